	.target	sm_90a

	.elftype	@"ET_EXEC"


//--------------------- .note.nv.tkinfo           --------------------------
	.section	.note.nv.tkinfo,"",@"SHT_NOTE"
	.sectionflags	@"SHF_NOTE_NV_TKINFO"
	.tkinfo
        /*0018*/ 	.word	0x00000002
        /*0030*/ 	.string	""
        /*0030*/ 	.string	"ptxas"
        /*0030*/ 	.string	"Cuda compilation tools, release 13.0, V13.0.88"
        /*0030*/ 	.string	"Build cuda_13.0.r13.0/compiler.36424714_0"
        /*0030*/ 	.string	"-arch sm_90a -m 64 "



//--------------------- .note.nv.cuinfo           --------------------------
	.section	.note.nv.cuinfo,"",@"SHT_NOTE"
	.sectionflags	@"SHF_NOTE_NV_CUINFO"
        /*0018*/ 	.short	0x0002
        /*001a*/ 	.short	0x005a
        /*001c*/ 	.short	0x0082
	.zero		2


//--------------------- .nv.info                  --------------------------
	.section	.nv.info,"",@"SHT_CUDA_INFO"
	.align	4


	//----- nvinfo : EIATTR_REGCOUNT
	.align		4
        /*0000*/ 	.byte	0x04, 0x2f
        /*0002*/ 	.short	(.L_23 - .L_22)
	.align		4
.L_22:
        /*0004*/ 	.word	index@(_ZN7cutlass13device_kernelIN5flash11enable_sm90INS1_16FlashAttnFwdSm90INS1_25CollectiveMainloopFwdSm90ILi2EN4cute5tupleIJNS5_1CILi1EEES8_S8_EEENS6_IJNS7_ILi192EEENS7_ILi128EEENS7_ILi64EEEEEELi64ENS_10bfloat16_tEfNS_4arch4Sm90ELb1ELb0ELb0ELb1ELb0ELb1ELb0ELb1ELb1ELb1ELb1ELb0EEENS1_21CollectiveEpilogueFwdINS6_IJSA_SC_SB_EEES9_SE_SG_Li384ELb1ELb1ELb1ELb0EEENS1_36VarlenDynamicPersistentTileSchedulerILi192ELi128ELi384ELi128ELb1ELb1ELb1ELb1ELb1ELb1EEEEEEEEEvNT_6ParamsE)
        /*0008*/ 	.word	0x00000080


	//----- nvinfo : EIATTR_FRAME_SIZE
	.align		4
.L_23:
        /*000c*/ 	.byte	0x04, 0x11
        /*000e*/ 	.short	(.L_25 - .L_24)
	.align		4
.L_24:
        /*0010*/ 	.word	index@(_ZN7cutlass13device_kernelIN5flash11enable_sm90INS1_16FlashAttnFwdSm90INS1_25CollectiveMainloopFwdSm90ILi2EN4cute5tupleIJNS5_1CILi1EEES8_S8_EEENS6_IJNS7_ILi192EEENS7_ILi128EEENS7_ILi64EEEEEELi64ENS_10bfloat16_tEfNS_4arch4Sm90ELb1ELb0ELb0ELb1ELb0ELb1ELb0ELb1ELb1ELb1ELb1ELb0EEENS1_21CollectiveEpilogueFwdINS6_IJSA_SC_SB_EEES9_SE_SG_Li384ELb1ELb1ELb1ELb0EEENS1_36VarlenDynamicPersistentTileSchedulerILi192ELi128ELi384ELi128ELb1ELb1ELb1ELb1ELb1ELb1EEEEEEEEEvNT_6ParamsE)
        /*0014*/ 	.word	0x00000070


	//----- nvinfo : EIATTR_REGCOUNT
	.align		4
.L_25:
        /*0018*/ 	.byte	0x04, 0x2f
        /*001a*/ 	.short	(.L_27 - .L_26)
	.align		4
.L_26:
        /*001c*/ 	.word	index@(_ZN7cutlass13device_kernelIN5flash11enable_sm90INS1_16FlashAttnFwdSm90INS1_25CollectiveMainloopFwdSm90ILi2EN4cute5tupleIJNS5_1CILi1EEES8_S8_EEENS6_IJNS7_ILi192EEENS7_ILi128EEENS7_ILi64EEEEEELi64ENS_10bfloat16_tEfNS_4arch4Sm90ELb1ELb0ELb0ELb1ELb0ELb0ELb0ELb1ELb1ELb1ELb1ELb0EEENS1_21CollectiveEpilogueFwdINS6_IJSA_SC_SB_EEES9_SE_SG_Li384ELb1ELb1ELb1ELb0EEENS1_36VarlenDynamicPersistentTileSchedulerILi192ELi128ELi384ELi128ELb1ELb1ELb1ELb1ELb1ELb1EEEEEEEEEvNT_6ParamsE)
        /*0020*/ 	.word	0x00000080


	//----- nvinfo : EIATTR_FRAME_SIZE
	.align		4
.L_27:
        /*0024*/ 	.byte	0x04, 0x11
        /*0026*/ 	.short	(.L_29 - .L_28)
	.align		4
.L_28:
        /*0028*/ 	.word	index@(_ZN7cutlass13device_kernelIN5flash11enable_sm90INS1_16FlashAttnFwdSm90INS1_25CollectiveMainloopFwdSm90ILi2EN4cute5tupleIJNS5_1CILi1EEES8_S8_EEENS6_IJNS7_ILi192EEENS7_ILi128EEENS7_ILi64EEEEEELi64ENS_10bfloat16_tEfNS_4arch4Sm90ELb1ELb0ELb0ELb1ELb0ELb0ELb0ELb1ELb1ELb1ELb1ELb0EEENS1_21CollectiveEpilogueFwdINS6_IJSA_SC_SB_EEES9_SE_SG_Li384ELb1ELb1ELb1ELb0EEENS1_36VarlenDynamicPersistentTileSchedulerILi192ELi128ELi384ELi128ELb1ELb1ELb1ELb1ELb1ELb1EEEEEEEEEvNT_6ParamsE)
        /*002c*/ 	.word	0x00000050


	//----- nvinfo : EIATTR_REGCOUNT
	.align		4
.L_29:
        /*0030*/ 	.byte	0x04, 0x2f
        /*0032*/ 	.short	(.L_31 - .L_30)
	.align		4
.L_30:
        /*0034*/ 	.word	index@(_ZN7cutlass13device_kernelIN5flash11enable_sm90INS1_16FlashAttnFwdSm90INS1_25CollectiveMainloopFwdSm90ILi2EN4cute5tupleIJNS5_1CILi1EEES8_S8_EEENS6_IJNS7_ILi192EEENS7_ILi128EEENS7_ILi64EEEEEELi64ENS_10bfloat16_tEfNS_4arch4Sm90ELb1ELb0ELb0ELb0ELb0ELb0ELb0ELb1ELb1ELb1ELb1ELb0EEENS1_21CollectiveEpilogueFwdINS6_IJSA_SC_SB_EEES9_SE_SG_Li384ELb0ELb1ELb1ELb0EEENS1_19SingleTileSchedulerILb0ELb1ELb1ELi192EEEEEEEEEvNT_6ParamsE)
        /*0038*/ 	.word	0x00000080


	//----- nvinfo : EIATTR_FRAME_SIZE
	.align		4
.L_31:
        /*003c*/ 	.byte	0x04, 0x11
        /*003e*/ 	.short	(.L_33 - .L_32)
	.align		4
.L_32:
        /*0040*/ 	.word	index@(_ZN7cutlass13device_kernelIN5flash11enable_sm90INS1_16FlashAttnFwdSm90INS1_25CollectiveMainloopFwdSm90ILi2EN4cute5tupleIJNS5_1CILi1EEES8_S8_EEENS6_IJNS7_ILi192EEENS7_ILi128EEENS7_ILi64EEEEEELi64ENS_10bfloat16_tEfNS_4arch4Sm90ELb1ELb0ELb0ELb0ELb0ELb0ELb0ELb1ELb1ELb1ELb1ELb0EEENS1_21CollectiveEpilogueFwdINS6_IJSA_SC_SB_EEES9_SE_SG_Li384ELb0ELb1ELb1ELb0EEENS1_19SingleTileSchedulerILb0ELb1ELb1ELi192EEEEEEEEEvNT_6ParamsE)
        /*0044*/ 	.word	0x00000000


	//----- nvinfo : EIATTR_REGCOUNT
	.align		4
.L_33:
        /*0048*/ 	.byte	0x04, 0x2f
        /*004a*/ 	.short	(.L_35 - .L_34)
	.align		4
.L_34:
        /*004c*/ 	.word	index@(_ZN7cutlass13device_kernelIN5flash11enable_sm90INS1_16FlashAttnFwdSm90INS1_25CollectiveMainloopFwdSm90ILi2EN4cute5tupleIJNS5_1CILi1EEES8_S8_EEENS6_IJNS7_ILi192EEENS7_ILi128EEENS7_ILi64EEEEEELi64ENS_10bfloat16_tEfNS_4arch4Sm90ELb0ELb1ELb0ELb1ELb0ELb1ELb0ELb1ELb1ELb1ELb1ELb0EEENS1_21CollectiveEpilogueFwdINS6_IJSA_SC_SB_EEES9_SE_SG_Li384ELb1ELb1ELb1ELb0EEENS1_36VarlenDynamicPersistentTileSchedulerILi192ELi128ELi384ELi128ELb1ELb1ELb1ELb1ELb0ELb1EEEEEEEEEvNT_6ParamsE)
        /*0050*/ 	.word	0x00000080


	//----- nvinfo : EIATTR_FRAME_SIZE
	.align		4
.L_35:
        /*0054*/ 	.byte	0x04, 0x11
        /*0056*/ 	.short	(.L_37 - .L_36)
	.align		4
.L_36:
        /*0058*/ 	.word	index@(_ZN7cutlass13device_kernelIN5flash11enable_sm90INS1_16FlashAttnFwdSm90INS1_25CollectiveMainloopFwdSm90ILi2EN4cute5tupleIJNS5_1CILi1EEES8_S8_EEENS6_IJNS7_ILi192EEENS7_ILi128EEENS7_ILi64EEEEEELi64ENS_10bfloat16_tEfNS_4arch4Sm90ELb0ELb1ELb0ELb1ELb0ELb1ELb0ELb1ELb1ELb1ELb1ELb0EEENS1_21CollectiveEpilogueFwdINS6_IJSA_SC_SB_EEES9_SE_SG_Li384ELb1ELb1ELb1ELb0EEENS1_36VarlenDynamicPersistentTileSchedulerILi192ELi128ELi384ELi128ELb1ELb1ELb1ELb1ELb0ELb1EEEEEEEEEvNT_6ParamsE)
        /*005c*/ 	.word	0x00000070


	//----- nvinfo : EIATTR_REGCOUNT
	.align		4
.L_37:
        /*0060*/ 	.byte	0x04, 0x2f
        /*0062*/ 	.short	(.L_39 - .L_38)
	.align		4
.L_38:
        /*0064*/ 	.word	index@(_ZN7cutlass13device_kernelIN5flash11enable_sm90INS1_16FlashAttnFwdSm90INS1_25CollectiveMainloopFwdSm90ILi2EN4cute5tupleIJNS5_1CILi1EEES8_S8_EEENS6_IJNS7_ILi192EEENS7_ILi128EEENS7_ILi64EEEEEELi64ENS_10bfloat16_tEfNS_4arch4Sm90ELb0ELb1ELb0ELb1ELb0ELb0ELb0ELb1ELb1ELb1ELb1ELb0EEENS1_21CollectiveEpilogueFwdINS6_IJSA_SC_SB_EEES9_SE_SG_Li384ELb1ELb1ELb1ELb0EEENS1_36VarlenDynamicPersistentTileSchedulerILi192ELi128ELi384ELi128ELb1ELb1ELb1ELb1ELb0ELb1EEEEEEEEEvNT_6ParamsE)
        /*0068*/ 	.word	0x00000080


	//----- nvinfo : EIATTR_FRAME_SIZE
	.align		4
.L_39:
        /*006c*/ 	.byte	0x04, 0x11
        /*006e*/ 	.short	(.L_41 - .L_40)
	.align		4
.L_40:
        /*0070*/ 	.word	index@(_ZN7cutlass13device_kernelIN5flash11enable_sm90INS1_16FlashAttnFwdSm90INS1_25CollectiveMainloopFwdSm90ILi2EN4cute5tupleIJNS5_1CILi1EEES8_S8_EEENS6_IJNS7_ILi192EEENS7_ILi128EEENS7_ILi64EEEEEELi64ENS_10bfloat16_tEfNS_4arch4Sm90ELb0ELb1ELb0ELb1ELb0ELb0ELb0ELb1ELb1ELb1ELb1ELb0EEENS1_21CollectiveEpilogueFwdINS6_IJSA_SC_SB_EEES9_SE_SG_Li384ELb1ELb1ELb1ELb0EEENS1_36VarlenDynamicPersistentTileSchedulerILi192ELi128ELi384ELi128ELb1ELb1ELb1ELb1ELb0ELb1EEEEEEEEEvNT_6ParamsE)
        /*0074*/ 	.word	0x00000048


	//----- nvinfo : EIATTR_REGCOUNT
	.align		4
.L_41:
        /*0078*/ 	.byte	0x04, 0x2f
        /*007a*/ 	.short	(.L_43 - .L_42)
	.align		4
.L_42:
        /*007c*/ 	.word	index@(_ZN7cutlass13device_kernelIN5flash11enable_sm90INS1_16FlashAttnFwdSm90INS1_25CollectiveMainloopFwdSm90ILi2EN4cute5tupleIJNS5_1CILi1EEES8_S8_EEENS6_IJNS7_ILi192EEENS7_ILi128EEENS7_ILi64EEEEEELi64ENS_10bfloat16_tEfNS_4arch4Sm90ELb0ELb1ELb0ELb0ELb0ELb0ELb0ELb1ELb1ELb1ELb1ELb0EEENS1_21CollectiveEpilogueFwdINS6_IJSA_SC_SB_EEES9_SE_SG_Li384ELb0ELb1ELb1ELb0EEENS1_19SingleTileSchedulerILb0ELb1ELb1ELi192EEEEEEEEEvNT_6ParamsE)
        /*0080*/ 	.word	0x00000080


	//----- nvinfo : EIATTR_FRAME_SIZE
	.align		4
.L_43:
        /*0084*/ 	.byte	0x04, 0x11
        /*0086*/ 	.short	(.L_45 - .L_44)
	.align		4
.L_44:
        /*0088*/ 	.word	index@(_ZN7cutlass13device_kernelIN5flash11enable_sm90INS1_16FlashAttnFwdSm90INS1_25CollectiveMainloopFwdSm90ILi2EN4cute5tupleIJNS5_1CILi1EEES8_S8_EEENS6_IJNS7_ILi192EEENS7_ILi128EEENS7_ILi64EEEEEELi64ENS_10bfloat16_tEfNS_4arch4Sm90ELb0ELb1ELb0ELb0ELb0ELb0ELb0ELb1ELb1ELb1ELb1ELb0EEENS1_21CollectiveEpilogueFwdINS6_IJSA_SC_SB_EEES9_SE_SG_Li384ELb0ELb1ELb1ELb0EEENS1_19SingleTileSchedulerILb0ELb1ELb1ELi192EEEEEEEEEvNT_6ParamsE)
        /*008c*/ 	.word	0x00000000


	//----- nvinfo : EIATTR_REGCOUNT
	.align		4
.L_45:
        /*0090*/ 	.byte	0x04, 0x2f
        /*0092*/ 	.short	(.L_47 - .L_46)
	.align		4
.L_46:
        /*0094*/ 	.word	index@(_ZN7cutlass13device_kernelIN5flash11enable_sm90INS1_16FlashAttnFwdSm90INS1_25CollectiveMainloopFwdSm90ILi2EN4cute5tupleIJNS5_1CILi1EEES8_S8_EEENS6_IJNS7_ILi192EEESA_NS7_ILi64EEEEEELi64ENS_10bfloat16_tEfNS_4arch4Sm90ELb0ELb0ELb0ELb1ELb0ELb1ELb0ELb0ELb1ELb1ELb1ELb0EEENS1_21CollectiveEpilogueFwdINS6_IJSA_SB_SA_EEES9_SD_SF_Li384ELb1ELb1ELb1ELb0EEENS1_36VarlenDynamicPersistentTileSchedulerILi192ELi192ELi384ELi128ELb1ELb1ELb1ELb0ELb1ELb1EEEEEEEEEvNT_6ParamsE)
        /*0098*/ 	.word	0x00000080


	//----- nvinfo : EIATTR_FRAME_SIZE
	.align		4
.L_47:
        /*009c*/ 	.byte	0x04, 0x11
        /*009e*/ 	.short	(.L_49 - .L_48)
	.align		4
.L_48:
        /*00a0*/ 	.word	index@(_ZN7cutlass13device_kernelIN5flash11enable_sm90INS1_16FlashAttnFwdSm90INS1_25CollectiveMainloopFwdSm90ILi2EN4cute5tupleIJNS5_1CILi1EEES8_S8_EEENS6_IJNS7_ILi192EEESA_NS7_ILi64EEEEEELi64ENS_10bfloat16_tEfNS_4arch4Sm90ELb0ELb0ELb0ELb1ELb0ELb1ELb0ELb0ELb1ELb1ELb1ELb0EEENS1_21CollectiveEpilogueFwdINS6_IJSA_SB_SA_EEES9_SD_SF_Li384ELb1ELb1ELb1ELb0EEENS1_36VarlenDynamicPersistentTileSchedulerILi192ELi192ELi384ELi128ELb1ELb1ELb1ELb0ELb1ELb1EEEEEEEEEvNT_6ParamsE)
        /*00a4*/ 	.word	0x00000080


	//----- nvinfo : EIATTR_REGCOUNT
	.align		4
.L_49:
        /*00a8*/ 	.byte	0x04, 0x2f
        /*00aa*/ 	.short	(.L_51 - .L_50)
	.align		4
.L_50:
        /*00ac*/ 	.word	index@(_ZN7cutlass13device_kernelIN5flash11enable_sm90INS1_16FlashAttnFwdSm90INS1_25CollectiveMainloopFwdSm90ILi2EN4cute5tupleIJNS5_1CILi1EEES8_S8_EEENS6_IJNS7_ILi192EEESA_NS7_ILi64EEEEEELi64ENS_10bfloat16_tEfNS_4arch4Sm90ELb0ELb0ELb0ELb1ELb0ELb0ELb0ELb0ELb1ELb1ELb1ELb0EEENS1_21CollectiveEpilogueFwdINS6_IJSA_SB_SA_EEES9_SD_SF_Li384ELb1ELb1ELb1ELb0EEENS1_36VarlenDynamicPersistentTileSchedulerILi192ELi192ELi384ELi128ELb1ELb1ELb1ELb0ELb1ELb1EEEEEEEEEvNT_6ParamsE)
        /*00b0*/ 	.word	0x00000080


	//----- nvinfo : EIATTR_FRAME_SIZE
	.align		4
.L_51:
        /*00b4*/ 	.byte	0x04, 0x11
        /*00b6*/ 	.short	(.L_53 - .L_52)
	.align		4
.L_52:
        /*00b8*/ 	.word	index@(_ZN7cutlass13device_kernelIN5flash11enable_sm90INS1_16FlashAttnFwdSm90INS1_25CollectiveMainloopFwdSm90ILi2EN4cute5tupleIJNS5_1CILi1EEES8_S8_EEENS6_IJNS7_ILi192EEESA_NS7_ILi64EEEEEELi64ENS_10bfloat16_tEfNS_4arch4Sm90ELb0ELb0ELb0ELb1ELb0ELb0ELb0ELb0ELb1ELb1ELb1ELb0EEENS1_21CollectiveEpilogueFwdINS6_IJSA_SB_SA_EEES9_SD_SF_Li384ELb1ELb1ELb1ELb0EEENS1_36VarlenDynamicPersistentTileSchedulerILi192ELi192ELi384ELi128ELb1ELb1ELb1ELb0ELb1ELb1EEEEEEEEEvNT_6ParamsE)
        /*00bc*/ 	.word	0x00000068


	//----- nvinfo : EIATTR_REGCOUNT
	.align		4
.L_53:
        /*00c0*/ 	.byte	0x04, 0x2f
        /*00c2*/ 	.short	(.L_55 - .L_54)
	.align		4
.L_54:
        /*00c4*/ 	.word	index@(_ZN7cutlass13device_kernelIN5flash11enable_sm90INS1_16FlashAttnFwdSm90INS1_25CollectiveMainloopFwdSm90ILi2EN4cute5tupleIJNS5_1CILi1EEES8_S8_EEENS6_IJNS7_ILi192EEESA_NS7_ILi64EEEEEELi64ENS_10bfloat16_tEfNS_4arch4Sm90ELb0ELb0ELb0ELb0ELb0ELb0ELb0ELb0ELb1ELb1ELb1ELb0EEENS1_21CollectiveEpilogueFwdINS6_IJSA_SB_SA_EEES9_SD_SF_Li384ELb0ELb1ELb1ELb0EEENS1_19SingleTileSchedulerILb0ELb1ELb1ELi192EEEEEEEEEvNT_6ParamsE)
        /*00c8*/ 	.word	0x00000080


	//----- nvinfo : EIATTR_FRAME_SIZE
	.align		4
.L_55:
        /*00cc*/ 	.byte	0x04, 0x11
        /*00ce*/ 	.short	(.L_57 - .L_56)
	.align		4
.L_56:
        /*00d0*/ 	.word	index@(_ZN7cutlass13device_kernelIN5flash11enable_sm90INS1_16FlashAttnFwdSm90INS1_25CollectiveMainloopFwdSm90ILi2EN4cute5tupleIJNS5_1CILi1EEES8_S8_EEENS6_IJNS7_ILi192EEESA_NS7_ILi64EEEEEELi64ENS_10bfloat16_tEfNS_4arch4Sm90ELb0ELb0ELb0ELb0ELb0ELb0ELb0ELb0ELb1ELb1ELb1ELb0EEENS1_21CollectiveEpilogueFwdINS6_IJSA_SB_SA_EEES9_SD_SF_Li384ELb0ELb1ELb1ELb0EEENS1_19SingleTileSchedulerILb0ELb1ELb1ELi192EEEEEEEEEvNT_6ParamsE)
        /*00d4*/ 	.word	0x00000010


	//----- nvinfo : EIATTR_MIN_STACK_SIZE
	.align		4
.L_57:
        /*00d8*/ 	.byte	0x04, 0x12
        /*00da*/ 	.short	(.L_59 - .L_58)
	.align		4
.L_58:
        /*00dc*/ 	.word	index@(_ZN7cutlass13device_kernelIN5flash11enable_sm90INS1_16FlashAttnFwdSm90INS1_25CollectiveMainloopFwdSm90ILi2EN4cute5tupleIJNS5_1CILi1EEES8_S8_EEENS6_IJNS7_ILi192EEESA_NS7_ILi64EEEEEELi64ENS_10bfloat16_tEfNS_4arch4Sm90ELb0ELb0ELb0ELb0ELb0ELb0ELb0ELb0ELb1ELb1ELb1ELb0EEENS1_21CollectiveEpilogueFwdINS6_IJSA_SB_SA_EEES9_SD_SF_Li384ELb0ELb1ELb1ELb0EEENS1_19SingleTileSchedulerILb0ELb1ELb1ELi192EEEEEEEEEvNT_6ParamsE)
        /*00e0*/ 	.word	0x00000010


	//----- nvinfo : EIATTR_MIN_STACK_SIZE
	.align		4
.L_59:
        /*00e4*/ 	.byte	0x04, 0x12
        /*00e6*/ 	.short	(.L_61 - .L_60)
	.align		4
.L_60:
        /*00e8*/ 	.word	index@(_ZN7cutlass13device_kernelIN5flash11enable_sm90INS1_16FlashAttnFwdSm90INS1_25CollectiveMainloopFwdSm90ILi2EN4cute5tupleIJNS5_1CILi1EEES8_S8_EEENS6_IJNS7_ILi192EEESA_NS7_ILi64EEEEEELi64ENS_10bfloat16_tEfNS_4arch4Sm90ELb0ELb0ELb0ELb1ELb0ELb0ELb0ELb0ELb1ELb1ELb1ELb0EEENS1_21CollectiveEpilogueFwdINS6_IJSA_SB_SA_EEES9_SD_SF_Li384ELb1ELb1ELb1ELb0EEENS1_36VarlenDynamicPersistentTileSchedulerILi192ELi192ELi384ELi128ELb1ELb1ELb1ELb0ELb1ELb1EEEEEEEEEvNT_6ParamsE)
        /*00ec*/ 	.word	0x00000068


	//----- nvinfo : EIATTR_MIN_STACK_SIZE
	.align		4
.L_61:
        /*00f0*/ 	.byte	0x04, 0x12
        /*00f2*/ 	.short	(.L_63 - .L_62)
	.align		4
.L_62:
        /*00f4*/ 	.word	index@(_ZN7cutlass13device_kernelIN5flash11enable_sm90INS1_16FlashAttnFwdSm90INS1_25CollectiveMainloopFwdSm90ILi2EN4cute5tupleIJNS5_1CILi1EEES8_S8_EEENS6_IJNS7_ILi192EEESA_NS7_ILi64EEEEEELi64ENS_10bfloat16_tEfNS_4arch4Sm90ELb0ELb0ELb0ELb1ELb0ELb1ELb0ELb0ELb1ELb1ELb1ELb0EEENS1_21CollectiveEpilogueFwdINS6_IJSA_SB_SA_EEES9_SD_SF_Li384ELb1ELb1ELb1ELb0EEENS1_36VarlenDynamicPersistentTileSchedulerILi192ELi192ELi384ELi128ELb1ELb1ELb1ELb0ELb1ELb1EEEEEEEEEvNT_6ParamsE)
        /*00f8*/ 	.word	0x00000080


	//----- nvinfo : EIATTR_MIN_STACK_SIZE
	.align		4
.L_63:
        /*00fc*/ 	.byte	0x04, 0x12
        /*00fe*/ 	.short	(.L_65 - .L_64)
	.align		4
.L_64:
        /*0100*/ 	.word	index@(_ZN7cutlass13device_kernelIN5flash11enable_sm90INS1_16FlashAttnFwdSm90INS1_25CollectiveMainloopFwdSm90ILi2EN4cute5tupleIJNS5_1CILi1EEES8_S8_EEENS6_IJNS7_ILi192EEENS7_ILi128EEENS7_ILi64EEEEEELi64ENS_10bfloat16_tEfNS_4arch4Sm90ELb0ELb1ELb0ELb0ELb0ELb0ELb0ELb1ELb1ELb1ELb1ELb0EEENS1_21CollectiveEpilogueFwdINS6_IJSA_SC_SB_EEES9_SE_SG_Li384ELb0ELb1ELb1ELb0EEENS1_19SingleTileSchedulerILb0ELb1ELb1ELi192EEEEEEEEEvNT_6ParamsE)
        /*0104*/ 	.word	0x00000000


	//----- nvinfo : EIATTR_MIN_STACK_SIZE
	.align		4
.L_65:
        /*0108*/ 	.byte	0x04, 0x12
        /*010a*/ 	.short	(.L_67 - .L_66)
	.align		4
.L_66:
        /*010c*/ 	.word	index@(_ZN7cutlass13device_kernelIN5flash11enable_sm90INS1_16FlashAttnFwdSm90INS1_25CollectiveMainloopFwdSm90ILi2EN4cute5tupleIJNS5_1CILi1EEES8_S8_EEENS6_IJNS7_ILi192EEENS7_ILi128EEENS7_ILi64EEEEEELi64ENS_10bfloat16_tEfNS_4arch4Sm90ELb0ELb1ELb0ELb1ELb0ELb0ELb0ELb1ELb1ELb1ELb1ELb0EEENS1_21CollectiveEpilogueFwdINS6_IJSA_SC_SB_EEES9_SE_SG_Li384ELb1ELb1ELb1ELb0EEENS1_36VarlenDynamicPersistentTileSchedulerILi192ELi128ELi384ELi128ELb1ELb1ELb1ELb1ELb0ELb1EEEEEEEEEvNT_6ParamsE)
        /*0110*/ 	.word	0x00000048


	//----- nvinfo : EIATTR_MIN_STACK_SIZE
	.align		4
.L_67:
        /*0114*/ 	.byte	0x04, 0x12
        /*0116*/ 	.short	(.L_69 - .L_68)
	.align		4
.L_68:
        /*0118*/ 	.word	index@(_ZN7cutlass13device_kernelIN5flash11enable_sm90INS1_16FlashAttnFwdSm90INS1_25CollectiveMainloopFwdSm90ILi2EN4cute5tupleIJNS5_1CILi1EEES8_S8_EEENS6_IJNS7_ILi192EEENS7_ILi128EEENS7_ILi64EEEEEELi64ENS_10bfloat16_tEfNS_4arch4Sm90ELb0ELb1ELb0ELb1ELb0ELb1ELb0ELb1ELb1ELb1ELb1ELb0EEENS1_21CollectiveEpilogueFwdINS6_IJSA_SC_SB_EEES9_SE_SG_Li384ELb1ELb1ELb1ELb0EEENS1_36VarlenDynamicPersistentTileSchedulerILi192ELi128ELi384ELi128ELb1ELb1ELb1ELb1ELb0ELb1EEEEEEEEEvNT_6ParamsE)
        /*011c*/ 	.word	0x00000070


	//----- nvinfo : EIATTR_MIN_STACK_SIZE
	.align		4
.L_69:
        /*0120*/ 	.byte	0x04, 0x12
        /*0122*/ 	.short	(.L_71 - .L_70)
	.align		4
.L_70:
        /*0124*/ 	.word	index@(_ZN7cutlass13device_kernelIN5flash11enable_sm90INS1_16FlashAttnFwdSm90INS1_25CollectiveMainloopFwdSm90ILi2EN4cute5tupleIJNS5_1CILi1EEES8_S8_EEENS6_IJNS7_ILi192EEENS7_ILi128EEENS7_ILi64EEEEEELi64ENS_10bfloat16_tEfNS_4arch4Sm90ELb1ELb0ELb0ELb0ELb0ELb0ELb0ELb1ELb1ELb1ELb1ELb0EEENS1_21CollectiveEpilogueFwdINS6_IJSA_SC_SB_EEES9_SE_SG_Li384ELb0ELb1ELb1ELb0EEENS1_19SingleTileSchedulerILb0ELb1ELb1ELi192EEEEEEEEEvNT_6ParamsE)
        /*0128*/ 	.word	0x00000000


	//----- nvinfo : EIATTR_MIN_STACK_SIZE
	.align		4
.L_71:
        /*012c*/ 	.byte	0x04, 0x12
        /*012e*/ 	.short	(.L_73 - .L_72)
	.align		4
.L_72:
        /*0130*/ 	.word	index@(_ZN7cutlass13device_kernelIN5flash11enable_sm90INS1_16FlashAttnFwdSm90INS1_25CollectiveMainloopFwdSm90ILi2EN4cute5tupleIJNS5_1CILi1EEES8_S8_EEENS6_IJNS7_ILi192EEENS7_ILi128EEENS7_ILi64EEEEEELi64ENS_10bfloat16_tEfNS_4arch4Sm90ELb1ELb0ELb0ELb1ELb0ELb0ELb0ELb1ELb1ELb1ELb1ELb0EEENS1_21CollectiveEpilogueFwdINS6_IJSA_SC_SB_EEES9_SE_SG_Li384ELb1ELb1ELb1ELb0EEENS1_36VarlenDynamicPersistentTileSchedulerILi192ELi128ELi384ELi128ELb1ELb1ELb1ELb1ELb1ELb1EEEEEEEEEvNT_6ParamsE)
        /*0134*/ 	.word	0x00000050


	//----- nvinfo : EIATTR_MIN_STACK_SIZE
	.align		4
.L_73:
        /*0138*/ 	.byte	0x04, 0x12
        /*013a*/ 	.short	(.L_75 - .L_74)
	.align		4
.L_74:
        /*013c*/ 	.word	index@(_ZN7cutlass13device_kernelIN5flash11enable_sm90INS1_16FlashAttnFwdSm90INS1_25CollectiveMainloopFwdSm90ILi2EN4cute5tupleIJNS5_1CILi1EEES8_S8_EEENS6_IJNS7_ILi192EEENS7_ILi128EEENS7_ILi64EEEEEELi64ENS_10bfloat16_tEfNS_4arch4Sm90ELb1ELb0ELb0ELb1ELb0ELb1ELb0ELb1ELb1ELb1ELb1ELb0EEENS1_21CollectiveEpilogueFwdINS6_IJSA_SC_SB_EEES9_SE_SG_Li384ELb1ELb1ELb1ELb0EEENS1_36VarlenDynamicPersistentTileSchedulerILi192ELi128ELi384ELi128ELb1ELb1ELb1ELb1ELb1ELb1EEEEEEEEEvNT_6ParamsE)
        /*0140*/ 	.word	0x00000070
.L_75:


//--------------------- .nv.compat                --------------------------
	.section	.nv.compat,"",@"SHT_CUDA_COMPAT_INFO"
	.align	4
        /*0000*/ 	.byte	0x02, 0x09, 0x01, 0x00, 0x02, 0x02, 0x04, 0x00, 0x02, 0x05, 0x05, 0x00, 0x03, 0x07, 0x01, 0x01
        /*0010*/ 	.byte	0x02, 0x03, 0x01, 0x00, 0x02, 0x06, 0x01, 0x00, 0x04, 0x0b, 0x08, 0x00, 0x00, 0x00, 0x00, 0x00
        /*0020*/ 	.byte	0x00, 0x00, 0x00, 0x00


//--------------------- .nv.info._ZN7cutlass13device_kernelIN5flash11enable_sm90INS1_16FlashAttnFwdSm90INS1_25CollectiveMainloopFwdSm90ILi2EN4cute5tupleIJNS5_1CILi1EEES8_S8_EEENS6_IJNS7_ILi192EEESA_NS7_ILi64EEEEEELi64ENS_10bfloat16_tEfNS_4arch4Sm90ELb0ELb0ELb0ELb0ELb0ELb0ELb0ELb0ELb1ELb1ELb1ELb0EEENS1_21CollectiveEpilogueFwdINS6_IJSA_SB_SA_EEES9_SD_SF_Li384ELb0ELb1ELb1ELb0EEENS1_19SingleTileSchedulerILb0ELb1ELb1ELi192EEEEEEEEEvNT_6ParamsE --------------------------
	.section	.nv.info._ZN7cutlass13device_kernelIN5flash11enable_sm90INS1_16FlashAttnFwdSm90INS1_25CollectiveMainloopFwdSm90ILi2EN4cute5tupleIJNS5_1CILi1EEES8_S8_EEENS6_IJNS7_ILi192EEESA_NS7_ILi64EEEEEELi64ENS_10bfloat16_tEfNS_4arch4Sm90ELb0ELb0ELb0ELb0ELb0ELb0ELb0ELb0ELb1ELb1ELb1ELb0EEENS1_21CollectiveEpilogueFwdINS6_IJSA_SB_SA_EEES9_SD_SF_Li384ELb0ELb1ELb1ELb0EEENS1_19SingleTileSchedulerILb0ELb1ELb1ELi192EEEEEEEEEvNT_6ParamsE,"",@"SHT_CUDA_INFO"
	.sectionflags	@""
	.align	4


	//----- nvinfo : EIATTR_CUDA_API_VERSION
	.align		4
        /*0000*/ 	.byte	0x04, 0x37
        /*0002*/ 	.short	(.L_77 - .L_76)
.L_76:
        /*0004*/ 	.word	0x00000082


	//----- nvinfo : EIATTR_KPARAM_INFO
	.align		4
.L_77:
        /*0008*/ 	.byte	0x04, 0x17
        /*000a*/ 	.short	(.L_79 - .L_78)
.L_78:
        /*000c*/ 	.word	0x00000000
        /*0010*/ 	.short	0x0000
        /*0012*/ 	.short	0x0070
        /*0014*/ 	.byte	0x00, 0xf0, 0x01, 0x28


	//----- nvinfo : EIATTR_SPARSE_MMA_MASK
	.align		4
.L_79:
        /*0018*/ 	.byte	0x03, 0x50
        /*001a*/ 	.short	0x0000


	//----- nvinfo : EIATTR_MAXREG_COUNT
	.align		4
        /*001c*/ 	.byte	0x03, 0x1b
        /*001e*/ 	.short	0x0080


	//----- nvinfo : EIATTR_NUM_BARRIERS
	.align		4
        /*0020*/ 	.byte	0x02, 0x4c
        /*0022*/ 	.byte	0x10
	.zero		1


	//----- nvinfo : EIATTR_EXTERNS
	.align		4
        /*0024*/ 	.byte	0x04, 0x0f
        /*0026*/ 	.short	(.L_81 - .L_80)


	//   ....[0]....
	.align		4
.L_80:
        /*0028*/ 	.word	index@(__assertfail)


	//----- nvinfo : EIATTR_ANNOTATIONS
	.align		4
.L_81:
        /*002c*/ 	.byte	0x04, 0x55
        /*002e*/ 	.short	(.L_83 - .L_82)


	//   ....[0]....
.L_82:
        /*0030*/ 	.word	0x00000001
        /*0034*/ 	.byte	0xa0, 0x0a, 0x00, 0x00, 0x01, 0x00, 0x00, 0x00, 0x10, 0x0e, 0x00, 0x00, 0x01, 0x00, 0x00, 0x00
        /*0044*/ 	.byte	0xd0, 0x0f, 0x00, 0x00, 0x01, 0x00, 0x00, 0x00, 0x40, 0x12, 0x00, 0x00, 0x01, 0x00, 0x00, 0x00
        /*0054*/ 	.byte	0xa0, 0x12, 0x00, 0x00, 0x01, 0x00, 0x00, 0x00, 0x70, 0x13, 0x00, 0x00, 0x01, 0x00, 0x00, 0x00
        /*0064*/ 	.byte	0x90, 0x41, 0x00, 0x00, 0x01, 0x00, 0x00, 0x00, 0x30, 0x45, 0x00, 0x00, 0x01, 0x00, 0x00, 0x00
        /*0074*/ 	.byte	0xd0, 0x59, 0x00, 0x00, 0x01, 0x00, 0x00, 0x00, 0x90, 0x6c, 0x00, 0x00, 0x01, 0x00, 0x00, 0x00
        /*0084*/ 	.byte	0x30, 0x76, 0x00, 0x00, 0x01, 0x00, 0x00, 0x00, 0xd0, 0x85, 0x00, 0x00


	//----- nvinfo : EIATTR_MERCURY_ISA_VERSION
	.align		4
.L_83:
        /*0090*/ 	.byte	0x03, 0x5f
        /*0092*/ 	.short	0x0101


	//----- nvinfo : EIATTR_INT_WARP_WIDE_INSTR_OFFSETS
	.align		4
        /*0094*/ 	.byte	0x04, 0x31
        /*0096*/ 	.short	(.L_85 - .L_84)


	//   ....[0]....
.L_84:
        /*0098*/ 	.word	0x00000120


	//   ....[1]....
        /*009c*/ 	.word	0x000001c0


	//   ....[2]....
        /*00a0*/ 	.word	0x00000230


	//----- nvinfo : EIATTR_COOP_GROUP_MASK_REGIDS
	.align		4
.L_85:
        /*00a4*/ 	.byte	0x04, 0x29
        /*00a6*/ 	.short	(.L_87 - .L_86)


	//   ....[0]....
.L_86:
        /*00a8*/ 	.word	0xffffffff


	//   ....[1]....
        /*00ac*/ 	.word	0xffffffff


	//   ....[2]....
        /*00b0*/ 	.word	0xffffffff


	//   ....[3]....
        /*00b4*/ 	.word	0xffffffff


	//   ....[4]....
        /*00b8*/ 	.word	0xffffffff


	//   ....[5]....
        /*00bc*/ 	.word	0xffffffff


	//   ....[6]....
        /*00c0*/ 	.word	0xffffffff


	//   ....[7]....
        /*00c4*/ 	.word	0xffffffff


	//   ....[8]....
        /*00c8*/ 	.word	0xffffffff


	//   ....[9]....
        /*00cc*/ 	.word	0xffffffff


	//   ....[10]....
        /*00d0*/ 	.word	0xffffffff


	//   ....[11]....
        /*00d4*/ 	.word	0xffffffff


	//   ....[12]....
        /*00d8*/ 	.word	0xffffffff


	//   ....[13]....
        /*00dc*/ 	.word	0xffffffff


	//   ....[14]....
        /*00e0*/ 	.word	0xffffffff


	//   ....[15]....
        /*00e4*/ 	.word	0xffffffff


	//   ....[16]....
        /*00e8*/ 	.word	0xffffffff


	//   ....[17]....
        /*00ec*/ 	.word	0xffffffff


	//   ....[18]....
        /*00f0*/ 	.word	0xffffffff


	//   ....[19]....
        /*00f4*/ 	.word	0xffffffff


	//   ....[20]....
        /*00f8*/ 	.word	0xffffffff


	//   ....[21]....
        /*00fc*/ 	.word	0xffffffff


	//   ....[22]....
        /*0100*/ 	.word	0xffffffff


	//   ....[23]....
        /*0104*/ 	.word	0xffffffff


	//   ....[24]....
        /*0108*/ 	.word	0xffffffff


	//   ....[25]....
        /*010c*/ 	.word	0xffffffff


	//   ....[26]....
        /*0110*/ 	.word	0xffffffff


	//   ....[27]....
        /*0114*/ 	.word	0xffffffff


	//   ....[28]....
        /*0118*/ 	.word	0xffffffff


	//   ....[29]....
        /*011c*/ 	.word	0xffffffff


	//   ....[30]....
        /*0120*/ 	.word	0xffffffff


	//   ....[31]....
        /*0124*/ 	.word	0xffffffff


	//   ....[32]....
        /*0128*/ 	.word	0xffffffff


	//   ....[33]....
        /*012c*/ 	.word	0xffffffff


	//   ....[34]....
        /*0130*/ 	.word	0xffffffff


	//   ....[35]....
        /*0134*/ 	.word	0xffffffff


	//   ....[36]....
        /*0138*/ 	.word	0xffffffff


	//   ....[37]....
        /*013c*/ 	.word	0xffffffff


	//   ....[38]....
        /*0140*/ 	.word	0xffffffff


	//   ....[39]....
        /*0144*/ 	.word	0xffffffff


	//   ....[40]....
        /*0148*/ 	.word	0xffffffff


	//   ....[41]....
        /*014c*/ 	.word	0xffffffff


	//   ....[42]....
        /*0150*/ 	.word	0xffffffff


	//   ....[43]....
        /*0154*/ 	.word	0xffffffff


	//   ....[44]....
        /*0158*/ 	.word	0xffffffff


	//   ....[45]....
        /*015c*/ 	.word	0xffffffff


	//   ....[46]....
        /*0160*/ 	.word	0xffffffff


	//   ....[47]....
        /*0164*/ 	.word	0xffffffff


	//   ....[48]....
        /*0168*/ 	.word	0xffffffff


	//   ....[49]....
        /*016c*/ 	.word	0xffffffff


	//   ....[50]....
        /*0170*/ 	.word	0xffffffff


	//   ....[51]....
        /*0174*/ 	.word	0xffffffff


	//   ....[52]....
        /*0178*/ 	.word	0xffffffff


	//   ....[53]....
        /*017c*/ 	.word	0xffffffff


	//   ....[54]....
        /*0180*/ 	.word	0xffffffff


	//   ....[55]....
        /*0184*/ 	.word	0xffffffff


	//   ....[56]....
        /*0188*/ 	.word	0xffffffff


	//   ....[57]....
        /*018c*/ 	.word	0x0500000f


	//   ....[58]....
        /*0190*/ 	.word	0x0500000f


	//   ....[59]....
        /*0194*/ 	.word	0x0500000f


	//   ....[60]....
        /*0198*/ 	.word	0x0500000f


	//   ....[61]....
        /*019c*/ 	.word	0x0500000f


	//   ....[62]....
        /*01a0*/ 	.word	0x0500000f


	//   ....[63]....
        /*01a4*/ 	.word	0x0500000f


	//   ....[64]....
        /*01a8*/ 	.word	0x0500000f


	//   ....[65]....
        /*01ac*/ 	.word	0x0500000f


	//   ....[66]....
        /*01b0*/ 	.word	0x0500000f


	//   ....[67]....
        /*01b4*/ 	.word	0x0500000f


	//   ....[68]....
        /*01b8*/ 	.word	0x0500000f


	//   ....[69]....
        /*01bc*/ 	.word	0x0500000f


	//   ....[70]....
        /*01c0*/ 	.word	0x0500000f


	//   ....[71]....
        /*01c4*/ 	.word	0x0500000f


	//   ....[72]....
        /*01c8*/ 	.word	0x0500000f


	//   ....[73]....
        /*01cc*/ 	.word	0x0500000f


	//   ....[74]....
        /*01d0*/ 	.word	0x0500000f


	//   ....[75]....
        /*01d4*/ 	.word	0x0500000f


	//   ....[76]....
        /*01d8*/ 	.word	0x0500000f


	//   ....[77]....
        /*01dc*/ 	.word	0x0500000f


	//   ....[78]....
        /*01e0*/ 	.word	0x0500000f


	//   ....[79]....
        /*01e4*/ 	.word	0x0500000f


	//   ....[80]....
        /*01e8*/ 	.word	0x0500000f


	//   ....[81]....
        /*01ec*/ 	.word	0x0500000f


	//   ....[82]....
        /*01f0*/ 	.word	0x0500000f


	//----- nvinfo : EIATTR_COOP_GROUP_INSTR_OFFSETS
	.align		4
.L_87:
        /*01f4*/ 	.byte	0x04, 0x28
        /*01f6*/ 	.short	(.L_89 - .L_88)


	//   ....[0]....
.L_88:
        /*01f8*/ 	.word	0x00000060


	//   ....[1]....
        /*01fc*/ 	.word	0x00000130


	//   ....[2]....
        /*0200*/ 	.word	0x000001e0


	//   ....[3]....
        /*0204*/ 	.word	0x000003a0


	//   ....[4]....
        /*0208*/ 	.word	0x00000500


	//   ....[5]....
        /*020c*/ 	.word	0x00000620


	//   ....[6]....
        /*0210*/ 	.word	0x00000780


	//   ....[7]....
        /*0214*/ 	.word	0x00000f90


	//   ....[8]....
        /*0218*/ 	.word	0x000022c0


	//   ....[9]....
        /*021c*/ 	.word	0x00002390


	//   ....[10]....
        /*0220*/ 	.word	0x00002ae0


	//   ....[11]....
        /*0224*/ 	.word	0x00002b30


	//   ....[12]....
        /*0228*/ 	.word	0x00004030


	//   ....[13]....
        /*022c*/ 	.word	0x00004d50


	//   ....[14]....
        /*0230*/ 	.word	0x00004da0


	//   ....[15]....
        /*0234*/ 	.word	0x00004de0


	//   ....[16]....
        /*0238*/ 	.word	0x000058a0


	//   ....[17]....
        /*023c*/ 	.word	0x00006bc0


	//   ....[18]....
        /*0240*/ 	.word	0x00006d00


	//   ....[19]....
        /*0244*/ 	.word	0x00006d40


	//   ....[20]....
        /*0248*/ 	.word	0x00006df0


	//   ....[21]....
        /*024c*/ 	.word	0x00006e00


	//   ....[22]....
        /*0250*/ 	.word	0x00007d80


	//   ....[23]....
        /*0254*/ 	.word	0x00007d90


	//   ....[24]....
        /*0258*/ 	.word	0x00007da0


	//   ....[25]....
        /*025c*/ 	.word	0x00007db0


	//   ....[26]....
        /*0260*/ 	.word	0x00007e90


	//   ....[27]....
        /*0264*/ 	.word	0x00007eb0


	//   ....[28]....
        /*0268*/ 	.word	0x000081e0


	//   ....[29]....
        /*026c*/ 	.word	0x000081f0


	//   ....[30]....
        /*0270*/ 	.word	0x00008900


	//   ....[31]....
        /*0274*/ 	.word	0x000092c0


	//   ....[32]....
        /*0278*/ 	.word	0x00009cc0


	//   ....[33]....
        /*027c*/ 	.word	0x00009cd0


	//   ....[34]....
        /*0280*/ 	.word	0x00009ce0


	//   ....[35]....
        /*0284*/ 	.word	0x00009d00


	//   ....[36]....
        /*0288*/ 	.word	0x00009d70


	//   ....[37]....
        /*028c*/ 	.word	0x00009dd0


	//   ....[38]....
        /*0290*/ 	.word	0x00009de0


	//   ....[39]....
        /*0294*/ 	.word	0x00009e40


	//   ....[40]....
        /*0298*/ 	.word	0x00009e70


	//   ....[41]....
        /*029c*/ 	.word	0x00009ed0


	//   ....[42]....
        /*02a0*/ 	.word	0x00009ef0


	//   ....[43]....
        /*02a4*/ 	.word	0x00009f40


	//   ....[44]....
        /*02a8*/ 	.word	0x00009f70


	//   ....[45]....
        /*02ac*/ 	.word	0x00009fd0


	//   ....[46]....
        /*02b0*/ 	.word	0x00009ff0


	//   ....[47]....
        /*02b4*/ 	.word	0x0000a020


	//   ....[48]....
        /*02b8*/ 	.word	0x0000a050


	//   ....[49]....
        /*02bc*/ 	.word	0x0000a090


	//   ....[50]....
        /*02c0*/ 	.word	0x0000a0e0


	//   ....[51]....
        /*02c4*/ 	.word	0x0000a110


	//   ....[52]....
        /*02c8*/ 	.word	0x0000a130


	//   ....[53]....
        /*02cc*/ 	.word	0x0000a150


	//   ....[54]....
        /*02d0*/ 	.word	0x0000a1a0


	//   ....[55]....
        /*02d4*/ 	.word	0x0000a200


	//   ....[56]....
        /*02d8*/ 	.word	0x0000ba90


	//   ....[57]....
        /*02dc*/ 	.word	0x0000bf00


	//   ....[58]....
        /*02e0*/ 	.word	0x0000c070


	//   ....[59]....
        /*02e4*/ 	.word	0x0000c0c0


	//   ....[60]....
        /*02e8*/ 	.word	0x0000c1e0


	//   ....[61]....
        /*02ec*/ 	.word	0x0000c230


	//   ....[62]....
        /*02f0*/ 	.word	0x0000c2c0


	//   ....[63]....
        /*02f4*/ 	.word	0x0000c370


	//   ....[64]....
        /*02f8*/ 	.word	0x0000c400


	//   ....[65]....
        /*02fc*/ 	.word	0x0000c4a0


	//   ....[66]....
        /*0300*/ 	.word	0x0000c530


	//   ....[67]....
        /*0304*/ 	.word	0x0000c5e0


	//   ....[68]....
        /*0308*/ 	.word	0x0000c670


	//   ....[69]....
        /*030c*/ 	.word	0x0000c710


	//   ....[70]....
        /*0310*/ 	.word	0x0000c7a0


	//   ....[71]....
        /*0314*/ 	.word	0x0000c860


	//   ....[72]....
        /*0318*/ 	.word	0x0000c8c0


	//   ....[73]....
        /*031c*/ 	.word	0x0000c980


	//   ....[74]....
        /*0320*/ 	.word	0x0000c9f0


	//   ....[75]....
        /*0324*/ 	.word	0x0000cac0


	//   ....[76]....
        /*0328*/ 	.word	0x0000cb20


	//   ....[77]....
        /*032c*/ 	.word	0x0000cc00


	//   ....[78]....
        /*0330*/ 	.word	0x0000cc60


	//   ....[79]....
        /*0334*/ 	.word	0x0000cd20


	//   ....[80]....
        /*0338*/ 	.word	0x0000cd80


	//   ....[81]....
        /*033c*/ 	.word	0x0000ce40


	//   ....[82]....
        /*0340*/ 	.word	0x0000d210


	//----- nvinfo : EIATTR_REG_RECONFIG
	.align		4
.L_89:
        /*0344*/ 	.byte	0x01, 0x54
	.zero		2


	//----- nvinfo : EIATTR_SYSCALL_OFFSETS
	.align		4
        /*0348*/ 	.byte	0x04, 0x46
        /*034a*/ 	.short	(.L_91 - .L_90)


	//   ....[0]....
.L_90:
        /*034c*/ 	.word	0x000010f0


	//   ....[1]....
        /*0350*/ 	.word	0x00008f70


	//   ....[2]....
        /*0354*/ 	.word	0x000090b0


	//   ....[3]....
        /*0358*/ 	.word	0x000091a0


	//   ....[4]....
        /*035c*/ 	.word	0x00009840


	//----- nvinfo : EIATTR_MBARRIER_INSTR_OFFSETS
	.align		4
.L_91:
        /*0360*/ 	.byte	0x04, 0x39
        /*0362*/ 	.short	(.L_93 - .L_92)


	//   ....[0]....
.L_92:
        /*0364*/ 	.word	0x00000250
        /*0368*/ 	.word	0x000000ff
        /*036c*/ 	.word	0x00030800
        /*0370*/ 	.short	0x0100
        /*0372*/ 	.byte	0x08
	.zero		1


	//   ....[1]....
        /*0374*/ 	.word	0x00000260
        /*0378*/ 	.word	0x000000ff
        /*037c*/ 	.word	0x00030820
        /*0380*/ 	.short	0x0100
        /*0382*/ 	.byte	0x08
	.zero		1


	//   ....[2]....
        /*0384*/ 	.word	0x00000350
        /*0388*/ 	.word	0x000000ff
        /*038c*/ 	.word	0x00030830
        /*0390*/ 	.short	0x0100
        /*0392*/ 	.byte	0x08
	.zero		1


	//   ....[3]....
        /*0394*/ 	.word	0x00000360
        /*0398*/ 	.word	0x000000ff
        /*039c*/ 	.word	0x00030840
        /*03a0*/ 	.short	0x0100
        /*03a2*/ 	.byte	0x08
	.zero		1


	//   ....[4]....
        /*03a4*/ 	.word	0x00000370
        /*03a8*/ 	.word	0x000000ff
        /*03ac*/ 	.word	0x00030838
        /*03b0*/ 	.short	0x0100
        /*03b2*/ 	.byte	0x08
	.zero		1


	//   ....[5]....
        /*03b4*/ 	.word	0x00000380
        /*03b8*/ 	.word	0x000000ff
        /*03bc*/ 	.word	0x00030848
        /*03c0*/ 	.short	0x0100
        /*03c2*/ 	.byte	0x08
	.zero		1


	//   ....[6]....
        /*03c4*/ 	.word	0x000004b0
        /*03c8*/ 	.word	0x000000ff
        /*03cc*/ 	.word	0x00030850
        /*03d0*/ 	.short	0x0100
        /*03d2*/ 	.byte	0x08
	.zero		1


	//   ....[7]....
        /*03d4*/ 	.word	0x000004c0
        /*03d8*/ 	.word	0x000000ff
        /*03dc*/ 	.word	0x00030860
        /*03e0*/ 	.short	0x0100
        /*03e2*/ 	.byte	0x08
	.zero		1


	//   ....[8]....
        /*03e4*/ 	.word	0x000004d0
        /*03e8*/ 	.word	0x000000ff
        /*03ec*/ 	.word	0x00030858
        /*03f0*/ 	.short	0x0100
        /*03f2*/ 	.byte	0x08
	.zero		1


	//   ....[9]....
        /*03f4*/ 	.word	0x000004e0
        /*03f8*/ 	.word	0x000000ff
        /*03fc*/ 	.word	0x00030868
        /*0400*/ 	.short	0x0100
        /*0402*/ 	.byte	0x08
	.zero		1


	//   ....[10]....
        /*0404*/ 	.word	0x000005d0
        /*0408*/ 	.word	0x000000ff
        /*040c*/ 	.word	0x00030870
        /*0410*/ 	.short	0x0100
        /*0412*/ 	.byte	0x06
	.zero		1


	//   ....[11]....
        /*0414*/ 	.word	0x000005e0
        /*0418*/ 	.word	0x000000ff
        /*041c*/ 	.word	0x00030880
        /*0420*/ 	.short	0x0100
        /*0422*/ 	.byte	0x06
	.zero		1


	//   ....[12]....
        /*0424*/ 	.word	0x000005f0
        /*0428*/ 	.word	0x000000ff
        /*042c*/ 	.word	0x00030878
        /*0430*/ 	.short	0x0100
        /*0432*/ 	.byte	0x06
	.zero		1


	//   ....[13]....
        /*0434*/ 	.word	0x00000600
        /*0438*/ 	.word	0x000000ff
        /*043c*/ 	.word	0x00030888
        /*0440*/ 	.short	0x0100
        /*0442*/ 	.byte	0x06
	.zero		1


	//   ....[14]....
        /*0444*/ 	.word	0x00000730
        /*0448*/ 	.word	0x000000ff
        /*044c*/ 	.word	0x00030890
        /*0450*/ 	.short	0x0100
        /*0452*/ 	.byte	0x08
	.zero		1


	//   ....[15]....
        /*0454*/ 	.word	0x00000740
        /*0458*/ 	.word	0x000000ff
        /*045c*/ 	.word	0x000308a0
        /*0460*/ 	.short	0x0100
        /*0462*/ 	.byte	0x08
	.zero		1


	//   ....[16]....
        /*0464*/ 	.word	0x00000750
        /*0468*/ 	.word	0x000000ff
        /*046c*/ 	.word	0x00030898
        /*0470*/ 	.short	0x0100
        /*0472*/ 	.byte	0x08
	.zero		1


	//   ....[17]....
        /*0474*/ 	.word	0x00000760
        /*0478*/ 	.word	0x000000ff
        /*047c*/ 	.word	0x000308a8
        /*0480*/ 	.short	0x0100
        /*0482*/ 	.byte	0x08
	.zero		1


	//   ....[18]....
        /*0484*/ 	.word	0x00000890
        /*0488*/ 	.word	0x000000ff
        /*048c*/ 	.word	0x000308b0
        /*0490*/ 	.short	0x0100
        /*0492*/ 	.byte	0x08
	.zero		1


	//   ....[19]....
        /*0494*/ 	.word	0x000008a0
        /*0498*/ 	.word	0x000000ff
        /*049c*/ 	.word	0x000308c0
        /*04a0*/ 	.short	0x0100
        /*04a2*/ 	.byte	0x08
	.zero		1


	//   ....[20]....
        /*04a4*/ 	.word	0x000008b0
        /*04a8*/ 	.word	0x000000ff
        /*04ac*/ 	.word	0x000308b8
        /*04b0*/ 	.short	0x0100
        /*04b2*/ 	.byte	0x08
	.zero		1


	//   ....[21]....
        /*04b4*/ 	.word	0x000008c0
        /*04b8*/ 	.word	0x000000ff
        /*04bc*/ 	.word	0x000308c8
        /*04c0*/ 	.short	0x0100
        /*04c2*/ 	.byte	0x08
	.zero		1


	//   ....[22]....
        /*04c4*/ 	.word	0x00001130
        /*04c8*/ 	.word	0x000000ff
        /*04cc*/ 	.word	0x00030800
        /*04d0*/ 	.short	0x010a
        /*04d2*/ 	.byte	0x24
	.zero		1


	//   ....[23]....
        /*04d4*/ 	.word	0x00001210
        /*04d8*/ 	.word	0x000000ff
        /*04dc*/ 	.word	0x00030830
        /*04e0*/ 	.short	0x010a
        /*04e2*/ 	.byte	0x24
	.zero		1


	//   ....[24]....
        /*04e4*/ 	.word	0x000012f0
        /*04e8*/ 	.word	0x000000ff
        /*04ec*/ 	.word	0x00030830
        /*04f0*/ 	.short	0x010a
        /*04f2*/ 	.byte	0x24
	.zero		1


	//   ....[25]....
        /*04f4*/ 	.word	0x00002de0
        /*04f8*/ 	.word	0x00000004
        /*04fc*/ 	.word	0x00000000
        /*0500*/ 	.short	0x0101
        /*0502*/ 	.byte	0x3f
	.zero		1


	//   ....[26]....
        /*0504*/ 	.word	0x00004260
        /*0508*/ 	.word	0x00000003
        /*050c*/ 	.word	0x00030830
        /*0510*/ 	.short	0x010a
        /*0512*/ 	.byte	0x3f
	.zero		1


	//   ....[27]....
        /*0514*/ 	.word	0x000042a0
        /*0518*/ 	.word	0x00000003
        /*051c*/ 	.word	0x00030830
        /*0520*/ 	.short	0x010a
        /*0522*/ 	.byte	0x3f
	.zero		1


	//   ....[28]....
        /*0524*/ 	.word	0x000044d0
        /*0528*/ 	.word	0x000000ff
        /*052c*/ 	.word	0x00030850
        /*0530*/ 	.short	0x010a
        /*0532*/ 	.byte	0x05
	.zero		1


	//   ....[29]....
        /*0534*/ 	.word	0x00004510
        /*0538*/ 	.word	0x000000ff
        /*053c*/ 	.word	0x00030850
        /*0540*/ 	.short	0x010a
        /*0542*/ 	.byte	0x05
	.zero		1


	//   ....[30]....
        /*0544*/ 	.word	0x00005880
        /*0548*/ 	.word	0x00000009
        /*054c*/ 	.word	0x00000000
        /*0550*/ 	.short	0x0101
        /*0552*/ 	.byte	0x3f
	.zero		1


	//   ....[31]....
        /*0554*/ 	.word	0x000058b0
        /*0558*/ 	.word	0x0000000b
        /*055c*/ 	.word	0x00000000
        /*0560*/ 	.short	0x0101
        /*0562*/ 	.byte	0x3f
	.zero		1


	//   ....[32]....
        /*0564*/ 	.word	0x00006c30
        /*0568*/ 	.word	0x00000009
        /*056c*/ 	.word	0x00030850
        /*0570*/ 	.short	0x010a
        /*0572*/ 	.byte	0x3f
	.zero		1


	//   ....[33]....
        /*0574*/ 	.word	0x00006c70
        /*0578*/ 	.word	0x00000009
        /*057c*/ 	.word	0x00030850
        /*0580*/ 	.short	0x010a
        /*0582*/ 	.byte	0x3f
	.zero		1


	//   ....[34]....
        /*0584*/ 	.word	0x00007410
        /*0588*/ 	.word	0x00000008
        /*058c*/ 	.word	0x00000000
        /*0590*/ 	.short	0x0101
        /*0592*/ 	.byte	0x3f
	.zero		1


	//   ....[35]....
        /*0594*/ 	.word	0x00007e50
        /*0598*/ 	.word	0x000000ff
        /*059c*/ 	.word	0x00000000
        /*05a0*/ 	.short	0x0101
        /*05a2*/ 	.byte	0x04
	.zero		1


	//   ....[36]....
        /*05a4*/ 	.word	0x000094c0
        /*05a8*/ 	.word	0x000000ff
        /*05ac*/ 	.word	0x00030840
        /*05b0*/ 	.short	0x010a
        /*05b2*/ 	.byte	0x26
	.zero		1


	//   ....[37]....
        /*05b4*/ 	.word	0x0000a320
        /*05b8*/ 	.word	0x000000ff
        /*05bc*/ 	.word	0x00030800
        /*05c0*/ 	.short	0x0107
        /*05c2*/ 	.byte	0x26
	.zero		1


	//   ....[38]....
        /*05c4*/ 	.word	0x0000a360
        /*05c8*/ 	.word	0x000000ff
        /*05cc*/ 	.word	0x00030800
        /*05d0*/ 	.short	0x0101
        /*05d2*/ 	.byte	0x26
	.zero		1


	//   ....[39]....
        /*05d4*/ 	.word	0x0000a390
        /*05d8*/ 	.word	0x000000ff
        /*05dc*/ 	.word	0x00030820
        /*05e0*/ 	.short	0x010a
        /*05e2*/ 	.byte	0x26
	.zero		1


	//   ....[40]....
        /*05e4*/ 	.word	0x0000a6e0
        /*05e8*/ 	.word	0x000000ff
        /*05ec*/ 	.word	0x00030848
        /*05f0*/ 	.short	0x010a
        /*05f2*/ 	.byte	0x26
	.zero		1


	//   ....[41]....
        /*05f4*/ 	.word	0x0000a8d0
        /*05f8*/ 	.word	0x000000ff
        /*05fc*/ 	.word	0x00030860
        /*0600*/ 	.short	0x010a
        /*0602*/ 	.byte	0x26
	.zero		1


	//   ....[42]....
        /*0604*/ 	.word	0x0000acb0
        /*0608*/ 	.word	0x000000ff
        /*060c*/ 	.word	0x00030840
        /*0610*/ 	.short	0x010a
        /*0612*/ 	.byte	0x26
	.zero		1


	//   ....[43]....
        /*0614*/ 	.word	0x0000aed0
        /*0618*/ 	.word	0x000000ff
        /*061c*/ 	.word	0x00030868
        /*0620*/ 	.short	0x010a
        /*0622*/ 	.byte	0x26
	.zero		1


	//   ....[44]....
        /*0624*/ 	.word	0x0000b2f0
        /*0628*/ 	.word	0x000000ff
        /*062c*/ 	.word	0x00030848
        /*0630*/ 	.short	0x010a
        /*0632*/ 	.byte	0x26
	.zero		1


	//   ....[45]....
        /*0634*/ 	.word	0x0000b4f0
        /*0638*/ 	.word	0x000000ff
        /*063c*/ 	.word	0x00030860
        /*0640*/ 	.short	0x010a
        /*0642*/ 	.byte	0x26
	.zero		1


	//   ....[46]....
        /*0644*/ 	.word	0x0000b790
        /*0648*/ 	.word	0x00000003
        /*064c*/ 	.word	0x00030860
        /*0650*/ 	.short	0x010a
        /*0652*/ 	.byte	0x3f
	.zero		1


	//   ....[47]....
        /*0654*/ 	.word	0x0000ba50
        /*0658*/ 	.word	0x00000007
        /*065c*/ 	.word	0x00030820
        /*0660*/ 	.short	0x010a
        /*0662*/ 	.byte	0x3f
	.zero		1


	//   ....[48]....
        /*0664*/ 	.word	0x0000bb90
        /*0668*/ 	.word	0x00000005
        /*066c*/ 	.word	0x00000000
        /*0670*/ 	.short	0x010a
        /*0672*/ 	.byte	0x3f
	.zero		1


	//   ....[49]....
        /*0674*/ 	.word	0x0000bc00
        /*0678*/ 	.word	0x00000003
        /*067c*/ 	.word	0x00000000
        /*0680*/ 	.short	0x010a
        /*0682*/ 	.byte	0x3f
	.zero		1


	//   ....[50]....
        /*0684*/ 	.word	0x0000bc60
        /*0688*/ 	.word	0x00000005
        /*068c*/ 	.word	0x00000000
        /*0690*/ 	.short	0x010a
        /*0692*/ 	.byte	0x3f
	.zero		1


	//   ....[51]....
        /*0694*/ 	.word	0x0000bc90
        /*0698*/ 	.word	0x00000003
        /*069c*/ 	.word	0x00000000
        /*06a0*/ 	.short	0x010a
        /*06a2*/ 	.byte	0x3f
	.zero		1


	//   ....[52]....
        /*06a4*/ 	.word	0x0000bd00
        /*06a8*/ 	.word	0x00000003
        /*06ac*/ 	.word	0x00030800
        /*06b0*/ 	.short	0x010a
        /*06b2*/ 	.byte	0x3f
	.zero		1


	//   ....[53]....
        /*06b4*/ 	.word	0x0000bd60
        /*06b8*/ 	.word	0x00000003
        /*06bc*/ 	.word	0x00030830
        /*06c0*/ 	.short	0x010a
        /*06c2*/ 	.byte	0x3f
	.zero		1


	//   ....[54]....
        /*06c4*/ 	.word	0x0000bdb0
        /*06c8*/ 	.word	0x00000003
        /*06cc*/ 	.word	0x00030830
        /*06d0*/ 	.short	0x010a
        /*06d2*/ 	.byte	0x3f
	.zero		1


	//   ....[55]....
        /*06d4*/ 	.word	0x0000be10
        /*06d8*/ 	.word	0x00000003
        /*06dc*/ 	.word	0x00030850
        /*06e0*/ 	.short	0x010a
        /*06e2*/ 	.byte	0x3f
	.zero		1


	//   ....[56]....
        /*06e4*/ 	.word	0x0000be60
        /*06e8*/ 	.word	0x00000009
        /*06ec*/ 	.word	0x00030850
        /*06f0*/ 	.short	0x010a
        /*06f2*/ 	.byte	0x3f
	.zero		1


	//   ....[57]....
        /*06f4*/ 	.word	0x0000bfc0
        /*06f8*/ 	.word	0x00000003
        /*06fc*/ 	.word	0x00030840
        /*0700*/ 	.short	0x010a
        /*0702*/ 	.byte	0x3f
	.zero		1


	//   ....[58]....
        /*0704*/ 	.word	0x0000ce80
        /*0708*/ 	.word	0x00000003
        /*070c*/ 	.word	0x00030820
        /*0710*/ 	.short	0x010a
        /*0712*/ 	.byte	0x3f
	.zero		1


	//   ....[59]....
        /*0714*/ 	.word	0x0000cee0
        /*0718*/ 	.word	0x00000003
        /*071c*/ 	.word	0x00030848
        /*0720*/ 	.short	0x010a
        /*0722*/ 	.byte	0x3f
	.zero		1


	//   ....[60]....
        /*0724*/ 	.word	0x0000cf40
        /*0728*/ 	.word	0x00000003
        /*072c*/ 	.word	0x00030860
        /*0730*/ 	.short	0x010a
        /*0732*/ 	.byte	0x3f
	.zero		1


	//   ....[61]....
        /*0734*/ 	.word	0x0000cfa0
        /*0738*/ 	.word	0x00000003
        /*073c*/ 	.word	0x00030840
        /*0740*/ 	.short	0x010a
        /*0742*/ 	.byte	0x3f
	.zero		1


	//   ....[62]....
        /*0744*/ 	.word	0x0000d000
        /*0748*/ 	.word	0x00000003
        /*074c*/ 	.word	0x00030868
        /*0750*/ 	.short	0x010a
        /*0752*/ 	.byte	0x3f
	.zero		1


	//   ....[63]....
        /*0754*/ 	.word	0x0000d060
        /*0758*/ 	.word	0x00000002
        /*075c*/ 	.word	0x00030848
        /*0760*/ 	.short	0x010a
        /*0762*/ 	.byte	0x3f
	.zero		1


	//   ....[64]....
        /*0764*/ 	.word	0x0000d0c0
        /*0768*/ 	.word	0x00000002
        /*076c*/ 	.word	0x00030860
        /*0770*/ 	.short	0x010a
        /*0772*/ 	.byte	0x3f
	.zero		1


	//   ....[65]....
        /*0774*/ 	.word	0x0000d110
        /*0778*/ 	.word	0x00000003
        /*077c*/ 	.word	0x00030860
        /*0780*/ 	.short	0x010a
        /*0782*/ 	.byte	0x3f
	.zero		1


	//   ....[66]....
        /*0784*/ 	.word	0x0000d160
        /*0788*/ 	.word	0x00000007
        /*078c*/ 	.word	0x00030820
        /*0790*/ 	.short	0x010a
        /*0792*/ 	.byte	0x3f
	.zero		1


	//   ....[67]....
        /*0794*/ 	.word	0x0000d2d0
        /*0798*/ 	.word	0x00000005
        /*079c*/ 	.word	0x00000000
        /*07a0*/ 	.short	0x010a
        /*07a2*/ 	.byte	0x3f
	.zero		1


	//   ....[68]....
        /*07a4*/ 	.word	0x0000d320
        /*07a8*/ 	.word	0x00000003
        /*07ac*/ 	.word	0x00000000
        /*07b0*/ 	.short	0x010a
        /*07b2*/ 	.byte	0x3f
	.zero		1


	//   ....[69]....
        /*07b4*/ 	.word	0x0000d370
        /*07b8*/ 	.word	0x00000005
        /*07bc*/ 	.word	0x00000000
        /*07c0*/ 	.short	0x010a
        /*07c2*/ 	.byte	0x3f
	.zero		1


	//----- nvinfo : EIATTR_NUM_MBARRIERS
	.align		4
.L_93:
        /*07c4*/ 	.byte	0x03, 0x38
        /*07c6*/ 	.short	0x0016


	//----- nvinfo : EIATTR_EXIT_INSTR_OFFSETS
	.align		4
        /*07c8*/ 	.byte	0x04, 0x1c
        /*07ca*/ 	.short	(.L_95 - .L_94)


	//   ....[0]....
.L_94:
        /*07cc*/ 	.word	0x0000bce0


	//----- nvinfo : EIATTR_MAX_THREADS
	.align		4
.L_95:
        /*07d0*/ 	.byte	0x04, 0x05
        /*07d2*/ 	.short	(.L_97 - .L_96)
.L_96:
        /*07d4*/ 	.word	0x00000200
        /*07d8*/ 	.word	0x00000001
        /*07dc*/ 	.word	0x00000001


	//----- nvinfo : EIATTR_CRS_STACK_SIZE
	.align		4
.L_97:
        /*07e0*/ 	.byte	0x04, 0x1e
        /*07e2*/ 	.short	(.L_99 - .L_98)
.L_98:
        /*07e4*/ 	.word	0x00000000


	//----- nvinfo : EIATTR_CBANK_PARAM_SIZE
	.align		4
.L_99:
        /*07e8*/ 	.byte	0x03, 0x19
        /*07ea*/ 	.short	0x0a70


	//----- nvinfo : EIATTR_PARAM_CBANK
	.align		4
        /*07ec*/ 	.byte	0x04, 0x0a
        /*07ee*/ 	.short	(.L_101 - .L_100)
	.align		4
.L_100:
        /*07f0*/ 	.word	index@(.nv.constant0._ZN7cutlass13device_kernelIN5flash11enable_sm90INS1_16FlashAttnFwdSm90INS1_25CollectiveMainloopFwdSm90ILi2EN4cute5tupleIJNS5_1CILi1EEES8_S8_EEENS6_IJNS7_ILi192EEESA_NS7_ILi64EEEEEELi64ENS_10bfloat16_tEfNS_4arch4Sm90ELb0ELb0ELb0ELb0ELb0ELb0ELb0ELb0ELb1ELb1ELb1ELb0EEENS1_21CollectiveEpilogueFwdINS6_IJSA_SB_SA_EEES9_SD_SF_Li384ELb0ELb1ELb1ELb0EEENS1_19SingleTileSchedulerILb0ELb1ELb1ELi192EEEEEEEEEvNT_6ParamsE)
        /*07f4*/ 	.short	0x0210
        /*07f6*/ 	.short	0x0a70


	//----- nvinfo : EIATTR_SW_WAR
	.align		4
.L_101:
        /*07f8*/ 	.byte	0x04, 0x36
        /*07fa*/ 	.short	(.L_103 - .L_102)
.L_102:
        /*07fc*/ 	.word	0x00000008
.L_103:


//--------------------- .nv.info._ZN7cutlass13device_kernelIN5flash11enable_sm90INS1_16FlashAttnFwdSm90INS1_25CollectiveMainloopFwdSm90ILi2EN4cute5tupleIJNS5_1CILi1EEES8_S8_EEENS6_IJNS7_ILi192EEESA_NS7_ILi64EEEEEELi64ENS_10bfloat16_tEfNS_4arch4Sm90ELb0ELb0ELb0ELb1ELb0ELb0ELb0ELb0ELb1ELb1ELb1ELb0EEENS1_21CollectiveEpilogueFwdINS6_IJSA_SB_SA_EEES9_SD_SF_Li384ELb1ELb1ELb1ELb0EEENS1_36VarlenDynamicPersistentTileSchedulerILi192ELi192ELi384ELi128ELb1ELb1ELb1ELb0ELb1ELb1EEEEEEEEEvNT_6ParamsE --------------------------
	.section	.nv.info._ZN7cutlass13device_kernelIN5flash11enable_sm90INS1_16FlashAttnFwdSm90INS1_25CollectiveMainloopFwdSm90ILi2EN4cute5tupleIJNS5_1CILi1EEES8_S8_EEENS6_IJNS7_ILi192EEESA_NS7_ILi64EEEEEELi64ENS_10bfloat16_tEfNS_4arch4Sm90ELb0ELb0ELb0ELb1ELb0ELb0ELb0ELb0ELb1ELb1ELb1ELb0EEENS1_21CollectiveEpilogueFwdINS6_IJSA_SB_SA_EEES9_SD_SF_Li384ELb1ELb1ELb1ELb0EEENS1_36VarlenDynamicPersistentTileSchedulerILi192ELi192ELi384ELi128ELb1ELb1ELb1ELb0ELb1ELb1EEEEEEEEEvNT_6ParamsE,"",@"SHT_CUDA_INFO"
	.sectionflags	@""
	.align	4


	//----- nvinfo : EIATTR_CUDA_API_VERSION
	.align		4
        /*0000*/ 	.byte	0x04, 0x37
        /*0002*/ 	.short	(.L_105 - .L_104)
.L_104:
        /*0004*/ 	.word	0x00000082


	//----- nvinfo : EIATTR_KPARAM_INFO
	.align		4
.L_105:
        /*0008*/ 	.byte	0x04, 0x17
        /*000a*/ 	.short	(.L_107 - .L_106)
.L_106:
        /*000c*/ 	.word	0x00000000
        /*0010*/ 	.short	0x0000
        /*0012*/ 	.short	0x0070
        /*0014*/ 	.byte	0x00, 0xf0, 0x01, 0x2a


	//----- nvinfo : EIATTR_SPARSE_MMA_MASK
	.align		4
.L_107:
        /*0018*/ 	.byte	0x03, 0x50
        /*001a*/ 	.short	0x0000


	//----- nvinfo : EIATTR_MAXREG_COUNT
	.align		4
        /*001c*/ 	.byte	0x03, 0x1b
        /*001e*/ 	.short	0x0080


	//----- nvinfo : EIATTR_NUM_BARRIERS
	.align		4
        /*0020*/ 	.byte	0x02, 0x4c
        /*0022*/ 	.byte	0x10
	.zero		1


	//----- nvinfo : EIATTR_EXTERNS
	.align		4
        /*0024*/ 	.byte	0x04, 0x0f
        /*0026*/ 	.short	(.L_109 - .L_108)


	//   ....[0]....
	.align		4
.L_108:
        /*0028*/ 	.word	index@(__assertfail)


	//----- nvinfo : EIATTR_ANNOTATIONS
	.align		4
.L_109:
        /*002c*/ 	.byte	0x04, 0x55
        /*002e*/ 	.short	(.L_111 - .L_110)


	//   ....[0]....
.L_110:
        /*0030*/ 	.word	0x00000001
        /*0034*/ 	.byte	0x30, 0x09, 0x00, 0x00, 0x01, 0x00, 0x00, 0x00, 0x80, 0x0a, 0x00, 0x00, 0x01, 0x00, 0x00, 0x00
        /* <DEDUP_REMOVED lines=50> */
        /*0364*/ 	.byte	0xa0, 0xfd, 0x00, 0x00


	//----- nvinfo : EIATTR_MERCURY_ISA_VERSION
	.align		4
.L_111:
        /*0368*/ 	.byte	0x03, 0x5f
        /*036a*/ 	.short	0x0101


	//----- nvinfo : EIATTR_UNUSED_LOAD_BYTE_OFFSET
	.align		4
        /*036c*/ 	.byte	0x04, 0x44
        /*036e*/ 	.short	(.L_113 - .L_112)


	//   ....[0]....
.L_112:
        /*0370*/ 	.word	0x00000a40
        /*0374*/ 	.word	0x0000fff0


	//   ....[1]....
        /*0378*/ 	.word	0x00007cb0
        /*037c*/ 	.word	0x0000fff0


	//----- nvinfo : EIATTR_INT_WARP_WIDE_INSTR_OFFSETS
	.align		4
.L_113:
        /*0380*/ 	.byte	0x04, 0x31
        /*0382*/ 	.short	(.L_115 - .L_114)


	//   ....[0]....
.L_114:
        /*0384*/ 	.word	0x00000120


	//   ....[1]....
        /*0388*/ 	.word	0x000001c0


	//   ....[2]....
        /*038c*/ 	.word	0x00000230


	//   ....[3]....
        /*0390*/ 	.word	0x0000b570


	//   ....[4]....
        /*0394*/ 	.word	0x0000b600


	//   ....[5]....
        /*0398*/ 	.word	0x0000e6b0


	//   ....[6]....
        /*039c*/ 	.word	0x0000e740


	//----- nvinfo : EIATTR_COOP_GROUP_MASK_REGIDS
	.align		4
.L_115:
        /*03a0*/ 	.byte	0x04, 0x29
        /*03a2*/ 	.short	(.L_117 - .L_116)


	//   ....[0]....
.L_116:
        /*03a4*/ 	.word	0xffffffff


	//   ....[1]....
        /*03a8*/ 	.word	0xffffffff


	//   ....[2]....
        /*03ac*/ 	.word	0xffffffff


	//   ....[3]....
        /*03b0*/ 	.word	0xffffffff


	//   ....[4]....
        /*03b4*/ 	.word	0xffffffff


	//   ....[5]....
        /*03b8*/ 	.word	0xffffffff


	//   ....[6]....
        /*03bc*/ 	.word	0xffffffff


	//   ....[7]....
        /*03c0*/ 	.word	0xffffffff


	//   ....[8]....
        /*03c4*/ 	.word	0xffffffff


	//   ....[9]....
        /*03c8*/ 	.word	0xffffffff


	//   ....[10]....
        /*03cc*/ 	.word	0xffffffff


	//   ....[11]....
        /*03d0*/ 	.word	0xffffffff


	//   ....[12]....
        /*03d4*/ 	.word	0xffffffff


	//   ....[13]....
        /*03d8*/ 	.word	0xffffffff


	//   ....[14]....
        /*03dc*/ 	.word	0xffffffff


	//   ....[15]....
        /*03e0*/ 	.word	0xffffffff


	//   ....[16]....
        /*03e4*/ 	.word	0xffffffff


	//   ....[17]....
        /*03e8*/ 	.word	0xffffffff


	//   ....[18]....
        /*03ec*/ 	.word	0xffffffff


	//   ....[19]....
        /*03f0*/ 	.word	0xffffffff


	//   ....[20]....
        /*03f4*/ 	.word	0xffffffff


	//   ....[21]....
        /*03f8*/ 	.word	0xffffffff


	//   ....[22]....
        /*03fc*/ 	.word	0xffffffff


	//   ....[23]....
        /*0400*/ 	.word	0xffffffff


	//   ....[24]....
        /*0404*/ 	.word	0xffffffff


	//   ....[25]....
        /*0408*/ 	.word	0xffffffff


	//   ....[26]....
        /*040c*/ 	.word	0xffffffff


	//   ....[27]....
        /*0410*/ 	.word	0xffffffff


	//   ....[28]....
        /*0414*/ 	.word	0xffffffff


	//   ....[29]....
        /*0418*/ 	.word	0xffffffff


	//   ....[30]....
        /*041c*/ 	.word	0xffffffff


	//   ....[31]....
        /*0420*/ 	.word	0xffffffff


	//   ....[32]....
        /*0424*/ 	.word	0xffffffff


	//   ....[33]....
        /*0428*/ 	.word	0xffffffff


	//   ....[34]....
        /*042c*/ 	.word	0xffffffff


	//   ....[35]....
        /*0430*/ 	.word	0xffffffff


	//   ....[36]....
        /*0434*/ 	.word	0xffffffff


	//   ....[37]....
        /*0438*/ 	.word	0xffffffff


	//   ....[38]....
        /*043c*/ 	.word	0xffffffff


	//   ....[39]....
        /*0440*/ 	.word	0xffffffff


	//   ....[40]....
        /*0444*/ 	.word	0xffffffff


	//   ....[41]....
        /*0448*/ 	.word	0xffffffff


	//   ....[42]....
        /*044c*/ 	.word	0xffffffff


	//   ....[43]....
        /*0450*/ 	.word	0xffffffff


	//   ....[44]....
        /*0454*/ 	.word	0xffffffff


	//   ....[45]....
        /*0458*/ 	.word	0xffffffff


	//   ....[46]....
        /*045c*/ 	.word	0xffffffff


	//   ....[47]....
        /*0460*/ 	.word	0xffffffff


	//   ....[48]....
        /*0464*/ 	.word	0xffffffff


	//   ....[49]....
        /*0468*/ 	.word	0xffffffff


	//   ....[50]....
        /*046c*/ 	.word	0xffffffff


	//   ....[51]....
        /*0470*/ 	.word	0xffffffff


	//   ....[52]....
        /*0474*/ 	.word	0xffffffff


	//   ....[53]....
        /*0478*/ 	.word	0xffffffff


	//   ....[54]....
        /*047c*/ 	.word	0xffffffff


	//   ....[55]....
        /*0480*/ 	.word	0xffffffff


	//   ....[56]....
        /*0484*/ 	.word	0xffffffff


	//   ....[57]....
        /*0488*/ 	.word	0xffffffff


	//   ....[58]....
        /*048c*/ 	.word	0xffffffff


	//   ....[59]....
        /*0490*/ 	.word	0xffffffff


	//   ....[60]....
        /*0494*/ 	.word	0xffffffff


	//   ....[61]....
        /*0498*/ 	.word	0xffffffff


	//   ....[62]....
        /*049c*/ 	.word	0xffffffff


	//   ....[63]....
        /*04a0*/ 	.word	0xffffffff


	//   ....[64]....
        /*04a4*/ 	.word	0xffffffff


	//   ....[65]....
        /*04a8*/ 	.word	0xffffffff


	//   ....[66]....
        /*04ac*/ 	.word	0xffffffff


	//   ....[67]....
        /*04b0*/ 	.word	0xffffffff


	//   ....[68]....
        /*04b4*/ 	.word	0xffffffff


	//   ....[69]....
        /*04b8*/ 	.word	0xffffffff


	//   ....[70]....
        /*04bc*/ 	.word	0xffffffff


	//   ....[71]....
        /*04c0*/ 	.word	0xffffffff


	//   ....[72]....
        /*04c4*/ 	.word	0xffffffff


	//   ....[73]....
        /*04c8*/ 	.word	0xffffffff


	//   ....[74]....
        /*04cc*/ 	.word	0xffffffff


	//   ....[75]....
        /*04d0*/ 	.word	0xffffffff


	//   ....[76]....
        /*04d4*/ 	.word	0xffffffff


	//   ....[77]....
        /*04d8*/ 	.word	0xffffffff


	//   ....[78]....
        /*04dc*/ 	.word	0xffffffff


	//   ....[79]....
        /*04e0*/ 	.word	0xffffffff


	//   ....[80]....
        /*04e4*/ 	.word	0xffffffff


	//   ....[81]....
        /*04e8*/ 	.word	0xffffffff


	//   ....[82]....
        /*04ec*/ 	.word	0xffffffff


	//   ....[83]....
        /*04f0*/ 	.word	0xffffffff


	//   ....[84]....
        /*04f4*/ 	.word	0xffffffff


	//   ....[85]....
        /*04f8*/ 	.word	0xffffffff


	//   ....[86]....
        /*04fc*/ 	.word	0xffffffff


	//   ....[87]....
        /*0500*/ 	.word	0xffffffff


	//   ....[88]....
        /*0504*/ 	.word	0xffffffff


	//   ....[89]....
        /*0508*/ 	.word	0xffffffff


	//   ....[90]....
        /*050c*/ 	.word	0xffffffff


	//   ....[91]....
        /*0510*/ 	.word	0xffffffff


	//   ....[92]....
        /*0514*/ 	.word	0xffffffff


	//   ....[93]....
        /*0518*/ 	.word	0xffffffff


	//   ....[94]....
        /*051c*/ 	.word	0xffffffff


	//   ....[95]....
        /*0520*/ 	.word	0xffffffff


	//   ....[96]....
        /*0524*/ 	.word	0xffffffff


	//   ....[97]....
        /*0528*/ 	.word	0xffffffff


	//   ....[98]....
        /*052c*/ 	.word	0xffffffff


	//   ....[99]....
        /*0530*/ 	.word	0xffffffff


	//   ....[100]....
        /*0534*/ 	.word	0xffffffff


	//   ....[101]....
        /*0538*/ 	.word	0xffffffff


	//   ....[102]....
        /*053c*/ 	.word	0xffffffff


	//   ....[103]....
        /*0540*/ 	.word	0xffffffff


	//   ....[104]....
        /*0544*/ 	.word	0xffffffff


	//   ....[105]....
        /*0548*/ 	.word	0xffffffff


	//   ....[106]....
        /*054c*/ 	.word	0xffffffff


	//   ....[107]....
        /*0550*/ 	.word	0x0500000f


	//   ....[108]....
        /*0554*/ 	.word	0x0500000f


	//   ....[109]....
        /*0558*/ 	.word	0x0500000f


	//   ....[110]....
        /*055c*/ 	.word	0x0500000f


	//   ....[111]....
        /*0560*/ 	.word	0x0500000f


	//   ....[112]....
        /*0564*/ 	.word	0x0500000f


	//   ....[113]....
        /*0568*/ 	.word	0x0500000f


	//   ....[114]....
        /*056c*/ 	.word	0x0500000f


	//   ....[115]....
        /*0570*/ 	.word	0x0500000f


	//   ....[116]....
        /*0574*/ 	.word	0x0500000f


	//   ....[117]....
        /*0578*/ 	.word	0x0500000f


	//   ....[118]....
        /*057c*/ 	.word	0x0500000f


	//   ....[119]....
        /*0580*/ 	.word	0x0500000f


	//   ....[120]....
        /*0584*/ 	.word	0x0500000f


	//   ....[121]....
        /*0588*/ 	.word	0x0500000f


	//   ....[122]....
        /*058c*/ 	.word	0x0500000f


	//   ....[123]....
        /*0590*/ 	.word	0x0500000f


	//   ....[124]....
        /*0594*/ 	.word	0x0500000f


	//   ....[125]....
        /*0598*/ 	.word	0x0500000f


	//   ....[126]....
        /*059c*/ 	.word	0x0500000f


	//   ....[127]....
        /*05a0*/ 	.word	0x0500000f


	//   ....[128]....
        /*05a4*/ 	.word	0x0500000f


	//   ....[129]....
        /*05a8*/ 	.word	0x0500000f


	//   ....[130]....
        /*05ac*/ 	.word	0x0500000f


	//   ....[131]....
        /*05b0*/ 	.word	0x0500000f


	//   ....[132]....
        /*05b4*/ 	.word	0x0500000f


	//   ....[133]....
        /*05b8*/ 	.word	0x0500000f


	//   ....[134]....
        /*05bc*/ 	.word	0x0500000f


	//   ....[135]....
        /*05c0*/ 	.word	0x0500000f


	//   ....[136]....
        /*05c4*/ 	.word	0x0500000f


	//   ....[137]....
        /*05c8*/ 	.word	0x0500000f


	//   ....[138]....
        /*05cc*/ 	.word	0x0500000f


	//   ....[139]....
        /*05d0*/ 	.word	0x0500000f


	//   ....[140]....
        /*05d4*/ 	.word	0x0500000f


	//   ....[141]....
        /*05d8*/ 	.word	0x0500000f


	//   ....[142]....
        /*05dc*/ 	.word	0x0500000f


	//   ....[143]....
        /*05e0*/ 	.word	0x0500000f


	//   ....[144]....
        /*05e4*/ 	.word	0x0500000f


	//   ....[145]....
        /*05e8*/ 	.word	0x0500000f


	//   ....[146]....
        /*05ec*/ 	.word	0x0500000f


	//   ....[147]....
        /*05f0*/ 	.word	0x0500000f


	//   ....[148]....
        /*05f4*/ 	.word	0x0500000f


	//   ....[149]....
        /*05f8*/ 	.word	0x0500000f


	//   ....[150]....
        /*05fc*/ 	.word	0x0500000f


	//----- nvinfo : EIATTR_COOP_GROUP_INSTR_OFFSETS
	.align		4
.L_117:
        /*0600*/ 	.byte	0x04, 0x28
        /*0602*/ 	.short	(.L_119 - .L_118)


	//   ....[0]....
.L_118:
        /*0604*/ 	.word	0x00000060


	//   ....[1]....
        /*0608*/ 	.word	0x00000130


	//   ....[2]....
        /*060c*/ 	.word	0x000001e0


	//   ....[3]....
        /*0610*/ 	.word	0x000003a0


	//   ....[4]....
        /*0614*/ 	.word	0x00000500


	//   ....[5]....
        /*0618*/ 	.word	0x00000620


	//   ....[6]....
        /*061c*/ 	.word	0x00000780


	//   ....[7]....
        /*0620*/ 	.word	0x00001860


	//   ....[8]....
        /*0624*/ 	.word	0x00002b80


	//   ....[9]....
        /*0628*/ 	.word	0x00002ca0


	//   ....[10]....
        /*062c*/ 	.word	0x00003450


	//   ....[11]....
        /*0630*/ 	.word	0x000034d0


	//   ....[12]....
        /*0634*/ 	.word	0x00004670


	//   ....[13]....
        /*0638*/ 	.word	0x00005360


	//   ....[14]....
        /*063c*/ 	.word	0x00005380


	//   ....[15]....
        /*0640*/ 	.word	0x000053b0


	//   ....[16]....
        /*0644*/ 	.word	0x000053c0


	//   ....[17]....
        /*0648*/ 	.word	0x00007190


	//   ....[18]....
        /*064c*/ 	.word	0x000072b0


	//   ....[19]....
        /*0650*/ 	.word	0x000072f0


	//   ....[20]....
        /*0654*/ 	.word	0x00007460


	//   ....[21]....
        /*0658*/ 	.word	0x00007480


	//   ....[22]....
        /*065c*/ 	.word	0x00008500


	//   ....[23]....
        /*0660*/ 	.word	0x00008510


	//   ....[24]....
        /*0664*/ 	.word	0x00008520


	//   ....[25]....
        /*0668*/ 	.word	0x00008560


	//   ....[26]....
        /*066c*/ 	.word	0x00008ac0


	//   ....[27]....
        /*0670*/ 	.word	0x00008ae0


	//   ....[28]....
        /*0674*/ 	.word	0x00008af0


	//   ....[29]....
        /*0678*/ 	.word	0x00008b10


	//   ....[30]....
        /*067c*/ 	.word	0x00008b30


	//   ....[31]....
        /*0680*/ 	.word	0x00008b50


	//   ....[32]....
        /*0684*/ 	.word	0x00008cb0


	//   ....[33]....
        /*0688*/ 	.word	0x00008cc0


	//   ....[34]....
        /*068c*/ 	.word	0x000090e0


	//   ....[35]....
        /*0690*/ 	.word	0x00009110


	//   ....[36]....
        /*0694*/ 	.word	0x00009350


	//   ....[37]....
        /*0698*/ 	.word	0x00009360


	//   ....[38]....
        /*069c*/ 	.word	0x00009e60


	//   ....[39]....
        /*06a0*/ 	.word	0x00009e90


	//   ....[40]....
        /*06a4*/ 	.word	0x00009ed0


	//   ....[41]....
        /*06a8*/ 	.word	0x00009f00


	//   ....[42]....
        /*06ac*/ 	.word	0x00009f10


	//   ....[43]....
        /*06b0*/ 	.word	0x00009f20


	//   ....[44]....
        /*06b4*/ 	.word	0x00009f30


	//   ....[45]....
        /*06b8*/ 	.word	0x00009f50


	//   ....[46]....
        /*06bc*/ 	.word	0x0000a0b0


	//   ....[47]....
        /*06c0*/ 	.word	0x0000a2b0


	//   ....[48]....
        /*06c4*/ 	.word	0x0000a2e0


	//   ....[49]....
        /*06c8*/ 	.word	0x0000a310


	//   ....[50]....
        /*06cc*/ 	.word	0x0000a340


	//   ....[51]....
        /*06d0*/ 	.word	0x0000a370


	//   ....[52]....
        /*06d4*/ 	.word	0x0000a3a0


	//   ....[53]....
        /*06d8*/ 	.word	0x0000a520


	//   ....[54]....
        /*06dc*/ 	.word	0x0000a550


	//   ....[55]....
        /*06e0*/ 	.word	0x0000a580


	//   ....[56]....
        /*06e4*/ 	.word	0x0000a5b0


	//   ....[57]....
        /*06e8*/ 	.word	0x0000a5e0


	//   ....[58]....
        /*06ec*/ 	.word	0x0000a610


	//   ....[59]....
        /*06f0*/ 	.word	0x0000a6a0


	//   ....[60]....
        /*06f4*/ 	.word	0x0000a6d0


	//   ....[61]....
        /*06f8*/ 	.word	0x0000a6e0


	//   ....[62]....
        /*06fc*/ 	.word	0x0000a780


	//   ....[63]....
        /*0700*/ 	.word	0x0000bb10


	//   ....[64]....
        /*0704*/ 	.word	0x0000c670


	//   ....[65]....
        /*0708*/ 	.word	0x0000c680


	//   ....[66]....
        /*070c*/ 	.word	0x0000c6a0


	//   ....[67]....
        /*0710*/ 	.word	0x0000c730


	//   ....[68]....
        /*0714*/ 	.word	0x0000c750


	//   ....[69]....
        /*0718*/ 	.word	0x0000c7d0


	//   ....[70]....
        /*071c*/ 	.word	0x0000c7f0


	//   ....[71]....
        /*0720*/ 	.word	0x0000c870


	//   ....[72]....
        /*0724*/ 	.word	0x0000c890


	//   ....[73]....
        /*0728*/ 	.word	0x0000c910


	//   ....[74]....
        /*072c*/ 	.word	0x0000c930


	//   ....[75]....
        /*0730*/ 	.word	0x0000c9b0


	//   ....[76]....
        /*0734*/ 	.word	0x0000c9d0


	//   ....[77]....
        /*0738*/ 	.word	0x0000ca50


	//   ....[78]....
        /*073c*/ 	.word	0x0000ca70


	//   ....[79]....
        /*0740*/ 	.word	0x0000ca80


	//   ....[80]....
        /*0744*/ 	.word	0x0000caf0


	//   ....[81]....
        /*0748*/ 	.word	0x0000cb40


	//   ....[82]....
        /*074c*/ 	.word	0x0000cbf0


	//   ....[83]....
        /*0750*/ 	.word	0x0000cc00


	//   ....[84]....
        /*0754*/ 	.word	0x0000cc70


	//   ....[85]....
        /*0758*/ 	.word	0x0000cc80


	//   ....[86]....
        /*075c*/ 	.word	0x0000ccc0


	//   ....[87]....
        /*0760*/ 	.word	0x0000cce0


	//   ....[88]....
        /*0764*/ 	.word	0x0000ec30


	//   ....[89]....
        /*0768*/ 	.word	0x0000ec60


	//   ....[90]....
        /*076c*/ 	.word	0x0000ecc0


	//   ....[91]....
        /*0770*/ 	.word	0x0000ecf0


	//   ....[92]....
        /*0774*/ 	.word	0x0000ed20


	//   ....[93]....
        /*0778*/ 	.word	0x0000ed50


	//   ....[94]....
        /*077c*/ 	.word	0x0000ed80


	//   ....[95]....
        /*0780*/ 	.word	0x0000edb0


	//   ....[96]....
        /*0784*/ 	.word	0x0000ef50


	//   ....[97]....
        /*0788*/ 	.word	0x0000ef80


	//   ....[98]....
        /*078c*/ 	.word	0x0000efb0


	//   ....[99]....
        /*0790*/ 	.word	0x0000efe0


	//   ....[100]....
        /*0794*/ 	.word	0x0000f010


	//   ....[101]....
        /*0798*/ 	.word	0x0000f040


	//   ....[102]....
        /*079c*/ 	.word	0x0000f100


	//   ....[103]....
        /*07a0*/ 	.word	0x0000f120


	//   ....[104]....
        /*07a4*/ 	.word	0x0000f130


	//   ....[105]....
        /*07a8*/ 	.word	0x0000f190


	//   ....[106]....
        /*07ac*/ 	.word	0x0000f7b0


	//   ....[107]....
        /*07b0*/ 	.word	0x0000fc90


	//   ....[108]....
        /*07b4*/ 	.word	0x0000fe40


	//   ....[109]....
        /*07b8*/ 	.word	0x0000fe90


	//   ....[110]....
        /*07bc*/ 	.word	0x0000fef0


	//   ....[111]....
        /*07c0*/ 	.word	0x0000ffe0


	//   ....[112]....
        /*07c4*/ 	.word	0x00010040


	//   ....[113]....
        /*07c8*/ 	.word	0x00010140


	//   ....[114]....
        /*07cc*/ 	.word	0x000101a0


	//   ....[115]....
        /*07d0*/ 	.word	0x000102a0


	//   ....[116]....
        /*07d4*/ 	.word	0x00010300


	//   ....[117]....
        /*07d8*/ 	.word	0x00010400


	//   ....[118]....
        /*07dc*/ 	.word	0x00010460


	//   ....[119]....
        /*07e0*/ 	.word	0x00010560


	//   ....[120]....
        /*07e4*/ 	.word	0x000105c0


	//   ....[121]....
        /*07e8*/ 	.word	0x000106c0


	//   ....[122]....
        /*07ec*/ 	.word	0x00010720


	//   ....[123]....
        /*07f0*/ 	.word	0x000107d0


	//   ....[124]....
        /*07f4*/ 	.word	0x000108a0


	//   ....[125]....
        /*07f8*/ 	.word	0x00010970


	//   ....[126]....
        /*07fc*/ 	.word	0x000109d0


	//   ....[127]....
        /*0800*/ 	.word	0x00010ab0


	//   ....[128]....
        /*0804*/ 	.word	0x00010b10


	//   ....[129]....
        /*0808*/ 	.word	0x00010be0


	//   ....[130]....
        /*080c*/ 	.word	0x00010c40


	//   ....[131]....
        /*0810*/ 	.word	0x00010d00


	//   ....[132]....
        /*0814*/ 	.word	0x00011020


	//   ....[133]....
        /*0818*/ 	.word	0x000110c0


	//   ....[134]....
        /*081c*/ 	.word	0x00011240


	//   ....[135]....
        /*0820*/ 	.word	0x000112b0


	//   ....[136]....
        /*0824*/ 	.word	0x00011320


	//   ....[137]....
        /*0828*/ 	.word	0x00011390


	//   ....[138]....
        /*082c*/ 	.word	0x00011400


	//   ....[139]....
        /*0830*/ 	.word	0x00011480


	//   ....[140]....
        /*0834*/ 	.word	0x00011500


	//   ....[141]....
        /*0838*/ 	.word	0x00011590


	//   ....[142]....
        /*083c*/ 	.word	0x00011600


	//   ....[143]....
        /*0840*/ 	.word	0x00011670


	//   ....[144]....
        /*0844*/ 	.word	0x000116e0


	//   ....[145]....
        /*0848*/ 	.word	0x00011760


	//   ....[146]....
        /*084c*/ 	.word	0x000117d0


	//   ....[147]....
        /*0850*/ 	.word	0x00011870


	//   ....[148]....
        /*0854*/ 	.word	0x000118c0


	//   ....[149]....
        /*0858*/ 	.word	0x00011950


	//   ....[150]....
        /*085c*/ 	.word	0x00011a80


	//----- nvinfo : EIATTR_REG_RECONFIG
	.align		4
.L_119:
        /*0860*/ 	.byte	0x01, 0x54
	.zero		2


	//----- nvinfo : EIATTR_SYSCALL_OFFSETS
	.align		4
        /*0864*/ 	.byte	0x04, 0x46
        /*0866*/ 	.short	(.L_121 - .L_120)


	//   ....[0]....
.L_120:
        /*0868*/ 	.word	0x00001a20


	//   ....[1]....
        /*086c*/ 	.word	0x0000b760


	//   ....[2]....
        /*0870*/ 	.word	0x0000b8b0


	//   ....[3]....
        /*0874*/ 	.word	0x0000b9b0


	//   ....[4]....
        /*0878*/ 	.word	0x0000c1a0


	//----- nvinfo : EIATTR_MBARRIER_INSTR_OFFSETS
	.align		4
.L_121:
        /*087c*/ 	.byte	0x04, 0x39
        /*087e*/ 	.short	(.L_123 - .L_122)


	//   ....[0]....
.L_122:
        /*0880*/ 	.word	0x00000250
        /*0884*/ 	.word	0x000000ff
        /*0888*/ 	.word	0x00030800
        /*088c*/ 	.short	0x0100
        /*088e*/ 	.byte	0x08
	.zero		1


	//   ....[1]....
        /*0890*/ 	.word	0x00000260
        /*0894*/ 	.word	0x000000ff
        /*0898*/ 	.word	0x00030820
        /*089c*/ 	.short	0x0100
        /*089e*/ 	.byte	0x08
	.zero		1


	//   ....[2]....
        /*08a0*/ 	.word	0x00000350
        /*08a4*/ 	.word	0x000000ff
        /*08a8*/ 	.word	0x00030830
        /*08ac*/ 	.short	0x0100
        /*08ae*/ 	.byte	0x08
	.zero		1


	//   ....[3]....
        /*08b0*/ 	.word	0x00000360
        /*08b4*/ 	.word	0x000000ff
        /*08b8*/ 	.word	0x00030840
        /*08bc*/ 	.short	0x0100
        /*08be*/ 	.byte	0x08
	.zero		1


	//   ....[4]....
        /*08c0*/ 	.word	0x00000370
        /*08c4*/ 	.word	0x000000ff
        /*08c8*/ 	.word	0x00030838
        /*08cc*/ 	.short	0x0100
        /*08ce*/ 	.byte	0x08
	.zero		1


	//   ....[5]....
        /*08d0*/ 	.word	0x00000380
        /*08d4*/ 	.word	0x000000ff
        /*08d8*/ 	.word	0x00030848
        /*08dc*/ 	.short	0x0100
        /*08de*/ 	.byte	0x08
	.zero		1


	//   ....[6]....
        /*08e0*/ 	.word	0x000004b0
        /*08e4*/ 	.word	0x000000ff
        /*08e8*/ 	.word	0x00030850
        /*08ec*/ 	.short	0x0100
        /*08ee*/ 	.byte	0x08
	.zero		1


	//   ....[7]....
        /*08f0*/ 	.word	0x000004c0
        /*08f4*/ 	.word	0x000000ff
        /*08f8*/ 	.word	0x00030860
        /*08fc*/ 	.short	0x0100
        /*08fe*/ 	.byte	0x08
	.zero		1


	//   ....[8]....
        /*0900*/ 	.word	0x000004d0
        /*0904*/ 	.word	0x000000ff
        /*0908*/ 	.word	0x00030858
        /*090c*/ 	.short	0x0100
        /*090e*/ 	.byte	0x08
	.zero		1


	//   ....[9]....
        /*0910*/ 	.word	0x000004e0
        /*0914*/ 	.word	0x000000ff
        /*0918*/ 	.word	0x00030868
        /*091c*/ 	.short	0x0100
        /*091e*/ 	.byte	0x08
	.zero		1


	//   ....[10]....
        /*0920*/ 	.word	0x000005d0
        /*0924*/ 	.word	0x000000ff
        /*0928*/ 	.word	0x00030870
        /*092c*/ 	.short	0x0100
        /*092e*/ 	.byte	0x06
	.zero		1


	//   ....[11]....
        /*0930*/ 	.word	0x000005e0
        /*0934*/ 	.word	0x000000ff
        /*0938*/ 	.word	0x00030880
        /*093c*/ 	.short	0x0100
        /*093e*/ 	.byte	0x06
	.zero		1


	//   ....[12]....
        /*0940*/ 	.word	0x000005f0
        /*0944*/ 	.word	0x000000ff
        /*0948*/ 	.word	0x00030878
        /*094c*/ 	.short	0x0100
        /*094e*/ 	.byte	0x06
	.zero		1


	//   ....[13]....
        /*0950*/ 	.word	0x00000600
        /*0954*/ 	.word	0x000000ff
        /*0958*/ 	.word	0x00030888
        /*095c*/ 	.short	0x0100
        /*095e*/ 	.byte	0x06
	.zero		1


	//   ....[14]....
        /*0960*/ 	.word	0x00000730
        /*0964*/ 	.word	0x000000ff
        /*0968*/ 	.word	0x00030890
        /*096c*/ 	.short	0x0100
        /*096e*/ 	.byte	0x08
	.zero		1


	//   ....[15]....
        /*0970*/ 	.word	0x00000740
        /*0974*/ 	.word	0x000000ff
        /*0978*/ 	.word	0x000308a0
        /*097c*/ 	.short	0x0100
        /*097e*/ 	.byte	0x08
	.zero		1


	//   ....[16]....
        /*0980*/ 	.word	0x00000750
        /*0984*/ 	.word	0x000000ff
        /*0988*/ 	.word	0x00030898
        /*098c*/ 	.short	0x0100
        /*098e*/ 	.byte	0x08
	.zero		1


	//   ....[17]....
        /*0990*/ 	.word	0x00000760
        /*0994*/ 	.word	0x000000ff
        /*0998*/ 	.word	0x000308a8
        /*099c*/ 	.short	0x0100
        /*099e*/ 	.byte	0x08
	.zero		1


	//   ....[18]....
        /*09a0*/ 	.word	0x00000890
        /*09a4*/ 	.word	0x000000ff
        /*09a8*/ 	.word	0x000308b0
        /*09ac*/ 	.short	0x0100
        /*09ae*/ 	.byte	0x08
	.zero		1


	//   ....[19]....
        /*09b0*/ 	.word	0x000008a0
        /*09b4*/ 	.word	0x000000ff
        /*09b8*/ 	.word	0x000308c0
        /*09bc*/ 	.short	0x0100
        /*09be*/ 	.byte	0x08
	.zero		1


	//   ....[20]....
        /*09c0*/ 	.word	0x000008b0
        /*09c4*/ 	.word	0x000000ff
        /*09c8*/ 	.word	0x000308b8
        /*09cc*/ 	.short	0x0100
        /*09ce*/ 	.byte	0x08
	.zero		1


	//   ....[21]....
        /*09d0*/ 	.word	0x000008c0
        /*09d4*/ 	.word	0x000000ff
        /*09d8*/ 	.word	0x000308c8
        /*09dc*/ 	.short	0x0100
        /*09de*/ 	.byte	0x08
	.zero		1


	//   ....[22]....
        /*09e0*/ 	.word	0x00001a90
        /*09e4*/ 	.word	0x000000ff
        /*09e8*/ 	.word	0x00030800
        /*09ec*/ 	.short	0x010a
        /*09ee*/ 	.byte	0x25
	.zero		1


	//   ....[23]....
        /*09f0*/ 	.word	0x00001b00
        /*09f4*/ 	.word	0x00000004
        /*09f8*/ 	.word	0x00030830
        /*09fc*/ 	.short	0x010a
        /*09fe*/ 	.byte	0x3f
	.zero		1


	//   ....[24]....
        /*0a00*/ 	.word	0x00001b70
        /*0a04*/ 	.word	0x00000004
        /*0a08*/ 	.word	0x00030830
        /*0a0c*/ 	.short	0x010a
        /*0a0e*/ 	.byte	0x3f
	.zero		1


	//   ....[25]....
        /*0a10*/ 	.word	0x00002cc0
        /*0a14*/ 	.word	0x00000004
        /*0a18*/ 	.word	0x00000000
        /*0a1c*/ 	.short	0x0101
        /*0a1e*/ 	.byte	0x3f
	.zero		1


	//   ....[26]....
        /*0a20*/ 	.word	0x00004880
        /*0a24*/ 	.word	0x000000ff
        /*0a28*/ 	.word	0x00030830
        /*0a2c*/ 	.short	0x010a
        /*0a2e*/ 	.byte	0x07
	.zero		1


	//   ....[27]....
        /*0a30*/ 	.word	0x000048c0
        /*0a34*/ 	.word	0x000000ff
        /*0a38*/ 	.word	0x00030830
        /*0a3c*/ 	.short	0x010a
        /*0a3e*/ 	.byte	0x07
	.zero		1


	//   ....[28]....
        /*0a40*/ 	.word	0x00004ad0
        /*0a44*/ 	.word	0x000000ff
        /*0a48*/ 	.word	0x00030850
        /*0a4c*/ 	.short	0x010a
        /*0a4e*/ 	.byte	0x07
	.zero		1


	//   ....[29]....
        /*0a50*/ 	.word	0x00004b10
        /*0a54*/ 	.word	0x000000ff
        /*0a58*/ 	.word	0x00030850
        /*0a5c*/ 	.short	0x010a
        /*0a5e*/ 	.byte	0x07
	.zero		1


	//   ....[30]....
        /*0a60*/ 	.word	0x00006680
        /*0a64*/ 	.word	0x00000007
        /*0a68*/ 	.word	0x00000000
        /*0a6c*/ 	.short	0x0101
        /*0a6e*/ 	.byte	0x3f
	.zero		1


	//   ....[31]....
        /*0a70*/ 	.word	0x00006830
        /*0a74*/ 	.word	0x00000007
        /*0a78*/ 	.word	0x00000000
        /*0a7c*/ 	.short	0x0101
        /*0a7e*/ 	.byte	0x3f
	.zero		1


	//   ....[32]....
        /*0a80*/ 	.word	0x00007200
        /*0a84*/ 	.word	0x000000ff
        /*0a88*/ 	.word	0x00030850
        /*0a8c*/ 	.short	0x010a
        /*0a8e*/ 	.byte	0x0c
	.zero		1


	//   ....[33]....
        /*0a90*/ 	.word	0x00007240
        /*0a94*/ 	.word	0x000000ff
        /*0a98*/ 	.word	0x00030850
        /*0a9c*/ 	.short	0x010a
        /*0a9e*/ 	.byte	0x0c
	.zero		1


	//   ....[34]....
        /*0aa0*/ 	.word	0x00007a50
        /*0aa4*/ 	.word	0x0000000a
        /*0aa8*/ 	.word	0x00000000
        /*0aac*/ 	.short	0x0101
        /*0aae*/ 	.byte	0x3f
	.zero		1


	//   ....[35]....
        /*0ab0*/ 	.word	0x00008c80
        /*0ab4*/ 	.word	0x000000ff
        /*0ab8*/ 	.word	0x00000000
        /*0abc*/ 	.short	0x0101
        /*0abe*/ 	.byte	0x04
	.zero		1


	//   ....[36]....
        /*0ac0*/ 	.word	0x00009100
        /*0ac4*/ 	.word	0x000000ff
        /*0ac8*/ 	.word	0x00000000
        /*0acc*/ 	.short	0x0101
        /*0ace*/ 	.byte	0x04
	.zero		1


	//   ....[37]....
        /*0ad0*/ 	.word	0x0000bd20
        /*0ad4*/ 	.word	0x00000000
        /*0ad8*/ 	.word	0x00030840
        /*0adc*/ 	.short	0x010a
        /*0ade*/ 	.byte	0x3f
	.zero		1


	//   ....[38]....
        /*0ae0*/ 	.word	0x0000cd90
        /*0ae4*/ 	.word	0x00000011
        /*0ae8*/ 	.word	0x00030800
        /*0aec*/ 	.short	0x0107
        /*0aee*/ 	.byte	0x3f
	.zero		1


	//   ....[39]....
        /*0af0*/ 	.word	0x0000ce80
        /*0af4*/ 	.word	0x00000011
        /*0af8*/ 	.word	0x00030800
        /*0afc*/ 	.short	0x0101
        /*0afe*/ 	.byte	0x3f
	.zero		1


	//   ....[40]....
        /*0b00*/ 	.word	0x0000cea0
        /*0b04*/ 	.word	0x00000011
        /*0b08*/ 	.word	0x00030820
        /*0b0c*/ 	.short	0x010a
        /*0b0e*/ 	.byte	0x3f
	.zero		1


	//   ....[41]....
        /*0b10*/ 	.word	0x0000d230
        /*0b14*/ 	.word	0x00000002
        /*0b18*/ 	.word	0x00030840
        /*0b1c*/ 	.short	0x010a
        /*0b1e*/ 	.byte	0x3f
	.zero		1


	//   ....[42]....
        /*0b20*/ 	.word	0x0000d4b0
        /*0b24*/ 	.word	0x00000003
        /*0b28*/ 	.word	0x00000060
        /*0b2c*/ 	.short	0x010a
        /*0b2e*/ 	.byte	0x3f
	.zero		1


	//   ....[43]....
        /*0b30*/ 	.word	0x0000da00
        /*0b34*/ 	.word	0x00000002
        /*0b38*/ 	.word	0x00030840
        /*0b3c*/ 	.short	0x010a
        /*0b3e*/ 	.byte	0x3f
	.zero		1


	//   ....[44]....
        /*0b40*/ 	.word	0x0000dc80
        /*0b44*/ 	.word	0x0000000a
        /*0b48*/ 	.word	0x00000060
        /*0b4c*/ 	.short	0x010a
        /*0b4e*/ 	.byte	0x3f
	.zero		1


	//   ....[45]....
        /*0b50*/ 	.word	0x0000e110
        /*0b54*/ 	.word	0x00000002
        /*0b58*/ 	.word	0x00030840
        /*0b5c*/ 	.short	0x010a
        /*0b5e*/ 	.byte	0x3f
	.zero		1


	//   ....[46]....
        /*0b60*/ 	.word	0x0000e3a0
        /*0b64*/ 	.word	0x00000007
        /*0b68*/ 	.word	0x00000060
        /*0b6c*/ 	.short	0x010a
        /*0b6e*/ 	.byte	0x3f
	.zero		1


	//   ....[47]....
        /*0b70*/ 	.word	0x0000e7e0
        /*0b74*/ 	.word	0x00000003
        /*0b78*/ 	.word	0x00030860
        /*0b7c*/ 	.short	0x010a
        /*0b7e*/ 	.byte	0x3f
	.zero		1


	//   ....[48]....
        /*0b80*/ 	.word	0x0000f730
        /*0b84*/ 	.word	0x00000009
        /*0b88*/ 	.word	0x00030820
        /*0b8c*/ 	.short	0x010a
        /*0b8e*/ 	.byte	0x3f
	.zero		1


	//   ....[49]....
        /*0b90*/ 	.word	0x0000f8d0
        /*0b94*/ 	.word	0x00000007
        /*0b98*/ 	.word	0x00000000
        /*0b9c*/ 	.short	0x010a
        /*0b9e*/ 	.byte	0x3f
	.zero		1


	//   ....[50]....
        /*0ba0*/ 	.word	0x0000f940
        /*0ba4*/ 	.word	0x00000003
        /*0ba8*/ 	.word	0x00000000
        /*0bac*/ 	.short	0x010a
        /*0bae*/ 	.byte	0x3f
	.zero		1


	//   ....[51]....
        /*0bb0*/ 	.word	0x0000f9a0
        /*0bb4*/ 	.word	0x00000005
        /*0bb8*/ 	.word	0x00000000
        /*0bbc*/ 	.short	0x010a
        /*0bbe*/ 	.byte	0x3f
	.zero		1


	//   ....[52]....
        /*0bc0*/ 	.word	0x0000f9d0
        /*0bc4*/ 	.word	0x00000003
        /*0bc8*/ 	.word	0x00000000
        /*0bcc*/ 	.short	0x010a
        /*0bce*/ 	.byte	0x3f
	.zero		1


	//   ....[53]....
        /*0bd0*/ 	.word	0x0000fa40
        /*0bd4*/ 	.word	0x00000003
        /*0bd8*/ 	.word	0x00030800
        /*0bdc*/ 	.short	0x010a
        /*0bde*/ 	.byte	0x3f
	.zero		1


	//   ....[54]....
        /*0be0*/ 	.word	0x0000fa90
        /*0be4*/ 	.word	0x00000004
        /*0be8*/ 	.word	0x00030830
        /*0bec*/ 	.short	0x010a
        /*0bee*/ 	.byte	0x3f
	.zero		1


	//   ....[55]....
        /*0bf0*/ 	.word	0x0000faf0
        /*0bf4*/ 	.word	0x00000003
        /*0bf8*/ 	.word	0x00030830
        /*0bfc*/ 	.short	0x010a
        /*0bfe*/ 	.byte	0x3f
	.zero		1


	//   ....[56]....
        /*0c00*/ 	.word	0x0000fb50
        /*0c04*/ 	.word	0x00000003
        /*0c08*/ 	.word	0x00030850
        /*0c0c*/ 	.short	0x010a
        /*0c0e*/ 	.byte	0x3f
	.zero		1


	//   ....[57]....
        /*0c10*/ 	.word	0x0000fbb0
        /*0c14*/ 	.word	0x00000007
        /*0c18*/ 	.word	0x00030850
        /*0c1c*/ 	.short	0x010a
        /*0c1e*/ 	.byte	0x3f
	.zero		1


	//   ....[58]....
        /*0c20*/ 	.word	0x0000fd50
        /*0c24*/ 	.word	0x00000000
        /*0c28*/ 	.word	0x00030840
        /*0c2c*/ 	.short	0x010a
        /*0c2e*/ 	.byte	0x3f
	.zero		1


	//   ....[59]....
        /*0c30*/ 	.word	0x00010d40
        /*0c34*/ 	.word	0x00000011
        /*0c38*/ 	.word	0x00030820
        /*0c3c*/ 	.short	0x010a
        /*0c3e*/ 	.byte	0x3f
	.zero		1


	//   ....[60]....
        /*0c40*/ 	.word	0x00010d90
        /*0c44*/ 	.word	0x00000002
        /*0c48*/ 	.word	0x00030840
        /*0c4c*/ 	.short	0x010a
        /*0c4e*/ 	.byte	0x3f
	.zero		1


	//   ....[61]....
        /*0c50*/ 	.word	0x00010de0
        /*0c54*/ 	.word	0x00000003
        /*0c58*/ 	.word	0x00000060
        /*0c5c*/ 	.short	0x010a
        /*0c5e*/ 	.byte	0x3f
	.zero		1


	//   ....[62]....
        /*0c60*/ 	.word	0x00010e30
        /*0c64*/ 	.word	0x00000002
        /*0c68*/ 	.word	0x00030840
        /*0c6c*/ 	.short	0x010a
        /*0c6e*/ 	.byte	0x3f
	.zero		1


	//   ....[63]....
        /*0c70*/ 	.word	0x00010e80
        /*0c74*/ 	.word	0x0000000a
        /*0c78*/ 	.word	0x00000060
        /*0c7c*/ 	.short	0x010a
        /*0c7e*/ 	.byte	0x3f
	.zero		1


	//   ....[64]....
        /*0c80*/ 	.word	0x00010ed0
        /*0c84*/ 	.word	0x00000002
        /*0c88*/ 	.word	0x00030840
        /*0c8c*/ 	.short	0x010a
        /*0c8e*/ 	.byte	0x3f
	.zero		1


	//   ....[65]....
        /*0c90*/ 	.word	0x00010f20
        /*0c94*/ 	.word	0x00000007
        /*0c98*/ 	.word	0x00000060
        /*0c9c*/ 	.short	0x010a
        /*0c9e*/ 	.byte	0x3f
	.zero		1


	//   ....[66]....
        /*0ca0*/ 	.word	0x00010f70
        /*0ca4*/ 	.word	0x00000003
        /*0ca8*/ 	.word	0x00030860
        /*0cac*/ 	.short	0x010a
        /*0cae*/ 	.byte	0x3f
	.zero		1


	//   ....[67]....
        /*0cb0*/ 	.word	0x000119a0
        /*0cb4*/ 	.word	0x00000009
        /*0cb8*/ 	.word	0x00030820
        /*0cbc*/ 	.short	0x010a
        /*0cbe*/ 	.byte	0x3f
	.zero		1


	//   ....[68]....
        /*0cc0*/ 	.word	0x00011b40
        /*0cc4*/ 	.word	0x00000007
        /*0cc8*/ 	.word	0x00000000
        /*0ccc*/ 	.short	0x010a
        /*0cce*/ 	.byte	0x3f
	.zero		1


	//   ....[69]....
        /*0cd0*/ 	.word	0x00011b90
        /*0cd4*/ 	.word	0x00000003
        /*0cd8*/ 	.word	0x00000000
        /*0cdc*/ 	.short	0x010a
        /*0cde*/ 	.byte	0x3f
	.zero		1


	//   ....[70]....
        /*0ce0*/ 	.word	0x00011be0
        /*0ce4*/ 	.word	0x00000005
        /*0ce8*/ 	.word	0x00000000
        /*0cec*/ 	.short	0x010a
        /*0cee*/ 	.byte	0x3f
	.zero		1


	//----- nvinfo : EIATTR_NUM_MBARRIERS
	.align		4
.L_123:
        /*0cf0*/ 	.byte	0x03, 0x38
        /*0cf2*/ 	.short	0x0016


	//----- nvinfo : EIATTR_EXIT_INSTR_OFFSETS
	.align		4
        /*0cf4*/ 	.byte	0x04, 0x1c
        /*0cf6*/ 	.short	(.L_125 - .L_124)


	//   ....[0]....
.L_124:
        /*0cf8*/ 	.word	0x00000a70


	//   ....[1]....
        /*0cfc*/ 	.word	0x0000a050


	//   ....[2]....
        /*0d00*/ 	.word	0x0000fa20


	//----- nvinfo : EIATTR_MAX_THREADS
	.align		4
.L_125:
        /*0d04*/ 	.byte	0x04, 0x05
        /*0d06*/ 	.short	(.L_127 - .L_126)
.L_126:
        /*0d08*/ 	.word	0x00000200
        /*0d0c*/ 	.word	0x00000001
        /*0d10*/ 	.word	0x00000001


	//----- nvinfo : EIATTR_CRS_STACK_SIZE
	.align		4
.L_127:
        /*0d14*/ 	.byte	0x04, 0x1e
        /*0d16*/ 	.short	(.L_129 - .L_128)
.L_128:
        /*0d18*/ 	.word	0x00000000


	//----- nvinfo : EIATTR_CBANK_PARAM_SIZE
	.align		4
.L_129:
        /*0d1c*/ 	.byte	0x03, 0x19
        /*0d1e*/ 	.short	0x0af0


	//----- nvinfo : EIATTR_PARAM_CBANK
	.align		4
        /*0d20*/ 	.byte	0x04, 0x0a
        /*0d22*/ 	.short	(.L_131 - .L_130)
	.align		4
.L_130:
        /*0d24*/ 	.word	index@(.nv.constant0._ZN7cutlass13device_kernelIN5flash11enable_sm90INS1_16FlashAttnFwdSm90INS1_25CollectiveMainloopFwdSm90ILi2EN4cute5tupleIJNS5_1CILi1EEES8_S8_EEENS6_IJNS7_ILi192EEESA_NS7_ILi64EEEEEELi64ENS_10bfloat16_tEfNS_4arch4Sm90ELb0ELb0ELb0ELb1ELb0ELb0ELb0ELb0ELb1ELb1ELb1ELb0EEENS1_21CollectiveEpilogueFwdINS6_IJSA_SB_SA_EEES9_SD_SF_Li384ELb1ELb1ELb1ELb0EEENS1_36VarlenDynamicPersistentTileSchedulerILi192ELi192ELi384ELi128ELb1ELb1ELb1ELb0ELb1ELb1EEEEEEEEEvNT_6ParamsE)
        /*0d28*/ 	.short	0x0210
        /*0d2a*/ 	.short	0x0af0


	//----- nvinfo : EIATTR_SW_WAR
	.align		4
.L_131:
        /*0d2c*/ 	.byte	0x04, 0x36
        /*0d2e*/ 	.short	(.L_133 - .L_132)
.L_132:
        /*0d30*/ 	.word	0x00000008
.L_133:


//--------------------- .nv.info._ZN7cutlass13device_kernelIN5flash11enable_sm90INS1_16FlashAttnFwdSm90INS1_25CollectiveMainloopFwdSm90ILi2EN4cute5tupleIJNS5_1CILi1EEES8_S8_EEENS6_IJNS7_ILi192EEESA_NS7_ILi64EEEEEELi64ENS_10bfloat16_tEfNS_4arch4Sm90ELb0ELb0ELb0ELb1ELb0ELb1ELb0ELb0ELb1ELb1ELb1ELb0EEENS1_21CollectiveEpilogueFwdINS6_IJSA_SB_SA_EEES9_SD_SF_Li384ELb1ELb1ELb1ELb0EEENS1_36VarlenDynamicPersistentTileSchedulerILi192ELi192ELi384ELi128ELb1ELb1ELb1ELb0ELb1ELb1EEEEEEEEEvNT_6ParamsE --------------------------
	.section	.nv.info._ZN7cutlass13device_kernelIN5flash11enable_sm90INS1_16FlashAttnFwdSm90INS1_25CollectiveMainloopFwdSm90ILi2EN4cute5tupleIJNS5_1CILi1EEES8_S8_EEENS6_IJNS7_ILi192EEESA_NS7_ILi64EEEEEELi64ENS_10bfloat16_tEfNS_4arch4Sm90ELb0ELb0ELb0ELb1ELb0ELb1ELb0ELb0ELb1ELb1ELb1ELb0EEENS1_21CollectiveEpilogueFwdINS6_IJSA_SB_SA_EEES9_SD_SF_Li384ELb1ELb1ELb1ELb0EEENS1_36VarlenDynamicPersistentTileSchedulerILi192ELi192ELi384ELi128ELb1ELb1ELb1ELb0ELb1ELb1EEEEEEEEEvNT_6ParamsE,"",@"SHT_CUDA_INFO"
	.sectionflags	@""
	.align	4


	//----- nvinfo : EIATTR_CUDA_API_VERSION
	.align		4
        /*0000*/ 	.byte	0x04, 0x37
        /*0002*/ 	.short	(.L_135 - .L_134)
.L_134:
        /*0004*/ 	.word	0x00000082


	//----- nvinfo : EIATTR_KPARAM_INFO
	.align		4
.L_135:
        /*0008*/ 	.byte	0x04, 0x17
        /*000a*/ 	.short	(.L_137 - .L_136)
.L_136:
        /*000c*/ 	.word	0x00000000
        /*0010*/ 	.short	0x0000
        /*0012*/ 	.short	0x0070
        /*0014*/ 	.byte	0x00, 0xf0, 0x01, 0x2a


	//----- nvinfo : EIATTR_SPARSE_MMA_MASK
	.align		4
.L_137:
        /*0018*/ 	.byte	0x03, 0x50
        /*001a*/ 	.short	0x0000


	//----- nvinfo : EIATTR_MAXREG_COUNT
	.align		4
        /*001c*/ 	.byte	0x03, 0x1b
        /*001e*/ 	.short	0x0080


	//----- nvinfo : EIATTR_NUM_BARRIERS
	.align		4
        /*0020*/ 	.byte	0x02, 0x4c
        /*0022*/ 	.byte	0x10
	.zero		1


	//----- nvinfo : EIATTR_EXTERNS
	.align		4
        /*0024*/ 	.byte	0x04, 0x0f
        /*0026*/ 	.short	(.L_139 - .L_138)


	//   ....[0]....
	.align		4
.L_138:
        /*0028*/ 	.word	index@(__assertfail)


	//----- nvinfo : EIATTR_ANNOTATIONS
	.align		4
.L_139:
        /*002c*/ 	.byte	0x04, 0x55
        /*002e*/ 	.short	(.L_141 - .L_140)


	//   ....[0]....
.L_140:
        /* <DEDUP_REMOVED lines=77> */
        /*04f4*/ 	.byte	0xe0, 0x81, 0x01, 0x00, 0x01, 0x00, 0x00, 0x00, 0xf0, 0x95, 0x01, 0x00


	//----- nvinfo : EIATTR_MERCURY_ISA_VERSION
	.align		4
.L_141:
        /*0500*/ 	.byte	0x03, 0x5f
        /*0502*/ 	.short	0x0101


	//----- nvinfo : EIATTR_UNUSED_LOAD_BYTE_OFFSET
	.align		4
        /*0504*/ 	.byte	0x04, 0x44
        /*0506*/ 	.short	(.L_143 - .L_142)


	//   ....[0]....
.L_142:
        /*0508*/ 	.word	0x00000ad0
        /*050c*/ 	.word	0x0000fff0


	//   ....[1]....
        /*0510*/ 	.word	0x0000f050
        /*0514*/ 	.word	0x0000fff0


	//----- nvinfo : EIATTR_INT_WARP_WIDE_INSTR_OFFSETS
	.align		4
.L_143:
        /*0518*/ 	.byte	0x04, 0x31
        /*051a*/ 	.short	(.L_145 - .L_144)


	//   ....[0]....
.L_144:
        /*051c*/ 	.word	0x00000180


	//   ....[1]....
        /*0520*/ 	.word	0x00000220


	//   ....[2]....
        /*0524*/ 	.word	0x00000290


	//   ....[3]....
        /*0528*/ 	.word	0x00013aa0


	//   ....[4]....
        /*052c*/ 	.word	0x00013b30


	//   ....[5]....
        /*0530*/ 	.word	0x00016c30


	//   ....[6]....
        /*0534*/ 	.word	0x00016cc0


	//----- nvinfo : EIATTR_COOP_GROUP_MASK_REGIDS
	.align		4
.L_145:
        /*0538*/ 	.byte	0x04, 0x29
        /*053a*/ 	.short	(.L_147 - .L_146)


	//   ....[0]....
.L_146:
        /*053c*/ 	.word	0xffffffff


	//   ....[1]....
        /*0540*/ 	.word	0xffffffff


	//   ....[2]....
        /*0544*/ 	.word	0xffffffff


	//   ....[3]....
        /*0548*/ 	.word	0xffffffff


	//   ....[4]....
        /*054c*/ 	.word	0xffffffff


	//   ....[5]....
        /*0550*/ 	.word	0xffffffff


	//   ....[6]....
        /*0554*/ 	.word	0xffffffff


	//   ....[7]....
        /*0558*/ 	.word	0xffffffff


	//   ....[8]....
        /*055c*/ 	.word	0xffffffff


	//   ....[9]....
        /*0560*/ 	.word	0xffffffff


	//   ....[10]....
        /*0564*/ 	.word	0xffffffff


	//   ....[11]....
        /*0568*/ 	.word	0xffffffff


	//   ....[12]....
        /*056c*/ 	.word	0xffffffff


	//   ....[13]....
        /*0570*/ 	.word	0xffffffff


	//   ....[14]....
        /*0574*/ 	.word	0xffffffff


	//   ....[15]....
        /*0578*/ 	.word	0xffffffff


	//   ....[16]....
        /*057c*/ 	.word	0xffffffff


	//   ....[17]....
        /*0580*/ 	.word	0xffffffff


	//   ....[18]....
        /*0584*/ 	.word	0xffffffff


	//   ....[19]....
        /*0588*/ 	.word	0xffffffff


	//   ....[20]....
        /*058c*/ 	.word	0xffffffff


	//   ....[21]....
        /*0590*/ 	.word	0xffffffff


	//   ....[22]....
        /*0594*/ 	.word	0xffffffff


	//   ....[23]....
        /*0598*/ 	.word	0xffffffff


	//   ....[24]....
        /*059c*/ 	.word	0xffffffff


	//   ....[25]....
        /*05a0*/ 	.word	0xffffffff


	//   ....[26]....
        /*05a4*/ 	.word	0xffffffff


	//   ....[27]....
        /*05a8*/ 	.word	0xffffffff


	//   ....[28]....
        /*05ac*/ 	.word	0xffffffff


	//   ....[29]....
        /*05b0*/ 	.word	0xffffffff


	//   ....[30]....
        /*05b4*/ 	.word	0xffffffff


	//   ....[31]....
        /*05b8*/ 	.word	0xffffffff


	//   ....[32]....
        /*05bc*/ 	.word	0xffffffff


	//   ....[33]....
        /*05c0*/ 	.word	0xffffffff


	//   ....[34]....
        /*05c4*/ 	.word	0xffffffff


	//   ....[35]....
        /*05c8*/ 	.word	0xffffffff


	//   ....[36]....
        /*05cc*/ 	.word	0xffffffff


	//   ....[37]....
        /*05d0*/ 	.word	0xffffffff


	//   ....[38]....
        /*05d4*/ 	.word	0xffffffff


	//   ....[39]....
        /*05d8*/ 	.word	0xffffffff


	//   ....[40]....
        /*05dc*/ 	.word	0xffffffff


	//   ....[41]....
        /*05e0*/ 	.word	0xffffffff


	//   ....[42]....
        /*05e4*/ 	.word	0xffffffff


	//   ....[43]....
        /*05e8*/ 	.word	0xffffffff


	//   ....[44]....
        /*05ec*/ 	.word	0xffffffff


	//   ....[45]....
        /*05f0*/ 	.word	0xffffffff


	//   ....[46]....
        /*05f4*/ 	.word	0xffffffff


	//   ....[47]....
        /*05f8*/ 	.word	0xffffffff


	//   ....[48]....
        /*05fc*/ 	.word	0xffffffff


	//   ....[49]....
        /*0600*/ 	.word	0xffffffff


	//   ....[50]....
        /*0604*/ 	.word	0xffffffff


	//   ....[51]....
        /*0608*/ 	.word	0xffffffff


	//   ....[52]....
        /*060c*/ 	.word	0xffffffff


	//   ....[53]....
        /*0610*/ 	.word	0xffffffff


	//   ....[54]....
        /*0614*/ 	.word	0xffffffff


	//   ....[55]....
        /*0618*/ 	.word	0xffffffff


	//   ....[56]....
        /*061c*/ 	.word	0xffffffff


	//   ....[57]....
        /*0620*/ 	.word	0xffffffff


	//   ....[58]....
        /*0624*/ 	.word	0xffffffff


	//   ....[59]....
        /*0628*/ 	.word	0xffffffff


	//   ....[60]....
        /*062c*/ 	.word	0xffffffff


	//   ....[61]....
        /*0630*/ 	.word	0xffffffff


	//   ....[62]....
        /*0634*/ 	.word	0xffffffff


	//   ....[63]....
        /*0638*/ 	.word	0xffffffff


	//   ....[64]....
        /*063c*/ 	.word	0xffffffff


	//   ....[65]....
        /*0640*/ 	.word	0xffffffff


	//   ....[66]....
        /*0644*/ 	.word	0xffffffff


	//   ....[67]....
        /*0648*/ 	.word	0xffffffff


	//   ....[68]....
        /*064c*/ 	.word	0xffffffff


	//   ....[69]....
        /*0650*/ 	.word	0xffffffff


	//   ....[70]....
        /*0654*/ 	.word	0xffffffff


	//   ....[71]....
        /*0658*/ 	.word	0xffffffff


	//   ....[72]....
        /*065c*/ 	.word	0xffffffff


	//   ....[73]....
        /*0660*/ 	.word	0xffffffff


	//   ....[74]....
        /*0664*/ 	.word	0xffffffff


	//   ....[75]....
        /*0668*/ 	.word	0xffffffff


	//   ....[76]....
        /*066c*/ 	.word	0xffffffff


	//   ....[77]....
        /*0670*/ 	.word	0xffffffff


	//   ....[78]....
        /*0674*/ 	.word	0xffffffff


	//   ....[79]....
        /*0678*/ 	.word	0xffffffff


	//   ....[80]....
        /*067c*/ 	.word	0xffffffff


	//   ....[81]....
        /*0680*/ 	.word	0xffffffff


	//   ....[82]....
        /*0684*/ 	.word	0xffffffff


	//   ....[83]....
        /*0688*/ 	.word	0xffffffff


	//   ....[84]....
        /*068c*/ 	.word	0xffffffff


	//   ....[85]....
        /*0690*/ 	.word	0xffffffff


	//   ....[86]....
        /*0694*/ 	.word	0xffffffff


	//   ....[87]....
        /*0698*/ 	.word	0xffffffff


	//   ....[88]....
        /*069c*/ 	.word	0xffffffff


	//   ....[89]....
        /*06a0*/ 	.word	0xffffffff


	//   ....[90]....
        /*06a4*/ 	.word	0xffffffff


	//   ....[91]....
        /*06a8*/ 	.word	0xffffffff


	//   ....[92]....
        /*06ac*/ 	.word	0xffffffff


	//   ....[93]....
        /*06b0*/ 	.word	0xffffffff


	//   ....[94]....
        /*06b4*/ 	.word	0xffffffff


	//   ....[95]....
        /*06b8*/ 	.word	0xffffffff


	//   ....[96]....
        /*06bc*/ 	.word	0xffffffff


	//   ....[97]....
        /*06c0*/ 	.word	0xffffffff


	//   ....[98]....
        /*06c4*/ 	.word	0xffffffff


	//   ....[99]....
        /*06c8*/ 	.word	0xffffffff


	//   ....[100]....
        /*06cc*/ 	.word	0xffffffff


	//   ....[101]....
        /*06d0*/ 	.word	0xffffffff


	//   ....[102]....
        /*06d4*/ 	.word	0xffffffff


	//   ....[103]....
        /*06d8*/ 	.word	0xffffffff


	//   ....[104]....
        /*06dc*/ 	.word	0xffffffff


	//   ....[105]....
        /*06e0*/ 	.word	0xffffffff


	//   ....[106]....
        /*06e4*/ 	.word	0xffffffff


	//   ....[107]....
        /*06e8*/ 	.word	0xffffffff


	//   ....[108]....
        /*06ec*/ 	.word	0xffffffff


	//   ....[109]....
        /*06f0*/ 	.word	0xffffffff


	//   ....[110]....
        /*06f4*/ 	.word	0xffffffff


	//   ....[111]....
        /*06f8*/ 	.word	0xffffffff


	//   ....[112]....
        /*06fc*/ 	.word	0xffffffff


	//   ....[113]....
        /*0700*/ 	.word	0xffffffff


	//   ....[114]....
        /*0704*/ 	.word	0xffffffff


	//   ....[115]....
        /*0708*/ 	.word	0xffffffff


	//   ....[116]....
        /*070c*/ 	.word	0x0500000f


	//   ....[117]....
        /*0710*/ 	.word	0x0500000f


	//   ....[118]....
        /*0714*/ 	.word	0x0500000f


	//   ....[119]....
        /*0718*/ 	.word	0x0500000f


	//   ....[120]....
        /*071c*/ 	.word	0x0500000f


	//   ....[121]....
        /*0720*/ 	.word	0x0500000f


	//   ....[122]....
        /*0724*/ 	.word	0x0500000f


	//   ....[123]....
        /*0728*/ 	.word	0x0500000f


	//   ....[124]....
        /*072c*/ 	.word	0x0500000f


	//   ....[125]....
        /*0730*/ 	.word	0x0500000f


	//   ....[126]....
        /*0734*/ 	.word	0x0500000f


	//   ....[127]....
        /*0738*/ 	.word	0x0500000f


	//   ....[128]....
        /*073c*/ 	.word	0x0500000f


	//   ....[129]....
        /*0740*/ 	.word	0x0500000f


	//   ....[130]....
        /*0744*/ 	.word	0x0500000f


	//   ....[131]....
        /*0748*/ 	.word	0x0500000f


	//   ....[132]....
        /*074c*/ 	.word	0x0500000f


	//   ....[133]....
        /*0750*/ 	.word	0x0500000f


	//   ....[134]....
        /*0754*/ 	.word	0x0500000f


	//   ....[135]....
        /*0758*/ 	.word	0x0500000f


	//   ....[136]....
        /*075c*/ 	.word	0x0500000f


	//   ....[137]....
        /*0760*/ 	.word	0x0500000f


	//   ....[138]....
        /*0764*/ 	.word	0x0500000f


	//   ....[139]....
        /*0768*/ 	.word	0x0500000f


	//   ....[140]....
        /*076c*/ 	.word	0x0500000f


	//   ....[141]....
        /*0770*/ 	.word	0x0500000f


	//   ....[142]....
        /*0774*/ 	.word	0x0500000f


	//   ....[143]....
        /*0778*/ 	.word	0x0500000f


	//   ....[144]....
        /*077c*/ 	.word	0x0500000f


	//   ....[145]....
        /*0780*/ 	.word	0x0500000f


	//   ....[146]....
        /*0784*/ 	.word	0x0500000f


	//   ....[147]....
        /*0788*/ 	.word	0x0500000f


	//   ....[148]....
        /*078c*/ 	.word	0x0500000f


	//   ....[149]....
        /*0790*/ 	.word	0x0500000f


	//   ....[150]....
        /*0794*/ 	.word	0x0500000f


	//   ....[151]....
        /*0798*/ 	.word	0x0500000f


	//   ....[152]....
        /*079c*/ 	.word	0x0500000f


	//   ....[153]....
        /*07a0*/ 	.word	0x0500000f


	//   ....[154]....
        /*07a4*/ 	.word	0x0500000f


	//   ....[155]....
        /*07a8*/ 	.word	0x0500000f


	//   ....[156]....
        /*07ac*/ 	.word	0x0500000f


	//   ....[157]....
        /*07b0*/ 	.word	0x0500000f


	//   ....[158]....
        /*07b4*/ 	.word	0x0500000f


	//   ....[159]....
        /*07b8*/ 	.word	0x0500000f


	//   ....[160]....
        /*07bc*/ 	.word	0x0500000f


	//   ....[161]....
        /*07c0*/ 	.word	0x0500000f


	//   ....[162]....
        /*07c4*/ 	.word	0x0500000f


	//   ....[163]....
        /*07c8*/ 	.word	0x0500000f


	//   ....[164]....
        /*07cc*/ 	.word	0x0500000f


	//   ....[165]....
        /*07d0*/ 	.word	0x0500000f


	//   ....[166]....
        /*07d4*/ 	.word	0x0500000f


	//   ....[167]....
        /*07d8*/ 	.word	0x0500000f


	//   ....[168]....
        /*07dc*/ 	.word	0x0500000f


	//   ....[169]....
        /*07e0*/ 	.word	0x0500000f


	//   ....[170]....
        /*07e4*/ 	.word	0x0500000f


	//   ....[171]....
        /*07e8*/ 	.word	0x0500000f


	//   ....[172]....
        /*07ec*/ 	.word	0x0500000f


	//   ....[173]....
        /*07f0*/ 	.word	0x0500000f


	//   ....[174]....
        /*07f4*/ 	.word	0x0500000f


	//   ....[175]....
        /*07f8*/ 	.word	0x0500000f


	//   ....[176]....
        /*07fc*/ 	.word	0x0500000f


	//   ....[177]....
        /*0800*/ 	.word	0x0500000f


	//   ....[178]....
        /*0804*/ 	.word	0x0500000f


	//   ....[179]....
        /*0808*/ 	.word	0x0500000f


	//   ....[180]....
        /*080c*/ 	.word	0x0500000f


	//   ....[181]....
        /*0810*/ 	.word	0x0500000f


	//   ....[182]....
        /*0814*/ 	.word	0x0500000f


	//   ....[183]....
        /*0818*/ 	.word	0x0500000f


	//   ....[184]....
        /*081c*/ 	.word	0x0500000f


	//   ....[185]....
        /*0820*/ 	.word	0x0500000f


	//   ....[186]....
        /*0824*/ 	.word	0x0500000f


	//   ....[187]....
        /*0828*/ 	.word	0x0500000f


	//   ....[188]....
        /*082c*/ 	.word	0x0500000f


	//   ....[189]....
        /*0830*/ 	.word	0x0500000f


	//----- nvinfo : EIATTR_COOP_GROUP_INSTR_OFFSETS
	.align		4
.L_147:
        /*0834*/ 	.byte	0x04, 0x28
        /*0836*/ 	.short	(.L_149 - .L_148)


	//   ....[0]....
.L_148:
        /*0838*/ 	.word	0x00000060


	//   ....[1]....
        /*083c*/ 	.word	0x00000190


	//   ....[2]....
        /*0840*/ 	.word	0x00000240


	//   ....[3]....
        /*0844*/ 	.word	0x00000400


	//   ....[4]....
        /*0848*/ 	.word	0x00000560


	//   ....[5]....
        /*084c*/ 	.word	0x00000680


	//   ....[6]....
        /*0850*/ 	.word	0x000007e0


	//   ....[7]....
        /*0854*/ 	.word	0x00005fa0


	//   ....[8]....
        /*0858*/ 	.word	0x000065a0


	//   ....[9]....
        /*085c*/ 	.word	0x000065b0


	//   ....[10]....
        /*0860*/ 	.word	0x000065c0


	//   ....[11]....
        /*0864*/ 	.word	0x000065d0


	//   ....[12]....
        /*0868*/ 	.word	0x00007630


	//   ....[13]....
        /*086c*/ 	.word	0x00007640


	//   ....[14]....
        /*0870*/ 	.word	0x00007650


	//   ....[15]....
        /*0874*/ 	.word	0x00007660


	//   ....[16]....
        /*0878*/ 	.word	0x00009780


	//   ....[17]....
        /*087c*/ 	.word	0x00009880


	//   ....[18]....
        /*0880*/ 	.word	0x00009fb0


	//   ....[19]....
        /*0884*/ 	.word	0x0000a010


	//   ....[20]....
        /*0888*/ 	.word	0x0000b4d0


	//   ....[21]....
        /*088c*/ 	.word	0x0000c230


	//   ....[22]....
        /*0890*/ 	.word	0x0000c260


	//   ....[23]....
        /*0894*/ 	.word	0x0000c300


	//   ....[24]....
        /*0898*/ 	.word	0x0000c310


	//   ....[25]....
        /*089c*/ 	.word	0x0000e2c0


	//   ....[26]....
        /*08a0*/ 	.word	0x0000e4f0


	//   ....[27]....
        /*08a4*/ 	.word	0x0000e640


	//   ....[28]....
        /*08a8*/ 	.word	0x0000ebf0


	//   ....[29]....
        /*08ac*/ 	.word	0x0000ec10


	//   ....[30]....
        /*08b0*/ 	.word	0x0000f970


	//   ....[31]....
        /*08b4*/ 	.word	0x0000f990


	//   ....[32]....
        /*08b8*/ 	.word	0x0000f9a0


	//   ....[33]....
        /*08bc*/ 	.word	0x0000f9b0


	//   ....[34]....
        /*08c0*/ 	.word	0x0000fee0


	//   ....[35]....
        /*08c4*/ 	.word	0x0000ff20


	//   ....[36]....
        /*08c8*/ 	.word	0x0000ff50


	//   ....[37]....
        /*08cc*/ 	.word	0x0000ff80


	//   ....[38]....
        /*08d0*/ 	.word	0x0000ffa0


	//   ....[39]....
        /*08d4*/ 	.word	0x0000ffb0


	//   ....[40]....
        /*08d8*/ 	.word	0x0000fff0


	//   ....[41]....
        /*08dc*/ 	.word	0x00010020


	//   ....[42]....
        /*08e0*/ 	.word	0x00010510


	//   ....[43]....
        /*08e4*/ 	.word	0x00010520


	//   ....[44]....
        /*08e8*/ 	.word	0x000107a0


	//   ....[45]....
        /*08ec*/ 	.word	0x000107b0


	//   ....[46]....
        /*08f0*/ 	.word	0x00011240


	//   ....[47]....
        /*08f4*/ 	.word	0x00011270


	//   ....[48]....
        /*08f8*/ 	.word	0x00011290


	//   ....[49]....
        /*08fc*/ 	.word	0x000112c0


	//   ....[50]....
        /*0900*/ 	.word	0x000112f0


	//   ....[51]....
        /*0904*/ 	.word	0x00011300


	//   ....[52]....
        /*0908*/ 	.word	0x00011330


	//   ....[53]....
        /*090c*/ 	.word	0x000113a0


	//   ....[54]....
        /*0910*/ 	.word	0x000114d0


	//   ....[55]....
        /*0914*/ 	.word	0x000116f0


	//   ....[56]....
        /*0918*/ 	.word	0x00011720


	//   ....[57]....
        /*091c*/ 	.word	0x00011750


	//   ....[58]....
        /*0920*/ 	.word	0x00011780


	//   ....[59]....
        /*0924*/ 	.word	0x000117b0


	//   ....[60]....
        /*0928*/ 	.word	0x000117e0


	//   ....[61]....
        /*092c*/ 	.word	0x00011960


	//   ....[62]....
        /*0930*/ 	.word	0x00011990


	//   ....[63]....
        /*0934*/ 	.word	0x000119c0


	//   ....[64]....
        /*0938*/ 	.word	0x000119f0


	//   ....[65]....
        /*093c*/ 	.word	0x00011a20


	//   ....[66]....
        /*0940*/ 	.word	0x00011a50


	//   ....[67]....
        /*0944*/ 	.word	0x00011ae0


	//   ....[68]....
        /*0948*/ 	.word	0x00011b10


	//   ....[69]....
        /*094c*/ 	.word	0x00011b20


	//   ....[70]....
        /*0950*/ 	.word	0x00011bc0


	//   ....[71]....
        /*0954*/ 	.word	0x00012b40


	//   ....[72]....
        /*0958*/ 	.word	0x00014040


	//   ....[73]....
        /*095c*/ 	.word	0x00014be0


	//   ....[74]....
        /*0960*/ 	.word	0x00014bf0


	//   ....[75]....
        /*0964*/ 	.word	0x00014c10


	//   ....[76]....
        /*0968*/ 	.word	0x00014c70


	//   ....[77]....
        /*096c*/ 	.word	0x00014c90


	//   ....[78]....
        /*0970*/ 	.word	0x00014d10


	//   ....[79]....
        /*0974*/ 	.word	0x00014d30


	//   ....[80]....
        /*0978*/ 	.word	0x00014db0


	//   ....[81]....
        /*097c*/ 	.word	0x00014dd0


	//   ....[82]....
        /*0980*/ 	.word	0x00014e50


	//   ....[83]....
        /*0984*/ 	.word	0x00014e70


	//   ....[84]....
        /*0988*/ 	.word	0x00014ef0


	//   ....[85]....
        /*098c*/ 	.word	0x00014f10


	//   ....[86]....
        /*0990*/ 	.word	0x00014f90


	//   ....[87]....
        /*0994*/ 	.word	0x00014fb0


	//   ....[88]....
        /*0998*/ 	.word	0x00014fc0


	//   ....[89]....
        /*099c*/ 	.word	0x00015030


	//   ....[90]....
        /*09a0*/ 	.word	0x00015080


	//   ....[91]....
        /*09a4*/ 	.word	0x00015140


	//   ....[92]....
        /*09a8*/ 	.word	0x00015150


	//   ....[93]....
        /*09ac*/ 	.word	0x000151c0


	//   ....[94]....
        /*09b0*/ 	.word	0x000151d0


	//   ....[95]....
        /*09b4*/ 	.word	0x00015210


	//   ....[96]....
        /*09b8*/ 	.word	0x00015230


	//   ....[97]....
        /*09bc*/ 	.word	0x000171d0


	//   ....[98]....
        /*09c0*/ 	.word	0x00017200


	//   ....[99]....
        /*09c4*/ 	.word	0x00017260


	//   ....[100]....
        /*09c8*/ 	.word	0x00017290


	//   ....[101]....
        /*09cc*/ 	.word	0x000172c0


	//   ....[102]....
        /*09d0*/ 	.word	0x000172f0


	//   ....[103]....
        /*09d4*/ 	.word	0x00017320


	//   ....[104]....
        /*09d8*/ 	.word	0x00017350


	//   ....[105]....
        /*09dc*/ 	.word	0x000174f0


	//   ....[106]....
        /*09e0*/ 	.word	0x00017520


	//   ....[107]....
        /*09e4*/ 	.word	0x00017550


	//   ....[108]....
        /*09e8*/ 	.word	0x00017580


	//   ....[109]....
        /*09ec*/ 	.word	0x000175b0


	//   ....[110]....
        /*09f0*/ 	.word	0x000175e0


	//   ....[111]....
        /*09f4*/ 	.word	0x000176a0


	//   ....[112]....
        /*09f8*/ 	.word	0x000176c0


	//   ....[113]....
        /*09fc*/ 	.word	0x000176d0


	//   ....[114]....
        /*0a00*/ 	.word	0x00017730


	//   ....[115]....
        /*0a04*/ 	.word	0x00017d50


	//   ....[116]....
        /*0a08*/ 	.word	0x000181b0


	//   ....[117]....
        /*0a0c*/ 	.word	0x00018260


	//   ....[118]....
        /*0a10*/ 	.word	0x000182f0


	//   ....[119]....
        /*0a14*/ 	.word	0x00018340


	//   ....[120]....
        /*0a18*/ 	.word	0x00018390


	//   ....[121]....
        /*0a1c*/ 	.word	0x00018470


	//   ....[122]....
        /*0a20*/ 	.word	0x00018500


	//   ....[123]....
        /*0a24*/ 	.word	0x00018550


	//   ....[124]....
        /*0a28*/ 	.word	0x000185a0


	//   ....[125]....
        /*0a2c*/ 	.word	0x000187c0


	//   ....[126]....
        /*0a30*/ 	.word	0x00018820


	//   ....[127]....
        /*0a34*/ 	.word	0x000188e0


	//   ....[128]....
        /*0a38*/ 	.word	0x00018950


	//   ....[129]....
        /*0a3c*/ 	.word	0x000189b0


	//   ....[130]....
        /*0a40*/ 	.word	0x00018a60


	//   ....[131]....
        /*0a44*/ 	.word	0x00018ac0


	//   ....[132]....
        /*0a48*/ 	.word	0x00018b50


	//   ....[133]....
        /*0a4c*/ 	.word	0x00018bd0


	//   ....[134]....
        /*0a50*/ 	.word	0x00018c20


	//   ....[135]....
        /*0a54*/ 	.word	0x00018cb0


	//   ....[136]....
        /*0a58*/ 	.word	0x00018d40


	//   ....[137]....
        /*0a5c*/ 	.word	0x00018de0


	//   ....[138]....
        /*0a60*/ 	.word	0x00018e80


	//   ....[139]....
        /*0a64*/ 	.word	0x00018ee0


	//   ....[140]....
        /*0a68*/ 	.word	0x00018f50


	//   ....[141]....
        /*0a6c*/ 	.word	0x00018fb0


	//   ....[142]....
        /*0a70*/ 	.word	0x00019020


	//   ....[143]....
        /*0a74*/ 	.word	0x000190e0


	//   ....[144]....
        /*0a78*/ 	.word	0x00019140


	//   ....[145]....
        /*0a7c*/ 	.word	0x00019200


	//   ....[146]....
        /*0a80*/ 	.word	0x000194e0


	//   ....[147]....
        /*0a84*/ 	.word	0x00019690


	//   ....[148]....
        /*0a88*/ 	.word	0x000196e0


	//   ....[149]....
        /*0a8c*/ 	.word	0x00019740


	//   ....[150]....
        /*0a90*/ 	.word	0x00019800


	//   ....[151]....
        /*0a94*/ 	.word	0x00019860


	//   ....[152]....
        /*0a98*/ 	.word	0x00019960


	//   ....[153]....
        /*0a9c*/ 	.word	0x000199c0


	//   ....[154]....
        /*0aa0*/ 	.word	0x00019ac0


	//   ....[155]....
        /*0aa4*/ 	.word	0x00019b20


	//   ....[156]....
        /*0aa8*/ 	.word	0x00019c20


	//   ....[157]....
        /*0aac*/ 	.word	0x00019c80


	//   ....[158]....
        /*0ab0*/ 	.word	0x00019d80


	//   ....[159]....
        /*0ab4*/ 	.word	0x00019de0


	//   ....[160]....
        /*0ab8*/ 	.word	0x00019ee0


	//   ....[161]....
        /*0abc*/ 	.word	0x00019f40


	//   ....[162]....
        /*0ac0*/ 	.word	0x00019ff0


	//   ....[163]....
        /*0ac4*/ 	.word	0x0001a0c0


	//   ....[164]....
        /*0ac8*/ 	.word	0x0001a190


	//   ....[165]....
        /*0acc*/ 	.word	0x0001a1f0


	//   ....[166]....
        /*0ad0*/ 	.word	0x0001a2e0


	//   ....[167]....
        /*0ad4*/ 	.word	0x0001a340


	//   ....[168]....
        /*0ad8*/ 	.word	0x0001a410


	//   ....[169]....
        /*0adc*/ 	.word	0x0001a470


	//   ....[170]....
        /*0ae0*/ 	.word	0x0001a530


	//   ....[171]....
        /*0ae4*/ 	.word	0x0001a850


	//   ....[172]....
        /*0ae8*/ 	.word	0x0001a8f0


	//   ....[173]....
        /*0aec*/ 	.word	0x0001aa70


	//   ....[174]....
        /*0af0*/ 	.word	0x0001aae0


	//   ....[175]....
        /*0af4*/ 	.word	0x0001ab50


	//   ....[176]....
        /*0af8*/ 	.word	0x0001abc0


	//   ....[177]....
        /*0afc*/ 	.word	0x0001ac30


	//   ....[178]....
        /*0b00*/ 	.word	0x0001acb0


	//   ....[179]....
        /*0b04*/ 	.word	0x0001ad30


	//   ....[180]....
        /*0b08*/ 	.word	0x0001adc0


	//   ....[181]....
        /*0b0c*/ 	.word	0x0001ae30


	//   ....[182]....
        /*0b10*/ 	.word	0x0001aea0


	//   ....[183]....
        /*0b14*/ 	.word	0x0001af10


	//   ....[184]....
        /*0b18*/ 	.word	0x0001af90


	//   ....[185]....
        /*0b1c*/ 	.word	0x0001b000


	//   ....[186]....
        /*0b20*/ 	.word	0x0001b0a0


	//   ....[187]....
        /*0b24*/ 	.word	0x0001b0f0


	//   ....[188]....
        /*0b28*/ 	.word	0x0001b180


	//   ....[189]....
        /*0b2c*/ 	.word	0x0001b2b0


	//----- nvinfo : EIATTR_REG_RECONFIG
	.align		4
.L_149:
        /*0b30*/ 	.byte	0x01, 0x54
	.zero		2


	//----- nvinfo : EIATTR_SYSCALL_OFFSETS
	.align		4
        /*0b34*/ 	.byte	0x04, 0x46
        /*0b36*/ 	.short	(.L_151 - .L_150)


	//   ....[0]....
.L_150:
        /*0b38*/ 	.word	0x00001bc0


	//   ....[1]....
        /*0b3c*/ 	.word	0x00001d10


	//   ....[2]....
        /*0b40*/ 	.word	0x00006180


	//   ....[3]....
        /*0b44*/ 	.word	0x00006510


	//   ....[4]....
        /*0b48*/ 	.word	0x00013c90


	//   ....[5]....
        /*0b4c*/ 	.word	0x00013de0


	//   ....[6]....
        /*0b50*/ 	.word	0x00013ee0


	//   ....[7]....
        /*0b54*/ 	.word	0x00014710


	//----- nvinfo : EIATTR_MBARRIER_INSTR_OFFSETS
	.align		4
.L_151:
        /*0b58*/ 	.byte	0x04, 0x39
        /*0b5a*/ 	.short	(.L_153 - .L_152)


	//   ....[0]....
.L_152:
        /*0b5c*/ 	.word	0x000002b0
        /*0b60*/ 	.word	0x000000ff
        /*0b64*/ 	.word	0x00030800
        /*0b68*/ 	.short	0x0100
        /*0b6a*/ 	.byte	0x08
	.zero		1


	//   ....[1]....
        /*0b6c*/ 	.word	0x000002c0
        /*0b70*/ 	.word	0x000000ff
        /*0b74*/ 	.word	0x00030820
        /*0b78*/ 	.short	0x0100
        /*0b7a*/ 	.byte	0x08
	.zero		1


	//   ....[2]....
        /*0b7c*/ 	.word	0x000003b0
        /*0b80*/ 	.word	0x000000ff
        /*0b84*/ 	.word	0x00030830
        /*0b88*/ 	.short	0x0100
        /*0b8a*/ 	.byte	0x08
	.zero		1


	//   ....[3]....
        /*0b8c*/ 	.word	0x000003c0
        /*0b90*/ 	.word	0x000000ff
        /*0b94*/ 	.word	0x00030840
        /*0b98*/ 	.short	0x0100
        /*0b9a*/ 	.byte	0x08
	.zero		1


	//   ....[4]....
        /*0b9c*/ 	.word	0x000003d0
        /*0ba0*/ 	.word	0x000000ff
        /*0ba4*/ 	.word	0x00030838
        /*0ba8*/ 	.short	0x0100
        /*0baa*/ 	.byte	0x08
	.zero		1


	//   ....[5]....
        /*0bac*/ 	.word	0x000003e0
        /*0bb0*/ 	.word	0x000000ff
        /*0bb4*/ 	.word	0x00030848
        /*0bb8*/ 	.short	0x0100
        /*0bba*/ 	.byte	0x08
	.zero		1


	//   ....[6]....
        /*0bbc*/ 	.word	0x00000510
        /*0bc0*/ 	.word	0x000000ff
        /*0bc4*/ 	.word	0x00030850
        /*0bc8*/ 	.short	0x0100
        /*0bca*/ 	.byte	0x08
	.zero		1


	//   ....[7]....
        /*0bcc*/ 	.word	0x00000520
        /*0bd0*/ 	.word	0x000000ff
        /*0bd4*/ 	.word	0x00030860
        /*0bd8*/ 	.short	0x0100
        /*0bda*/ 	.byte	0x08
	.zero		1


	//   ....[8]....
        /*0bdc*/ 	.word	0x00000530
        /*0be0*/ 	.word	0x000000ff
        /*0be4*/ 	.word	0x00030858
        /*0be8*/ 	.short	0x0100
        /*0bea*/ 	.byte	0x08
	.zero		1


	//   ....[9]....
        /*0bec*/ 	.word	0x00000540
        /*0bf0*/ 	.word	0x000000ff
        /*0bf4*/ 	.word	0x00030868
        /*0bf8*/ 	.short	0x0100
        /*0bfa*/ 	.byte	0x08
	.zero		1


	//   ....[10]....
        /*0bfc*/ 	.word	0x00000630
        /*0c00*/ 	.word	0x000000ff
        /*0c04*/ 	.word	0x00030870
        /*0c08*/ 	.short	0x0100
        /*0c0a*/ 	.byte	0x06
	.zero		1


	//   ....[11]....
        /*0c0c*/ 	.word	0x00000640
        /*0c10*/ 	.word	0x000000ff
        /*0c14*/ 	.word	0x00030880
        /*0c18*/ 	.short	0x0100
        /*0c1a*/ 	.byte	0x06
	.zero		1


	//   ....[12]....
        /*0c1c*/ 	.word	0x00000650
        /*0c20*/ 	.word	0x000000ff
        /*0c24*/ 	.word	0x00030878
        /*0c28*/ 	.short	0x0100
        /*0c2a*/ 	.byte	0x06
	.zero		1


	//   ....[13]....
        /*0c2c*/ 	.word	0x00000660
        /*0c30*/ 	.word	0x000000ff
        /*0c34*/ 	.word	0x00030888
        /*0c38*/ 	.short	0x0100
        /*0c3a*/ 	.byte	0x06
	.zero		1


	//   ....[14]....
        /*0c3c*/ 	.word	0x00000790
        /*0c40*/ 	.word	0x000000ff
        /*0c44*/ 	.word	0x00030890
        /*0c48*/ 	.short	0x0100
        /*0c4a*/ 	.byte	0x08
	.zero		1


	//   ....[15]....
        /*0c4c*/ 	.word	0x000007a0
        /*0c50*/ 	.word	0x000000ff
        /*0c54*/ 	.word	0x000308a0
        /*0c58*/ 	.short	0x0100
        /*0c5a*/ 	.byte	0x08
	.zero		1


	//   ....[16]....
        /*0c5c*/ 	.word	0x000007b0
        /*0c60*/ 	.word	0x000000ff
        /*0c64*/ 	.word	0x00030898
        /*0c68*/ 	.short	0x0100
        /*0c6a*/ 	.byte	0x08
	.zero		1


	//   ....[17]....
        /*0c6c*/ 	.word	0x000007c0
        /*0c70*/ 	.word	0x000000ff
        /*0c74*/ 	.word	0x000308a8
        /*0c78*/ 	.short	0x0100
        /*0c7a*/ 	.byte	0x08
	.zero		1


	//   ....[18]....
        /*0c7c*/ 	.word	0x000008f0
        /*0c80*/ 	.word	0x000000ff
        /*0c84*/ 	.word	0x000308b0
        /*0c88*/ 	.short	0x0100
        /*0c8a*/ 	.byte	0x08
	.zero		1


	//   ....[19]....
        /*0c8c*/ 	.word	0x00000900
        /*0c90*/ 	.word	0x000000ff
        /*0c94*/ 	.word	0x000308c0
        /*0c98*/ 	.short	0x0100
        /*0c9a*/ 	.byte	0x08
	.zero		1


	//   ....[20]....
        /*0c9c*/ 	.word	0x00000910
        /*0ca0*/ 	.word	0x000000ff
        /*0ca4*/ 	.word	0x000308b8
        /*0ca8*/ 	.short	0x0100
        /*0caa*/ 	.byte	0x08
	.zero		1


	//   ....[21]....
        /*0cac*/ 	.word	0x00000920
        /*0cb0*/ 	.word	0x000000ff
        /*0cb4*/ 	.word	0x000308c8
        /*0cb8*/ 	.short	0x0100
        /*0cba*/ 	.byte	0x08
	.zero		1


	//   ....[22]....
        /*0cbc*/ 	.word	0x00002f20
        /*0cc0*/ 	.word	0x00000052
        /*0cc4*/ 	.word	0x00030890
        /*0cc8*/ 	.short	0x010a
        /*0cca*/ 	.byte	0x3f
	.zero		1


	//   ....[23]....
        /*0ccc*/ 	.word	0x00004290
        /*0cd0*/ 	.word	0x00000052
        /*0cd4*/ 	.word	0x00030890
        /*0cd8*/ 	.short	0x010a
        /*0cda*/ 	.byte	0x3f
	.zero		1


	//   ....[24]....
        /*0cdc*/ 	.word	0x00005470
        /*0ce0*/ 	.word	0x00000052
        /*0ce4*/ 	.word	0x00030890
        /*0ce8*/ 	.short	0x010a
        /*0cea*/ 	.byte	0x3f
	.zero		1


	//   ....[25]....
        /*0cec*/ 	.word	0x00005690
        /*0cf0*/ 	.word	0x0000000c
        /*0cf4*/ 	.word	0x00000000
        /*0cf8*/ 	.short	0x0101
        /*0cfa*/ 	.byte	0x3f
	.zero		1


	//   ....[26]....
        /*0cfc*/ 	.word	0x000056d0
        /*0d00*/ 	.word	0x00000052
        /*0d04*/ 	.word	0x000308b0
        /*0d08*/ 	.short	0x010a
        /*0d0a*/ 	.byte	0x3f
	.zero		1


	//   ....[27]....
        /*0d0c*/ 	.word	0x00005a90
        /*0d10*/ 	.word	0x00000052
        /*0d14*/ 	.word	0x00000000
        /*0d18*/ 	.short	0x0101
        /*0d1a*/ 	.byte	0x3f
	.zero		1


	//   ....[28]....
        /*0d1c*/ 	.word	0x00006220
        /*0d20*/ 	.word	0x00000002
        /*0d24*/ 	.word	0x00030800
        /*0d28*/ 	.short	0x010a
        /*0d2a*/ 	.byte	0x3f
	.zero		1


	//   ....[29]....
        /*0d2c*/ 	.word	0x00006270
        /*0d30*/ 	.word	0x00000002
        /*0d34*/ 	.word	0x00030800
        /*0d38*/ 	.short	0x010a
        /*0d3a*/ 	.byte	0x3f
	.zero		1


	//   ....[30]....
        /*0d3c*/ 	.word	0x00006880
        /*0d40*/ 	.word	0x00000002
        /*0d44*/ 	.word	0x00030800
        /*0d48*/ 	.short	0x010a
        /*0d4a*/ 	.byte	0x3f
	.zero		1


	//   ....[31]....
        /*0d4c*/ 	.word	0x00007840
        /*0d50*/ 	.word	0x00000002
        /*0d54*/ 	.word	0x00030800
        /*0d58*/ 	.short	0x010a
        /*0d5a*/ 	.byte	0x3f
	.zero		1


	//   ....[32]....
        /*0d5c*/ 	.word	0x00008700
        /*0d60*/ 	.word	0x00000008
        /*0d64*/ 	.word	0x00030830
        /*0d68*/ 	.short	0x010a
        /*0d6a*/ 	.byte	0x3f
	.zero		1


	//   ....[33]....
        /*0d6c*/ 	.word	0x000087c0
        /*0d70*/ 	.word	0x00000008
        /*0d74*/ 	.word	0x00030830
        /*0d78*/ 	.short	0x010a
        /*0d7a*/ 	.byte	0x3f
	.zero		1


	//   ....[34]....
        /*0d7c*/ 	.word	0x0000a200
        /*0d80*/ 	.word	0x00000008
        /*0d84*/ 	.word	0x00000000
        /*0d88*/ 	.short	0x0101
        /*0d8a*/ 	.byte	0x3f
	.zero		1


	//   ....[35]....
        /*0d8c*/ 	.word	0x0000b700
        /*0d90*/ 	.word	0x00000000
        /*0d94*/ 	.word	0x00030830
        /*0d98*/ 	.short	0x010a
        /*0d9a*/ 	.byte	0x3f
	.zero		1


	//   ....[36]....
        /*0d9c*/ 	.word	0x0000b750
        /*0da0*/ 	.word	0x00000000
        /*0da4*/ 	.word	0x00030830
        /*0da8*/ 	.short	0x010a
        /*0daa*/ 	.byte	0x3f
	.zero		1


	//   ....[37]....
        /*0dac*/ 	.word	0x0000baa0
        /*0db0*/ 	.word	0x00000003
        /*0db4*/ 	.word	0x00030850
        /*0db8*/ 	.short	0x010a
        /*0dba*/ 	.byte	0x3f
	.zero		1


	//   ....[38]....
        /*0dbc*/ 	.word	0x0000baf0
        /*0dc0*/ 	.word	0x00000003
        /*0dc4*/ 	.word	0x00030850
        /*0dc8*/ 	.short	0x010a
        /*0dca*/ 	.byte	0x3f
	.zero		1


	//   ....[39]....
        /*0dcc*/ 	.word	0x0000d140
        /*0dd0*/ 	.word	0x0000000e
        /*0dd4*/ 	.word	0x00000000
        /*0dd8*/ 	.short	0x0101
        /*0dda*/ 	.byte	0x3f
	.zero		1


	//   ....[40]....
        /*0ddc*/ 	.word	0x0000d150
        /*0de0*/ 	.word	0x0000000d
        /*0de4*/ 	.word	0x00000000
        /*0de8*/ 	.short	0x0101
        /*0dea*/ 	.byte	0x3f
	.zero		1


	//   ....[41]....
        /*0dec*/ 	.word	0x0000e340
        /*0df0*/ 	.word	0x0000000d
        /*0df4*/ 	.word	0x00030850
        /*0df8*/ 	.short	0x010a
        /*0dfa*/ 	.byte	0x3f
	.zero		1


	//   ....[42]....
        /*0dfc*/ 	.word	0x0000e400
        /*0e00*/ 	.word	0x0000000d
        /*0e04*/ 	.word	0x00030850
        /*0e08*/ 	.short	0x010a
        /*0e0a*/ 	.byte	0x3f
	.zero		1


	//   ....[43]....
        /*0e0c*/ 	.word	0x0000ed40
        /*0e10*/ 	.word	0x00000007
        /*0e14*/ 	.word	0x00000000
        /*0e18*/ 	.short	0x0101
        /*0e1a*/ 	.byte	0x3f
	.zero		1


	//   ....[44]....
        /*0e1c*/ 	.word	0x0000feb0
        /*0e20*/ 	.word	0x00000003
        /*0e24*/ 	.word	0x00000000
        /*0e28*/ 	.short	0x0101
        /*0e2a*/ 	.byte	0x3f
	.zero		1


	//   ....[45]....
        /*0e2c*/ 	.word	0x000103a0
        /*0e30*/ 	.word	0x00000008
        /*0e34*/ 	.word	0x00000000
        /*0e38*/ 	.short	0x0101
        /*0e3a*/ 	.byte	0x3f
	.zero		1


	//   ....[46]....
        /*0e3c*/ 	.word	0x00012c20
        /*0e40*/ 	.word	0x00000010
        /*0e44*/ 	.word	0x00030820
        /*0e48*/ 	.short	0x010a
        /*0e4a*/ 	.byte	0x3f
	.zero		1


	//   ....[47]....
        /*0e4c*/ 	.word	0x00012ce0
        /*0e50*/ 	.word	0x00000007
        /*0e54*/ 	.word	0x000308a0
        /*0e58*/ 	.short	0x010a
        /*0e5a*/ 	.byte	0x3f
	.zero		1


	//   ....[48]....
        /*0e5c*/ 	.word	0x00012f10
        /*0e60*/ 	.word	0x00000007
        /*0e64*/ 	.word	0x000308c0
        /*0e68*/ 	.short	0x010a
        /*0e6a*/ 	.byte	0x3f
	.zero		1


	//   ....[49]....
        /*0e6c*/ 	.word	0x00013290
        /*0e70*/ 	.word	0x00000006
        /*0e74*/ 	.word	0x000308a0
        /*0e78*/ 	.short	0x010a
        /*0e7a*/ 	.byte	0x3f
	.zero		1


	//   ....[50]....
        /*0e7c*/ 	.word	0x000134b0
        /*0e80*/ 	.word	0x00000006
        /*0e84*/ 	.word	0x000308c0
        /*0e88*/ 	.short	0x010a
        /*0e8a*/ 	.byte	0x3f
	.zero		1


	//   ....[51]....
        /*0e8c*/ 	.word	0x00014270
        /*0e90*/ 	.word	0x00000000
        /*0e94*/ 	.word	0x00030840
        /*0e98*/ 	.short	0x010a
        /*0e9a*/ 	.byte	0x3f
	.zero		1


	//   ....[52]....
        /*0e9c*/ 	.word	0x000152e0
        /*0ea0*/ 	.word	0x00000010
        /*0ea4*/ 	.word	0x00030800
        /*0ea8*/ 	.short	0x0107
        /*0eaa*/ 	.byte	0x3f
	.zero		1


	//   ....[53]....
        /*0eac*/ 	.word	0x000153d0
        /*0eb0*/ 	.word	0x00000010
        /*0eb4*/ 	.word	0x00030800
        /*0eb8*/ 	.short	0x0101
        /*0eba*/ 	.byte	0x3f
	.zero		1


	//   ....[54]....
        /*0ebc*/ 	.word	0x000153f0
        /*0ec0*/ 	.word	0x00000010
        /*0ec4*/ 	.word	0x00030820
        /*0ec8*/ 	.short	0x010a
        /*0eca*/ 	.byte	0x3f
	.zero		1


	//   ....[55]....
        /*0ecc*/ 	.word	0x00015790
        /*0ed0*/ 	.word	0x00000002
        /*0ed4*/ 	.word	0x00030840
        /*0ed8*/ 	.short	0x010a
        /*0eda*/ 	.byte	0x3f
	.zero		1


	//   ....[56]....
        /*0edc*/ 	.word	0x00015a10
        /*0ee0*/ 	.word	0x00000003
        /*0ee4*/ 	.word	0x00000060
        /*0ee8*/ 	.short	0x010a
        /*0eea*/ 	.byte	0x3f
	.zero		1


	//   ....[57]....
        /*0eec*/ 	.word	0x00015f70
        /*0ef0*/ 	.word	0x00000002
        /*0ef4*/ 	.word	0x00030840
        /*0ef8*/ 	.short	0x010a
        /*0efa*/ 	.byte	0x3f
	.zero		1


	//   ....[58]....
        /*0efc*/ 	.word	0x000161f0
        /*0f00*/ 	.word	0x0000000a
        /*0f04*/ 	.word	0x00000060
        /*0f08*/ 	.short	0x010a
        /*0f0a*/ 	.byte	0x3f
	.zero		1


	//   ....[59]....
        /*0f0c*/ 	.word	0x00016690
        /*0f10*/ 	.word	0x00000002
        /*0f14*/ 	.word	0x00030840
        /*0f18*/ 	.short	0x010a
        /*0f1a*/ 	.byte	0x3f
	.zero		1


	//   ....[60]....
        /*0f1c*/ 	.word	0x00016920
        /*0f20*/ 	.word	0x00000003
        /*0f24*/ 	.word	0x00000060
        /*0f28*/ 	.short	0x010a
        /*0f2a*/ 	.byte	0x3f
	.zero		1


	//   ....[61]....
        /*0f2c*/ 	.word	0x00016d70
        /*0f30*/ 	.word	0x00000003
        /*0f34*/ 	.word	0x00030860
        /*0f38*/ 	.short	0x010a
        /*0f3a*/ 	.byte	0x3f
	.zero		1


	//   ....[62]....
        /*0f3c*/ 	.word	0x00017cd0
        /*0f40*/ 	.word	0x00000009
        /*0f44*/ 	.word	0x00030820
        /*0f48*/ 	.short	0x010a
        /*0f4a*/ 	.byte	0x3f
	.zero		1


	//   ....[63]....
        /*0f4c*/ 	.word	0x00017e60
        /*0f50*/ 	.word	0x00000007
        /*0f54*/ 	.word	0x00000000
        /*0f58*/ 	.short	0x010a
        /*0f5a*/ 	.byte	0x3f
	.zero		1


	//   ....[64]....
        /*0f5c*/ 	.word	0x00017ed0
        /*0f60*/ 	.word	0x00000003
        /*0f64*/ 	.word	0x00000000
        /*0f68*/ 	.short	0x010a
        /*0f6a*/ 	.byte	0x3f
	.zero		1


	//   ....[65]....
        /*0f6c*/ 	.word	0x00017f30
        /*0f70*/ 	.word	0x00000005
        /*0f74*/ 	.word	0x00000000
        /*0f78*/ 	.short	0x010a
        /*0f7a*/ 	.byte	0x3f
	.zero		1


	//   ....[66]....
        /*0f7c*/ 	.word	0x00017f60
        /*0f80*/ 	.word	0x00000003
        /*0f84*/ 	.word	0x00000000
        /*0f88*/ 	.short	0x010a
        /*0f8a*/ 	.byte	0x3f
	.zero		1


	//   ....[67]....
        /*0f8c*/ 	.word	0x00017fc0
        /*0f90*/ 	.word	0x00000052
        /*0f94*/ 	.word	0x00030890
        /*0f98*/ 	.short	0x010a
        /*0f9a*/ 	.byte	0x3f
	.zero		1


	//   ....[68]....
        /*0f9c*/ 	.word	0x00018010
        /*0fa0*/ 	.word	0x00000052
        /*0fa4*/ 	.word	0x00030890
        /*0fa8*/ 	.short	0x010a
        /*0faa*/ 	.byte	0x3f
	.zero		1


	//   ....[69]....
        /*0fac*/ 	.word	0x00018060
        /*0fb0*/ 	.word	0x00000052
        /*0fb4*/ 	.word	0x00030890
        /*0fb8*/ 	.short	0x010a
        /*0fba*/ 	.byte	0x3f
	.zero		1


	//   ....[70]....
        /*0fbc*/ 	.word	0x000180b0
        /*0fc0*/ 	.word	0x00000052
        /*0fc4*/ 	.word	0x000308b0
        /*0fc8*/ 	.short	0x010a
        /*0fca*/ 	.byte	0x3f
	.zero		1


	//   ....[71]....
        /*0fcc*/ 	.word	0x000183c0
        /*0fd0*/ 	.word	0x00000002
        /*0fd4*/ 	.word	0x00030800
        /*0fd8*/ 	.short	0x010a
        /*0fda*/ 	.byte	0x3f
	.zero		1


	//   ....[72]....
        /*0fdc*/ 	.word	0x000185d0
        /*0fe0*/ 	.word	0x00000002
        /*0fe4*/ 	.word	0x00030800
        /*0fe8*/ 	.short	0x010a
        /*0fea*/ 	.byte	0x3f
	.zero		1


	//   ....[73]....
        /*0fec*/ 	.word	0x00018620
        /*0ff0*/ 	.word	0x00000008
        /*0ff4*/ 	.word	0x00030830
        /*0ff8*/ 	.short	0x010a
        /*0ffa*/ 	.byte	0x3f
	.zero		1


	//   ....[74]....
        /*0ffc*/ 	.word	0x00018670
        /*1000*/ 	.word	0x00000000
        /*1004*/ 	.word	0x00030830
        /*1008*/ 	.short	0x010a
        /*100a*/ 	.byte	0x3f
	.zero		1


	//   ....[75]....
        /*100c*/ 	.word	0x000186c0
        /*1010*/ 	.word	0x00000003
        /*1014*/ 	.word	0x00030850
        /*1018*/ 	.short	0x010a
        /*101a*/ 	.byte	0x3f
	.zero		1


	//   ....[76]....
        /*101c*/ 	.word	0x00018710
        /*1020*/ 	.word	0x0000000d
        /*1024*/ 	.word	0x00030850
        /*1028*/ 	.short	0x010a
        /*102a*/ 	.byte	0x3f
	.zero		1


	//   ....[77]....
        /*102c*/ 	.word	0x000192c0
        /*1030*/ 	.word	0x00000010
        /*1034*/ 	.word	0x00030820
        /*1038*/ 	.short	0x010a
        /*103a*/ 	.byte	0x3f
	.zero		1


	//   ....[78]....
        /*103c*/ 	.word	0x00019310
        /*1040*/ 	.word	0x00000007
        /*1044*/ 	.word	0x000308a0
        /*1048*/ 	.short	0x010a
        /*104a*/ 	.byte	0x3f
	.zero		1


	//   ....[79]....
        /*104c*/ 	.word	0x00019360
        /*1050*/ 	.word	0x00000007
        /*1054*/ 	.word	0x000308c0
        /*1058*/ 	.short	0x010a
        /*105a*/ 	.byte	0x3f
	.zero		1


	//   ....[80]....
        /*105c*/ 	.word	0x000193b0
        /*1060*/ 	.word	0x00000006
        /*1064*/ 	.word	0x000308a0
        /*1068*/ 	.short	0x010a
        /*106a*/ 	.byte	0x3f
	.zero		1


	//   ....[81]....
        /*106c*/ 	.word	0x00019400
        /*1070*/ 	.word	0x00000006
        /*1074*/ 	.word	0x000308c0
        /*1078*/ 	.short	0x010a
        /*107a*/ 	.byte	0x3f
	.zero		1


	//   ....[82]....
        /*107c*/ 	.word	0x000195a0
        /*1080*/ 	.word	0x00000000
        /*1084*/ 	.word	0x00030840
        /*1088*/ 	.short	0x010a
        /*108a*/ 	.byte	0x3f
	.zero		1


	//   ....[83]....
        /*108c*/ 	.word	0x0001a570
        /*1090*/ 	.word	0x00000010
        /*1094*/ 	.word	0x00030820
        /*1098*/ 	.short	0x010a
        /*109a*/ 	.byte	0x3f
	.zero		1


	//   ....[84]....
        /*109c*/ 	.word	0x0001a5c0
        /*10a0*/ 	.word	0x00000002
        /*10a4*/ 	.word	0x00030840
        /*10a8*/ 	.short	0x010a
        /*10aa*/ 	.byte	0x3f
	.zero		1


	//   ....[85]....
        /*10ac*/ 	.word	0x0001a610
        /*10b0*/ 	.word	0x00000003
        /*10b4*/ 	.word	0x00000060
        /*10b8*/ 	.short	0x010a
        /*10ba*/ 	.byte	0x3f
	.zero		1


	//   ....[86]....
        /*10bc*/ 	.word	0x0001a660
        /*10c0*/ 	.word	0x00000002
        /*10c4*/ 	.word	0x00030840
        /*10c8*/ 	.short	0x010a
        /*10ca*/ 	.byte	0x3f
	.zero		1


	//   ....[87]....
        /*10cc*/ 	.word	0x0001a6b0
        /*10d0*/ 	.word	0x0000000a
        /*10d4*/ 	.word	0x00000060
        /*10d8*/ 	.short	0x010a
        /*10da*/ 	.byte	0x3f
	.zero		1


	//   ....[88]....
        /*10dc*/ 	.word	0x0001a700
        /*10e0*/ 	.word	0x00000002
        /*10e4*/ 	.word	0x00030840
        /*10e8*/ 	.short	0x010a
        /*10ea*/ 	.byte	0x3f
	.zero		1


	//   ....[89]....
        /*10ec*/ 	.word	0x0001a750
        /*10f0*/ 	.word	0x00000003
        /*10f4*/ 	.word	0x00000060
        /*10f8*/ 	.short	0x010a
        /*10fa*/ 	.byte	0x3f
	.zero		1


	//   ....[90]....
        /*10fc*/ 	.word	0x0001a7a0
        /*1100*/ 	.word	0x00000003
        /*1104*/ 	.word	0x00030860
        /*1108*/ 	.short	0x010a
        /*110a*/ 	.byte	0x3f
	.zero		1


	//   ....[91]....
        /*110c*/ 	.word	0x0001b1d0
        /*1110*/ 	.word	0x00000009
        /*1114*/ 	.word	0x00030820
        /*1118*/ 	.short	0x010a
        /*111a*/ 	.byte	0x3f
	.zero		1


	//   ....[92]....
        /*111c*/ 	.word	0x0001b370
        /*1120*/ 	.word	0x00000007
        /*1124*/ 	.word	0x00000000
        /*1128*/ 	.short	0x010a
        /*112a*/ 	.byte	0x3f
	.zero		1


	//   ....[93]....
        /*112c*/ 	.word	0x0001b3c0
        /*1130*/ 	.word	0x00000003
        /*1134*/ 	.word	0x00000000
        /*1138*/ 	.short	0x010a
        /*113a*/ 	.byte	0x3f
	.zero		1


	//   ....[94]....
        /*113c*/ 	.word	0x0001b410
        /*1140*/ 	.word	0x00000005
        /*1144*/ 	.word	0x00000000
        /*1148*/ 	.short	0x010a
        /*114a*/ 	.byte	0x3f
	.zero		1


	//----- nvinfo : EIATTR_NUM_MBARRIERS
	.align		4
.L_153:
        /*114c*/ 	.byte	0x03, 0x38
        /*114e*/ 	.short	0x0016


	//----- nvinfo : EIATTR_EXIT_INSTR_OFFSETS
	.align		4
        /*1150*/ 	.byte	0x04, 0x1c
        /*1152*/ 	.short	(.L_155 - .L_154)


	//   ....[0]....
.L_154:
        /*1154*/ 	.word	0x00017fb0


	//----- nvinfo : EIATTR_MAX_THREADS
	.align		4
.L_155:
        /*1158*/ 	.byte	0x04, 0x05
        /*115a*/ 	.short	(.L_157 - .L_156)
.L_156:
        /*115c*/ 	.word	0x00000200
        /*1160*/ 	.word	0x00000001
        /*1164*/ 	.word	0x00000001


	//----- nvinfo : EIATTR_CRS_STACK_SIZE
	.align		4
.L_157:
        /*1168*/ 	.byte	0x04, 0x1e
        /*116a*/ 	.short	(.L_159 - .L_158)
.L_158:
        /*116c*/ 	.word	0x00000000


	//----- nvinfo : EIATTR_CBANK_PARAM_SIZE
	.align		4
.L_159:
        /*1170*/ 	.byte	0x03, 0x19
        /*1172*/ 	.short	0x0af0


	//----- nvinfo : EIATTR_PARAM_CBANK
	.align		4
        /*1174*/ 	.byte	0x04, 0x0a
        /*1176*/ 	.short	(.L_161 - .L_160)
	.align		4
.L_160:
        /*1178*/ 	.word	index@(.nv.constant0._ZN7cutlass13device_kernelIN5flash11enable_sm90INS1_16FlashAttnFwdSm90INS1_25CollectiveMainloopFwdSm90ILi2EN4cute5tupleIJNS5_1CILi1EEES8_S8_EEENS6_IJNS7_ILi192EEESA_NS7_ILi64EEEEEELi64ENS_10bfloat16_tEfNS_4arch4Sm90ELb0ELb0ELb0ELb1ELb0ELb1ELb0ELb0ELb1ELb1ELb1ELb0EEENS1_21CollectiveEpilogueFwdINS6_IJSA_SB_SA_EEES9_SD_SF_Li384ELb1ELb1ELb1ELb0EEENS1_36VarlenDynamicPersistentTileSchedulerILi192ELi192ELi384ELi128ELb1ELb1ELb1ELb0ELb1ELb1EEEEEEEEEvNT_6ParamsE)
        /*117c*/ 	.short	0x0210
        /*117e*/ 	.short	0x0af0


	//----- nvinfo : EIATTR_SW_WAR
	.align		4
.L_161:
        /*1180*/ 	.byte	0x04, 0x36
        /*1182*/ 	.short	(.L_163 - .L_162)
.L_162:
        /*1184*/ 	.word	0x00000008
.L_163:


//--------------------- .nv.info._ZN7cutlass13device_kernelIN5flash11enable_sm90INS1_16FlashAttnFwdSm90INS1_25CollectiveMainloopFwdSm90ILi2EN4cute5tupleIJNS5_1CILi1EEES8_S8_EEENS6_IJNS7_ILi192EEENS7_ILi128EEENS7_ILi64EEEEEELi64ENS_10bfloat16_tEfNS_4arch4Sm90ELb0ELb1ELb0ELb0ELb0ELb0ELb0ELb1ELb1ELb1ELb1ELb0EEENS1_21CollectiveEpilogueFwdINS6_IJSA_SC_SB_EEES9_SE_SG_Li384ELb0ELb1ELb1ELb0EEENS1_19SingleTileSchedulerILb0ELb1ELb1ELi192EEEEEEEEEvNT_6ParamsE --------------------------
	.section	.nv.info._ZN7cutlass13device_kernelIN5flash11enable_sm90INS1_16FlashAttnFwdSm90INS1_25CollectiveMainloopFwdSm90ILi2EN4cute5tupleIJNS5_1CILi1EEES8_S8_EEENS6_IJNS7_ILi192EEENS7_ILi128EEENS7_ILi64EEEEEELi64ENS_10bfloat16_tEfNS_4arch4Sm90ELb0ELb1ELb0ELb0ELb0ELb0ELb0ELb1ELb1ELb1ELb1ELb0EEENS1_21CollectiveEpilogueFwdINS6_IJSA_SC_SB_EEES9_SE_SG_Li384ELb0ELb1ELb1ELb0EEENS1_19SingleTileSchedulerILb0ELb1ELb1ELi192EEEEEEEEEvNT_6ParamsE,"",@"SHT_CUDA_INFO"
	.sectionflags	@""
	.align	4


	//----- nvinfo : EIATTR_CUDA_API_VERSION
	.align		4
        /*0000*/ 	.byte	0x04, 0x37
        /*0002*/ 	.short	(.L_165 - .L_164)
.L_164:
        /*0004*/ 	.word	0x00000082


	//----- nvinfo : EIATTR_KPARAM_INFO
	.align		4
.L_165:
        /*0008*/ 	.byte	0x04, 0x17
        /*000a*/ 	.short	(.L_167 - .L_166)
.L_166:
        /*000c*/ 	.word	0x00000000
        /*0010*/ 	.short	0x0000
        /*0012*/ 	.short	0x0070
        /*0014*/ 	.byte	0x00, 0xf0, 0x01, 0x28


	//----- nvinfo : EIATTR_SPARSE_MMA_MASK
	.align		4
.L_167:
        /*0018*/ 	.byte	0x03, 0x50
        /*001a*/ 	.short	0x0000


	//----- nvinfo : EIATTR_MAXREG_COUNT
	.align		4
        /*001c*/ 	.byte	0x03, 0x1b
        /*001e*/ 	.short	0x0080


	//----- nvinfo : EIATTR_NUM_BARRIERS
	.align		4
        /*0020*/ 	.byte	0x02, 0x4c
        /*0022*/ 	.byte	0x10
	.zero		1


	//----- nvinfo : EIATTR_EXTERNS
	.align		4
        /*0024*/ 	.byte	0x04, 0x0f
        /*0026*/ 	.short	(.L_169 - .L_168)


	//   ....[0]....
	.align		4
.L_168:
        /*0028*/ 	.word	index@(__assertfail)


	//----- nvinfo : EIATTR_MERCURY_ISA_VERSION
	.align		4
.L_169:
        /*002c*/ 	.byte	0x03, 0x5f
        /*002e*/ 	.short	0x0101


	//----- nvinfo : EIATTR_INT_WARP_WIDE_INSTR_OFFSETS
	.align		4
        /*0030*/ 	.byte	0x04, 0x31
        /*0032*/ 	.short	(.L_171 - .L_170)


	//   ....[0]....
.L_170:
        /*0034*/ 	.word	0x00000120


	//   ....[1]....
        /*0038*/ 	.word	0x00000160


	//   ....[2]....
        /*003c*/ 	.word	0x000001d0


	//----- nvinfo : EIATTR_COOP_GROUP_MASK_REGIDS
	.align		4
.L_171:
        /*0040*/ 	.byte	0x04, 0x29
        /*0042*/ 	.short	(.L_173 - .L_172)


	//   ....[0]....
.L_172:
        /*0044*/ 	.word	0xffffffff


	//   ....[1]....
        /*0048*/ 	.word	0xffffffff


	//   ....[2]....
        /*004c*/ 	.word	0xffffffff


	//   ....[3]....
        /*0050*/ 	.word	0xffffffff


	//   ....[4]....
        /*0054*/ 	.word	0xffffffff


	//   ....[5]....
        /*0058*/ 	.word	0xffffffff


	//   ....[6]....
        /*005c*/ 	.word	0xffffffff


	//   ....[7]....
        /*0060*/ 	.word	0xffffffff


	//   ....[8]....
        /*0064*/ 	.word	0xffffffff


	//   ....[9]....
        /*0068*/ 	.word	0xffffffff


	//   ....[10]....
        /*006c*/ 	.word	0xffffffff


	//   ....[11]....
        /*0070*/ 	.word	0xffffffff


	//   ....[12]....
        /*0074*/ 	.word	0xffffffff


	//   ....[13]....
        /*0078*/ 	.word	0xffffffff


	//   ....[14]....
        /*007c*/ 	.word	0xffffffff


	//   ....[15]....
        /*0080*/ 	.word	0xffffffff


	//   ....[16]....
        /*0084*/ 	.word	0xffffffff


	//   ....[17]....
        /*0088*/ 	.word	0xffffffff


	//   ....[18]....
        /*008c*/ 	.word	0xffffffff


	//   ....[19]....
        /*0090*/ 	.word	0xffffffff


	//   ....[20]....
        /*0094*/ 	.word	0xffffffff


	//   ....[21]....
        /*0098*/ 	.word	0xffffffff


	//   ....[22]....
        /*009c*/ 	.word	0xffffffff


	//   ....[23]....
        /*00a0*/ 	.word	0xffffffff


	//   ....[24]....
        /*00a4*/ 	.word	0xffffffff


	//   ....[25]....
        /*00a8*/ 	.word	0xffffffff


	//   ....[26]....
        /*00ac*/ 	.word	0xffffffff


	//   ....[27]....
        /*00b0*/ 	.word	0xffffffff


	//   ....[28]....
        /*00b4*/ 	.word	0xffffffff


	//   ....[29]....
        /*00b8*/ 	.word	0xffffffff


	//   ....[30]....
        /*00bc*/ 	.word	0xffffffff


	//   ....[31]....
        /*00c0*/ 	.word	0xffffffff


	//   ....[32]....
        /*00c4*/ 	.word	0xffffffff


	//   ....[33]....
        /*00c8*/ 	.word	0xffffffff


	//   ....[34]....
        /*00cc*/ 	.word	0xffffffff


	//   ....[35]....
        /*00d0*/ 	.word	0xffffffff


	//   ....[36]....
        /*00d4*/ 	.word	0xffffffff


	//   ....[37]....
        /*00d8*/ 	.word	0xffffffff


	//   ....[38]....
        /*00dc*/ 	.word	0xffffffff


	//   ....[39]....
        /*00e0*/ 	.word	0xffffffff


	//   ....[40]....
        /*00e4*/ 	.word	0xffffffff


	//   ....[41]....
        /*00e8*/ 	.word	0xffffffff


	//   ....[42]....
        /*00ec*/ 	.word	0xffffffff


	//   ....[43]....
        /*00f0*/ 	.word	0xffffffff


	//   ....[44]....
        /*00f4*/ 	.word	0xffffffff


	//   ....[45]....
        /*00f8*/ 	.word	0xffffffff


	//   ....[46]....
        /*00fc*/ 	.word	0xffffffff


	//   ....[47]....
        /*0100*/ 	.word	0xffffffff


	//   ....[48]....
        /*0104*/ 	.word	0xffffffff


	//   ....[49]....
        /*0108*/ 	.word	0xffffffff


	//   ....[50]....
        /*010c*/ 	.word	0xffffffff


	//   ....[51]....
        /*0110*/ 	.word	0xffffffff


	//   ....[52]....
        /*0114*/ 	.word	0xffffffff


	//   ....[53]....
        /*0118*/ 	.word	0xffffffff


	//   ....[54]....
        /*011c*/ 	.word	0xffffffff


	//   ....[55]....
        /*0120*/ 	.word	0xffffffff


	//   ....[56]....
        /*0124*/ 	.word	0xffffffff


	//   ....[57]....
        /*0128*/ 	.word	0xffffffff


	//   ....[58]....
        /*012c*/ 	.word	0xffffffff


	//   ....[59]....
        /*0130*/ 	.word	0xffffffff


	//   ....[60]....
        /*0134*/ 	.word	0xffffffff


	//   ....[61]....
        /*0138*/ 	.word	0xffffffff


	//   ....[62]....
        /*013c*/ 	.word	0xffffffff


	//   ....[63]....
        /*0140*/ 	.word	0xffffffff


	//   ....[64]....
        /*0144*/ 	.word	0xffffffff


	//   ....[65]....
        /*0148*/ 	.word	0xffffffff


	//   ....[66]....
        /*014c*/ 	.word	0xffffffff


	//   ....[67]....
        /*0150*/ 	.word	0xffffffff


	//   ....[68]....
        /*0154*/ 	.word	0xffffffff


	//   ....[69]....
        /*0158*/ 	.word	0x0500000f


	//   ....[70]....
        /*015c*/ 	.word	0x0500000f


	//   ....[71]....
        /*0160*/ 	.word	0x0500000f


	//   ....[72]....
        /*0164*/ 	.word	0x0500000f


	//   ....[73]....
        /*0168*/ 	.word	0x0500000f


	//   ....[74]....
        /*016c*/ 	.word	0x0500000f


	//   ....[75]....
        /*0170*/ 	.word	0x0500000f


	//   ....[76]....
        /*0174*/ 	.word	0x0500000f


	//   ....[77]....
        /*0178*/ 	.word	0x0500000f


	//   ....[78]....
        /*017c*/ 	.word	0x0500000f


	//   ....[79]....
        /*0180*/ 	.word	0x0500000f


	//   ....[80]....
        /*0184*/ 	.word	0x0500000f


	//   ....[81]....
        /*0188*/ 	.word	0x0500000f


	//   ....[82]....
        /*018c*/ 	.word	0x0500000f


	//   ....[83]....
        /*0190*/ 	.word	0x0500000f


	//   ....[84]....
        /*0194*/ 	.word	0x0500000f


	//   ....[85]....
        /*0198*/ 	.word	0x0500000f


	//   ....[86]....
        /*019c*/ 	.word	0x0500000f


	//   ....[87]....
        /*01a0*/ 	.word	0x0500000f


	//   ....[88]....
        /*01a4*/ 	.word	0x0500000f


	//   ....[89]....
        /*01a8*/ 	.word	0x0500000f


	//   ....[90]....
        /*01ac*/ 	.word	0x0500000f


	//   ....[91]....
        /*01b0*/ 	.word	0x0500000f


	//   ....[92]....
        /*01b4*/ 	.word	0x0500000f


	//   ....[93]....
        /*01b8*/ 	.word	0x0500000f


	//   ....[94]....
        /*01bc*/ 	.word	0x0500000f


	//----- nvinfo : EIATTR_COOP_GROUP_INSTR_OFFSETS
	.align		4
.L_173:
        /*01c0*/ 	.byte	0x04, 0x28
        /*01c2*/ 	.short	(.L_175 - .L_174)


	//   ....[0]....
.L_174:
        /*01c4*/ 	.word	0x00000060


	//   ....[1]....
        /*01c8*/ 	.word	0x00000130


	//   ....[2]....
        /*01cc*/ 	.word	0x00000180


	//   ....[3]....
        /*01d0*/ 	.word	0x000003b0


	//   ....[4]....
        /*01d4*/ 	.word	0x00000510


	//   ....[5]....
        /*01d8*/ 	.word	0x00000630


	//   ....[6]....
        /*01dc*/ 	.word	0x00000790


	//   ....[7]....
        /*01e0*/ 	.word	0x000014a0


	//   ....[8]....
        /*01e4*/ 	.word	0x00001bf0


	//   ....[9]....
        /*01e8*/ 	.word	0x00001f00


	//   ....[10]....
        /*01ec*/ 	.word	0x00003180


	//   ....[11]....
        /*01f0*/ 	.word	0x000032b0


	//   ....[12]....
        /*01f4*/ 	.word	0x00003c40


	//   ....[13]....
        /*01f8*/ 	.word	0x00003cc0


	//   ....[14]....
        /*01fc*/ 	.word	0x00005160


	//   ....[15]....
        /*0200*/ 	.word	0x000053e0


	//   ....[16]....
        /*0204*/ 	.word	0x00005f30


	//   ....[17]....
        /*0208*/ 	.word	0x00005f50


	//   ....[18]....
        /*020c*/ 	.word	0x000069d0


	//   ....[19]....
        /*0210*/ 	.word	0x00006a50


	//   ....[20]....
        /*0214*/ 	.word	0x00008160


	//   ....[21]....
        /*0218*/ 	.word	0x00008190


	//   ....[22]....
        /*021c*/ 	.word	0x00008720


	//   ....[23]....
        /*0220*/ 	.word	0x000087a0


	//   ....[24]....
        /*0224*/ 	.word	0x00009cf0


	//   ....[25]....
        /*0228*/ 	.word	0x0000a130


	//   ....[26]....
        /*022c*/ 	.word	0x0000acc0


	//   ....[27]....
        /*0230*/ 	.word	0x0000ace0


	//   ....[28]....
        /*0234*/ 	.word	0x0000b6d0


	//   ....[29]....
        /*0238*/ 	.word	0x0000b750


	//   ....[30]....
        /*023c*/ 	.word	0x0000c600


	//   ....[31]....
        /*0240*/ 	.word	0x0000c630


	//   ....[32]....
        /*0244*/ 	.word	0x0000c720


	//   ....[33]....
        /*0248*/ 	.word	0x0000c730


	//   ....[34]....
        /*024c*/ 	.word	0x0000d4c0


	//   ....[35]....
        /*0250*/ 	.word	0x0000d500


	//   ....[36]....
        /*0254*/ 	.word	0x0000d540


	//   ....[37]....
        /*0258*/ 	.word	0x0000d560


	//   ....[38]....
        /*025c*/ 	.word	0x0000d580


	//   ....[39]....
        /*0260*/ 	.word	0x0000d590


	//   ....[40]....
        /*0264*/ 	.word	0x0000d8d0


	//   ....[41]....
        /*0268*/ 	.word	0x0000d8e0


	//   ....[42]....
        /*026c*/ 	.word	0x0000e000


	//   ....[43]....
        /*0270*/ 	.word	0x0000eeb0


	//   ....[44]....
        /*0274*/ 	.word	0x0000f830


	//   ....[45]....
        /*0278*/ 	.word	0x0000f860


	//   ....[46]....
        /*027c*/ 	.word	0x0000f890


	//   ....[47]....
        /*0280*/ 	.word	0x0000f8b0


	//   ....[48]....
        /*0284*/ 	.word	0x0000f8c0


	//   ....[49]....
        /*0288*/ 	.word	0x0000f910


	//   ....[50]....
        /*028c*/ 	.word	0x0000f970


	//   ....[51]....
        /*0290*/ 	.word	0x0000f990


	//   ....[52]....
        /*0294*/ 	.word	0x0000f9f0


	//   ....[53]....
        /*0298*/ 	.word	0x0000fa20


	//   ....[54]....
        /*029c*/ 	.word	0x0000fa90


	//   ....[55]....
        /*02a0*/ 	.word	0x0000fac0


	//   ....[56]....
        /*02a4*/ 	.word	0x0000faf0


	//   ....[57]....
        /*02a8*/ 	.word	0x0000fb20


	//   ....[58]....
        /*02ac*/ 	.word	0x0000fb70


	//   ....[59]....
        /*02b0*/ 	.word	0x0000fb90


	//   ....[60]....
        /*02b4*/ 	.word	0x0000fbd0


	//   ....[61]....
        /*02b8*/ 	.word	0x0000fc00


	//   ....[62]....
        /*02bc*/ 	.word	0x0000fc30


	//   ....[63]....
        /*02c0*/ 	.word	0x0000fca0


	//   ....[64]....
        /*02c4*/ 	.word	0x0000fd20


	//   ....[65]....
        /*02c8*/ 	.word	0x0000fd30


	//   ....[66]....
        /*02cc*/ 	.word	0x0000fd60


	//   ....[67]....
        /*02d0*/ 	.word	0x0000fd90


	//   ....[68]....
        /*02d4*/ 	.word	0x00011650


	//   ....[69]....
        /*02d8*/ 	.word	0x00011c70


	//   ....[70]....
        /*02dc*/ 	.word	0x00011de0


	//   ....[71]....
        /*02e0*/ 	.word	0x00011e30


	//   ....[72]....
        /*02e4*/ 	.word	0x00011f50


	//   ....[73]....
        /*02e8*/ 	.word	0x00011fa0


	//   ....[74]....
        /*02ec*/ 	.word	0x00012030


	//   ....[75]....
        /*02f0*/ 	.word	0x000120e0


	//   ....[76]....
        /*02f4*/ 	.word	0x00012180


	//   ....[77]....
        /*02f8*/ 	.word	0x00012220


	//   ....[78]....
        /*02fc*/ 	.word	0x000122b0


	//   ....[79]....
        /*0300*/ 	.word	0x00012350


	//   ....[80]....
        /*0304*/ 	.word	0x000123f0


	//   ....[81]....
        /*0308*/ 	.word	0x00012480


	//   ....[82]....
        /*030c*/ 	.word	0x00012510


	//   ....[83]....
        /*0310*/ 	.word	0x000125c0


	//   ....[84]....
        /*0314*/ 	.word	0x00012620


	//   ....[85]....
        /*0318*/ 	.word	0x000126d0


	//   ....[86]....
        /*031c*/ 	.word	0x00012760


	//   ....[87]....
        /*0320*/ 	.word	0x00012840


	//   ....[88]....
        /*0324*/ 	.word	0x000128a0


	//   ....[89]....
        /*0328*/ 	.word	0x00012960


	//   ....[90]....
        /*032c*/ 	.word	0x000129c0


	//   ....[91]....
        /*0330*/ 	.word	0x00012a80


	//   ....[92]....
        /*0334*/ 	.word	0x00012b00


	//   ....[93]....
        /*0338*/ 	.word	0x00012bb0


	//   ....[94]....
        /*033c*/ 	.word	0x00012f80


	//----- nvinfo : EIATTR_REG_RECONFIG
	.align		4
.L_175:
        /*0340*/ 	.byte	0x01, 0x54
	.zero		2


	//----- nvinfo : EIATTR_SYSCALL_OFFSETS
	.align		4
        /*0344*/ 	.byte	0x04, 0x46
        /*0346*/ 	.short	(.L_177 - .L_176)


	//   ....[0]....
.L_176:
        /*0348*/ 	.word	0x00001660


	//   ....[1]....
        /*034c*/ 	.word	0x0000eb60


	//   ....[2]....
        /*0350*/ 	.word	0x0000eca0


	//   ....[3]....
        /*0354*/ 	.word	0x0000ed90


	//   ....[4]....
        /*0358*/ 	.word	0x0000f410


	//----- nvinfo : EIATTR_MBARRIER_INSTR_OFFSETS
	.align		4
.L_177:
        /*035c*/ 	.byte	0x04, 0x39
        /*035e*/ 	.short	(.L_179 - .L_178)


	//   ....[0]....
.L_178:
        /*0360*/ 	.word	0x00000260
        /*0364*/ 	.word	0x000000ff
        /*0368*/ 	.word	0x00016800
        /*036c*/ 	.short	0x0100
        /*036e*/ 	.byte	0x08
	.zero		1


	//   ....[1]....
        /*0370*/ 	.word	0x00000270
        /*0374*/ 	.word	0x000000ff
        /*0378*/ 	.word	0x00016820
        /*037c*/ 	.short	0x0100
        /*037e*/ 	.byte	0x08
	.zero		1


	//   ....[2]....
        /*0380*/ 	.word	0x00000360
        /*0384*/ 	.word	0x000000ff
        /*0388*/ 	.word	0x00016830
        /*038c*/ 	.short	0x0100
        /*038e*/ 	.byte	0x08
	.zero		1


	//   ....[3]....
        /*0390*/ 	.word	0x00000370
        /*0394*/ 	.word	0x000000ff
        /*0398*/ 	.word	0x00016840
        /*039c*/ 	.short	0x0100
        /*039e*/ 	.byte	0x08
	.zero		1


	//   ....[4]....
        /*03a0*/ 	.word	0x00000380
        /*03a4*/ 	.word	0x000000ff
        /*03a8*/ 	.word	0x00016838
        /*03ac*/ 	.short	0x0100
        /*03ae*/ 	.byte	0x08
	.zero		1


	//   ....[5]....
        /*03b0*/ 	.word	0x00000390
        /*03b4*/ 	.word	0x000000ff
        /*03b8*/ 	.word	0x00016848
        /*03bc*/ 	.short	0x0100
        /*03be*/ 	.byte	0x08
	.zero		1


	//   ....[6]....
        /*03c0*/ 	.word	0x000004c0
        /*03c4*/ 	.word	0x000000ff
        /*03c8*/ 	.word	0x00016850
        /*03cc*/ 	.short	0x0100
        /*03ce*/ 	.byte	0x08
	.zero		1


	//   ....[7]....
        /*03d0*/ 	.word	0x000004d0
        /*03d4*/ 	.word	0x000000ff
        /*03d8*/ 	.word	0x00016860
        /*03dc*/ 	.short	0x0100
        /*03de*/ 	.byte	0x08
	.zero		1


	//   ....[8]....
        /*03e0*/ 	.word	0x000004e0
        /*03e4*/ 	.word	0x000000ff
        /*03e8*/ 	.word	0x00016858
        /*03ec*/ 	.short	0x0100
        /*03ee*/ 	.byte	0x08
	.zero		1


	//   ....[9]....
        /*03f0*/ 	.word	0x000004f0
        /*03f4*/ 	.word	0x000000ff
        /*03f8*/ 	.word	0x00016868
        /*03fc*/ 	.short	0x0100
        /*03fe*/ 	.byte	0x08
	.zero		1


	//   ....[10]....
        /*0400*/ 	.word	0x000005e0
        /*0404*/ 	.word	0x000000ff
        /*0408*/ 	.word	0x00016870
        /*040c*/ 	.short	0x0100
        /*040e*/ 	.byte	0x06
	.zero		1


	//   ....[11]....
        /*0410*/ 	.word	0x000005f0
        /*0414*/ 	.word	0x000000ff
        /*0418*/ 	.word	0x00016880
        /*041c*/ 	.short	0x0100
        /*041e*/ 	.byte	0x06
	.zero		1


	//   ....[12]....
        /*0420*/ 	.word	0x00000600
        /*0424*/ 	.word	0x000000ff
        /*0428*/ 	.word	0x00016878
        /*042c*/ 	.short	0x0100
        /*042e*/ 	.byte	0x06
	.zero		1


	//   ....[13]....
        /*0430*/ 	.word	0x00000610
        /*0434*/ 	.word	0x000000ff
        /*0438*/ 	.word	0x00016888
        /*043c*/ 	.short	0x0100
        /*043e*/ 	.byte	0x06
	.zero		1


	//   ....[14]....
        /*0440*/ 	.word	0x00000740
        /*0444*/ 	.word	0x000000ff
        /*0448*/ 	.word	0x00016890
        /*044c*/ 	.short	0x0100
        /*044e*/ 	.byte	0x08
	.zero		1


	//   ....[15]....
        /*0450*/ 	.word	0x00000750
        /*0454*/ 	.word	0x000000ff
        /*0458*/ 	.word	0x000168a0
        /*045c*/ 	.short	0x0100
        /*045e*/ 	.byte	0x08
	.zero		1


	//   ....[16]....
        /*0460*/ 	.word	0x00000760
        /*0464*/ 	.word	0x000000ff
        /*0468*/ 	.word	0x00016898
        /*046c*/ 	.short	0x0100
        /*046e*/ 	.byte	0x08
	.zero		1


	//   ....[17]....
        /*0470*/ 	.word	0x00000770
        /*0474*/ 	.word	0x000000ff
        /*0478*/ 	.word	0x000168a8
        /*047c*/ 	.short	0x0100
        /*047e*/ 	.byte	0x08
	.zero		1


	//   ....[18]....
        /*0480*/ 	.word	0x000008a0
        /*0484*/ 	.word	0x000000ff
        /*0488*/ 	.word	0x000168b0
        /*048c*/ 	.short	0x0100
        /*048e*/ 	.byte	0x08
	.zero		1


	//   ....[19]....
        /*0490*/ 	.word	0x000008b0
        /*0494*/ 	.word	0x000000ff
        /*0498*/ 	.word	0x000168c0
        /*049c*/ 	.short	0x0100
        /*049e*/ 	.byte	0x08
	.zero		1


	//   ....[20]....
        /*04a0*/ 	.word	0x000008c0
        /*04a4*/ 	.word	0x000000ff
        /*04a8*/ 	.word	0x000168b8
        /*04ac*/ 	.short	0x0100
        /*04ae*/ 	.byte	0x08
	.zero		1


	//   ....[21]....
        /*04b0*/ 	.word	0x000008d0
        /*04b4*/ 	.word	0x000000ff
        /*04b8*/ 	.word	0x000168c8
        /*04bc*/ 	.short	0x0100
        /*04be*/ 	.byte	0x08
	.zero		1


	//   ....[22]....
        /*04c0*/ 	.word	0x00001680
        /*04c4*/ 	.word	0x000000ff
        /*04c8*/ 	.word	0x00016800
        /*04cc*/ 	.short	0x010a
        /*04ce*/ 	.byte	0x26
	.zero		1


	//   ....[23]....
        /*04d0*/ 	.word	0x000016f0
        /*04d4*/ 	.word	0x000000ff
        /*04d8*/ 	.word	0x00016830
        /*04dc*/ 	.short	0x010a
        /*04de*/ 	.byte	0x26
	.zero		1


	//   ....[24]....
        /*04e0*/ 	.word	0x00001760
        /*04e4*/ 	.word	0x000000ff
        /*04e8*/ 	.word	0x00016830
        /*04ec*/ 	.short	0x010a
        /*04ee*/ 	.byte	0x26
	.zero		1


	//   ....[25]....
        /*04f0*/ 	.word	0x00001d30
        /*04f4*/ 	.word	0x00000004
        /*04f8*/ 	.word	0x00000000
        /*04fc*/ 	.short	0x0101
        /*04fe*/ 	.byte	0x3f
	.zero		1


	//   ....[26]....
        /*0500*/ 	.word	0x00004b30
        /*0504*/ 	.word	0x000000ff
        /*0508*/ 	.word	0x00016830
        /*050c*/ 	.short	0x010a
        /*050e*/ 	.byte	0x0a
	.zero		1


	//   ....[27]....
        /*0510*/ 	.word	0x00004b70
        /*0514*/ 	.word	0x000000ff
        /*0518*/ 	.word	0x00016830
        /*051c*/ 	.short	0x010a
        /*051e*/ 	.byte	0x0a
	.zero		1


	//   ....[28]....
        /*0520*/ 	.word	0x00004d70
        /*0524*/ 	.word	0x000000ff
        /*0528*/ 	.word	0x00016850
        /*052c*/ 	.short	0x010a
        /*052e*/ 	.byte	0x0a
	.zero		1


	//   ....[29]....
        /*0530*/ 	.word	0x00004db0
        /*0534*/ 	.word	0x000000ff
        /*0538*/ 	.word	0x00016850
        /*053c*/ 	.short	0x010a
        /*053e*/ 	.byte	0x0a
	.zero		1


	//   ....[30]....
        /*0540*/ 	.word	0x000051f0
        /*0544*/ 	.word	0x0000000f
        /*0548*/ 	.word	0x00000000
        /*054c*/ 	.short	0x0101
        /*054e*/ 	.byte	0x3f
	.zero		1


	//   ....[31]....
        /*0550*/ 	.word	0x00006f30
        /*0554*/ 	.word	0x0000002e
        /*0558*/ 	.word	0x00000000
        /*055c*/ 	.short	0x0101
        /*055e*/ 	.byte	0x3f
	.zero		1


	//   ....[32]....
        /*0560*/ 	.word	0x00007bb0
        /*0564*/ 	.word	0x000000ff
        /*0568*/ 	.word	0x00016830
        /*056c*/ 	.short	0x010a
        /*056e*/ 	.byte	0x0a
	.zero		1


	//   ....[33]....
        /*0570*/ 	.word	0x00007bf0
        /*0574*/ 	.word	0x000000ff
        /*0578*/ 	.word	0x00016830
        /*057c*/ 	.short	0x010a
        /*057e*/ 	.byte	0x0a
	.zero		1


	//   ....[34]....
        /*0580*/ 	.word	0x00007df0
        /*0584*/ 	.word	0x000000ff
        /*0588*/ 	.word	0x00016850
        /*058c*/ 	.short	0x010a
        /*058e*/ 	.byte	0x0a
	.zero		1


	//   ....[35]....
        /*0590*/ 	.word	0x00007e30
        /*0594*/ 	.word	0x000000ff
        /*0598*/ 	.word	0x00016850
        /*059c*/ 	.short	0x010a
        /*059e*/ 	.byte	0x0a
	.zero		1


	//   ....[36]....
        /*05a0*/ 	.word	0x000090e0
        /*05a4*/ 	.word	0x0000001f
        /*05a8*/ 	.word	0x00000000
        /*05ac*/ 	.short	0x0101
        /*05ae*/ 	.byte	0x3f
	.zero		1


	//   ....[37]....
        /*05b0*/ 	.word	0x00009290
        /*05b4*/ 	.word	0x0000001f
        /*05b8*/ 	.word	0x00000000
        /*05bc*/ 	.short	0x0101
        /*05be*/ 	.byte	0x3f
	.zero		1


	//   ....[38]....
        /*05c0*/ 	.word	0x00009900
        /*05c4*/ 	.word	0x000000ff
        /*05c8*/ 	.word	0x00016830
        /*05cc*/ 	.short	0x010a
        /*05ce*/ 	.byte	0x0a
	.zero		1


	//   ....[39]....
        /*05d0*/ 	.word	0x00009940
        /*05d4*/ 	.word	0x000000ff
        /*05d8*/ 	.word	0x00016830
        /*05dc*/ 	.short	0x010a
        /*05de*/ 	.byte	0x0a
	.zero		1


	//   ....[40]....
        /*05e0*/ 	.word	0x00009b30
        /*05e4*/ 	.word	0x000000ff
        /*05e8*/ 	.word	0x00016850
        /*05ec*/ 	.short	0x010a
        /*05ee*/ 	.byte	0x0a
	.zero		1


	//   ....[41]....
        /*05f0*/ 	.word	0x00009b70
        /*05f4*/ 	.word	0x000000ff
        /*05f8*/ 	.word	0x00016850
        /*05fc*/ 	.short	0x010a
        /*05fe*/ 	.byte	0x0a
	.zero		1


	//   ....[42]....
        /*0600*/ 	.word	0x00009f70
        /*0604*/ 	.word	0x0000000f
        /*0608*/ 	.word	0x00000000
        /*060c*/ 	.short	0x0101
        /*060e*/ 	.byte	0x3f
	.zero		1


	//   ....[43]....
        /*0610*/ 	.word	0x0000bc30
        /*0614*/ 	.word	0x0000002e
        /*0618*/ 	.word	0x00000000
        /*061c*/ 	.short	0x0101
        /*061e*/ 	.byte	0x3f
	.zero		1


	//   ....[44]....
        /*0620*/ 	.word	0x0000c570
        /*0624*/ 	.word	0x000000ff
        /*0628*/ 	.word	0x00016850
        /*062c*/ 	.short	0x010a
        /*062e*/ 	.byte	0x07
	.zero		1


	//   ....[45]....
        /*0630*/ 	.word	0x0000c5b0
        /*0634*/ 	.word	0x000000ff
        /*0638*/ 	.word	0x00016850
        /*063c*/ 	.short	0x010a
        /*063e*/ 	.byte	0x07
	.zero		1


	//   ....[46]....
        /*0640*/ 	.word	0x0000cac0
        /*0644*/ 	.word	0x0000000d
        /*0648*/ 	.word	0x00000000
        /*064c*/ 	.short	0x0101
        /*064e*/ 	.byte	0x3f
	.zero		1


	//   ....[47]....
        /*0650*/ 	.word	0x0000d570
        /*0654*/ 	.word	0x000000ff
        /*0658*/ 	.word	0x00000000
        /*065c*/ 	.short	0x0101
        /*065e*/ 	.byte	0x04
	.zero		1


	//   ....[48]....
        /*0660*/ 	.word	0x0000f0b0
        /*0664*/ 	.word	0x000000ff
        /*0668*/ 	.word	0x00016840
        /*066c*/ 	.short	0x010a
        /*066e*/ 	.byte	0x26
	.zero		1


	//   ....[49]....
        /*0670*/ 	.word	0x0000feb0
        /*0674*/ 	.word	0x000000ff
        /*0678*/ 	.word	0x00016800
        /*067c*/ 	.short	0x0107
        /*067e*/ 	.byte	0x26
	.zero		1


	//   ....[50]....
        /*0680*/ 	.word	0x0000fef0
        /*0684*/ 	.word	0x000000ff
        /*0688*/ 	.word	0x00016800
        /*068c*/ 	.short	0x0101
        /*068e*/ 	.byte	0x26
	.zero		1


	//   ....[51]....
        /*0690*/ 	.word	0x0000ff20
        /*0694*/ 	.word	0x000000ff
        /*0698*/ 	.word	0x00016820
        /*069c*/ 	.short	0x010a
        /*069e*/ 	.byte	0x26
	.zero		1


	//   ....[52]....
        /*06a0*/ 	.word	0x000102b0
        /*06a4*/ 	.word	0x000000ff
        /*06a8*/ 	.word	0x00016848
        /*06ac*/ 	.short	0x010a
        /*06ae*/ 	.byte	0x26
	.zero		1


	//   ....[53]....
        /*06b0*/ 	.word	0x000104a0
        /*06b4*/ 	.word	0x000000ff
        /*06b8*/ 	.word	0x00016860
        /*06bc*/ 	.short	0x010a
        /*06be*/ 	.byte	0x26
	.zero		1


	//   ....[54]....
        /*06c0*/ 	.word	0x00010880
        /*06c4*/ 	.word	0x000000ff
        /*06c8*/ 	.word	0x00016840
        /*06cc*/ 	.short	0x010a
        /*06ce*/ 	.byte	0x26
	.zero		1


	//   ....[55]....
        /*06d0*/ 	.word	0x00010aa0
        /*06d4*/ 	.word	0x000000ff
        /*06d8*/ 	.word	0x00016868
        /*06dc*/ 	.short	0x010a
        /*06de*/ 	.byte	0x26
	.zero		1


	//   ....[56]....
        /*06e0*/ 	.word	0x00010ec0
        /*06e4*/ 	.word	0x000000ff
        /*06e8*/ 	.word	0x00016848
        /*06ec*/ 	.short	0x010a
        /*06ee*/ 	.byte	0x26
	.zero		1


	//   ....[57]....
        /*06f0*/ 	.word	0x000110c0
        /*06f4*/ 	.word	0x000000ff
        /*06f8*/ 	.word	0x00016860
        /*06fc*/ 	.short	0x010a
        /*06fe*/ 	.byte	0x26
	.zero		1


	//   ....[58]....
        /*0700*/ 	.word	0x00011360
        /*0704*/ 	.word	0x00000004
        /*0708*/ 	.word	0x00016860
        /*070c*/ 	.short	0x010a
        /*070e*/ 	.byte	0x3f
	.zero		1


	//   ....[59]....
        /*0710*/ 	.word	0x00011610
        /*0714*/ 	.word	0x00000007
        /*0718*/ 	.word	0x00016820
        /*071c*/ 	.short	0x010a
        /*071e*/ 	.byte	0x3f
	.zero		1


	//   ....[60]....
        /*0720*/ 	.word	0x00011760
        /*0724*/ 	.word	0x00000006
        /*0728*/ 	.word	0x00000000
        /*072c*/ 	.short	0x010a
        /*072e*/ 	.byte	0x3f
	.zero		1


	//   ....[61]....
        /*0730*/ 	.word	0x000117d0
        /*0734*/ 	.word	0x00000003
        /*0738*/ 	.word	0x00000000
        /*073c*/ 	.short	0x010a
        /*073e*/ 	.byte	0x3f
	.zero		1


	//   ....[62]....
        /*0740*/ 	.word	0x00011830
        /*0744*/ 	.word	0x00000000
        /*0748*/ 	.word	0x00000000
        /*074c*/ 	.short	0x010a
        /*074e*/ 	.byte	0x3f
	.zero		1


	//   ....[63]....
        /*0750*/ 	.word	0x00011860
        /*0754*/ 	.word	0x00000003
        /*0758*/ 	.word	0x00000000
        /*075c*/ 	.short	0x010a
        /*075e*/ 	.byte	0x3f
	.zero		1


	//   ....[64]....
        /*0760*/ 	.word	0x000118d0
        /*0764*/ 	.word	0x00000003
        /*0768*/ 	.word	0x00016800
        /*076c*/ 	.short	0x010a
        /*076e*/ 	.byte	0x3f
	.zero		1


	//   ....[65]....
        /*0770*/ 	.word	0x00011930
        /*0774*/ 	.word	0x00000003
        /*0778*/ 	.word	0x00016830
        /*077c*/ 	.short	0x010a
        /*077e*/ 	.byte	0x3f
	.zero		1


	//   ....[66]....
        /*0780*/ 	.word	0x00011990
        /*0784*/ 	.word	0x00000008
        /*0788*/ 	.word	0x00016830
        /*078c*/ 	.short	0x010a
        /*078e*/ 	.byte	0x3f
	.zero		1


	//   ....[67]....
        /*0790*/ 	.word	0x000119f0
        /*0794*/ 	.word	0x00000008
        /*0798*/ 	.word	0x00016850
        /*079c*/ 	.short	0x010a
        /*079e*/ 	.byte	0x3f
	.zero		1


	//   ....[68]....
        /*07a0*/ 	.word	0x00011a50
        /*07a4*/ 	.word	0x00000007
        /*07a8*/ 	.word	0x00016830
        /*07ac*/ 	.short	0x010a
        /*07ae*/ 	.byte	0x3f
	.zero		1


	//   ....[69]....
        /*07b0*/ 	.word	0x00011ab0
        /*07b4*/ 	.word	0x00000007
        /*07b8*/ 	.word	0x00016850
        /*07bc*/ 	.short	0x010a
        /*07be*/ 	.byte	0x3f
	.zero		1


	//   ....[70]....
        /*07c0*/ 	.word	0x00011b10
        /*07c4*/ 	.word	0x00000007
        /*07c8*/ 	.word	0x00016830
        /*07cc*/ 	.short	0x010a
        /*07ce*/ 	.byte	0x3f
	.zero		1


	//   ....[71]....
        /*07d0*/ 	.word	0x00011b70
        /*07d4*/ 	.word	0x00000007
        /*07d8*/ 	.word	0x00016850
        /*07dc*/ 	.short	0x010a
        /*07de*/ 	.byte	0x3f
	.zero		1


	//   ....[72]....
        /*07e0*/ 	.word	0x00011bd0
        /*07e4*/ 	.word	0x00000003
        /*07e8*/ 	.word	0x00016850
        /*07ec*/ 	.short	0x010a
        /*07ee*/ 	.byte	0x3f
	.zero		1


	//   ....[73]....
        /*07f0*/ 	.word	0x00011d30
        /*07f4*/ 	.word	0x00000003
        /*07f8*/ 	.word	0x00016840
        /*07fc*/ 	.short	0x010a
        /*07fe*/ 	.byte	0x3f
	.zero		1


	//   ....[74]....
        /*0800*/ 	.word	0x00012bf0
        /*0804*/ 	.word	0x00000005
        /*0808*/ 	.word	0x00016820
        /*080c*/ 	.short	0x010a
        /*080e*/ 	.byte	0x3f
	.zero		1


	//   ....[75]....
        /*0810*/ 	.word	0x00012c50
        /*0814*/ 	.word	0x00000005
        /*0818*/ 	.word	0x00016848
        /*081c*/ 	.short	0x010a
        /*081e*/ 	.byte	0x3f
	.zero		1


	//   ....[76]....
        /*0820*/ 	.word	0x00012cb0
        /*0824*/ 	.word	0x00000005
        /*0828*/ 	.word	0x00016860
        /*082c*/ 	.short	0x010a
        /*082e*/ 	.byte	0x3f
	.zero		1


	//   ....[77]....
        /*0830*/ 	.word	0x00012d10
        /*0834*/ 	.word	0x00000005
        /*0838*/ 	.word	0x00016840
        /*083c*/ 	.short	0x010a
        /*083e*/ 	.byte	0x3f
	.zero		1


	//   ....[78]....
        /*0840*/ 	.word	0x00012d70
        /*0844*/ 	.word	0x00000005
        /*0848*/ 	.word	0x00016868
        /*084c*/ 	.short	0x010a
        /*084e*/ 	.byte	0x3f
	.zero		1


	//   ....[79]....
        /*0850*/ 	.word	0x00012dd0
        /*0854*/ 	.word	0x00000004
        /*0858*/ 	.word	0x00016848
        /*085c*/ 	.short	0x010a
        /*085e*/ 	.byte	0x3f
	.zero		1


	//   ....[80]....
        /*0860*/ 	.word	0x00012e30
        /*0864*/ 	.word	0x00000004
        /*0868*/ 	.word	0x00016860
        /*086c*/ 	.short	0x010a
        /*086e*/ 	.byte	0x3f
	.zero		1


	//   ....[81]....
        /*0870*/ 	.word	0x00012e80
        /*0874*/ 	.word	0x00000004
        /*0878*/ 	.word	0x00016860
        /*087c*/ 	.short	0x010a
        /*087e*/ 	.byte	0x3f
	.zero		1


	//   ....[82]....
        /*0880*/ 	.word	0x00012ed0
        /*0884*/ 	.word	0x00000007
        /*0888*/ 	.word	0x00016820
        /*088c*/ 	.short	0x010a
        /*088e*/ 	.byte	0x3f
	.zero		1


	//   ....[83]....
        /*0890*/ 	.word	0x00013040
        /*0894*/ 	.word	0x00000006
        /*0898*/ 	.word	0x00000000
        /*089c*/ 	.short	0x010a
        /*089e*/ 	.byte	0x3f
	.zero		1


	//   ....[84]....
        /*08a0*/ 	.word	0x00013090
        /*08a4*/ 	.word	0x00000003
        /*08a8*/ 	.word	0x00000000
        /*08ac*/ 	.short	0x010a
        /*08ae*/ 	.byte	0x3f
	.zero		1


	//   ....[85]....
        /*08b0*/ 	.word	0x000130e0
        /*08b4*/ 	.word	0x00000000
        /*08b8*/ 	.word	0x00000000
        /*08bc*/ 	.short	0x010a
        /*08be*/ 	.byte	0x3f
	.zero		1


	//----- nvinfo : EIATTR_NUM_MBARRIERS
	.align		4
.L_179:
        /*08c0*/ 	.byte	0x03, 0x38
        /*08c2*/ 	.short	0x0016


	//----- nvinfo : EIATTR_EXIT_INSTR_OFFSETS
	.align		4
        /*08c4*/ 	.byte	0x04, 0x1c
        /*08c6*/ 	.short	(.L_181 - .L_180)


	//   ....[0]....
.L_180:
        /*08c8*/ 	.word	0x000118b0


	//----- nvinfo : EIATTR_MAX_THREADS
	.align		4
.L_181:
        /*08cc*/ 	.byte	0x04, 0x05
        /*08ce*/ 	.short	(.L_183 - .L_182)
.L_182:
        /*08d0*/ 	.word	0x00000200
        /*08d4*/ 	.word	0x00000001
        /*08d8*/ 	.word	0x00000001


	//----- nvinfo : EIATTR_CRS_STACK_SIZE
	.align		4
.L_183:
        /*08dc*/ 	.byte	0x04, 0x1e
        /*08de*/ 	.short	(.L_185 - .L_184)
.L_184:
        /*08e0*/ 	.word	0x00000000


	//----- nvinfo : EIATTR_CBANK_PARAM_SIZE
	.align		4
.L_185:
        /*08e4*/ 	.byte	0x03, 0x19
        /*08e6*/ 	.short	0x0a70


	//----- nvinfo : EIATTR_PARAM_CBANK
	.align		4
        /*08e8*/ 	.byte	0x04, 0x0a
        /*08ea*/ 	.short	(.L_187 - .L_186)
	.align		4
.L_186:
        /*08ec*/ 	.word	index@(.nv.constant0._ZN7cutlass13device_kernelIN5flash11enable_sm90INS1_16FlashAttnFwdSm90INS1_25CollectiveMainloopFwdSm90ILi2EN4cute5tupleIJNS5_1CILi1EEES8_S8_EEENS6_IJNS7_ILi192EEENS7_ILi128EEENS7_ILi64EEEEEELi64ENS_10bfloat16_tEfNS_4arch4Sm90ELb0ELb1ELb0ELb0ELb0ELb0ELb0ELb1ELb1ELb1ELb1ELb0EEENS1_21CollectiveEpilogueFwdINS6_IJSA_SC_SB_EEES9_SE_SG_Li384ELb0ELb1ELb1ELb0EEENS1_19SingleTileSchedulerILb0ELb1ELb1ELi192EEEEEEEEEvNT_6ParamsE)
        /*08f0*/ 	.short	0x0210
        /*08f2*/ 	.short	0x0a70


	//----- nvinfo : EIATTR_SW_WAR
	.align		4
.L_187:
        /*08f4*/ 	.byte	0x04, 0x36
        /*08f6*/ 	.short	(.L_189 - .L_188)
.L_188:
        /*08f8*/ 	.word	0x00000008
.L_189:


//--------------------- .nv.info._ZN7cutlass13device_kernelIN5flash11enable_sm90INS1_16FlashAttnFwdSm90INS1_25CollectiveMainloopFwdSm90ILi2EN4cute5tupleIJNS5_1CILi1EEES8_S8_EEENS6_IJNS7_ILi192EEENS7_ILi128EEENS7_ILi64EEEEEELi64ENS_10bfloat16_tEfNS_4arch4Sm90ELb0ELb1ELb0ELb1ELb0ELb0ELb0ELb1ELb1ELb1ELb1ELb0EEENS1_21CollectiveEpilogueFwdINS6_IJSA_SC_SB_EEES9_SE_SG_Li384ELb1ELb1ELb1ELb0EEENS1_36VarlenDynamicPersistentTileSchedulerILi192ELi128ELi384ELi128ELb1ELb1ELb1ELb1ELb0ELb1EEEEEEEEEvNT_6ParamsE --------------------------
	.section	.nv.info._ZN7cutlass13device_kernelIN5flash11enable_sm90INS1_16FlashAttnFwdSm90INS1_25CollectiveMainloopFwdSm90ILi2EN4cute5tupleIJNS5_1CILi1EEES8_S8_EEENS6_IJNS7_ILi192EEENS7_ILi128EEENS7_ILi64EEEEEELi64ENS_10bfloat16_tEfNS_4arch4Sm90ELb0ELb1ELb0ELb1ELb0ELb0ELb0ELb1ELb1ELb1ELb1ELb0EEENS1_21CollectiveEpilogueFwdINS6_IJSA_SC_SB_EEES9_SE_SG_Li384ELb1ELb1ELb1ELb0EEENS1_36VarlenDynamicPersistentTileSchedulerILi192ELi128ELi384ELi128ELb1ELb1ELb1ELb1ELb0ELb1EEEEEEEEEvNT_6ParamsE,"",@"SHT_CUDA_INFO"
	.sectionflags	@""
	.align	4


	//----- nvinfo : EIATTR_CUDA_API_VERSION
	.align		4
        /*0000*/ 	.byte	0x04, 0x37
        /*0002*/ 	.short	(.L_191 - .L_190)
.L_190:
        /*0004*/ 	.word	0x00000082


	//----- nvinfo : EIATTR_KPARAM_INFO
	.align		4
.L_191:
        /*0008*/ 	.byte	0x04, 0x17
        /*000a*/ 	.short	(.L_193 - .L_192)
.L_192:
        /*000c*/ 	.word	0x00000000
        /*0010*/ 	.short	0x0000
        /*0012*/ 	.short	0x0070
        /*0014*/ 	.byte	0x00, 0xf0, 0x01, 0x2a


	//----- nvinfo : EIATTR_SPARSE_MMA_MASK
	.align		4
.L_193:
        /*0018*/ 	.byte	0x03, 0x50
        /*001a*/ 	.short	0x0000


	//----- nvinfo : EIATTR_MAXREG_COUNT
	.align		4
        /*001c*/ 	.byte	0x03, 0x1b
        /*001e*/ 	.short	0x0080


	//----- nvinfo : EIATTR_NUM_BARRIERS
	.align		4
        /*0020*/ 	.byte	0x02, 0x4c
        /*0022*/ 	.byte	0x10
	.zero		1


	//----- nvinfo : EIATTR_EXTERNS
	.align		4
        /*0024*/ 	.byte	0x04, 0x0f
        /*0026*/ 	.short	(.L_195 - .L_194)


	//   ....[0]....
	.align		4
.L_194:
        /*0028*/ 	.word	index@(__assertfail)


	//----- nvinfo : EIATTR_ANNOTATIONS
	.align		4
.L_195:
        /*002c*/ 	.byte	0x04, 0x55
        /*002e*/ 	.short	(.L_197 - .L_196)


	//   ....[0]....
.L_196:
        /* <DEDUP_REMOVED lines=29> */


	//----- nvinfo : EIATTR_MERCURY_ISA_VERSION
	.align		4
.L_197:
        /*01e8*/ 	.byte	0x03, 0x5f
        /*01ea*/ 	.short	0x0101


	//----- nvinfo : EIATTR_UNUSED_LOAD_BYTE_OFFSET
	.align		4
        /*01ec*/ 	.byte	0x04, 0x44
        /*01ee*/ 	.short	(.L_199 - .L_198)


	//   ....[0]....
.L_198:
        /*01f0*/ 	.word	0x00000a40
        /*01f4*/ 	.word	0x0000fff0


	//   ....[1]....
        /*01f8*/ 	.word	0x0000d3f0
        /*01fc*/ 	.word	0x0000fff0


	//----- nvinfo : EIATTR_INT_WARP_WIDE_INSTR_OFFSETS
	.align		4
.L_199:
        /*0200*/ 	.byte	0x04, 0x31
        /*0202*/ 	.short	(.L_201 - .L_200)


	//   ....[0]....
.L_200:
        /*0204*/ 	.word	0x00000130


	//   ....[1]....
        /*0208*/ 	.word	0x00000170


	//   ....[2]....
        /*020c*/ 	.word	0x000001e0


	//   ....[3]....
        /*0210*/ 	.word	0x000114f0


	//   ....[4]....
        /*0214*/ 	.word	0x00011580


	//   ....[5]....
        /*0218*/ 	.word	0x000145d0


	//   ....[6]....
        /*021c*/ 	.word	0x00014660


	//----- nvinfo : EIATTR_COOP_GROUP_MASK_REGIDS
	.align		4
.L_201:
        /*0220*/ 	.byte	0x04, 0x29
        /*0222*/ 	.short	(.L_203 - .L_202)


	//   ....[0]....
.L_202:
        /*0224*/ 	.word	0xffffffff


	//   ....[1]....
        /*0228*/ 	.word	0xffffffff


	//   ....[2]....
        /*022c*/ 	.word	0xffffffff


	//   ....[3]....
        /*0230*/ 	.word	0xffffffff


	//   ....[4]....
        /*0234*/ 	.word	0xffffffff


	//   ....[5]....
        /*0238*/ 	.word	0xffffffff


	//   ....[6]....
        /*023c*/ 	.word	0xffffffff


	//   ....[7]....
        /*0240*/ 	.word	0xffffffff


	//   ....[8]....
        /*0244*/ 	.word	0xffffffff


	//   ....[9]....
        /*0248*/ 	.word	0xffffffff


	//   ....[10]....
        /*024c*/ 	.word	0xffffffff


	//   ....[11]....
        /*0250*/ 	.word	0xffffffff


	//   ....[12]....
        /*0254*/ 	.word	0xffffffff


	//   ....[13]....
        /*0258*/ 	.word	0xffffffff


	//   ....[14]....
        /*025c*/ 	.word	0xffffffff


	//   ....[15]....
        /*0260*/ 	.word	0xffffffff


	//   ....[16]....
        /*0264*/ 	.word	0xffffffff


	//   ....[17]....
        /*0268*/ 	.word	0xffffffff


	//   ....[18]....
        /*026c*/ 	.word	0xffffffff


	//   ....[19]....
        /*0270*/ 	.word	0xffffffff


	//   ....[20]....
        /*0274*/ 	.word	0xffffffff


	//   ....[21]....
        /*0278*/ 	.word	0xffffffff


	//   ....[22]....
        /*027c*/ 	.word	0xffffffff


	//   ....[23]....
        /*0280*/ 	.word	0xffffffff


	//   ....[24]....
        /*0284*/ 	.word	0xffffffff


	//   ....[25]....
        /*0288*/ 	.word	0xffffffff


	//   ....[26]....
        /*028c*/ 	.word	0xffffffff


	//   ....[27]....
        /*0290*/ 	.word	0xffffffff


	//   ....[28]....
        /*0294*/ 	.word	0xffffffff


	//   ....[29]....
        /*0298*/ 	.word	0xffffffff


	//   ....[30]....
        /*029c*/ 	.word	0xffffffff


	//   ....[31]....
        /*02a0*/ 	.word	0xffffffff


	//   ....[32]....
        /*02a4*/ 	.word	0xffffffff


	//   ....[33]....
        /*02a8*/ 	.word	0xffffffff


	//   ....[34]....
        /*02ac*/ 	.word	0xffffffff


	//   ....[35]....
        /*02b0*/ 	.word	0xffffffff


	//   ....[36]....
        /*02b4*/ 	.word	0xffffffff


	//   ....[37]....
        /*02b8*/ 	.word	0xffffffff


	//   ....[38]....
        /*02bc*/ 	.word	0xffffffff


	//   ....[39]....
        /*02c0*/ 	.word	0xffffffff


	//   ....[40]....
        /*02c4*/ 	.word	0xffffffff


	//   ....[41]....
        /*02c8*/ 	.word	0xffffffff


	//   ....[42]....
        /*02cc*/ 	.word	0xffffffff


	//   ....[43]....
        /*02d0*/ 	.word	0xffffffff


	//   ....[44]....
        /*02d4*/ 	.word	0xffffffff


	//   ....[45]....
        /*02d8*/ 	.word	0xffffffff


	//   ....[46]....
        /*02dc*/ 	.word	0xffffffff


	//   ....[47]....
        /*02e0*/ 	.word	0xffffffff


	//   ....[48]....
        /*02e4*/ 	.word	0xffffffff


	//   ....[49]....
        /*02e8*/ 	.word	0xffffffff


	//   ....[50]....
        /*02ec*/ 	.word	0xffffffff


	//   ....[51]....
        /*02f0*/ 	.word	0xffffffff


	//   ....[52]....
        /*02f4*/ 	.word	0xffffffff


	//   ....[53]....
        /*02f8*/ 	.word	0xffffffff


	//   ....[54]....
        /*02fc*/ 	.word	0xffffffff


	//   ....[55]....
        /*0300*/ 	.word	0xffffffff


	//   ....[56]....
        /*0304*/ 	.word	0xffffffff


	//   ....[57]....
        /*0308*/ 	.word	0xffffffff


	//   ....[58]....
        /*030c*/ 	.word	0xffffffff


	//   ....[59]....
        /*0310*/ 	.word	0xffffffff


	//   ....[60]....
        /*0314*/ 	.word	0xffffffff


	//   ....[61]....
        /*0318*/ 	.word	0xffffffff


	//   ....[62]....
        /*031c*/ 	.word	0xffffffff


	//   ....[63]....
        /*0320*/ 	.word	0xffffffff


	//   ....[64]....
        /*0324*/ 	.word	0xffffffff


	//   ....[65]....
        /*0328*/ 	.word	0xffffffff


	//   ....[66]....
        /*032c*/ 	.word	0xffffffff


	//   ....[67]....
        /*0330*/ 	.word	0xffffffff


	//   ....[68]....
        /*0334*/ 	.word	0xffffffff


	//   ....[69]....
        /*0338*/ 	.word	0xffffffff


	//   ....[70]....
        /*033c*/ 	.word	0xffffffff


	//   ....[71]....
        /*0340*/ 	.word	0xffffffff


	//   ....[72]....
        /*0344*/ 	.word	0xffffffff


	//   ....[73]....
        /*0348*/ 	.word	0xffffffff


	//   ....[74]....
        /*034c*/ 	.word	0xffffffff


	//   ....[75]....
        /*0350*/ 	.word	0xffffffff


	//   ....[76]....
        /*0354*/ 	.word	0xffffffff


	//   ....[77]....
        /*0358*/ 	.word	0xffffffff


	//   ....[78]....
        /*035c*/ 	.word	0xffffffff


	//   ....[79]....
        /*0360*/ 	.word	0xffffffff


	//   ....[80]....
        /*0364*/ 	.word	0xffffffff


	//   ....[81]....
        /*0368*/ 	.word	0xffffffff


	//   ....[82]....
        /*036c*/ 	.word	0xffffffff


	//   ....[83]....
        /*0370*/ 	.word	0xffffffff


	//   ....[84]....
        /*0374*/ 	.word	0xffffffff


	//   ....[85]....
        /*0378*/ 	.word	0xffffffff


	//   ....[86]....
        /*037c*/ 	.word	0xffffffff


	//   ....[87]....
        /*0380*/ 	.word	0xffffffff


	//   ....[88]....
        /*0384*/ 	.word	0xffffffff


	//   ....[89]....
        /*0388*/ 	.word	0xffffffff


	//   ....[90]....
        /*038c*/ 	.word	0xffffffff


	//   ....[91]....
        /*0390*/ 	.word	0xffffffff


	//   ....[92]....
        /*0394*/ 	.word	0xffffffff


	//   ....[93]....
        /*0398*/ 	.word	0xffffffff


	//   ....[94]....
        /*039c*/ 	.word	0xffffffff


	//   ....[95]....
        /*03a0*/ 	.word	0xffffffff


	//   ....[96]....
        /*03a4*/ 	.word	0xffffffff


	//   ....[97]....
        /*03a8*/ 	.word	0xffffffff


	//   ....[98]....
        /*03ac*/ 	.word	0xffffffff


	//   ....[99]....
        /*03b0*/ 	.word	0xffffffff


	//   ....[100]....
        /*03b4*/ 	.word	0xffffffff


	//   ....[101]....
        /*03b8*/ 	.word	0xffffffff


	//   ....[102]....
        /*03bc*/ 	.word	0xffffffff


	//   ....[103]....
        /*03c0*/ 	.word	0xffffffff


	//   ....[104]....
        /*03c4*/ 	.word	0xffffffff


	//   ....[105]....
        /*03c8*/ 	.word	0xffffffff


	//   ....[106]....
        /*03cc*/ 	.word	0xffffffff


	//   ....[107]....
        /*03d0*/ 	.word	0xffffffff


	//   ....[108]....
        /*03d4*/ 	.word	0xffffffff


	//   ....[109]....
        /*03d8*/ 	.word	0xffffffff


	//   ....[110]....
        /*03dc*/ 	.word	0xffffffff


	//   ....[111]....
        /*03e0*/ 	.word	0xffffffff


	//   ....[112]....
        /*03e4*/ 	.word	0xffffffff


	//   ....[113]....
        /*03e8*/ 	.word	0xffffffff


	//   ....[114]....
        /*03ec*/ 	.word	0xffffffff


	//   ....[115]....
        /*03f0*/ 	.word	0xffffffff


	//   ....[116]....
        /*03f4*/ 	.word	0xffffffff


	//   ....[117]....
        /*03f8*/ 	.word	0xffffffff


	//   ....[118]....
        /*03fc*/ 	.word	0xffffffff


	//   ....[119]....
        /*0400*/ 	.word	0x0500000f


	//   ....[120]....
        /*0404*/ 	.word	0x0500000f


	//   ....[121]....
        /*0408*/ 	.word	0x0500000f


	//   ....[122]....
        /*040c*/ 	.word	0x0500000f


	//   ....[123]....
        /*0410*/ 	.word	0x0500000f


	//   ....[124]....
        /*0414*/ 	.word	0x0500000f


	//   ....[125]....
        /*0418*/ 	.word	0x0500000f


	//   ....[126]....
        /*041c*/ 	.word	0x0500000f


	//   ....[127]....
        /*0420*/ 	.word	0x0500000f


	//   ....[128]....
        /*0424*/ 	.word	0x0500000f


	//   ....[129]....
        /*0428*/ 	.word	0x0500000f


	//   ....[130]....
        /*042c*/ 	.word	0x0500000f


	//   ....[131]....
        /*0430*/ 	.word	0x0500000f


	//   ....[132]....
        /*0434*/ 	.word	0x0500000f


	//   ....[133]....
        /*0438*/ 	.word	0x0500000f


	//   ....[134]....
        /*043c*/ 	.word	0x0500000f


	//   ....[135]....
        /*0440*/ 	.word	0x0500000f


	//   ....[136]....
        /*0444*/ 	.word	0x0500000f


	//   ....[137]....
        /*0448*/ 	.word	0x0500000f


	//   ....[138]....
        /*044c*/ 	.word	0x0500000f


	//   ....[139]....
        /*0450*/ 	.word	0x0500000f


	//   ....[140]....
        /*0454*/ 	.word	0x0500000f


	//   ....[141]....
        /*0458*/ 	.word	0x0500000f


	//   ....[142]....
        /*045c*/ 	.word	0x0500000f


	//   ....[143]....
        /*0460*/ 	.word	0x0500000f


	//   ....[144]....
        /*0464*/ 	.word	0x0500000f


	//   ....[145]....
        /*0468*/ 	.word	0x0500000f


	//   ....[146]....
        /*046c*/ 	.word	0x0500000f


	//   ....[147]....
        /*0470*/ 	.word	0x0500000f


	//   ....[148]....
        /*0474*/ 	.word	0x0500000f


	//   ....[149]....
        /*0478*/ 	.word	0x0500000f


	//   ....[150]....
        /*047c*/ 	.word	0x0500000f


	//   ....[151]....
        /*0480*/ 	.word	0x0500000f


	//   ....[152]....
        /*0484*/ 	.word	0x0500000f


	//   ....[153]....
        /*0488*/ 	.word	0x0500000f


	//   ....[154]....
        /*048c*/ 	.word	0x0500000f


	//   ....[155]....
        /*0490*/ 	.word	0x0500000f


	//   ....[156]....
        /*0494*/ 	.word	0x0500000f


	//   ....[157]....
        /*0498*/ 	.word	0x0500000f


	//   ....[158]....
        /*049c*/ 	.word	0x0500000f


	//   ....[159]....
        /*04a0*/ 	.word	0x0500000f


	//   ....[160]....
        /*04a4*/ 	.word	0x0500000f


	//   ....[161]....
        /*04a8*/ 	.word	0x0500000f


	//   ....[162]....
        /*04ac*/ 	.word	0x0500000f


	//----- nvinfo : EIATTR_COOP_GROUP_INSTR_OFFSETS
	.align		4
.L_203:
        /*04b0*/ 	.byte	0x04, 0x28
        /*04b2*/ 	.short	(.L_205 - .L_204)


	//   ....[0]....
.L_204:
        /*04b4*/ 	.word	0x00000070


	//   ....[1]....
        /*04b8*/ 	.word	0x00000140


	//   ....[2]....
        /*04bc*/ 	.word	0x00000190


	//   ....[3]....
        /*04c0*/ 	.word	0x000003c0


	//   ....[4]....
        /*04c4*/ 	.word	0x00000520


	//   ....[5]....
        /*04c8*/ 	.word	0x00000640


	//   ....[6]....
        /*04cc*/ 	.word	0x000007a0


	//   ....[7]....
        /*04d0*/ 	.word	0x00001d00


	//   ....[8]....
        /*04d4*/ 	.word	0x000022d0


	//   ....[9]....
        /*04d8*/ 	.word	0x000030f0


	//   ....[10]....
        /*04dc*/ 	.word	0x00003890


	//   ....[11]....
        /*04e0*/ 	.word	0x000039a0


	//   ....[12]....
        /*04e4*/ 	.word	0x00004290


	//   ....[13]....
        /*04e8*/ 	.word	0x000042f0


	//   ....[14]....
        /*04ec*/ 	.word	0x00005830


	//   ....[15]....
        /*04f0*/ 	.word	0x00005a80


	//   ....[16]....
        /*04f4*/ 	.word	0x00006660


	//   ....[17]....
        /*04f8*/ 	.word	0x00006760


	//   ....[18]....
        /*04fc*/ 	.word	0x00006f90


	//   ....[19]....
        /*0500*/ 	.word	0x00007000


	//   ....[20]....
        /*0504*/ 	.word	0x000087c0


	//   ....[21]....
        /*0508*/ 	.word	0x000087f0


	//   ....[22]....
        /*050c*/ 	.word	0x00008d00


	//   ....[23]....
        /*0510*/ 	.word	0x00008d70


	//   ....[24]....
        /*0514*/ 	.word	0x0000a5b0


	//   ....[25]....
        /*0518*/ 	.word	0x0000a7f0


	//   ....[26]....
        /*051c*/ 	.word	0x0000b3c0


	//   ....[27]....
        /*0520*/ 	.word	0x0000b4c0


	//   ....[28]....
        /*0524*/ 	.word	0x0000bcf0


	//   ....[29]....
        /*0528*/ 	.word	0x0000bd70


	//   ....[30]....
        /*052c*/ 	.word	0x0000ccb0


	//   ....[31]....
        /*0530*/ 	.word	0x0000ccf0


	//   ....[32]....
        /*0534*/ 	.word	0x0000ce10


	//   ....[33]....
        /*0538*/ 	.word	0x0000ce20


	//   ....[34]....
        /*053c*/ 	.word	0x0000dc90


	//   ....[35]....
        /*0540*/ 	.word	0x0000dca0


	//   ....[36]....
        /*0544*/ 	.word	0x0000dcb0


	//   ....[37]....
        /*0548*/ 	.word	0x0000dcf0


	//   ....[38]....
        /*054c*/ 	.word	0x0000e2a0


	//   ....[39]....
        /*0550*/ 	.word	0x0000e2e0


	//   ....[40]....
        /*0554*/ 	.word	0x0000e300


	//   ....[41]....
        /*0558*/ 	.word	0x0000e340


	//   ....[42]....
        /*055c*/ 	.word	0x0000e360


	//   ....[43]....
        /*0560*/ 	.word	0x0000e370


	//   ....[44]....
        /*0564*/ 	.word	0x0000e390


	//   ....[45]....
        /*0568*/ 	.word	0x0000e3b0


	//   ....[46]....
        /*056c*/ 	.word	0x0000e7d0


	//   ....[47]....
        /*0570*/ 	.word	0x0000e800


	//   ....[48]....
        /*0574*/ 	.word	0x0000ea50


	//   ....[49]....
        /*0578*/ 	.word	0x0000ea60


	//   ....[50]....
        /*057c*/ 	.word	0x0000f590


	//   ....[51]....
        /*0580*/ 	.word	0x0000f5c0


	//   ....[52]....
        /*0584*/ 	.word	0x0000f600


	//   ....[53]....
        /*0588*/ 	.word	0x0000f630


	//   ....[54]....
        /*058c*/ 	.word	0x0000f640


	//   ....[55]....
        /*0590*/ 	.word	0x0000f650


	//   ....[56]....
        /*0594*/ 	.word	0x0000f660


	//   ....[57]....
        /*0598*/ 	.word	0x0000f680


	//   ....[58]....
        /*059c*/ 	.word	0x0000f7f0


	//   ....[59]....
        /*05a0*/ 	.word	0x0000fa10


	//   ....[60]....
        /*05a4*/ 	.word	0x0000fa40


	//   ....[61]....
        /*05a8*/ 	.word	0x0000fa70


	//   ....[62]....
        /*05ac*/ 	.word	0x0000faa0


	//   ....[63]....
        /*05b0*/ 	.word	0x0000fad0


	//   ....[64]....
        /*05b4*/ 	.word	0x0000fb00


	//   ....[65]....
        /*05b8*/ 	.word	0x0000fc90


	//   ....[66]....
        /*05bc*/ 	.word	0x0000fcc0


	//   ....[67]....
        /*05c0*/ 	.word	0x0000fcf0


	//   ....[68]....
        /*05c4*/ 	.word	0x0000fd20


	//   ....[69]....
        /*05c8*/ 	.word	0x0000fd50


	//   ....[70]....
        /*05cc*/ 	.word	0x0000fd80


	//   ....[71]....
        /*05d0*/ 	.word	0x0000fe10


	//   ....[72]....
        /*05d4*/ 	.word	0x0000fe40


	//   ....[73]....
        /*05d8*/ 	.word	0x0000fe50


	//   ....[74]....
        /*05dc*/ 	.word	0x0000fe90


	//   ....[75]....
        /*05e0*/ 	.word	0x00011a70


	//   ....[76]....
        /*05e4*/ 	.word	0x00012610


	//   ....[77]....
        /*05e8*/ 	.word	0x00012630


	//   ....[78]....
        /*05ec*/ 	.word	0x000126d0


	//   ....[79]....
        /*05f0*/ 	.word	0x000126e0


	//   ....[80]....
        /*05f4*/ 	.word	0x00012750


	//   ....[81]....
        /*05f8*/ 	.word	0x00012760


	//   ....[82]....
        /*05fc*/ 	.word	0x000127d0


	//   ....[83]....
        /*0600*/ 	.word	0x000127e0


	//   ....[84]....
        /*0604*/ 	.word	0x00012850


	//   ....[85]....
        /*0608*/ 	.word	0x00012860


	//   ....[86]....
        /*060c*/ 	.word	0x000128d0


	//   ....[87]....
        /*0610*/ 	.word	0x000128e0


	//   ....[88]....
        /*0614*/ 	.word	0x00012950


	//   ....[89]....
        /*0618*/ 	.word	0x00012960


	//   ....[90]....
        /*061c*/ 	.word	0x00012970


	//   ....[91]....
        /*0620*/ 	.word	0x000129b0


	//   ....[92]....
        /*0624*/ 	.word	0x000129d0


	//   ....[93]....
        /*0628*/ 	.word	0x00012a20


	//   ....[94]....
        /*062c*/ 	.word	0x00012ae0


	//   ....[95]....
        /*0630*/ 	.word	0x00012af0


	//   ....[96]....
        /*0634*/ 	.word	0x00012b60


	//   ....[97]....
        /*0638*/ 	.word	0x00012b70


	//   ....[98]....
        /*063c*/ 	.word	0x00012bb0


	//   ....[99]....
        /*0640*/ 	.word	0x00012bd0


	//   ....[100]....
        /*0644*/ 	.word	0x00014b90


	//   ....[101]....
        /*0648*/ 	.word	0x00014ba0


	//   ....[102]....
        /*064c*/ 	.word	0x00014bf0


	//   ....[103]....
        /*0650*/ 	.word	0x00014c30


	//   ....[104]....
        /*0654*/ 	.word	0x00014c60


	//   ....[105]....
        /*0658*/ 	.word	0x00014c90


	//   ....[106]....
        /*065c*/ 	.word	0x00014cc0


	//   ....[107]....
        /*0660*/ 	.word	0x00014cf0


	//   ....[108]....
        /*0664*/ 	.word	0x00014e90


	//   ....[109]....
        /*0668*/ 	.word	0x00014ec0


	//   ....[110]....
        /*066c*/ 	.word	0x00014ef0


	//   ....[111]....
        /*0670*/ 	.word	0x00014f20


	//   ....[112]....
        /*0674*/ 	.word	0x00014f50


	//   ....[113]....
        /*0678*/ 	.word	0x00014f80


	//   ....[114]....
        /*067c*/ 	.word	0x00015040


	//   ....[115]....
        /*0680*/ 	.word	0x00015060


	//   ....[116]....
        /*0684*/ 	.word	0x00015080


	//   ....[117]....
        /*0688*/ 	.word	0x000150e0


	//   ....[118]....
        /*068c*/ 	.word	0x00015b00


	//   ....[119]....
        /*0690*/ 	.word	0x00016160


	//   ....[120]....
        /*0694*/ 	.word	0x00016340


	//   ....[121]....
        /*0698*/ 	.word	0x00016390


	//   ....[122]....
        /*069c*/ 	.word	0x000163f0


	//   ....[123]....
        /*06a0*/ 	.word	0x000164c0


	//   ....[124]....
        /*06a4*/ 	.word	0x00016520


	//   ....[125]....
        /*06a8*/ 	.word	0x00016600


	//   ....[126]....
        /*06ac*/ 	.word	0x00016660


	//   ....[127]....
        /*06b0*/ 	.word	0x00016740


	//   ....[128]....
        /*06b4*/ 	.word	0x000167a0


	//   ....[129]....
        /*06b8*/ 	.word	0x00016880


	//   ....[130]....
        /*06bc*/ 	.word	0x000168e0


	//   ....[131]....
        /*06c0*/ 	.word	0x000169c0


	//   ....[132]....
        /*06c4*/ 	.word	0x00016a20


	//   ....[133]....
        /*06c8*/ 	.word	0x00016b00


	//   ....[134]....
        /*06cc*/ 	.word	0x00016b60


	//   ....[135]....
        /*06d0*/ 	.word	0x00016c50


	//   ....[136]....
        /*06d4*/ 	.word	0x00016cc0


	//   ....[137]....
        /*06d8*/ 	.word	0x00016d90


	//   ....[138]....
        /*06dc*/ 	.word	0x00016df0


	//   ....[139]....
        /*06e0*/ 	.word	0x00016ee0


	//   ....[140]....
        /*06e4*/ 	.word	0x00016f40


	//   ....[141]....
        /*06e8*/ 	.word	0x00017010


	//   ....[142]....
        /*06ec*/ 	.word	0x00017070


	//   ....[143]....
        /*06f0*/ 	.word	0x00017130


	//   ....[144]....
        /*06f4*/ 	.word	0x00017450


	//   ....[145]....
        /*06f8*/ 	.word	0x000174f0


	//   ....[146]....
        /*06fc*/ 	.word	0x00017660


	//   ....[147]....
        /*0700*/ 	.word	0x000176d0


	//   ....[148]....
        /*0704*/ 	.word	0x00017740


	//   ....[149]....
        /*0708*/ 	.word	0x000177b0


	//   ....[150]....
        /*070c*/ 	.word	0x00017820


	//   ....[151]....
        /*0710*/ 	.word	0x000178a0


	//   ....[152]....
        /*0714*/ 	.word	0x00017920


	//   ....[153]....
        /*0718*/ 	.word	0x000179b0


	//   ....[154]....
        /*071c*/ 	.word	0x00017a20


	//   ....[155]....
        /*0720*/ 	.word	0x00017a90


	//   ....[156]....
        /*0724*/ 	.word	0x00017b00


	//   ....[157]....
        /*0728*/ 	.word	0x00017b80


	//   ....[158]....
        /*072c*/ 	.word	0x00017bf0


	//   ....[159]....
        /*0730*/ 	.word	0x00017c80


	//   ....[160]....
        /*0734*/ 	.word	0x00017ce0


	//   ....[161]....
        /*0738*/ 	.word	0x00017d70


	//   ....[162]....
        /*073c*/ 	.word	0x00017ea0


	//----- nvinfo : EIATTR_REG_RECONFIG
	.align		4
.L_205:
        /*0740*/ 	.byte	0x01, 0x54
	.zero		2


	//----- nvinfo : EIATTR_SYSCALL_OFFSETS
	.align		4
        /*0744*/ 	.byte	0x04, 0x46
        /*0746*/ 	.short	(.L_207 - .L_206)


	//   ....[0]....
.L_206:
        /*0748*/ 	.word	0x00001eb0


	//   ....[1]....
        /*074c*/ 	.word	0x000116e0


	//   ....[2]....
        /*0750*/ 	.word	0x00011830


	//   ....[3]....
        /*0754*/ 	.word	0x00011920


	//   ....[4]....
        /*0758*/ 	.word	0x00012120


	//----- nvinfo : EIATTR_MBARRIER_INSTR_OFFSETS
	.align		4
.L_207:
        /*075c*/ 	.byte	0x04, 0x39
        /*075e*/ 	.short	(.L_209 - .L_208)


	//   ....[0]....
.L_208:
        /*0760*/ 	.word	0x00000270
        /*0764*/ 	.word	0x000000ff
        /*0768*/ 	.word	0x00016800
        /*076c*/ 	.short	0x0100
        /*076e*/ 	.byte	0x08
	.zero		1


	//   ....[1]....
        /*0770*/ 	.word	0x00000280
        /*0774*/ 	.word	0x000000ff
        /*0778*/ 	.word	0x00016820
        /*077c*/ 	.short	0x0100
        /*077e*/ 	.byte	0x08
	.zero		1


	//   ....[2]....
        /*0780*/ 	.word	0x00000370
        /*0784*/ 	.word	0x000000ff
        /*0788*/ 	.word	0x00016830
        /*078c*/ 	.short	0x0100
        /*078e*/ 	.byte	0x08
	.zero		1


	//   ....[3]....
        /*0790*/ 	.word	0x00000380
        /*0794*/ 	.word	0x000000ff
        /*0798*/ 	.word	0x00016840
        /*079c*/ 	.short	0x0100
        /*079e*/ 	.byte	0x08
	.zero		1


	//   ....[4]....
        /*07a0*/ 	.word	0x00000390
        /*07a4*/ 	.word	0x000000ff
        /*07a8*/ 	.word	0x00016838
        /*07ac*/ 	.short	0x0100
        /*07ae*/ 	.byte	0x08
	.zero		1


	//   ....[5]....
        /*07b0*/ 	.word	0x000003a0
        /*07b4*/ 	.word	0x000000ff
        /*07b8*/ 	.word	0x00016848
        /*07bc*/ 	.short	0x0100
        /*07be*/ 	.byte	0x08
	.zero		1


	//   ....[6]....
        /*07c0*/ 	.word	0x000004d0
        /*07c4*/ 	.word	0x000000ff
        /*07c8*/ 	.word	0x00016850
        /*07cc*/ 	.short	0x0100
        /*07ce*/ 	.byte	0x08
	.zero		1


	//   ....[7]....
        /*07d0*/ 	.word	0x000004e0
        /*07d4*/ 	.word	0x000000ff
        /*07d8*/ 	.word	0x00016860
        /*07dc*/ 	.short	0x0100
        /*07de*/ 	.byte	0x08
	.zero		1


	//   ....[8]....
        /*07e0*/ 	.word	0x000004f0
        /*07e4*/ 	.word	0x000000ff
        /*07e8*/ 	.word	0x00016858
        /*07ec*/ 	.short	0x0100
        /*07ee*/ 	.byte	0x08
	.zero		1


	//   ....[9]....
        /*07f0*/ 	.word	0x00000500
        /*07f4*/ 	.word	0x000000ff
        /*07f8*/ 	.word	0x00016868
        /*07fc*/ 	.short	0x0100
        /*07fe*/ 	.byte	0x08
	.zero		1


	//   ....[10]....
        /*0800*/ 	.word	0x000005f0
        /*0804*/ 	.word	0x000000ff
        /*0808*/ 	.word	0x00016870
        /*080c*/ 	.short	0x0100
        /*080e*/ 	.byte	0x06
	.zero		1


	//   ....[11]....
        /*0810*/ 	.word	0x00000600
        /*0814*/ 	.word	0x000000ff
        /*0818*/ 	.word	0x00016880
        /*081c*/ 	.short	0x0100
        /*081e*/ 	.byte	0x06
	.zero		1


	//   ....[12]....
        /*0820*/ 	.word	0x00000610
        /*0824*/ 	.word	0x000000ff
        /*0828*/ 	.word	0x00016878
        /*082c*/ 	.short	0x0100
        /*082e*/ 	.byte	0x06
	.zero		1


	//   ....[13]....
        /*0830*/ 	.word	0x00000620
        /*0834*/ 	.word	0x000000ff
        /*0838*/ 	.word	0x00016888
        /*083c*/ 	.short	0x0100
        /*083e*/ 	.byte	0x06
	.zero		1


	//   ....[14]....
        /*0840*/ 	.word	0x00000750
        /*0844*/ 	.word	0x000000ff
        /*0848*/ 	.word	0x00016890
        /*084c*/ 	.short	0x0100
        /*084e*/ 	.byte	0x08
	.zero		1


	//   ....[15]....
        /*0850*/ 	.word	0x00000760
        /*0854*/ 	.word	0x000000ff
        /*0858*/ 	.word	0x000168a0
        /*085c*/ 	.short	0x0100
        /*085e*/ 	.byte	0x08
	.zero		1


	//   ....[16]....
        /*0860*/ 	.word	0x00000770
        /*0864*/ 	.word	0x000000ff
        /*0868*/ 	.word	0x00016898
        /*086c*/ 	.short	0x0100
        /*086e*/ 	.byte	0x08
	.zero		1


	//   ....[17]....
        /*0870*/ 	.word	0x00000780
        /*0874*/ 	.word	0x000000ff
        /*0878*/ 	.word	0x000168a8
        /*087c*/ 	.short	0x0100
        /*087e*/ 	.byte	0x08
	.zero		1


	//   ....[18]....
        /*0880*/ 	.word	0x000008b0
        /*0884*/ 	.word	0x000000ff
        /*0888*/ 	.word	0x000168b0
        /*088c*/ 	.short	0x0100
        /*088e*/ 	.byte	0x08
	.zero		1


	//   ....[19]....
        /*0890*/ 	.word	0x000008c0
        /*0894*/ 	.word	0x000000ff
        /*0898*/ 	.word	0x000168c0
        /*089c*/ 	.short	0x0100
        /*089e*/ 	.byte	0x08
	.zero		1


	//   ....[20]....
        /*08a0*/ 	.word	0x000008d0
        /*08a4*/ 	.word	0x000000ff
        /*08a8*/ 	.word	0x000168b8
        /*08ac*/ 	.short	0x0100
        /*08ae*/ 	.byte	0x08
	.zero		1


	//   ....[21]....
        /*08b0*/ 	.word	0x000008e0
        /*08b4*/ 	.word	0x000000ff
        /*08b8*/ 	.word	0x000168c8
        /*08bc*/ 	.short	0x0100
        /*08be*/ 	.byte	0x08
	.zero		1


	//   ....[22]....
        /*08c0*/ 	.word	0x00001f30
        /*08c4*/ 	.word	0x000000ff
        /*08c8*/ 	.word	0x00016800
        /*08cc*/ 	.short	0x010a
        /*08ce*/ 	.byte	0x2d
	.zero		1


	//   ....[23]....
        /*08d0*/ 	.word	0x00001fb0
        /*08d4*/ 	.word	0x00000003
        /*08d8*/ 	.word	0x00016830
        /*08dc*/ 	.short	0x010a
        /*08de*/ 	.byte	0x3f
	.zero		1


	//   ....[24]....
        /*08e0*/ 	.word	0x00002010
        /*08e4*/ 	.word	0x00000003
        /*08e8*/ 	.word	0x00016830
        /*08ec*/ 	.short	0x010a
        /*08ee*/ 	.byte	0x3f
	.zero		1


	//   ....[25]....
        /*08f0*/ 	.word	0x000023b0
        /*08f4*/ 	.word	0x00000000
        /*08f8*/ 	.word	0x00000000
        /*08fc*/ 	.short	0x0101
        /*08fe*/ 	.byte	0x3f
	.zero		1


	//   ....[26]....
        /*0900*/ 	.word	0x000051c0
        /*0904*/ 	.word	0x000000ff
        /*0908*/ 	.word	0x00016830
        /*090c*/ 	.short	0x010a
        /*090e*/ 	.byte	0x06
	.zero		1


	//   ....[27]....
        /*0910*/ 	.word	0x00005200
        /*0914*/ 	.word	0x000000ff
        /*0918*/ 	.word	0x00016830
        /*091c*/ 	.short	0x010a
        /*091e*/ 	.byte	0x06
	.zero		1


	//   ....[28]....
        /*0920*/ 	.word	0x00005400
        /*0924*/ 	.word	0x000000ff
        /*0928*/ 	.word	0x00016850
        /*092c*/ 	.short	0x010a
        /*092e*/ 	.byte	0x06
	.zero		1


	//   ....[29]....
        /*0930*/ 	.word	0x00005440
        /*0934*/ 	.word	0x000000ff
        /*0938*/ 	.word	0x00016850
        /*093c*/ 	.short	0x010a
        /*093e*/ 	.byte	0x06
	.zero		1


	//   ....[30]....
        /*0940*/ 	.word	0x00005880
        /*0944*/ 	.word	0x00000007
        /*0948*/ 	.word	0x00000000
        /*094c*/ 	.short	0x0101
        /*094e*/ 	.byte	0x3f
	.zero		1


	//   ....[31]....
        /*0950*/ 	.word	0x00007400
        /*0954*/ 	.word	0x00000005
        /*0958*/ 	.word	0x00000000
        /*095c*/ 	.short	0x0101
        /*095e*/ 	.byte	0x3f
	.zero		1


	//   ....[32]....
        /*0960*/ 	.word	0x00008220
        /*0964*/ 	.word	0x000000ff
        /*0968*/ 	.word	0x00016830
        /*096c*/ 	.short	0x010a
        /*096e*/ 	.byte	0x06
	.zero		1


	//   ....[33]....
        /*0970*/ 	.word	0x00008260
        /*0974*/ 	.word	0x000000ff
        /*0978*/ 	.word	0x00016830
        /*097c*/ 	.short	0x010a
        /*097e*/ 	.byte	0x06
	.zero		1


	//   ....[34]....
        /*0980*/ 	.word	0x00008460
        /*0984*/ 	.word	0x000000ff
        /*0988*/ 	.word	0x00016850
        /*098c*/ 	.short	0x010a
        /*098e*/ 	.byte	0x06
	.zero		1


	//   ....[35]....
        /*0990*/ 	.word	0x000084a0
        /*0994*/ 	.word	0x000000ff
        /*0998*/ 	.word	0x00016850
        /*099c*/ 	.short	0x010a
        /*099e*/ 	.byte	0x06
	.zero		1


	//   ....[36]....
        /*09a0*/ 	.word	0x00009500
        /*09a4*/ 	.word	0x0000001b
        /*09a8*/ 	.word	0x00000000
        /*09ac*/ 	.short	0x0101
        /*09ae*/ 	.byte	0x3f
	.zero		1


	//   ....[37]....
        /*09b0*/ 	.word	0x000097c0
        /*09b4*/ 	.word	0x0000001f
        /*09b8*/ 	.word	0x00000000
        /*09bc*/ 	.short	0x0101
        /*09be*/ 	.byte	0x3f
	.zero		1


	//   ....[38]....
        /*09c0*/ 	.word	0x00009f50
        /*09c4*/ 	.word	0x000000ff
        /*09c8*/ 	.word	0x00016830
        /*09cc*/ 	.short	0x010a
        /*09ce*/ 	.byte	0x06
	.zero		1


	//   ....[39]....
        /*09d0*/ 	.word	0x00009f90
        /*09d4*/ 	.word	0x000000ff
        /*09d8*/ 	.word	0x00016830
        /*09dc*/ 	.short	0x010a
        /*09de*/ 	.byte	0x06
	.zero		1


	//   ....[40]....
        /*09e0*/ 	.word	0x0000a190
        /*09e4*/ 	.word	0x000000ff
        /*09e8*/ 	.word	0x00016850
        /*09ec*/ 	.short	0x010a
        /*09ee*/ 	.byte	0x06
	.zero		1


	//   ....[41]....
        /*09f0*/ 	.word	0x0000a1d0
        /*09f4*/ 	.word	0x000000ff
        /*09f8*/ 	.word	0x00016850
        /*09fc*/ 	.short	0x010a
        /*09fe*/ 	.byte	0x06
	.zero		1


	//   ....[42]....
        /*0a00*/ 	.word	0x0000a640
        /*0a04*/ 	.word	0x00000002
        /*0a08*/ 	.word	0x00000000
        /*0a0c*/ 	.short	0x0101
        /*0a0e*/ 	.byte	0x3f
	.zero		1


	//   ....[43]....
        /*0a10*/ 	.word	0x0000c400
        /*0a14*/ 	.word	0x0000001b
        /*0a18*/ 	.word	0x00000000
        /*0a1c*/ 	.short	0x0101
        /*0a1e*/ 	.byte	0x3f
	.zero		1


	//   ....[44]....
        /*0a20*/ 	.word	0x0000cc20
        /*0a24*/ 	.word	0x000000ff
        /*0a28*/ 	.word	0x00016850
        /*0a2c*/ 	.short	0x010a
        /*0a2e*/ 	.byte	0x05
	.zero		1


	//   ....[45]....
        /*0a30*/ 	.word	0x0000cc60
        /*0a34*/ 	.word	0x000000ff
        /*0a38*/ 	.word	0x00016850
        /*0a3c*/ 	.short	0x010a
        /*0a3e*/ 	.byte	0x05
	.zero		1


	//   ....[46]....
        /*0a40*/ 	.word	0x0000d190
        /*0a44*/ 	.word	0x00000009
        /*0a48*/ 	.word	0x00000000
        /*0a4c*/ 	.short	0x0101
        /*0a4e*/ 	.byte	0x3f
	.zero		1


	//   ....[47]....
        /*0a50*/ 	.word	0x0000e160
        /*0a54*/ 	.word	0x00000000
        /*0a58*/ 	.word	0x00000000
        /*0a5c*/ 	.short	0x0101
        /*0a5e*/ 	.byte	0x3f
	.zero		1


	//   ....[48]....
        /*0a60*/ 	.word	0x0000e7f0
        /*0a64*/ 	.word	0x00000006
        /*0a68*/ 	.word	0x00000000
        /*0a6c*/ 	.short	0x0101
        /*0a6e*/ 	.byte	0x3f
	.zero		1


	//   ....[49]....
        /*0a70*/ 	.word	0x00011c90
        /*0a74*/ 	.word	0x00000000
        /*0a78*/ 	.word	0x00016840
        /*0a7c*/ 	.short	0x010a
        /*0a7e*/ 	.byte	0x3f
	.zero		1


	//   ....[50]....
        /*0a80*/ 	.word	0x00012c80
        /*0a84*/ 	.word	0x00000011
        /*0a88*/ 	.word	0x00016800
        /*0a8c*/ 	.short	0x0107
        /*0a8e*/ 	.byte	0x3f
	.zero		1


	//   ....[51]....
        /*0a90*/ 	.word	0x00012d70
        /*0a94*/ 	.word	0x00000011
        /*0a98*/ 	.word	0x00016800
        /*0a9c*/ 	.short	0x0101
        /*0a9e*/ 	.byte	0x3f
	.zero		1


	//   ....[52]....
        /*0aa0*/ 	.word	0x00012d90
        /*0aa4*/ 	.word	0x00000011
        /*0aa8*/ 	.word	0x00016820
        /*0aac*/ 	.short	0x010a
        /*0aae*/ 	.byte	0x3f
	.zero		1


	//   ....[53]....
        /*0ab0*/ 	.word	0x00013170
        /*0ab4*/ 	.word	0x00000002
        /*0ab8*/ 	.word	0x00016840
        /*0abc*/ 	.short	0x010a
        /*0abe*/ 	.byte	0x3f
	.zero		1


	//   ....[54]....
        /*0ac0*/ 	.word	0x000133f0
        /*0ac4*/ 	.word	0x00000003
        /*0ac8*/ 	.word	0x00000060
        /*0acc*/ 	.short	0x010a
        /*0ace*/ 	.byte	0x3f
	.zero		1


	//   ....[55]....
        /*0ad0*/ 	.word	0x00013930
        /*0ad4*/ 	.word	0x00000002
        /*0ad8*/ 	.word	0x00016840
        /*0adc*/ 	.short	0x010a
        /*0ade*/ 	.byte	0x3f
	.zero		1


	//   ....[56]....
        /*0ae0*/ 	.word	0x00013bb0
        /*0ae4*/ 	.word	0x0000000a
        /*0ae8*/ 	.word	0x00000060
        /*0aec*/ 	.short	0x010a
        /*0aee*/ 	.byte	0x3f
	.zero		1


	//   ....[57]....
        /*0af0*/ 	.word	0x00014040
        /*0af4*/ 	.word	0x00000002
        /*0af8*/ 	.word	0x00016840
        /*0afc*/ 	.short	0x010a
        /*0afe*/ 	.byte	0x3f
	.zero		1


	//   ....[58]....
        /*0b00*/ 	.word	0x000142d0
        /*0b04*/ 	.word	0x00000007
        /*0b08*/ 	.word	0x00000060
        /*0b0c*/ 	.short	0x010a
        /*0b0e*/ 	.byte	0x3f
	.zero		1


	//   ....[59]....
        /*0b10*/ 	.word	0x00014710
        /*0b14*/ 	.word	0x00000003
        /*0b18*/ 	.word	0x00016860
        /*0b1c*/ 	.short	0x010a
        /*0b1e*/ 	.byte	0x3f
	.zero		1


	//   ....[60]....
        /*0b20*/ 	.word	0x00015a80
        /*0b24*/ 	.word	0x00000009
        /*0b28*/ 	.word	0x00016820
        /*0b2c*/ 	.short	0x010a
        /*0b2e*/ 	.byte	0x3f
	.zero		1


	//   ....[61]....
        /*0b30*/ 	.word	0x00015c20
        /*0b34*/ 	.word	0x00000007
        /*0b38*/ 	.word	0x00000000
        /*0b3c*/ 	.short	0x010a
        /*0b3e*/ 	.byte	0x3f
	.zero		1


	//   ....[62]....
        /*0b40*/ 	.word	0x00015c90
        /*0b44*/ 	.word	0x00000003
        /*0b48*/ 	.word	0x00000000
        /*0b4c*/ 	.short	0x010a
        /*0b4e*/ 	.byte	0x3f
	.zero		1


	//   ....[63]....
        /*0b50*/ 	.word	0x00015cf0
        /*0b54*/ 	.word	0x00000005
        /*0b58*/ 	.word	0x00000000
        /*0b5c*/ 	.short	0x010a
        /*0b5e*/ 	.byte	0x3f
	.zero		1


	//   ....[64]....
        /*0b60*/ 	.word	0x00015d20
        /*0b64*/ 	.word	0x00000003
        /*0b68*/ 	.word	0x00000000
        /*0b6c*/ 	.short	0x010a
        /*0b6e*/ 	.byte	0x3f
	.zero		1


	//   ....[65]....
        /*0b70*/ 	.word	0x00015d90
        /*0b74*/ 	.word	0x00000003
        /*0b78*/ 	.word	0x00016800
        /*0b7c*/ 	.short	0x010a
        /*0b7e*/ 	.byte	0x3f
	.zero		1


	//   ....[66]....
        /*0b80*/ 	.word	0x00015de0
        /*0b84*/ 	.word	0x00000003
        /*0b88*/ 	.word	0x00016830
        /*0b8c*/ 	.short	0x010a
        /*0b8e*/ 	.byte	0x3f
	.zero		1


	//   ....[67]....
        /*0b90*/ 	.word	0x00015e40
        /*0b94*/ 	.word	0x00000007
        /*0b98*/ 	.word	0x00016830
        /*0b9c*/ 	.short	0x010a
        /*0b9e*/ 	.byte	0x3f
	.zero		1


	//   ....[68]....
        /*0ba0*/ 	.word	0x00015ea0
        /*0ba4*/ 	.word	0x00000007
        /*0ba8*/ 	.word	0x00016850
        /*0bac*/ 	.short	0x010a
        /*0bae*/ 	.byte	0x3f
	.zero		1


	//   ....[69]....
        /*0bb0*/ 	.word	0x00015f00
        /*0bb4*/ 	.word	0x00000009
        /*0bb8*/ 	.word	0x00016830
        /*0bbc*/ 	.short	0x010a
        /*0bbe*/ 	.byte	0x3f
	.zero		1


	//   ....[70]....
        /*0bc0*/ 	.word	0x00015f60
        /*0bc4*/ 	.word	0x00000002
        /*0bc8*/ 	.word	0x00016850
        /*0bcc*/ 	.short	0x010a
        /*0bce*/ 	.byte	0x3f
	.zero		1


	//   ....[71]....
        /*0bd0*/ 	.word	0x00015fc0
        /*0bd4*/ 	.word	0x00000009
        /*0bd8*/ 	.word	0x00016830
        /*0bdc*/ 	.short	0x010a
        /*0bde*/ 	.byte	0x3f
	.zero		1


	//   ....[72]....
        /*0be0*/ 	.word	0x00016020
        /*0be4*/ 	.word	0x00000002
        /*0be8*/ 	.word	0x00016850
        /*0bec*/ 	.short	0x010a
        /*0bee*/ 	.byte	0x3f
	.zero		1


	//   ....[73]....
        /*0bf0*/ 	.word	0x00016080
        /*0bf4*/ 	.word	0x00000006
        /*0bf8*/ 	.word	0x00016850
        /*0bfc*/ 	.short	0x010a
        /*0bfe*/ 	.byte	0x3f
	.zero		1


	//   ....[74]....
        /*0c00*/ 	.word	0x00016220
        /*0c04*/ 	.word	0x00000000
        /*0c08*/ 	.word	0x00016840
        /*0c0c*/ 	.short	0x010a
        /*0c0e*/ 	.byte	0x3f
	.zero		1


	//   ....[75]....
        /*0c10*/ 	.word	0x00017170
        /*0c14*/ 	.word	0x00000011
        /*0c18*/ 	.word	0x00016820
        /*0c1c*/ 	.short	0x010a
        /*0c1e*/ 	.byte	0x3f
	.zero		1


	//   ....[76]....
        /*0c20*/ 	.word	0x000171c0
        /*0c24*/ 	.word	0x00000002
        /*0c28*/ 	.word	0x00016840
        /*0c2c*/ 	.short	0x010a
        /*0c2e*/ 	.byte	0x3f
	.zero		1


	//   ....[77]....
        /*0c30*/ 	.word	0x00017210
        /*0c34*/ 	.word	0x00000003
        /*0c38*/ 	.word	0x00000060
        /*0c3c*/ 	.short	0x010a
        /*0c3e*/ 	.byte	0x3f
	.zero		1


	//   ....[78]....
        /*0c40*/ 	.word	0x00017260
        /*0c44*/ 	.word	0x00000002
        /*0c48*/ 	.word	0x00016840
        /*0c4c*/ 	.short	0x010a
        /*0c4e*/ 	.byte	0x3f
	.zero		1


	//   ....[79]....
        /*0c50*/ 	.word	0x000172b0
        /*0c54*/ 	.word	0x0000000a
        /*0c58*/ 	.word	0x00000060
        /*0c5c*/ 	.short	0x010a
        /*0c5e*/ 	.byte	0x3f
	.zero		1


	//   ....[80]....
        /*0c60*/ 	.word	0x00017300
        /*0c64*/ 	.word	0x00000002
        /*0c68*/ 	.word	0x00016840
        /*0c6c*/ 	.short	0x010a
        /*0c6e*/ 	.byte	0x3f
	.zero		1


	//   ....[81]....
        /*0c70*/ 	.word	0x00017350
        /*0c74*/ 	.word	0x00000007
        /*0c78*/ 	.word	0x00000060
        /*0c7c*/ 	.short	0x010a
        /*0c7e*/ 	.byte	0x3f
	.zero		1


	//   ....[82]....
        /*0c80*/ 	.word	0x000173a0
        /*0c84*/ 	.word	0x00000003
        /*0c88*/ 	.word	0x00016860
        /*0c8c*/ 	.short	0x010a
        /*0c8e*/ 	.byte	0x3f
	.zero		1


	//   ....[83]....
        /*0c90*/ 	.word	0x00017dc0
        /*0c94*/ 	.word	0x00000009
        /*0c98*/ 	.word	0x00016820
        /*0c9c*/ 	.short	0x010a
        /*0c9e*/ 	.byte	0x3f
	.zero		1


	//   ....[84]....
        /*0ca0*/ 	.word	0x00017f60
        /*0ca4*/ 	.word	0x00000007
        /*0ca8*/ 	.word	0x00000000
        /*0cac*/ 	.short	0x010a
        /*0cae*/ 	.byte	0x3f
	.zero		1


	//   ....[85]....
        /*0cb0*/ 	.word	0x00017fb0
        /*0cb4*/ 	.word	0x00000003
        /*0cb8*/ 	.word	0x00000000
        /*0cbc*/ 	.short	0x010a
        /*0cbe*/ 	.byte	0x3f
	.zero		1


	//   ....[86]....
        /*0cc0*/ 	.word	0x00018000
        /*0cc4*/ 	.word	0x00000005
        /*0cc8*/ 	.word	0x00000000
        /*0ccc*/ 	.short	0x010a
        /*0cce*/ 	.byte	0x3f
	.zero		1


	//----- nvinfo : EIATTR_NUM_MBARRIERS
	.align		4
.L_209:
        /*0cd0*/ 	.byte	0x03, 0x38
        /*0cd2*/ 	.short	0x0016


	//----- nvinfo : EIATTR_EXIT_INSTR_OFFSETS
	.align		4
        /*0cd4*/ 	.byte	0x04, 0x1c
        /*0cd6*/ 	.short	(.L_211 - .L_210)


	//   ....[0]....
.L_210:
        /*0cd8*/ 	.word	0x00000a80


	//   ....[1]....
        /*0cdc*/ 	.word	0x0000f790


	//   ....[2]....
        /*0ce0*/ 	.word	0x00015d70


	//----- nvinfo : EIATTR_MAX_THREADS
	.align		4
.L_211:
        /*0ce4*/ 	.byte	0x04, 0x05
        /*0ce6*/ 	.short	(.L_213 - .L_212)
.L_212:
        /*0ce8*/ 	.word	0x00000200
        /*0cec*/ 	.word	0x00000001
        /*0cf0*/ 	.word	0x00000001


	//----- nvinfo : EIATTR_CRS_STACK_SIZE
	.align		4
.L_213:
        /*0cf4*/ 	.byte	0x04, 0x1e
        /*0cf6*/ 	.short	(.L_215 - .L_214)
.L_214:
        /*0cf8*/ 	.word	0x00000000


	//----- nvinfo : EIATTR_CBANK_PARAM_SIZE
	.align		4
.L_215:
        /*0cfc*/ 	.byte	0x03, 0x19
        /*0cfe*/ 	.short	0x0af0


	//----- nvinfo : EIATTR_PARAM_CBANK
	.align		4
        /*0d00*/ 	.byte	0x04, 0x0a
        /*0d02*/ 	.short	(.L_217 - .L_216)
	.align		4
.L_216:
        /*0d04*/ 	.word	index@(.nv.constant0._ZN7cutlass13device_kernelIN5flash11enable_sm90INS1_16FlashAttnFwdSm90INS1_25CollectiveMainloopFwdSm90ILi2EN4cute5tupleIJNS5_1CILi1EEES8_S8_EEENS6_IJNS7_ILi192EEENS7_ILi128EEENS7_ILi64EEEEEELi64ENS_10bfloat16_tEfNS_4arch4Sm90ELb0ELb1ELb0ELb1ELb0ELb0ELb0ELb1ELb1ELb1ELb1ELb0EEENS1_21CollectiveEpilogueFwdINS6_IJSA_SC_SB_EEES9_SE_SG_Li384ELb1ELb1ELb1ELb0EEENS1_36VarlenDynamicPersistentTileSchedulerILi192ELi128ELi384ELi128ELb1ELb1ELb1ELb1ELb0ELb1EEEEEEEEEvNT_6ParamsE)
        /*0d08*/ 	.short	0x0210
        /*0d0a*/ 	.short	0x0af0


	//----- nvinfo : EIATTR_SW_WAR
	.align		4
.L_217:
        /*0d0c*/ 	.byte	0x04, 0x36
        /*0d0e*/ 	.short	(.L_219 - .L_218)
.L_218:
        /*0d10*/ 	.word	0x00000008
.L_219:


//--------------------- .nv.info._ZN7cutlass13device_kernelIN5flash11enable_sm90INS1_16FlashAttnFwdSm90INS1_25CollectiveMainloopFwdSm90ILi2EN4cute5tupleIJNS5_1CILi1EEES8_S8_EEENS6_IJNS7_ILi192EEENS7_ILi128EEENS7_ILi64EEEEEELi64ENS_10bfloat16_tEfNS_4arch4Sm90ELb0ELb1ELb0ELb1ELb0ELb1ELb0ELb1ELb1ELb1ELb1ELb0EEENS1_21CollectiveEpilogueFwdINS6_IJSA_SC_SB_EEES9_SE_SG_Li384ELb1ELb1ELb1ELb0EEENS1_36VarlenDynamicPersistentTileSchedulerILi192ELi128ELi384ELi128ELb1ELb1ELb1ELb1ELb0ELb1EEEEEEEEEvNT_6ParamsE --------------------------
	.section	.nv.info._ZN7cutlass13device_kernelIN5flash11enable_sm90INS1_16FlashAttnFwdSm90INS1_25CollectiveMainloopFwdSm90ILi2EN4cute5tupleIJNS5_1CILi1EEES8_S8_EEENS6_IJNS7_ILi192EEENS7_ILi128EEENS7_ILi64EEEEEELi64ENS_10bfloat16_tEfNS_4arch4Sm90ELb0ELb1ELb0ELb1ELb0ELb1ELb0ELb1ELb1ELb1ELb1ELb0EEENS1_21CollectiveEpilogueFwdINS6_IJSA_SC_SB_EEES9_SE_SG_Li384ELb1ELb1ELb1ELb0EEENS1_36VarlenDynamicPersistentTileSchedulerILi192ELi128ELi384ELi128ELb1ELb1ELb1ELb1ELb0ELb1EEEEEEEEEvNT_6ParamsE,"",@"SHT_CUDA_INFO"
	.sectionflags	@""
	.align	4


	//----- nvinfo : EIATTR_CUDA_API_VERSION
	.align		4
        /*0000*/ 	.byte	0x04, 0x37
        /*0002*/ 	.short	(.L_221 - .L_220)
.L_220:
        /*0004*/ 	.word	0x00000082


	//----- nvinfo : EIATTR_KPARAM_INFO
	.align		4
.L_221:
        /*0008*/ 	.byte	0x04, 0x17
        /*000a*/ 	.short	(.L_223 - .L_222)
.L_222:
        /*000c*/ 	.word	0x00000000
        /*0010*/ 	.short	0x0000
        /*0012*/ 	.short	0x0070
        /*0014*/ 	.byte	0x00, 0xf0, 0x01, 0x2a


	//----- nvinfo : EIATTR_SPARSE_MMA_MASK
	.align		4
.L_223:
        /*0018*/ 	.byte	0x03, 0x50
        /*001a*/ 	.short	0x0000


	//----- nvinfo : EIATTR_MAXREG_COUNT
	.align		4
        /*001c*/ 	.byte	0x03, 0x1b
        /*001e*/ 	.short	0x0080


	//----- nvinfo : EIATTR_NUM_BARRIERS
	.align		4
        /*0020*/ 	.byte	0x02, 0x4c
        /*0022*/ 	.byte	0x10
	.zero		1


	//----- nvinfo : EIATTR_EXTERNS
	.align		4
        /*0024*/ 	.byte	0x04, 0x0f
        /*0026*/ 	.short	(.L_225 - .L_224)


	//   ....[0]....
	.align		4
.L_224:
        /*0028*/ 	.word	index@(__assertfail)


	//----- nvinfo : EIATTR_ANNOTATIONS
	.align		4
.L_225:
        /*002c*/ 	.byte	0x04, 0x55
        /*002e*/ 	.short	(.L_227 - .L_226)


	//   ....[0]....
.L_226:
        /* <DEDUP_REMOVED lines=81> */


	//----- nvinfo : EIATTR_MERCURY_ISA_VERSION
	.align		4
.L_227:
        /*0530*/ 	.byte	0x03, 0x5f
        /*0532*/ 	.short	0x0101


	//----- nvinfo : EIATTR_UNUSED_LOAD_BYTE_OFFSET
	.align		4
        /*0534*/ 	.byte	0x04, 0x44
        /*0536*/ 	.short	(.L_229 - .L_228)


	//   ....[0]....
.L_228:
        /*0538*/ 	.word	0x00000ae0
        /*053c*/ 	.word	0x0000fff0


	//   ....[1]....
        /*0540*/ 	.word	0x00015780
        /*0544*/ 	.word	0x0000fff0


	//----- nvinfo : EIATTR_INT_WARP_WIDE_INSTR_OFFSETS
	.align		4
.L_229:
        /*0548*/ 	.byte	0x04, 0x31
        /*054a*/ 	.short	(.L_231 - .L_230)


	//   ....[0]....
.L_230:
        /*054c*/ 	.word	0x00000180


	//   ....[1]....
        /*0550*/ 	.word	0x00000220


	//   ....[2]....
        /*0554*/ 	.word	0x00000290


	//   ....[3]....
        /*0558*/ 	.word	0x0001ae00


	//   ....[4]....
        /*055c*/ 	.word	0x0001ae90


	//   ....[5]....
        /*0560*/ 	.word	0x0001def0


	//   ....[6]....
        /*0564*/ 	.word	0x0001df80


	//----- nvinfo : EIATTR_COOP_GROUP_MASK_REGIDS
	.align		4
.L_231:
        /*0568*/ 	.byte	0x04, 0x29
        /*056a*/ 	.short	(.L_233 - .L_232)


	//   ....[0]....
.L_232:
        /*056c*/ 	.word	0xffffffff


	//   ....[1]....
        /*0570*/ 	.word	0xffffffff


	//   ....[2]....
        /*0574*/ 	.word	0xffffffff


	//   ....[3]....
        /*0578*/ 	.word	0xffffffff


	//   ....[4]....
        /*057c*/ 	.word	0xffffffff


	//   ....[5]....
        /*0580*/ 	.word	0xffffffff


	//   ....[6]....
        /*0584*/ 	.word	0xffffffff


	//   ....[7]....
        /*0588*/ 	.word	0xffffffff


	//   ....[8]....
        /*058c*/ 	.word	0xffffffff


	//   ....[9]....
        /*0590*/ 	.word	0xffffffff


	//   ....[10]....
        /*0594*/ 	.word	0xffffffff


	//   ....[11]....
        /*0598*/ 	.word	0xffffffff


	//   ....[12]....
        /*059c*/ 	.word	0xffffffff


	//   ....[13]....
        /*05a0*/ 	.word	0xffffffff


	//   ....[14]....
        /*05a4*/ 	.word	0xffffffff


	//   ....[15]....
        /*05a8*/ 	.word	0xffffffff


	//   ....[16]....
        /*05ac*/ 	.word	0xffffffff


	//   ....[17]....
        /*05b0*/ 	.word	0xffffffff


	//   ....[18]....
        /*05b4*/ 	.word	0xffffffff


	//   ....[19]....
        /*05b8*/ 	.word	0xffffffff


	//   ....[20]....
        /*05bc*/ 	.word	0xffffffff


	//   ....[21]....
        /*05c0*/ 	.word	0xffffffff


	//   ....[22]....
        /*05c4*/ 	.word	0xffffffff


	//   ....[23]....
        /*05c8*/ 	.word	0xffffffff


	//   ....[24]....
        /*05cc*/ 	.word	0xffffffff


	//   ....[25]....
        /*05d0*/ 	.word	0xffffffff


	//   ....[26]....
        /*05d4*/ 	.word	0xffffffff


	//   ....[27]....
        /*05d8*/ 	.word	0xffffffff


	//   ....[28]....
        /*05dc*/ 	.word	0xffffffff


	//   ....[29]....
        /*05e0*/ 	.word	0xffffffff


	//   ....[30]....
        /*05e4*/ 	.word	0xffffffff


	//   ....[31]....
        /*05e8*/ 	.word	0xffffffff


	//   ....[32]....
        /*05ec*/ 	.word	0xffffffff


	//   ....[33]....
        /*05f0*/ 	.word	0xffffffff


	//   ....[34]....
        /*05f4*/ 	.word	0xffffffff


	//   ....[35]....
        /*05f8*/ 	.word	0xffffffff


	//   ....[36]....
        /*05fc*/ 	.word	0xffffffff


	//   ....[37]....
        /*0600*/ 	.word	0xffffffff


	//   ....[38]....
        /*0604*/ 	.word	0xffffffff


	//   ....[39]....
        /*0608*/ 	.word	0xffffffff


	//   ....[40]....
        /*060c*/ 	.word	0xffffffff


	//   ....[41]....
        /*0610*/ 	.word	0xffffffff


	//   ....[42]....
        /*0614*/ 	.word	0xffffffff


	//   ....[43]....
        /*0618*/ 	.word	0xffffffff


	//   ....[44]....
        /*061c*/ 	.word	0xffffffff


	//   ....[45]....
        /*0620*/ 	.word	0xffffffff


	//   ....[46]....
        /*0624*/ 	.word	0xffffffff


	//   ....[47]....
        /*0628*/ 	.word	0xffffffff


	//   ....[48]....
        /*062c*/ 	.word	0xffffffff


	//   ....[49]....
        /*0630*/ 	.word	0xffffffff


	//   ....[50]....
        /*0634*/ 	.word	0xffffffff


	//   ....[51]....
        /*0638*/ 	.word	0xffffffff


	//   ....[52]....
        /*063c*/ 	.word	0xffffffff


	//   ....[53]....
        /*0640*/ 	.word	0xffffffff


	//   ....[54]....
        /*0644*/ 	.word	0xffffffff


	//   ....[55]....
        /*0648*/ 	.word	0xffffffff


	//   ....[56]....
        /*064c*/ 	.word	0xffffffff


	//   ....[57]....
        /*0650*/ 	.word	0xffffffff


	//   ....[58]....
        /*0654*/ 	.word	0xffffffff


	//   ....[59]....
        /*0658*/ 	.word	0xffffffff


	//   ....[60]....
        /*065c*/ 	.word	0xffffffff


	//   ....[61]....
        /*0660*/ 	.word	0xffffffff


	//   ....[62]....
        /*0664*/ 	.word	0xffffffff


	//   ....[63]....
        /*0668*/ 	.word	0xffffffff


	//   ....[64]....
        /*066c*/ 	.word	0xffffffff


	//   ....[65]....
        /*0670*/ 	.word	0xffffffff


	//   ....[66]....
        /*0674*/ 	.word	0xffffffff


	//   ....[67]....
        /*0678*/ 	.word	0xffffffff


	//   ....[68]....
        /*067c*/ 	.word	0xffffffff


	//   ....[69]....
        /*0680*/ 	.word	0xffffffff


	//   ....[70]....
        /*0684*/ 	.word	0xffffffff


	//   ....[71]....
        /*0688*/ 	.word	0xffffffff


	//   ....[72]....
        /*068c*/ 	.word	0xffffffff


	//   ....[73]....
        /*0690*/ 	.word	0xffffffff


	//   ....[74]....
        /*0694*/ 	.word	0xffffffff


	//   ....[75]....
        /*0698*/ 	.word	0xffffffff


	//   ....[76]....
        /*069c*/ 	.word	0xffffffff


	//   ....[77]....
        /*06a0*/ 	.word	0xffffffff


	//   ....[78]....
        /*06a4*/ 	.word	0xffffffff


	//   ....[79]....
        /*06a8*/ 	.word	0xffffffff


	//   ....[80]....
        /*06ac*/ 	.word	0xffffffff


	//   ....[81]....
        /*06b0*/ 	.word	0xffffffff


	//   ....[82]....
        /*06b4*/ 	.word	0xffffffff


	//   ....[83]....
        /*06b8*/ 	.word	0xffffffff


	//   ....[84]....
        /*06bc*/ 	.word	0xffffffff


	//   ....[85]....
        /*06c0*/ 	.word	0xffffffff


	//   ....[86]....
        /*06c4*/ 	.word	0xffffffff


	//   ....[87]....
        /*06c8*/ 	.word	0xffffffff


	//   ....[88]....
        /*06cc*/ 	.word	0xffffffff


	//   ....[89]....
        /*06d0*/ 	.word	0xffffffff


	//   ....[90]....
        /*06d4*/ 	.word	0xffffffff


	//   ....[91]....
        /*06d8*/ 	.word	0xffffffff


	//   ....[92]....
        /*06dc*/ 	.word	0xffffffff


	//   ....[93]....
        /*06e0*/ 	.word	0xffffffff


	//   ....[94]....
        /*06e4*/ 	.word	0xffffffff


	//   ....[95]....
        /*06e8*/ 	.word	0xffffffff


	//   ....[96]....
        /*06ec*/ 	.word	0xffffffff


	//   ....[97]....
        /*06f0*/ 	.word	0xffffffff


	//   ....[98]....
        /*06f4*/ 	.word	0xffffffff


	//   ....[99]....
        /*06f8*/ 	.word	0xffffffff


	//   ....[100]....
        /*06fc*/ 	.word	0xffffffff


	//   ....[101]....
        /*0700*/ 	.word	0xffffffff


	//   ....[102]....
        /*0704*/ 	.word	0xffffffff


	//   ....[103]....
        /*0708*/ 	.word	0xffffffff


	//   ....[104]....
        /*070c*/ 	.word	0xffffffff


	//   ....[105]....
        /*0710*/ 	.word	0xffffffff


	//   ....[106]....
        /*0714*/ 	.word	0xffffffff


	//   ....[107]....
        /*0718*/ 	.word	0xffffffff


	//   ....[108]....
        /*071c*/ 	.word	0xffffffff


	//   ....[109]....
        /*0720*/ 	.word	0xffffffff


	//   ....[110]....
        /*0724*/ 	.word	0xffffffff


	//   ....[111]....
        /*0728*/ 	.word	0xffffffff


	//   ....[112]....
        /*072c*/ 	.word	0xffffffff


	//   ....[113]....
        /*0730*/ 	.word	0xffffffff


	//   ....[114]....
        /*0734*/ 	.word	0xffffffff


	//   ....[115]....
        /*0738*/ 	.word	0xffffffff


	//   ....[116]....
        /*073c*/ 	.word	0xffffffff


	//   ....[117]....
        /*0740*/ 	.word	0xffffffff


	//   ....[118]....
        /*0744*/ 	.word	0xffffffff


	//   ....[119]....
        /*0748*/ 	.word	0xffffffff


	//   ....[120]....
        /*074c*/ 	.word	0xffffffff


	//   ....[121]....
        /*0750*/ 	.word	0xffffffff


	//   ....[122]....
        /*0754*/ 	.word	0xffffffff


	//   ....[123]....
        /*0758*/ 	.word	0xffffffff


	//   ....[124]....
        /*075c*/ 	.word	0xffffffff


	//   ....[125]....
        /*0760*/ 	.word	0xffffffff


	//   ....[126]....
        /*0764*/ 	.word	0xffffffff


	//   ....[127]....
        /*0768*/ 	.word	0xffffffff


	//   ....[128]....
        /*076c*/ 	.word	0xffffffff


	//   ....[129]....
        /*0770*/ 	.word	0xffffffff


	//   ....[130]....
        /*0774*/ 	.word	0xffffffff


	//   ....[131]....
        /*0778*/ 	.word	0xffffffff


	//   ....[132]....
        /*077c*/ 	.word	0xffffffff


	//   ....[133]....
        /*0780*/ 	.word	0xffffffff


	//   ....[134]....
        /*0784*/ 	.word	0xffffffff


	//   ....[135]....
        /*0788*/ 	.word	0xffffffff


	//   ....[136]....
        /*078c*/ 	.word	0x0500000f


	//   ....[137]....
        /*0790*/ 	.word	0x0500000f


	//   ....[138]....
        /*0794*/ 	.word	0x0500000f


	//   ....[139]....
        /*0798*/ 	.word	0x0500000f


	//   ....[140]....
        /*079c*/ 	.word	0x0500000f


	//   ....[141]....
        /*07a0*/ 	.word	0x0500000f


	//   ....[142]....
        /*07a4*/ 	.word	0x0500000f


	//   ....[143]....
        /*07a8*/ 	.word	0x0500000f


	//   ....[144]....
        /*07ac*/ 	.word	0x0500000f


	//   ....[145]....
        /*07b0*/ 	.word	0x0500000f


	//   ....[146]....
        /*07b4*/ 	.word	0x0500000f


	//   ....[147]....
        /*07b8*/ 	.word	0x0500000f


	//   ....[148]....
        /*07bc*/ 	.word	0x0500000f


	//   ....[149]....
        /*07c0*/ 	.word	0x0500000f


	//   ....[150]....
        /*07c4*/ 	.word	0x0500000f


	//   ....[151]....
        /*07c8*/ 	.word	0x0500000f


	//   ....[152]....
        /*07cc*/ 	.word	0x0500000f


	//   ....[153]....
        /*07d0*/ 	.word	0x0500000f


	//   ....[154]....
        /*07d4*/ 	.word	0x0500000f


	//   ....[155]....
        /*07d8*/ 	.word	0x0500000f


	//   ....[156]....
        /*07dc*/ 	.word	0x0500000f


	//   ....[157]....
        /*07e0*/ 	.word	0x0500000f


	//   ....[158]....
        /*07e4*/ 	.word	0x0500000f


	//   ....[159]....
        /*07e8*/ 	.word	0x0500000f


	//   ....[160]....
        /*07ec*/ 	.word	0x0500000f


	//   ....[161]....
        /*07f0*/ 	.word	0x0500000f


	//   ....[162]....
        /*07f4*/ 	.word	0x0500000f


	//   ....[163]....
        /*07f8*/ 	.word	0x0500000f


	//   ....[164]....
        /*07fc*/ 	.word	0x0500000f


	//   ....[165]....
        /*0800*/ 	.word	0x0500000f


	//   ....[166]....
        /*0804*/ 	.word	0x0500000f


	//   ....[167]....
        /*0808*/ 	.word	0x0500000f


	//   ....[168]....
        /*080c*/ 	.word	0x0500000f


	//   ....[169]....
        /*0810*/ 	.word	0x0500000f


	//   ....[170]....
        /*0814*/ 	.word	0x0500000f


	//   ....[171]....
        /*0818*/ 	.word	0x0500000f


	//   ....[172]....
        /*081c*/ 	.word	0x0500000f


	//   ....[173]....
        /*0820*/ 	.word	0x0500000f


	//   ....[174]....
        /*0824*/ 	.word	0x0500000f


	//   ....[175]....
        /*0828*/ 	.word	0x0500000f


	//   ....[176]....
        /*082c*/ 	.word	0x0500000f


	//   ....[177]....
        /*0830*/ 	.word	0x0500000f


	//   ....[178]....
        /*0834*/ 	.word	0x0500000f


	//   ....[179]....
        /*0838*/ 	.word	0x0500000f


	//   ....[180]....
        /*083c*/ 	.word	0x0500000f


	//   ....[181]....
        /*0840*/ 	.word	0x0500000f


	//   ....[182]....
        /*0844*/ 	.word	0x0500000f


	//   ....[183]....
        /*0848*/ 	.word	0x0500000f


	//   ....[184]....
        /*084c*/ 	.word	0x0500000f


	//   ....[185]....
        /*0850*/ 	.word	0x0500000f


	//   ....[186]....
        /*0854*/ 	.word	0x0500000f


	//   ....[187]....
        /*0858*/ 	.word	0x0500000f


	//   ....[188]....
        /*085c*/ 	.word	0x0500000f


	//   ....[189]....
        /*0860*/ 	.word	0x0500000f


	//   ....[190]....
        /*0864*/ 	.word	0x0500000f


	//   ....[191]....
        /*0868*/ 	.word	0x0500000f


	//   ....[192]....
        /*086c*/ 	.word	0x0500000f


	//   ....[193]....
        /*0870*/ 	.word	0x0500000f


	//   ....[194]....
        /*0874*/ 	.word	0x0500000f


	//   ....[195]....
        /*0878*/ 	.word	0x0500000f


	//   ....[196]....
        /*087c*/ 	.word	0x0500000f


	//   ....[197]....
        /*0880*/ 	.word	0x0500000f


	//   ....[198]....
        /*0884*/ 	.word	0x0500000f


	//   ....[199]....
        /*0888*/ 	.word	0x0500000f


	//   ....[200]....
        /*088c*/ 	.word	0x0500000f


	//   ....[201]....
        /*0890*/ 	.word	0x0500000f


	//   ....[202]....
        /*0894*/ 	.word	0x0500000f


	//   ....[203]....
        /*0898*/ 	.word	0x0500000f


	//   ....[204]....
        /*089c*/ 	.word	0x0500000f


	//   ....[205]....
        /*08a0*/ 	.word	0x0500000f


	//   ....[206]....
        /*08a4*/ 	.word	0x0500000f


	//   ....[207]....
        /*08a8*/ 	.word	0x0500000f


	//   ....[208]....
        /*08ac*/ 	.word	0x0500000f


	//   ....[209]....
        /*08b0*/ 	.word	0x0500000f


	//   ....[210]....
        /*08b4*/ 	.word	0x0500000f


	//   ....[211]....
        /*08b8*/ 	.word	0x0500000f


	//   ....[212]....
        /*08bc*/ 	.word	0x0500000f


	//   ....[213]....
        /*08c0*/ 	.word	0x0500000f


	//   ....[214]....
        /*08c4*/ 	.word	0x0500000f


	//   ....[215]....
        /*08c8*/ 	.word	0x0500000f


	//   ....[216]....
        /*08cc*/ 	.word	0x0500000f


	//   ....[217]....
        /*08d0*/ 	.word	0x0500000f


	//----- nvinfo : EIATTR_COOP_GROUP_INSTR_OFFSETS
	.align		4
.L_233:
        /*08d4*/ 	.byte	0x04, 0x28
        /*08d6*/ 	.short	(.L_235 - .L_234)


	//   ....[0]....
.L_234:
        /*08d8*/ 	.word	0x00000060


	//   ....[1]....
        /*08dc*/ 	.word	0x00000190


	//   ....[2]....
        /*08e0*/ 	.word	0x00000240


	//   ....[3]....
        /*08e4*/ 	.word	0x00000400


	//   ....[4]....
        /*08e8*/ 	.word	0x00000560


	//   ....[5]....
        /*08ec*/ 	.word	0x00000680


	//   ....[6]....
        /*08f0*/ 	.word	0x000007e0


	//   ....[7]....
        /*08f4*/ 	.word	0x00006670


	//   ....[8]....
        /*08f8*/ 	.word	0x00006e40


	//   ....[9]....
        /*08fc*/ 	.word	0x00006e50


	//   ....[10]....
        /*0900*/ 	.word	0x00006e60


	//   ....[11]....
        /*0904*/ 	.word	0x00006e70


	//   ....[12]....
        /*0908*/ 	.word	0x00007180


	//   ....[13]....
        /*090c*/ 	.word	0x00007190


	//   ....[14]....
        /*0910*/ 	.word	0x000071a0


	//   ....[15]....
        /*0914*/ 	.word	0x000071b0


	//   ....[16]....
        /*0918*/ 	.word	0x00008580


	//   ....[17]....
        /*091c*/ 	.word	0x000085a0


	//   ....[18]....
        /*0920*/ 	.word	0x000085b0


	//   ....[19]....
        /*0924*/ 	.word	0x000085c0


	//   ....[20]....
        /*0928*/ 	.word	0x000086d0


	//   ....[21]....
        /*092c*/ 	.word	0x000086e0


	//   ....[22]....
        /*0930*/ 	.word	0x000086f0


	//   ....[23]....
        /*0934*/ 	.word	0x00008770


	//   ....[24]....
        /*0938*/ 	.word	0x00009f00


	//   ....[25]....
        /*093c*/ 	.word	0x0000a170


	//   ....[26]....
        /*0940*/ 	.word	0x0000b3b0


	//   ....[27]....
        /*0944*/ 	.word	0x0000b460


	//   ....[28]....
        /*0948*/ 	.word	0x0000bdd0


	//   ....[29]....
        /*094c*/ 	.word	0x0000be30


	//   ....[30]....
        /*0950*/ 	.word	0x0000d620


	//   ....[31]....
        /*0954*/ 	.word	0x0000d880


	//   ....[32]....
        /*0958*/ 	.word	0x0000e270


	//   ....[33]....
        /*095c*/ 	.word	0x0000e290


	//   ....[34]....
        /*0960*/ 	.word	0x0000f1f0


	//   ....[35]....
        /*0964*/ 	.word	0x0000f210


	//   ....[36]....
        /*0968*/ 	.word	0x00010780


	//   ....[37]....
        /*096c*/ 	.word	0x000107b0


	//   ....[38]....
        /*0970*/ 	.word	0x00010c80


	//   ....[39]....
        /*0974*/ 	.word	0x00010dc0


	//   ....[40]....
        /*0978*/ 	.word	0x00012820


	//   ....[41]....
        /*097c*/ 	.word	0x00012a40


	//   ....[42]....
        /*0980*/ 	.word	0x00013420


	//   ....[43]....
        /*0984*/ 	.word	0x00013450


	//   ....[44]....
        /*0988*/ 	.word	0x000141f0


	//   ....[45]....
        /*098c*/ 	.word	0x00014260


	//   ....[46]....
        /*0990*/ 	.word	0x00014f80


	//   ....[47]....
        /*0994*/ 	.word	0x00014fb0


	//   ....[48]....
        /*0998*/ 	.word	0x00015330


	//   ....[49]....
        /*099c*/ 	.word	0x00015340


	//   ....[50]....
        /*09a0*/ 	.word	0x00016070


	//   ....[51]....
        /*09a4*/ 	.word	0x00016090


	//   ....[52]....
        /*09a8*/ 	.word	0x000160a0


	//   ....[53]....
        /*09ac*/ 	.word	0x000160b0


	//   ....[54]....
        /*09b0*/ 	.word	0x000165f0


	//   ....[55]....
        /*09b4*/ 	.word	0x00016630


	//   ....[56]....
        /*09b8*/ 	.word	0x00016660


	//   ....[57]....
        /*09bc*/ 	.word	0x00016690


	//   ....[58]....
        /*09c0*/ 	.word	0x000166b0


	//   ....[59]....
        /*09c4*/ 	.word	0x000166c0


	//   ....[60]....
        /*09c8*/ 	.word	0x00016710


	//   ....[61]....
        /*09cc*/ 	.word	0x00016760


	//   ....[62]....
        /*09d0*/ 	.word	0x00016be0


	//   ....[63]....
        /*09d4*/ 	.word	0x00016bf0


	//   ....[64]....
        /*09d8*/ 	.word	0x00016e70


	//   ....[65]....
        /*09dc*/ 	.word	0x00016e80


	//   ....[66]....
        /*09e0*/ 	.word	0x00017960


	//   ....[67]....
        /*09e4*/ 	.word	0x00017990


	//   ....[68]....
        /*09e8*/ 	.word	0x000179b0


	//   ....[69]....
        /*09ec*/ 	.word	0x000179e0


	//   ....[70]....
        /*09f0*/ 	.word	0x00017a10


	//   ....[71]....
        /*09f4*/ 	.word	0x00017a20


	//   ....[72]....
        /*09f8*/ 	.word	0x00017a60


	//   ....[73]....
        /*09fc*/ 	.word	0x00017aa0


	//   ....[74]....
        /*0a00*/ 	.word	0x00017c10


	//   ....[75]....
        /*0a04*/ 	.word	0x00017e10


	//   ....[76]....
        /*0a08*/ 	.word	0x00017e40


	//   ....[77]....
        /*0a0c*/ 	.word	0x00017e70


	//   ....[78]....
        /*0a10*/ 	.word	0x00017ea0


	//   ....[79]....
        /*0a14*/ 	.word	0x00017ed0


	//   ....[80]....
        /*0a18*/ 	.word	0x00017f00


	//   ....[81]....
        /*0a1c*/ 	.word	0x00018090


	//   ....[82]....
        /*0a20*/ 	.word	0x000180c0


	//   ....[83]....
        /*0a24*/ 	.word	0x000180f0


	//   ....[84]....
        /*0a28*/ 	.word	0x00018120


	//   ....[85]....
        /*0a2c*/ 	.word	0x00018150


	//   ....[86]....
        /*0a30*/ 	.word	0x00018180


	//   ....[87]....
        /*0a34*/ 	.word	0x00018210


	//   ....[88]....
        /*0a38*/ 	.word	0x00018240


	//   ....[89]....
        /*0a3c*/ 	.word	0x00018250


	//   ....[90]....
        /*0a40*/ 	.word	0x00018290


	//   ....[91]....
        /*0a44*/ 	.word	0x00019a20


	//   ....[92]....
        /*0a48*/ 	.word	0x0001b390


	//   ....[93]....
        /*0a4c*/ 	.word	0x0001bf00


	//   ....[94]....
        /*0a50*/ 	.word	0x0001bf20


	//   ....[95]....
        /*0a54*/ 	.word	0x0001bf40


	//   ....[96]....
        /*0a58*/ 	.word	0x0001bfd0


	//   ....[97]....
        /*0a5c*/ 	.word	0x0001bfe0


	//   ....[98]....
        /*0a60*/ 	.word	0x0001c050


	//   ....[99]....
        /*0a64*/ 	.word	0x0001c060


	//   ....[100]....
        /*0a68*/ 	.word	0x0001c0d0


	//   ....[101]....
        /*0a6c*/ 	.word	0x0001c0e0


	//   ....[102]....
        /*0a70*/ 	.word	0x0001c150


	//   ....[103]....
        /*0a74*/ 	.word	0x0001c160


	//   ....[104]....
        /*0a78*/ 	.word	0x0001c1d0


	//   ....[105]....
        /*0a7c*/ 	.word	0x0001c1e0


	//   ....[106]....
        /*0a80*/ 	.word	0x0001c250


	//   ....[107]....
        /*0a84*/ 	.word	0x0001c260


	//   ....[108]....
        /*0a88*/ 	.word	0x0001c270


	//   ....[109]....
        /*0a8c*/ 	.word	0x0001c2b0


	//   ....[110]....
        /*0a90*/ 	.word	0x0001c310


	//   ....[111]....
        /*0a94*/ 	.word	0x0001c3e0


	//   ....[112]....
        /*0a98*/ 	.word	0x0001c3f0


	//   ....[113]....
        /*0a9c*/ 	.word	0x0001c460


	//   ....[114]....
        /*0aa0*/ 	.word	0x0001c470


	//   ....[115]....
        /*0aa4*/ 	.word	0x0001c4b0


	//   ....[116]....
        /*0aa8*/ 	.word	0x0001c4d0


	//   ....[117]....
        /*0aac*/ 	.word	0x0001e470


	//   ....[118]....
        /*0ab0*/ 	.word	0x0001e4a0


	//   ....[119]....
        /*0ab4*/ 	.word	0x0001e500


	//   ....[120]....
        /*0ab8*/ 	.word	0x0001e530


	//   ....[121]....
        /*0abc*/ 	.word	0x0001e560


	//   ....[122]....
        /*0ac0*/ 	.word	0x0001e590


	//   ....[123]....
        /*0ac4*/ 	.word	0x0001e5c0


	//   ....[124]....
        /*0ac8*/ 	.word	0x0001e5f0


	//   ....[125]....
        /*0acc*/ 	.word	0x0001e790


	//   ....[126]....
        /*0ad0*/ 	.word	0x0001e7c0


	//   ....[127]....
        /*0ad4*/ 	.word	0x0001e7f0


	//   ....[128]....
        /*0ad8*/ 	.word	0x0001e820


	//   ....[129]....
        /*0adc*/ 	.word	0x0001e850


	//   ....[130]....
        /*0ae0*/ 	.word	0x0001e880


	//   ....[131]....
        /*0ae4*/ 	.word	0x0001e940


	//   ....[132]....
        /*0ae8*/ 	.word	0x0001e960


	//   ....[133]....
        /*0aec*/ 	.word	0x0001e980


	//   ....[134]....
        /*0af0*/ 	.word	0x0001e9e0


	//   ....[135]....
        /*0af4*/ 	.word	0x0001f400


	//   ....[136]....
        /*0af8*/ 	.word	0x0001f860


	//   ....[137]....
        /*0afc*/ 	.word	0x0001f910


	//   ....[138]....
        /*0b00*/ 	.word	0x0001f9a0


	//   ....[139]....
        /*0b04*/ 	.word	0x0001f9f0


	//   ....[140]....
        /*0b08*/ 	.word	0x0001fa40


	//   ....[141]....
        /*0b0c*/ 	.word	0x0001fad0


	//   ....[142]....
        /*0b10*/ 	.word	0x0001fb60


	//   ....[143]....
        /*0b14*/ 	.word	0x0001fbb0


	//   ....[144]....
        /*0b18*/ 	.word	0x0001fc00


	//   ....[145]....
        /*0b1c*/ 	.word	0x0001fcf0


	//   ....[146]....
        /*0b20*/ 	.word	0x0001fda0


	//   ....[147]....
        /*0b24*/ 	.word	0x0001fe20


	//   ....[148]....
        /*0b28*/ 	.word	0x0001feb0


	//   ....[149]....
        /*0b2c*/ 	.word	0x0001ffd0


	//   ....[150]....
        /*0b30*/ 	.word	0x00020100


	//   ....[151]....
        /*0b34*/ 	.word	0x000201e0


	//   ....[152]....
        /*0b38*/ 	.word	0x00020230


	//   ....[153]....
        /*0b3c*/ 	.word	0x00020590


	//   ....[154]....
        /*0b40*/ 	.word	0x000205f0


	//   ....[155]....
        /*0b44*/ 	.word	0x000206b0


	//   ....[156]....
        /*0b48*/ 	.word	0x00020740


	//   ....[157]....
        /*0b4c*/ 	.word	0x000207a0


	//   ....[158]....
        /*0b50*/ 	.word	0x00020810


	//   ....[159]....
        /*0b54*/ 	.word	0x00020870


	//   ....[160]....
        /*0b58*/ 	.word	0x00020920


	//   ....[161]....
        /*0b5c*/ 	.word	0x000209a0


	//   ....[162]....
        /*0b60*/ 	.word	0x000209f0


	//   ....[163]....
        /*0b64*/ 	.word	0x00020a80


	//   ....[164]....
        /*0b68*/ 	.word	0x00020b10


	//   ....[165]....
        /*0b6c*/ 	.word	0x00020bb0


	//   ....[166]....
        /*0b70*/ 	.word	0x00020c50


	//   ....[167]....
        /*0b74*/ 	.word	0x00020cb0


	//   ....[168]....
        /*0b78*/ 	.word	0x00020d40


	//   ....[169]....
        /*0b7c*/ 	.word	0x00020da0


	//   ....[170]....
        /*0b80*/ 	.word	0x00020e10


	//   ....[171]....
        /*0b84*/ 	.word	0x00020e70


	//   ....[172]....
        /*0b88*/ 	.word	0x00020f20


	//   ....[173]....
        /*0b8c*/ 	.word	0x00020fe0


	//   ....[174]....
        /*0b90*/ 	.word	0x000212c0


	//   ....[175]....
        /*0b94*/ 	.word	0x000214a0


	//   ....[176]....
        /*0b98*/ 	.word	0x000214f0


	//   ....[177]....
        /*0b9c*/ 	.word	0x00021550


	//   ....[178]....
        /*0ba0*/ 	.word	0x00021630


	//   ....[179]....
        /*0ba4*/ 	.word	0x00021690


	//   ....[180]....
        /*0ba8*/ 	.word	0x00021770


	//   ....[181]....
        /*0bac*/ 	.word	0x000217d0


	//   ....[182]....
        /*0bb0*/ 	.word	0x000218b0


	//   ....[183]....
        /*0bb4*/ 	.word	0x00021910


	//   ....[184]....
        /*0bb8*/ 	.word	0x000219f0


	//   ....[185]....
        /*0bbc*/ 	.word	0x00021a50


	//   ....[186]....
        /*0bc0*/ 	.word	0x00021b30


	//   ....[187]....
        /*0bc4*/ 	.word	0x00021b90


	//   ....[188]....
        /*0bc8*/ 	.word	0x00021c70


	//   ....[189]....
        /*0bcc*/ 	.word	0x00021cd0


	//   ....[190]....
        /*0bd0*/ 	.word	0x00021dc0


	//   ....[191]....
        /*0bd4*/ 	.word	0x00021e30


	//   ....[192]....
        /*0bd8*/ 	.word	0x00021f10


	//   ....[193]....
        /*0bdc*/ 	.word	0x00021f70


	//   ....[194]....
        /*0be0*/ 	.word	0x00022060


	//   ....[195]....
        /*0be4*/ 	.word	0x000220c0


	//   ....[196]....
        /*0be8*/ 	.word	0x00022190


	//   ....[197]....
        /*0bec*/ 	.word	0x000221f0


	//   ....[198]....
        /*0bf0*/ 	.word	0x000222b0


	//   ....[199]....
        /*0bf4*/ 	.word	0x000225d0


	//   ....[200]....
        /*0bf8*/ 	.word	0x00022670


	//   ....[201]....
        /*0bfc*/ 	.word	0x000227e0


	//   ....[202]....
        /*0c00*/ 	.word	0x00022850


	//   ....[203]....
        /*0c04*/ 	.word	0x000228c0


	//   ....[204]....
        /*0c08*/ 	.word	0x00022930


	//   ....[205]....
        /*0c0c*/ 	.word	0x000229a0


	//   ....[206]....
        /*0c10*/ 	.word	0x00022a20


	//   ....[207]....
        /*0c14*/ 	.word	0x00022aa0


	//   ....[208]....
        /*0c18*/ 	.word	0x00022b30


	//   ....[209]....
        /*0c1c*/ 	.word	0x00022ba0


	//   ....[210]....
        /*0c20*/ 	.word	0x00022c10


	//   ....[211]....
        /*0c24*/ 	.word	0x00022c80


	//   ....[212]....
        /*0c28*/ 	.word	0x00022d00


	//   ....[213]....
        /*0c2c*/ 	.word	0x00022d70


	//   ....[214]....
        /*0c30*/ 	.word	0x00022e20


	//   ....[215]....
        /*0c34*/ 	.word	0x00022e70


	//   ....[216]....
        /*0c38*/ 	.word	0x00022f00


	//   ....[217]....
        /*0c3c*/ 	.word	0x00023030


	//----- nvinfo : EIATTR_REG_RECONFIG
	.align		4
.L_235:
        /*0c40*/ 	.byte	0x01, 0x54
	.zero		2


	//----- nvinfo : EIATTR_SYSCALL_OFFSETS
	.align		4
        /*0c44*/ 	.byte	0x04, 0x46
        /*0c46*/ 	.short	(.L_237 - .L_236)


	//   ....[0]....
.L_236:
        /*0c48*/ 	.word	0x00001e80


	//   ....[1]....
        /*0c4c*/ 	.word	0x00001fd0


	//   ....[2]....
        /*0c50*/ 	.word	0x00006840


	//   ....[3]....
        /*0c54*/ 	.word	0x00006b60


	//   ....[4]....
        /*0c58*/ 	.word	0x0001aff0


	//   ....[5]....
        /*0c5c*/ 	.word	0x0001b140


	//   ....[6]....
        /*0c60*/ 	.word	0x0001b230


	//   ....[7]....
        /*0c64*/ 	.word	0x0001ba10


	//----- nvinfo : EIATTR_MBARRIER_INSTR_OFFSETS
	.align		4
.L_237:
        /*0c68*/ 	.byte	0x04, 0x39
        /*0c6a*/ 	.short	(.L_239 - .L_238)


	//   ....[0]....
.L_238:
        /*0c6c*/ 	.word	0x000002b0
        /*0c70*/ 	.word	0x000000ff
        /*0c74*/ 	.word	0x00016800
        /*0c78*/ 	.short	0x0100
        /*0c7a*/ 	.byte	0x08
	.zero		1


	//   ....[1]....
        /*0c7c*/ 	.word	0x000002c0
        /*0c80*/ 	.word	0x000000ff
        /*0c84*/ 	.word	0x00016820
        /*0c88*/ 	.short	0x0100
        /*0c8a*/ 	.byte	0x08
	.zero		1


	//   ....[2]....
        /*0c8c*/ 	.word	0x000003b0
        /*0c90*/ 	.word	0x000000ff
        /*0c94*/ 	.word	0x00016830
        /*0c98*/ 	.short	0x0100
        /*0c9a*/ 	.byte	0x08
	.zero		1


	//   ....[3]....
        /*0c9c*/ 	.word	0x000003c0
        /*0ca0*/ 	.word	0x000000ff
        /*0ca4*/ 	.word	0x00016840
        /*0ca8*/ 	.short	0x0100
        /*0caa*/ 	.byte	0x08
	.zero		1


	//   ....[4]....
        /*0cac*/ 	.word	0x000003d0
        /*0cb0*/ 	.word	0x000000ff
        /*0cb4*/ 	.word	0x00016838
        /*0cb8*/ 	.short	0x0100
        /*0cba*/ 	.byte	0x08
	.zero		1


	//   ....[5]....
        /*0cbc*/ 	.word	0x000003e0
        /*0cc0*/ 	.word	0x000000ff
        /*0cc4*/ 	.word	0x00016848
        /*0cc8*/ 	.short	0x0100
        /*0cca*/ 	.byte	0x08
	.zero		1


	//   ....[6]....
        /*0ccc*/ 	.word	0x00000510
        /*0cd0*/ 	.word	0x000000ff
        /*0cd4*/ 	.word	0x00016850
        /*0cd8*/ 	.short	0x0100
        /*0cda*/ 	.byte	0x08
	.zero		1


	//   ....[7]....
        /*0cdc*/ 	.word	0x00000520
        /*0ce0*/ 	.word	0x000000ff
        /*0ce4*/ 	.word	0x00016860
        /*0ce8*/ 	.short	0x0100
        /*0cea*/ 	.byte	0x08
	.zero		1


	//   ....[8]....
        /*0cec*/ 	.word	0x00000530
        /*0cf0*/ 	.word	0x000000ff
        /*0cf4*/ 	.word	0x00016858
        /*0cf8*/ 	.short	0x0100
        /*0cfa*/ 	.byte	0x08
	.zero		1


	//   ....[9]....
        /*0cfc*/ 	.word	0x00000540
        /*0d00*/ 	.word	0x000000ff
        /*0d04*/ 	.word	0x00016868
        /*0d08*/ 	.short	0x0100
        /*0d0a*/ 	.byte	0x08
	.zero		1


	//   ....[10]....
        /*0d0c*/ 	.word	0x00000630
        /*0d10*/ 	.word	0x000000ff
        /*0d14*/ 	.word	0x00016870
        /*0d18*/ 	.short	0x0100
        /*0d1a*/ 	.byte	0x06
	.zero		1


	//   ....[11]....
        /*0d1c*/ 	.word	0x00000640
        /*0d20*/ 	.word	0x000000ff
        /*0d24*/ 	.word	0x00016880
        /*0d28*/ 	.short	0x0100
        /*0d2a*/ 	.byte	0x06
	.zero		1


	//   ....[12]....
        /*0d2c*/ 	.word	0x00000650
        /*0d30*/ 	.word	0x000000ff
        /*0d34*/ 	.word	0x00016878
        /*0d38*/ 	.short	0x0100
        /*0d3a*/ 	.byte	0x06
	.zero		1


	//   ....[13]....
        /*0d3c*/ 	.word	0x00000660
        /*0d40*/ 	.word	0x000000ff
        /*0d44*/ 	.word	0x00016888
        /*0d48*/ 	.short	0x0100
        /*0d4a*/ 	.byte	0x06
	.zero		1


	//   ....[14]....
        /*0d4c*/ 	.word	0x00000790
        /*0d50*/ 	.word	0x000000ff
        /*0d54*/ 	.word	0x00016890
        /*0d58*/ 	.short	0x0100
        /*0d5a*/ 	.byte	0x08
	.zero		1


	//   ....[15]....
        /*0d5c*/ 	.word	0x000007a0
        /*0d60*/ 	.word	0x000000ff
        /*0d64*/ 	.word	0x000168a0
        /*0d68*/ 	.short	0x0100
        /*0d6a*/ 	.byte	0x08
	.zero		1


	//   ....[16]....
        /*0d6c*/ 	.word	0x000007b0
        /*0d70*/ 	.word	0x000000ff
        /*0d74*/ 	.word	0x00016898
        /*0d78*/ 	.short	0x0100
        /*0d7a*/ 	.byte	0x08
	.zero		1


	//   ....[17]....
        /*0d7c*/ 	.word	0x000007c0
        /*0d80*/ 	.word	0x000000ff
        /*0d84*/ 	.word	0x000168a8
        /*0d88*/ 	.short	0x0100
        /*0d8a*/ 	.byte	0x08
	.zero		1


	//   ....[18]....
        /*0d8c*/ 	.word	0x000008f0
        /*0d90*/ 	.word	0x000000ff
        /*0d94*/ 	.word	0x000168b0
        /*0d98*/ 	.short	0x0100
        /*0d9a*/ 	.byte	0x08
	.zero		1


	//   ....[19]....
        /*0d9c*/ 	.word	0x00000900
        /*0da0*/ 	.word	0x000000ff
        /*0da4*/ 	.word	0x000168c0
        /*0da8*/ 	.short	0x0100
        /*0daa*/ 	.byte	0x08
	.zero		1


	//   ....[20]....
        /*0dac*/ 	.word	0x00000910
        /*0db0*/ 	.word	0x000000ff
        /*0db4*/ 	.word	0x000168b8
        /*0db8*/ 	.short	0x0100
        /*0dba*/ 	.byte	0x08
	.zero		1


	//   ....[21]....
        /*0dbc*/ 	.word	0x00000920
        /*0dc0*/ 	.word	0x000000ff
        /*0dc4*/ 	.word	0x000168c8
        /*0dc8*/ 	.short	0x0100
        /*0dca*/ 	.byte	0x08
	.zero		1


	//   ....[22]....
        /*0dcc*/ 	.word	0x00003190
        /*0dd0*/ 	.word	0x0000004d
        /*0dd4*/ 	.word	0x00016890
        /*0dd8*/ 	.short	0x010a
        /*0dda*/ 	.byte	0x3f
	.zero		1


	//   ....[23]....
        /*0ddc*/ 	.word	0x00004530
        /*0de0*/ 	.word	0x0000004d
        /*0de4*/ 	.word	0x00016890
        /*0de8*/ 	.short	0x010a
        /*0dea*/ 	.byte	0x3f
	.zero		1


	//   ....[24]....
        /*0dec*/ 	.word	0x00005710
        /*0df0*/ 	.word	0x0000004d
        /*0df4*/ 	.word	0x00016890
        /*0df8*/ 	.short	0x010a
        /*0dfa*/ 	.byte	0x3f
	.zero		1


	//   ....[25]....
        /*0dfc*/ 	.word	0x00005920
        /*0e00*/ 	.word	0x0000000c
        /*0e04*/ 	.word	0x00000000
        /*0e08*/ 	.short	0x0101
        /*0e0a*/ 	.byte	0x3f
	.zero		1


	//   ....[26]....
        /*0e0c*/ 	.word	0x00005960
        /*0e10*/ 	.word	0x0000004d
        /*0e14*/ 	.word	0x000168b0
        /*0e18*/ 	.short	0x010a
        /*0e1a*/ 	.byte	0x3f
	.zero		1


	//   ....[27]....
        /*0e1c*/ 	.word	0x00005d40
        /*0e20*/ 	.word	0x0000004d
        /*0e24*/ 	.word	0x00000000
        /*0e28*/ 	.short	0x0101
        /*0e2a*/ 	.byte	0x3f
	.zero		1


	//   ....[28]....
        /*0e2c*/ 	.word	0x000068e0
        /*0e30*/ 	.word	0x00000010
        /*0e34*/ 	.word	0x00016800
        /*0e38*/ 	.short	0x010a
        /*0e3a*/ 	.byte	0x3f
	.zero		1


	//   ....[29]....
        /*0e3c*/ 	.word	0x00006930
        /*0e40*/ 	.word	0x00000010
        /*0e44*/ 	.word	0x00016800
        /*0e48*/ 	.short	0x010a
        /*0e4a*/ 	.byte	0x3f
	.zero		1


	//   ....[30]....
        /*0e4c*/ 	.word	0x00007400
        /*0e50*/ 	.word	0x00000010
        /*0e54*/ 	.word	0x00016800
        /*0e58*/ 	.short	0x010a
        /*0e5a*/ 	.byte	0x3f
	.zero		1


	//   ....[31]....
        /*0e5c*/ 	.word	0x00008a40
        /*0e60*/ 	.word	0x00000010
        /*0e64*/ 	.word	0x00016800
        /*0e68*/ 	.short	0x010a
        /*0e6a*/ 	.byte	0x3f
	.zero		1


	//   ....[32]....
        /*0e6c*/ 	.word	0x00009a70
        /*0e70*/ 	.word	0x00000007
        /*0e74*/ 	.word	0x00016830
        /*0e78*/ 	.short	0x010a
        /*0e7a*/ 	.byte	0x3f
	.zero		1


	//   ....[33]....
        /*0e7c*/ 	.word	0x00009ae0
        /*0e80*/ 	.word	0x00000007
        /*0e84*/ 	.word	0x00016830
        /*0e88*/ 	.short	0x010a
        /*0e8a*/ 	.byte	0x3f
	.zero		1


	//   ....[34]....
        /*0e8c*/ 	.word	0x00009f90
        /*0e90*/ 	.word	0x00000000
        /*0e94*/ 	.word	0x00000000
        /*0e98*/ 	.short	0x0101
        /*0e9a*/ 	.byte	0x3f
	.zero		1


	//   ....[35]....
        /*0e9c*/ 	.word	0x0000cda0
        /*0ea0*/ 	.word	0x00000009
        /*0ea4*/ 	.word	0x00016830
        /*0ea8*/ 	.short	0x010a
        /*0eaa*/ 	.byte	0x3f
	.zero		1


	//   ....[36]....
        /*0eac*/ 	.word	0x0000cdf0
        /*0eb0*/ 	.word	0x00000009
        /*0eb4*/ 	.word	0x00016830
        /*0eb8*/ 	.short	0x010a
        /*0eba*/ 	.byte	0x3f
	.zero		1


	//   ....[37]....
        /*0ebc*/ 	.word	0x0000d120
        /*0ec0*/ 	.word	0x00000008
        /*0ec4*/ 	.word	0x00016850
        /*0ec8*/ 	.short	0x010a
        /*0eca*/ 	.byte	0x3f
	.zero		1


	//   ....[38]....
        /*0ecc*/ 	.word	0x0000d160
        /*0ed0*/ 	.word	0x00000008
        /*0ed4*/ 	.word	0x00016850
        /*0ed8*/ 	.short	0x010a
        /*0eda*/ 	.byte	0x3f
	.zero		1


	//   ....[39]....
        /*0edc*/ 	.word	0x0000d660
        /*0ee0*/ 	.word	0x00000008
        /*0ee4*/ 	.word	0x00000000
        /*0ee8*/ 	.short	0x0101
        /*0eea*/ 	.byte	0x3f
	.zero		1


	//   ....[40]....
        /*0eec*/ 	.word	0x0000e060
        /*0ef0*/ 	.word	0x00000000
        /*0ef4*/ 	.word	0x00000000
        /*0ef8*/ 	.short	0x0101
        /*0efa*/ 	.byte	0x3f
	.zero		1


	//   ....[41]....
        /*0efc*/ 	.word	0x00010020
        /*0f00*/ 	.word	0x00000000
        /*0f04*/ 	.word	0x00016830
        /*0f08*/ 	.short	0x010a
        /*0f0a*/ 	.byte	0x3f
	.zero		1


	//   ....[42]....
        /*0f0c*/ 	.word	0x00010070
        /*0f10*/ 	.word	0x00000000
        /*0f14*/ 	.word	0x00016830
        /*0f18*/ 	.short	0x010a
        /*0f1a*/ 	.byte	0x3f
	.zero		1


	//   ....[43]....
        /*0f1c*/ 	.word	0x000103a0
        /*0f20*/ 	.word	0x00000002
        /*0f24*/ 	.word	0x00016850
        /*0f28*/ 	.short	0x010a
        /*0f2a*/ 	.byte	0x3f
	.zero		1


	//   ....[44]....
        /*0f2c*/ 	.word	0x000103e0
        /*0f30*/ 	.word	0x00000002
        /*0f34*/ 	.word	0x00016850
        /*0f38*/ 	.short	0x010a
        /*0f3a*/ 	.byte	0x3f
	.zero		1


	//   ....[45]....
        /*0f3c*/ 	.word	0x00011420
        /*0f40*/ 	.word	0x0000002f
        /*0f44*/ 	.word	0x00000000
        /*0f48*/ 	.short	0x0101
        /*0f4a*/ 	.byte	0x3f
	.zero		1


	//   ....[46]....
        /*0f4c*/ 	.word	0x00011450
        /*0f50*/ 	.word	0x0000000d
        /*0f54*/ 	.word	0x00000000
        /*0f58*/ 	.short	0x0101
        /*0f5a*/ 	.byte	0x3f
	.zero		1


	//   ....[47]....
        /*0f5c*/ 	.word	0x00011f70
        /*0f60*/ 	.word	0x00000000
        /*0f64*/ 	.word	0x00016830
        /*0f68*/ 	.short	0x010a
        /*0f6a*/ 	.byte	0x3f
	.zero		1


	//   ....[48]....
        /*0f6c*/ 	.word	0x00011fc0
        /*0f70*/ 	.word	0x00000000
        /*0f74*/ 	.word	0x00016830
        /*0f78*/ 	.short	0x010a
        /*0f7a*/ 	.byte	0x3f
	.zero		1


	//   ....[49]....
        /*0f7c*/ 	.word	0x000122f0
        /*0f80*/ 	.word	0x00000002
        /*0f84*/ 	.word	0x00016850
        /*0f88*/ 	.short	0x010a
        /*0f8a*/ 	.byte	0x3f
	.zero		1


	//   ....[50]....
        /*0f8c*/ 	.word	0x00012330
        /*0f90*/ 	.word	0x00000002
        /*0f94*/ 	.word	0x00016850
        /*0f98*/ 	.short	0x010a
        /*0f9a*/ 	.byte	0x3f
	.zero		1


	//   ....[51]....
        /*0f9c*/ 	.word	0x00012850
        /*0fa0*/ 	.word	0x00000003
        /*0fa4*/ 	.word	0x00000000
        /*0fa8*/ 	.short	0x0101
        /*0faa*/ 	.byte	0x3f
	.zero		1


	//   ....[52]....
        /*0fac*/ 	.word	0x00013210
        /*0fb0*/ 	.word	0x00000000
        /*0fb4*/ 	.word	0x00000000
        /*0fb8*/ 	.short	0x0101
        /*0fba*/ 	.byte	0x3f
	.zero		1


	//   ....[53]....
        /*0fbc*/ 	.word	0x00014e70
        /*0fc0*/ 	.word	0x0000000b
        /*0fc4*/ 	.word	0x00016850
        /*0fc8*/ 	.short	0x010a
        /*0fca*/ 	.byte	0x3f
	.zero		1


	//   ....[54]....
        /*0fcc*/ 	.word	0x00014ee0
        /*0fd0*/ 	.word	0x0000000b
        /*0fd4*/ 	.word	0x00016850
        /*0fd8*/ 	.short	0x010a
        /*0fda*/ 	.byte	0x3f
	.zero		1


	//   ....[55]....
        /*0fdc*/ 	.word	0x000154c0
        /*0fe0*/ 	.word	0x00000008
        /*0fe4*/ 	.word	0x00000000
        /*0fe8*/ 	.short	0x0101
        /*0fea*/ 	.byte	0x3f
	.zero		1


	//   ....[56]....
        /*0fec*/ 	.word	0x00016510
        /*0ff0*/ 	.word	0x00000000
        /*0ff4*/ 	.word	0x00000000
        /*0ff8*/ 	.short	0x0101
        /*0ffa*/ 	.byte	0x3f
	.zero		1


	//   ....[57]....
        /*0ffc*/ 	.word	0x00016b60
        /*1000*/ 	.word	0x00000008
        /*1004*/ 	.word	0x00000000
        /*1008*/ 	.short	0x0101
        /*100a*/ 	.byte	0x3f
	.zero		1


	//   ....[58]....
        /*100c*/ 	.word	0x00019b00
        /*1010*/ 	.word	0x00000011
        /*1014*/ 	.word	0x00016820
        /*1018*/ 	.short	0x010a
        /*101a*/ 	.byte	0x3f
	.zero		1


	//   ....[59]....
        /*101c*/ 	.word	0x00019bc0
        /*1020*/ 	.word	0x00000005
        /*1024*/ 	.word	0x000168a0
        /*1028*/ 	.short	0x010a
        /*102a*/ 	.byte	0x3f
	.zero		1


	//   ....[60]....
        /*102c*/ 	.word	0x00019e00
        /*1030*/ 	.word	0x00000005
        /*1034*/ 	.word	0x000168c0
        /*1038*/ 	.short	0x010a
        /*103a*/ 	.byte	0x3f
	.zero		1


	//   ....[61]....
        /*103c*/ 	.word	0x0001a190
        /*1040*/ 	.word	0x00000005
        /*1044*/ 	.word	0x000168a0
        /*1048*/ 	.short	0x010a
        /*104a*/ 	.byte	0x3f
	.zero		1


	//   ....[62]....
        /*104c*/ 	.word	0x0001a3b0
        /*1050*/ 	.word	0x00000005
        /*1054*/ 	.word	0x000168c0
        /*1058*/ 	.short	0x010a
        /*105a*/ 	.byte	0x3f
	.zero		1


	//   ....[63]....
        /*105c*/ 	.word	0x0001b5a0
        /*1060*/ 	.word	0x00000000
        /*1064*/ 	.word	0x00016840
        /*1068*/ 	.short	0x010a
        /*106a*/ 	.byte	0x3f
	.zero		1


	//   ....[64]....
        /*106c*/ 	.word	0x0001c580
        /*1070*/ 	.word	0x00000011
        /*1074*/ 	.word	0x00016800
        /*1078*/ 	.short	0x0107
        /*107a*/ 	.byte	0x3f
	.zero		1


	//   ....[65]....
        /*107c*/ 	.word	0x0001c670
        /*1080*/ 	.word	0x00000011
        /*1084*/ 	.word	0x00016800
        /*1088*/ 	.short	0x0101
        /*108a*/ 	.byte	0x3f
	.zero		1


	//   ....[66]....
        /*108c*/ 	.word	0x0001c690
        /*1090*/ 	.word	0x00000011
        /*1094*/ 	.word	0x00016820
        /*1098*/ 	.short	0x010a
        /*109a*/ 	.byte	0x3f
	.zero		1


	//   ....[67]....
        /*109c*/ 	.word	0x0001ca80
        /*10a0*/ 	.word	0x00000002
        /*10a4*/ 	.word	0x00016840
        /*10a8*/ 	.short	0x010a
        /*10aa*/ 	.byte	0x3f
	.zero		1


	//   ....[68]....
        /*10ac*/ 	.word	0x0001cd00
        /*10b0*/ 	.word	0x00000003
        /*10b4*/ 	.word	0x00000060
        /*10b8*/ 	.short	0x010a
        /*10ba*/ 	.byte	0x3f
	.zero		1


	//   ....[69]....
        /*10bc*/ 	.word	0x0001d240
        /*10c0*/ 	.word	0x00000002
        /*10c4*/ 	.word	0x00016840
        /*10c8*/ 	.short	0x010a
        /*10ca*/ 	.byte	0x3f
	.zero		1


	//   ....[70]....
        /*10cc*/ 	.word	0x0001d4c0
        /*10d0*/ 	.word	0x0000000a
        /*10d4*/ 	.word	0x00000060
        /*10d8*/ 	.short	0x010a
        /*10da*/ 	.byte	0x3f
	.zero		1


	//   ....[71]....
        /*10dc*/ 	.word	0x0001d950
        /*10e0*/ 	.word	0x00000002
        /*10e4*/ 	.word	0x00016840
        /*10e8*/ 	.short	0x010a
        /*10ea*/ 	.byte	0x3f
	.zero		1


	//   ....[72]....
        /*10ec*/ 	.word	0x0001dbe0
        /*10f0*/ 	.word	0x00000003
        /*10f4*/ 	.word	0x00000060
        /*10f8*/ 	.short	0x010a
        /*10fa*/ 	.byte	0x3f
	.zero		1


	//   ....[73]....
        /*10fc*/ 	.word	0x0001e020
        /*1100*/ 	.word	0x00000003
        /*1104*/ 	.word	0x00016860
        /*1108*/ 	.short	0x010a
        /*110a*/ 	.byte	0x3f
	.zero		1


	//   ....[74]....
        /*110c*/ 	.word	0x0001f380
        /*1110*/ 	.word	0x00000009
        /*1114*/ 	.word	0x00016820
        /*1118*/ 	.short	0x010a
        /*111a*/ 	.byte	0x3f
	.zero		1


	//   ....[75]....
        /*111c*/ 	.word	0x0001f510
        /*1120*/ 	.word	0x00000007
        /*1124*/ 	.word	0x00000000
        /*1128*/ 	.short	0x010a
        /*112a*/ 	.byte	0x3f
	.zero		1


	//   ....[76]....
        /*112c*/ 	.word	0x0001f580
        /*1130*/ 	.word	0x00000003
        /*1134*/ 	.word	0x00000000
        /*1138*/ 	.short	0x010a
        /*113a*/ 	.byte	0x3f
	.zero		1


	//   ....[77]....
        /*113c*/ 	.word	0x0001f5e0
        /*1140*/ 	.word	0x00000005
        /*1144*/ 	.word	0x00000000
        /*1148*/ 	.short	0x010a
        /*114a*/ 	.byte	0x3f
	.zero		1


	//   ....[78]....
        /*114c*/ 	.word	0x0001f610
        /*1150*/ 	.word	0x00000003
        /*1154*/ 	.word	0x00000000
        /*1158*/ 	.short	0x010a
        /*115a*/ 	.byte	0x3f
	.zero		1


	//   ....[79]....
        /*115c*/ 	.word	0x0001f670
        /*1160*/ 	.word	0x0000004d
        /*1164*/ 	.word	0x00016890
        /*1168*/ 	.short	0x010a
        /*116a*/ 	.byte	0x3f
	.zero		1


	//   ....[80]....
        /*116c*/ 	.word	0x0001f6c0
        /*1170*/ 	.word	0x0000004d
        /*1174*/ 	.word	0x00016890
        /*1178*/ 	.short	0x010a
        /*117a*/ 	.byte	0x3f
	.zero		1


	//   ....[81]....
        /*117c*/ 	.word	0x0001f710
        /*1180*/ 	.word	0x0000004d
        /*1184*/ 	.word	0x00016890
        /*1188*/ 	.short	0x010a
        /*118a*/ 	.byte	0x3f
	.zero		1


	//   ....[82]....
        /*118c*/ 	.word	0x0001f760
        /*1190*/ 	.word	0x0000004d
        /*1194*/ 	.word	0x000168b0
        /*1198*/ 	.short	0x010a
        /*119a*/ 	.byte	0x3f
	.zero		1


	//   ....[83]....
        /*119c*/ 	.word	0x0001fc30
        /*11a0*/ 	.word	0x00000010
        /*11a4*/ 	.word	0x00016800
        /*11a8*/ 	.short	0x010a
        /*11aa*/ 	.byte	0x3f
	.zero		1


	//   ....[84]....
        /*11ac*/ 	.word	0x00020260
        /*11b0*/ 	.word	0x00000010
        /*11b4*/ 	.word	0x00016800
        /*11b8*/ 	.short	0x010a
        /*11ba*/ 	.byte	0x3f
	.zero		1


	//   ....[85]....
        /*11bc*/ 	.word	0x000202b0
        /*11c0*/ 	.word	0x00000007
        /*11c4*/ 	.word	0x00016830
        /*11c8*/ 	.short	0x010a
        /*11ca*/ 	.byte	0x3f
	.zero		1


	//   ....[86]....
        /*11cc*/ 	.word	0x00020300
        /*11d0*/ 	.word	0x00000009
        /*11d4*/ 	.word	0x00016830
        /*11d8*/ 	.short	0x010a
        /*11da*/ 	.byte	0x3f
	.zero		1


	//   ....[87]....
        /*11dc*/ 	.word	0x00020350
        /*11e0*/ 	.word	0x00000008
        /*11e4*/ 	.word	0x00016850
        /*11e8*/ 	.short	0x010a
        /*11ea*/ 	.byte	0x3f
	.zero		1


	//   ....[88]....
        /*11ec*/ 	.word	0x000203a0
        /*11f0*/ 	.word	0x00000000
        /*11f4*/ 	.word	0x00016830
        /*11f8*/ 	.short	0x010a
        /*11fa*/ 	.byte	0x3f
	.zero		1


	//   ....[89]....
        /*11fc*/ 	.word	0x000203f0
        /*1200*/ 	.word	0x00000002
        /*1204*/ 	.word	0x00016850
        /*1208*/ 	.short	0x010a
        /*120a*/ 	.byte	0x3f
	.zero		1


	//   ....[90]....
        /*120c*/ 	.word	0x00020440
        /*1210*/ 	.word	0x00000000
        /*1214*/ 	.word	0x00016830
        /*1218*/ 	.short	0x010a
        /*121a*/ 	.byte	0x3f
	.zero		1


	//   ....[91]....
        /*121c*/ 	.word	0x00020490
        /*1220*/ 	.word	0x00000002
        /*1224*/ 	.word	0x00016850
        /*1228*/ 	.short	0x010a
        /*122a*/ 	.byte	0x3f
	.zero		1


	//   ....[92]....
        /*122c*/ 	.word	0x000204e0
        /*1230*/ 	.word	0x0000000b
        /*1234*/ 	.word	0x00016850
        /*1238*/ 	.short	0x010a
        /*123a*/ 	.byte	0x3f
	.zero		1


	//   ....[93]....
        /*123c*/ 	.word	0x000210a0
        /*1240*/ 	.word	0x00000011
        /*1244*/ 	.word	0x00016820
        /*1248*/ 	.short	0x010a
        /*124a*/ 	.byte	0x3f
	.zero		1


	//   ....[94]....
        /*124c*/ 	.word	0x000210f0
        /*1250*/ 	.word	0x00000005
        /*1254*/ 	.word	0x000168a0
        /*1258*/ 	.short	0x010a
        /*125a*/ 	.byte	0x3f
	.zero		1


	//   ....[95]....
        /*125c*/ 	.word	0x00021140
        /*1260*/ 	.word	0x00000005
        /*1264*/ 	.word	0x000168c0
        /*1268*/ 	.short	0x010a
        /*126a*/ 	.byte	0x3f
	.zero		1


	//   ....[96]....
        /*126c*/ 	.word	0x00021190
        /*1270*/ 	.word	0x00000005
        /*1274*/ 	.word	0x000168a0
        /*1278*/ 	.short	0x010a
        /*127a*/ 	.byte	0x3f
	.zero		1


	//   ....[97]....
        /*127c*/ 	.word	0x000211e0
        /*1280*/ 	.word	0x00000005
        /*1284*/ 	.word	0x000168c0
        /*1288*/ 	.short	0x010a
        /*128a*/ 	.byte	0x3f
	.zero		1


	//   ....[98]....
        /*128c*/ 	.word	0x00021380
        /*1290*/ 	.word	0x00000000
        /*1294*/ 	.word	0x00016840
        /*1298*/ 	.short	0x010a
        /*129a*/ 	.byte	0x3f
	.zero		1


	//   ....[99]....
        /*129c*/ 	.word	0x000222f0
        /*12a0*/ 	.word	0x00000011
        /*12a4*/ 	.word	0x00016820
        /*12a8*/ 	.short	0x010a
        /*12aa*/ 	.byte	0x3f
	.zero		1


	//   ....[100]....
        /*12ac*/ 	.word	0x00022340
        /*12b0*/ 	.word	0x00000002
        /*12b4*/ 	.word	0x00016840
        /*12b8*/ 	.short	0x010a
        /*12ba*/ 	.byte	0x3f
	.zero		1


	//   ....[101]....
        /*12bc*/ 	.word	0x00022390
        /*12c0*/ 	.word	0x00000003
        /*12c4*/ 	.word	0x00000060
        /*12c8*/ 	.short	0x010a
        /*12ca*/ 	.byte	0x3f
	.zero		1


	//   ....[102]....
        /*12cc*/ 	.word	0x000223e0
        /*12d0*/ 	.word	0x00000002
        /*12d4*/ 	.word	0x00016840
        /*12d8*/ 	.short	0x010a
        /*12da*/ 	.byte	0x3f
	.zero		1


	//   ....[103]....
        /*12dc*/ 	.word	0x00022430
        /*12e0*/ 	.word	0x0000000a
        /*12e4*/ 	.word	0x00000060
        /*12e8*/ 	.short	0x010a
        /*12ea*/ 	.byte	0x3f
	.zero		1


	//   ....[104]....
        /*12ec*/ 	.word	0x00022480
        /*12f0*/ 	.word	0x00000002
        /*12f4*/ 	.word	0x00016840
        /*12f8*/ 	.short	0x010a
        /*12fa*/ 	.byte	0x3f
	.zero		1


	//   ....[105]....
        /*12fc*/ 	.word	0x000224d0
        /*1300*/ 	.word	0x00000003
        /*1304*/ 	.word	0x00000060
        /*1308*/ 	.short	0x010a
        /*130a*/ 	.byte	0x3f
	.zero		1


	//   ....[106]....
        /*130c*/ 	.word	0x00022520
        /*1310*/ 	.word	0x00000003
        /*1314*/ 	.word	0x00016860
        /*1318*/ 	.short	0x010a
        /*131a*/ 	.byte	0x3f
	.zero		1


	//   ....[107]....
        /*131c*/ 	.word	0x00022f50
        /*1320*/ 	.word	0x00000009
        /*1324*/ 	.word	0x00016820
        /*1328*/ 	.short	0x010a
        /*132a*/ 	.byte	0x3f
	.zero		1


	//   ....[108]....
        /*132c*/ 	.word	0x000230f0
        /*1330*/ 	.word	0x00000007
        /*1334*/ 	.word	0x00000000
        /*1338*/ 	.short	0x010a
        /*133a*/ 	.byte	0x3f
	.zero		1


	//   ....[109]....
        /*133c*/ 	.word	0x00023140
        /*1340*/ 	.word	0x00000003
        /*1344*/ 	.word	0x00000000
        /*1348*/ 	.short	0x010a
        /*134a*/ 	.byte	0x3f
	.zero		1


	//   ....[110]....
        /*134c*/ 	.word	0x00023190
        /*1350*/ 	.word	0x00000005
        /*1354*/ 	.word	0x00000000
        /*1358*/ 	.short	0x010a
        /*135a*/ 	.byte	0x3f
	.zero		1


	//----- nvinfo : EIATTR_NUM_MBARRIERS
	.align		4
.L_239:
        /*135c*/ 	.byte	0x03, 0x38
        /*135e*/ 	.short	0x0016


	//----- nvinfo : EIATTR_EXIT_INSTR_OFFSETS
	.align		4
        /*1360*/ 	.byte	0x04, 0x1c
        /*1362*/ 	.short	(.L_241 - .L_240)


	//   ....[0]....
.L_240:
        /*1364*/ 	.word	0x0001f660


	//----- nvinfo : EIATTR_MAX_THREADS
	.align		4
.L_241:
        /*1368*/ 	.byte	0x04, 0x05
        /*136a*/ 	.short	(.L_243 - .L_242)
.L_242:
        /*136c*/ 	.word	0x00000200
        /*1370*/ 	.word	0x00000001
        /*1374*/ 	.word	0x00000001


	//----- nvinfo : EIATTR_CRS_STACK_SIZE
	.align		4
.L_243:
        /*1378*/ 	.byte	0x04, 0x1e
        /*137a*/ 	.short	(.L_245 - .L_244)
.L_244:
        /*137c*/ 	.word	0x00000000


	//----- nvinfo : EIATTR_CBANK_PARAM_SIZE
	.align		4
.L_245:
        /*1380*/ 	.byte	0x03, 0x19
        /*1382*/ 	.short	0x0af0


	//----- nvinfo : EIATTR_PARAM_CBANK
	.align		4
        /*1384*/ 	.byte	0x04, 0x0a
        /*1386*/ 	.short	(.L_247 - .L_246)
	.align		4
.L_246:
        /*1388*/ 	.word	index@(.nv.constant0._ZN7cutlass13device_kernelIN5flash11enable_sm90INS1_16FlashAttnFwdSm90INS1_25CollectiveMainloopFwdSm90ILi2EN4cute5tupleIJNS5_1CILi1EEES8_S8_EEENS6_IJNS7_ILi192EEENS7_ILi128EEENS7_ILi64EEEEEELi64ENS_10bfloat16_tEfNS_4arch4Sm90ELb0ELb1ELb0ELb1ELb0ELb1ELb0ELb1ELb1ELb1ELb1ELb0EEENS1_21CollectiveEpilogueFwdINS6_IJSA_SC_SB_EEES9_SE_SG_Li384ELb1ELb1ELb1ELb0EEENS1_36VarlenDynamicPersistentTileSchedulerILi192ELi128ELi384ELi128ELb1ELb1ELb1ELb1ELb0ELb1EEEEEEEEEvNT_6ParamsE)
        /*138c*/ 	.short	0x0210
        /*138e*/ 	.short	0x0af0


	//----- nvinfo : EIATTR_SW_WAR
	.align		4
.L_247:
        /*1390*/ 	.byte	0x04, 0x36
        /*1392*/ 	.short	(.L_249 - .L_248)
.L_248:
        /*1394*/ 	.word	0x00000008
.L_249:


//--------------------- .nv.info._ZN7cutlass13device_kernelIN5flash11enable_sm90INS1_16FlashAttnFwdSm90INS1_25CollectiveMainloopFwdSm90ILi2EN4cute5tupleIJNS5_1CILi1EEES8_S8_EEENS6_IJNS7_ILi192EEENS7_ILi128EEENS7_ILi64EEEEEELi64ENS_10bfloat16_tEfNS_4arch4Sm90ELb1ELb0ELb0ELb0ELb0ELb0ELb0ELb1ELb1ELb1ELb1ELb0EEENS1_21CollectiveEpilogueFwdINS6_IJSA_SC_SB_EEES9_SE_SG_Li384ELb0ELb1ELb1ELb0EEENS1_19SingleTileSchedulerILb0ELb1ELb1ELi192EEEEEEEEEvNT_6ParamsE --------------------------
	.section	.nv.info._ZN7cutlass13device_kernelIN5flash11enable_sm90INS1_16FlashAttnFwdSm90INS1_25CollectiveMainloopFwdSm90ILi2EN4cute5tupleIJNS5_1CILi1EEES8_S8_EEENS6_IJNS7_ILi192EEENS7_ILi128EEENS7_ILi64EEEEEELi64ENS_10bfloat16_tEfNS_4arch4Sm90ELb1ELb0ELb0ELb0ELb0ELb0ELb0ELb1ELb1ELb1ELb1ELb0EEENS1_21CollectiveEpilogueFwdINS6_IJSA_SC_SB_EEES9_SE_SG_Li384ELb0ELb1ELb1ELb0EEENS1_19SingleTileSchedulerILb0ELb1ELb1ELi192EEEEEEEEEvNT_6ParamsE,"",@"SHT_CUDA_INFO"
	.sectionflags	@""
	.align	4


	//----- nvinfo : EIATTR_CUDA_API_VERSION
	.align		4
        /*0000*/ 	.byte	0x04, 0x37
        /*0002*/ 	.short	(.L_251 - .L_250)
.L_250:
        /*0004*/ 	.word	0x00000082


	//----- nvinfo : EIATTR_KPARAM_INFO
	.align		4
.L_251:
        /*0008*/ 	.byte	0x04, 0x17
        /*000a*/ 	.short	(.L_253 - .L_252)
.L_252:
        /*000c*/ 	.word	0x00000000
        /*0010*/ 	.short	0x0000
        /*0012*/ 	.short	0x0070
        /*0014*/ 	.byte	0x00, 0xf0, 0x01, 0x28


	//----- nvinfo : EIATTR_SPARSE_MMA_MASK
	.align		4
.L_253:
        /*0018*/ 	.byte	0x03, 0x50
        /*001a*/ 	.short	0x0000


	//----- nvinfo : EIATTR_MAXREG_COUNT
	.align		4
        /*001c*/ 	.byte	0x03, 0x1b
        /*001e*/ 	.short	0x0080


	//----- nvinfo : EIATTR_NUM_BARRIERS
	.align		4
        /*0020*/ 	.byte	0x02, 0x4c
        /*0022*/ 	.byte	0x10
	.zero		1


	//----- nvinfo : EIATTR_EXTERNS
	.align		4
        /*0024*/ 	.byte	0x04, 0x0f
        /*0026*/ 	.short	(.L_255 - .L_254)


	//   ....[0]....
	.align		4
.L_254:
        /*0028*/ 	.word	index@(__assertfail)


	//----- nvinfo : EIATTR_MERCURY_ISA_VERSION
	.align		4
.L_255:
        /*002c*/ 	.byte	0x03, 0x5f
        /*002e*/ 	.short	0x0101


	//----- nvinfo : EIATTR_INT_WARP_WIDE_INSTR_OFFSETS
	.align		4
        /*0030*/ 	.byte	0x04, 0x31
        /*0032*/ 	.short	(.L_257 - .L_256)


	//   ....[0]....
.L_256:
        /*0034*/ 	.word	0x00000120


	//   ....[1]....
        /*0038*/ 	.word	0x00000160


	//   ....[2]....
        /*003c*/ 	.word	0x000001d0


	//----- nvinfo : EIATTR_COOP_GROUP_MASK_REGIDS
	.align		4
.L_257:
        /*0040*/ 	.byte	0x04, 0x29
        /*0042*/ 	.short	(.L_259 - .L_258)


	//   ....[0]....
.L_258:
        /*0044*/ 	.word	0xffffffff


	//   ....[1]....
        /*0048*/ 	.word	0xffffffff


	//   ....[2]....
        /*004c*/ 	.word	0xffffffff


	//   ....[3]....
        /*0050*/ 	.word	0xffffffff


	//   ....[4]....
        /*0054*/ 	.word	0xffffffff


	//   ....[5]....
        /*0058*/ 	.word	0xffffffff


	//   ....[6]....
        /*005c*/ 	.word	0xffffffff


	//   ....[7]....
        /*0060*/ 	.word	0xffffffff


	//   ....[8]....
        /*0064*/ 	.word	0xffffffff


	//   ....[9]....
        /*0068*/ 	.word	0xffffffff


	//   ....[10]....
        /*006c*/ 	.word	0xffffffff


	//   ....[11]....
        /*0070*/ 	.word	0xffffffff


	//   ....[12]....
        /*0074*/ 	.word	0xffffffff


	//   ....[13]....
        /*0078*/ 	.word	0xffffffff


	//   ....[14]....
        /*007c*/ 	.word	0xffffffff


	//   ....[15]....
        /*0080*/ 	.word	0xffffffff


	//   ....[16]....
        /*0084*/ 	.word	0xffffffff


	//   ....[17]....
        /*0088*/ 	.word	0xffffffff


	//   ....[18]....
        /*008c*/ 	.word	0xffffffff


	//   ....[19]....
        /*0090*/ 	.word	0xffffffff


	//   ....[20]....
        /*0094*/ 	.word	0xffffffff


	//   ....[21]....
        /*0098*/ 	.word	0xffffffff


	//   ....[22]....
        /*009c*/ 	.word	0xffffffff


	//   ....[23]....
        /*00a0*/ 	.word	0xffffffff


	//   ....[24]....
        /*00a4*/ 	.word	0xffffffff


	//   ....[25]....
        /*00a8*/ 	.word	0xffffffff


	//   ....[26]....
        /*00ac*/ 	.word	0xffffffff


	//   ....[27]....
        /*00b0*/ 	.word	0xffffffff


	//   ....[28]....
        /*00b4*/ 	.word	0xffffffff


	//   ....[29]....
        /*00b8*/ 	.word	0xffffffff


	//   ....[30]....
        /*00bc*/ 	.word	0xffffffff


	//   ....[31]....
        /*00c0*/ 	.word	0xffffffff


	//   ....[32]....
        /*00c4*/ 	.word	0xffffffff


	//   ....[33]....
        /*00c8*/ 	.word	0xffffffff


	//   ....[34]....
        /*00cc*/ 	.word	0xffffffff


	//   ....[35]....
        /*00d0*/ 	.word	0xffffffff


	//   ....[36]....
        /*00d4*/ 	.word	0xffffffff


	//   ....[37]....
        /*00d8*/ 	.word	0xffffffff


	//   ....[38]....
        /*00dc*/ 	.word	0xffffffff


	//   ....[39]....
        /*00e0*/ 	.word	0xffffffff


	//   ....[40]....
        /*00e4*/ 	.word	0xffffffff


	//   ....[41]....
        /*00e8*/ 	.word	0xffffffff


	//   ....[42]....
        /*00ec*/ 	.word	0xffffffff


	//   ....[43]....
        /*00f0*/ 	.word	0xffffffff


	//   ....[44]....
        /*00f4*/ 	.word	0xffffffff


	//   ....[45]....
        /*00f8*/ 	.word	0xffffffff


	//   ....[46]....
        /*00fc*/ 	.word	0xffffffff


	//   ....[47]....
        /*0100*/ 	.word	0xffffffff


	//   ....[48]....
        /*0104*/ 	.word	0xffffffff


	//   ....[49]....
        /*0108*/ 	.word	0xffffffff


	//   ....[50]....
        /*010c*/ 	.word	0xffffffff


	//   ....[51]....
        /*0110*/ 	.word	0xffffffff


	//   ....[52]....
        /*0114*/ 	.word	0xffffffff


	//   ....[53]....
        /*0118*/ 	.word	0xffffffff


	//   ....[54]....
        /*011c*/ 	.word	0xffffffff


	//   ....[55]....
        /*0120*/ 	.word	0xffffffff


	//   ....[56]....
        /*0124*/ 	.word	0xffffffff


	//   ....[57]....
        /*0128*/ 	.word	0xffffffff


	//   ....[58]....
        /*012c*/ 	.word	0xffffffff


	//   ....[59]....
        /*0130*/ 	.word	0xffffffff


	//   ....[60]....
        /*0134*/ 	.word	0xffffffff


	//   ....[61]....
        /*0138*/ 	.word	0xffffffff


	//   ....[62]....
        /*013c*/ 	.word	0xffffffff


	//   ....[63]....
        /*0140*/ 	.word	0x0500000f


	//   ....[64]....
        /*0144*/ 	.word	0x0500000f


	//   ....[65]....
        /*0148*/ 	.word	0x0500000f


	//   ....[66]....
        /*014c*/ 	.word	0x0500000f


	//   ....[67]....
        /*0150*/ 	.word	0x0500000f


	//   ....[68]....
        /*0154*/ 	.word	0x0500000f


	//   ....[69]....
        /*0158*/ 	.word	0x0500000f


	//   ....[70]....
        /*015c*/ 	.word	0x0500000f


	//   ....[71]....
        /*0160*/ 	.word	0x0500000f


	//   ....[72]....
        /*0164*/ 	.word	0x0500000f


	//   ....[73]....
        /*0168*/ 	.word	0x0500000f


	//   ....[74]....
        /*016c*/ 	.word	0x0500000f


	//   ....[75]....
        /*0170*/ 	.word	0x0500000f


	//   ....[76]....
        /*0174*/ 	.word	0x0500000f


	//   ....[77]....
        /*0178*/ 	.word	0x0500000f


	//   ....[78]....
        /*017c*/ 	.word	0x0500000f


	//   ....[79]....
        /*0180*/ 	.word	0x0500000f


	//   ....[80]....
        /*0184*/ 	.word	0x0500000f


	//   ....[81]....
        /*0188*/ 	.word	0x0500000f


	//   ....[82]....
        /*018c*/ 	.word	0x0500000f


	//   ....[83]....
        /*0190*/ 	.word	0x0500000f


	//   ....[84]....
        /*0194*/ 	.word	0x0500000f


	//   ....[85]....
        /*0198*/ 	.word	0x0500000f


	//   ....[86]....
        /*019c*/ 	.word	0x0500000f


	//   ....[87]....
        /*01a0*/ 	.word	0x0500000f


	//   ....[88]....
        /*01a4*/ 	.word	0x0500000f


	//----- nvinfo : EIATTR_COOP_GROUP_INSTR_OFFSETS
	.align		4
.L_259:
        /*01a8*/ 	.byte	0x04, 0x28
        /*01aa*/ 	.short	(.L_261 - .L_260)


	//   ....[0]....
.L_260:
        /*01ac*/ 	.word	0x00000060


	//   ....[1]....
        /*01b0*/ 	.word	0x00000130


	//   ....[2]....
        /*01b4*/ 	.word	0x00000180


	//   ....[3]....
        /*01b8*/ 	.word	0x000003b0


	//   ....[4]....
        /*01bc*/ 	.word	0x00000510


	//   ....[5]....
        /*01c0*/ 	.word	0x00000630


	//   ....[6]....
        /*01c4*/ 	.word	0x00000790


	//   ....[7]....
        /*01c8*/ 	.word	0x00001140


	//   ....[8]....
        /*01cc*/ 	.word	0x00001890


	//   ....[9]....
        /*01d0*/ 	.word	0x000018c0


	//   ....[10]....
        /*01d4*/ 	.word	0x00002060


	//   ....[11]....
        /*01d8*/ 	.word	0x000021a0


	//   ....[12]....
        /*01dc*/ 	.word	0x00002a50


	//   ....[13]....
        /*01e0*/ 	.word	0x00002ac0


	//   ....[14]....
        /*01e4*/ 	.word	0x00003b80


	//   ....[15]....
        /*01e8*/ 	.word	0x00003bc0


	//   ....[16]....
        /*01ec*/ 	.word	0x00004350


	//   ....[17]....
        /*01f0*/ 	.word	0x00004450


	//   ....[18]....
        /*01f4*/ 	.word	0x00004d40


	//   ....[19]....
        /*01f8*/ 	.word	0x00004dc0


	//   ....[20]....
        /*01fc*/ 	.word	0x00006410


	//   ....[21]....
        /*0200*/ 	.word	0x00006440


	//   ....[22]....
        /*0204*/ 	.word	0x00006a00


	//   ....[23]....
        /*0208*/ 	.word	0x00006ad0


	//   ....[24]....
        /*020c*/ 	.word	0x00007ac0


	//   ....[25]....
        /*0210*/ 	.word	0x00007af0


	//   ....[26]....
        /*0214*/ 	.word	0x00007bf0


	//   ....[27]....
        /*0218*/ 	.word	0x00007c00


	//   ....[28]....
        /*021c*/ 	.word	0x00008970


	//   ....[29]....
        /*0220*/ 	.word	0x000089b0


	//   ....[30]....
        /*0224*/ 	.word	0x000089f0


	//   ....[31]....
        /*0228*/ 	.word	0x00008a10


	//   ....[32]....
        /*022c*/ 	.word	0x00008a40


	//   ....[33]....
        /*0230*/ 	.word	0x00008a50


	//   ....[34]....
        /*0234*/ 	.word	0x00008d90


	//   ....[35]....
        /*0238*/ 	.word	0x00008da0


	//   ....[36]....
        /*023c*/ 	.word	0x000094c0


	//   ....[37]....
        /*0240*/ 	.word	0x0000a020


	//   ....[38]....
        /*0244*/ 	.word	0x0000a990


	//   ....[39]....
        /*0248*/ 	.word	0x0000a9c0


	//   ....[40]....
        /*024c*/ 	.word	0x0000a9f0


	//   ....[41]....
        /*0250*/ 	.word	0x0000aa10


	//   ....[42]....
        /*0254*/ 	.word	0x0000aa20


	//   ....[43]....
        /*0258*/ 	.word	0x0000aa70


	//   ....[44]....
        /*025c*/ 	.word	0x0000aad0


	//   ....[45]....
        /*0260*/ 	.word	0x0000aaf0


	//   ....[46]....
        /*0264*/ 	.word	0x0000ab50


	//   ....[47]....
        /*0268*/ 	.word	0x0000ab80


	//   ....[48]....
        /*026c*/ 	.word	0x0000abf0


	//   ....[49]....
        /*0270*/ 	.word	0x0000ac20


	//   ....[50]....
        /*0274*/ 	.word	0x0000ac50


	//   ....[51]....
        /*0278*/ 	.word	0x0000ac80


	//   ....[52]....
        /*027c*/ 	.word	0x0000acd0


	//   ....[53]....
        /*0280*/ 	.word	0x0000acf0


	//   ....[54]....
        /*0284*/ 	.word	0x0000ad30


	//   ....[55]....
        /*0288*/ 	.word	0x0000ad60


	//   ....[56]....
        /*028c*/ 	.word	0x0000ad90


	//   ....[57]....
        /*0290*/ 	.word	0x0000ae00


	//   ....[58]....
        /*0294*/ 	.word	0x0000ae80


	//   ....[59]....
        /*0298*/ 	.word	0x0000ae90


	//   ....[60]....
        /*029c*/ 	.word	0x0000aed0


	//   ....[61]....
        /*02a0*/ 	.word	0x0000aef0


	//   ....[62]....
        /*02a4*/ 	.word	0x0000c7d0


	//   ....[63]....
        /*02a8*/ 	.word	0x0000cd30


	//   ....[64]....
        /*02ac*/ 	.word	0x0000ceb0


	//   ....[65]....
        /*02b0*/ 	.word	0x0000cf00


	//   ....[66]....
        /*02b4*/ 	.word	0x0000cfc0


	//   ....[67]....
        /*02b8*/ 	.word	0x0000d090


	//   ....[68]....
        /*02bc*/ 	.word	0x0000d100


	//   ....[69]....
        /*02c0*/ 	.word	0x0000d1b0


	//   ....[70]....
        /*02c4*/ 	.word	0x0000d210


	//   ....[71]....
        /*02c8*/ 	.word	0x0000d2e0


	//   ....[72]....
        /*02cc*/ 	.word	0x0000d340


	//   ....[73]....
        /*02d0*/ 	.word	0x0000d430


	//   ....[74]....
        /*02d4*/ 	.word	0x0000d490


	//   ....[75]....
        /*02d8*/ 	.word	0x0000d560


	//   ....[76]....
        /*02dc*/ 	.word	0x0000d5d0


	//   ....[77]....
        /*02e0*/ 	.word	0x0000d680


	//   ....[78]....
        /*02e4*/ 	.word	0x0000d6e0


	//   ....[79]....
        /*02e8*/ 	.word	0x0000d790


	//   ....[80]....
        /*02ec*/ 	.word	0x0000d820


	//   ....[81]....
        /*02f0*/ 	.word	0x0000d900


	//   ....[82]....
        /*02f4*/ 	.word	0x0000d960


	//   ....[83]....
        /*02f8*/ 	.word	0x0000da30


	//   ....[84]....
        /*02fc*/ 	.word	0x0000da90


	//   ....[85]....
        /*0300*/ 	.word	0x0000db50


	//   ....[86]....
        /*0304*/ 	.word	0x0000dbb0


	//   ....[87]....
        /*0308*/ 	.word	0x0000dc70


	//   ....[88]....
        /*030c*/ 	.word	0x0000e040


	//----- nvinfo : EIATTR_REG_RECONFIG
	.align		4
.L_261:
        /*0310*/ 	.byte	0x01, 0x54
	.zero		2


	//----- nvinfo : EIATTR_SYSCALL_OFFSETS
	.align		4
        /*0314*/ 	.byte	0x04, 0x46
        /*0316*/ 	.short	(.L_263 - .L_262)


	//   ....[0]....
.L_262:
        /*0318*/ 	.word	0x00001300


	//   ....[1]....
        /*031c*/ 	.word	0x00009cd0


	//   ....[2]....
        /*0320*/ 	.word	0x00009e10


	//   ....[3]....
        /*0324*/ 	.word	0x00009f00


	//   ....[4]....
        /*0328*/ 	.word	0x0000a560


	//----- nvinfo : EIATTR_MBARRIER_INSTR_OFFSETS
	.align		4
.L_263:
        /*032c*/ 	.byte	0x04, 0x39
        /*032e*/ 	.short	(.L_265 - .L_264)


	//   ....[0]....
.L_264:
        /*0330*/ 	.word	0x00000260
        /*0334*/ 	.word	0x000000ff
        /*0338*/ 	.word	0x00016800
        /*033c*/ 	.short	0x0100
        /*033e*/ 	.byte	0x08
	.zero		1


	//   ....[1]....
        /*0340*/ 	.word	0x00000270
        /*0344*/ 	.word	0x000000ff
        /*0348*/ 	.word	0x00016820
        /*034c*/ 	.short	0x0100
        /*034e*/ 	.byte	0x08
	.zero		1


	//   ....[2]....
        /*0350*/ 	.word	0x00000360
        /*0354*/ 	.word	0x000000ff
        /*0358*/ 	.word	0x00016830
        /*035c*/ 	.short	0x0100
        /*035e*/ 	.byte	0x08
	.zero		1


	//   ....[3]....
        /*0360*/ 	.word	0x00000370
        /*0364*/ 	.word	0x000000ff
        /*0368*/ 	.word	0x00016840
        /*036c*/ 	.short	0x0100
        /*036e*/ 	.byte	0x08
	.zero		1


	//   ....[4]....
        /*0370*/ 	.word	0x00000380
        /*0374*/ 	.word	0x000000ff
        /*0378*/ 	.word	0x00016838
        /*037c*/ 	.short	0x0100
        /*037e*/ 	.byte	0x08
	.zero		1


	//   ....[5]....
        /*0380*/ 	.word	0x00000390
        /*0384*/ 	.word	0x000000ff
        /*0388*/ 	.word	0x00016848
        /*038c*/ 	.short	0x0100
        /*038e*/ 	.byte	0x08
	.zero		1


	//   ....[6]....
        /*0390*/ 	.word	0x000004c0
        /*0394*/ 	.word	0x000000ff
        /*0398*/ 	.word	0x00016850
        /*039c*/ 	.short	0x0100
        /*039e*/ 	.byte	0x08
	.zero		1


	//   ....[7]....
        /*03a0*/ 	.word	0x000004d0
        /*03a4*/ 	.word	0x000000ff
        /*03a8*/ 	.word	0x00016860
        /*03ac*/ 	.short	0x0100
        /*03ae*/ 	.byte	0x08
	.zero		1


	//   ....[8]....
        /*03b0*/ 	.word	0x000004e0
        /*03b4*/ 	.word	0x000000ff
        /*03b8*/ 	.word	0x00016858
        /*03bc*/ 	.short	0x0100
        /*03be*/ 	.byte	0x08
	.zero		1


	//   ....[9]....
        /*03c0*/ 	.word	0x000004f0
        /*03c4*/ 	.word	0x000000ff
        /*03c8*/ 	.word	0x00016868
        /*03cc*/ 	.short	0x0100
        /*03ce*/ 	.byte	0x08
	.zero		1


	//   ....[10]....
        /*03d0*/ 	.word	0x000005e0
        /*03d4*/ 	.word	0x000000ff
        /*03d8*/ 	.word	0x00016870
        /*03dc*/ 	.short	0x0100
        /*03de*/ 	.byte	0x06
	.zero		1


	//   ....[11]....
        /*03e0*/ 	.word	0x000005f0
        /*03e4*/ 	.word	0x000000ff
        /*03e8*/ 	.word	0x00016880
        /*03ec*/ 	.short	0x0100
        /*03ee*/ 	.byte	0x06
	.zero		1


	//   ....[12]....
        /*03f0*/ 	.word	0x00000600
        /*03f4*/ 	.word	0x000000ff
        /*03f8*/ 	.word	0x00016878
        /*03fc*/ 	.short	0x0100
        /*03fe*/ 	.byte	0x06
	.zero		1


	//   ....[13]....
        /*0400*/ 	.word	0x00000610
        /*0404*/ 	.word	0x000000ff
        /*0408*/ 	.word	0x00016888
        /*040c*/ 	.short	0x0100
        /*040e*/ 	.byte	0x06
	.zero		1


	//   ....[14]....
        /*0410*/ 	.word	0x00000740
        /*0414*/ 	.word	0x000000ff
        /*0418*/ 	.word	0x00016890
        /*041c*/ 	.short	0x0100
        /*041e*/ 	.byte	0x08
	.zero		1


	//   ....[15]....
        /*0420*/ 	.word	0x00000750
        /*0424*/ 	.word	0x000000ff
        /*0428*/ 	.word	0x000168a0
        /*042c*/ 	.short	0x0100
        /*042e*/ 	.byte	0x08
	.zero		1


	//   ....[16]....
        /*0430*/ 	.word	0x00000760
        /*0434*/ 	.word	0x000000ff
        /*0438*/ 	.word	0x00016898
        /*043c*/ 	.short	0x0100
        /*043e*/ 	.byte	0x08
	.zero		1


	//   ....[17]....
        /*0440*/ 	.word	0x00000770
        /*0444*/ 	.word	0x000000ff
        /*0448*/ 	.word	0x000168a8
        /*044c*/ 	.short	0x0100
        /*044e*/ 	.byte	0x08
	.zero		1


	//   ....[18]....
        /*0450*/ 	.word	0x000008a0
        /*0454*/ 	.word	0x000000ff
        /*0458*/ 	.word	0x000168b0
        /*045c*/ 	.short	0x0100
        /*045e*/ 	.byte	0x08
	.zero		1


	//   ....[19]....
        /*0460*/ 	.word	0x000008b0
        /*0464*/ 	.word	0x000000ff
        /*0468*/ 	.word	0x000168c0
        /*046c*/ 	.short	0x0100
        /*046e*/ 	.byte	0x08
	.zero		1


	//   ....[20]....
        /*0470*/ 	.word	0x000008c0
        /*0474*/ 	.word	0x000000ff
        /*0478*/ 	.word	0x000168b8
        /*047c*/ 	.short	0x0100
        /*047e*/ 	.byte	0x08
	.zero		1


	//   ....[21]....
        /*0480*/ 	.word	0x000008d0
        /*0484*/ 	.word	0x000000ff
        /*0488*/ 	.word	0x000168c8
        /*048c*/ 	.short	0x0100
        /*048e*/ 	.byte	0x08
	.zero		1


	//   ....[22]....
        /*0490*/ 	.word	0x00001320
        /*0494*/ 	.word	0x000000ff
        /*0498*/ 	.word	0x00016800
        /*049c*/ 	.short	0x010a
        /*049e*/ 	.byte	0x27
	.zero		1


	//   ....[23]....
        /*04a0*/ 	.word	0x00001390
        /*04a4*/ 	.word	0x000000ff
        /*04a8*/ 	.word	0x00016830
        /*04ac*/ 	.short	0x010a
        /*04ae*/ 	.byte	0x27
	.zero		1


	//   ....[24]....
        /*04b0*/ 	.word	0x00001400
        /*04b4*/ 	.word	0x000000ff
        /*04b8*/ 	.word	0x00016830
        /*04bc*/ 	.short	0x010a
        /*04be*/ 	.byte	0x27
	.zero		1


	//   ....[25]....
        /*04c0*/ 	.word	0x00003000
        /*04c4*/ 	.word	0x0000001b
        /*04c8*/ 	.word	0x00000000
        /*04cc*/ 	.short	0x0101
        /*04ce*/ 	.byte	0x3f
	.zero		1


	//   ....[26]....
        /*04d0*/ 	.word	0x000037c0
        /*04d4*/ 	.word	0x000000ff
        /*04d8*/ 	.word	0x00016830
        /*04dc*/ 	.short	0x010a
        /*04de*/ 	.byte	0x0a
	.zero		1


	//   ....[27]....
        /*04e0*/ 	.word	0x00003800
        /*04e4*/ 	.word	0x000000ff
        /*04e8*/ 	.word	0x00016830
        /*04ec*/ 	.short	0x010a
        /*04ee*/ 	.byte	0x0a
	.zero		1


	//   ....[28]....
        /*04f0*/ 	.word	0x00003a00
        /*04f4*/ 	.word	0x000000ff
        /*04f8*/ 	.word	0x00016850
        /*04fc*/ 	.short	0x010a
        /*04fe*/ 	.byte	0x0a
	.zero		1


	//   ....[29]....
        /*0500*/ 	.word	0x00003a40
        /*0504*/ 	.word	0x000000ff
        /*0508*/ 	.word	0x00016850
        /*050c*/ 	.short	0x010a
        /*050e*/ 	.byte	0x0a
	.zero		1


	//   ....[30]....
        /*0510*/ 	.word	0x000052b0
        /*0514*/ 	.word	0x00000022
        /*0518*/ 	.word	0x00000000
        /*051c*/ 	.short	0x0101
        /*051e*/ 	.byte	0x3f
	.zero		1


	//   ....[31]....
        /*0520*/ 	.word	0x00005350
        /*0524*/ 	.word	0x00000024
        /*0528*/ 	.word	0x00000000
        /*052c*/ 	.short	0x0101
        /*052e*/ 	.byte	0x3f
	.zero		1


	//   ....[32]....
        /*0530*/ 	.word	0x00005e50
        /*0534*/ 	.word	0x000000ff
        /*0538*/ 	.word	0x00016830
        /*053c*/ 	.short	0x010a
        /*053e*/ 	.byte	0x0a
	.zero		1


	//   ....[33]....
        /*0540*/ 	.word	0x00005e90
        /*0544*/ 	.word	0x000000ff
        /*0548*/ 	.word	0x00016830
        /*054c*/ 	.short	0x010a
        /*054e*/ 	.byte	0x0a
	.zero		1


	//   ....[34]....
        /*0550*/ 	.word	0x00006080
        /*0554*/ 	.word	0x000000ff
        /*0558*/ 	.word	0x00016850
        /*055c*/ 	.short	0x010a
        /*055e*/ 	.byte	0x0a
	.zero		1


	//   ....[35]....
        /*0560*/ 	.word	0x000060c0
        /*0564*/ 	.word	0x000000ff
        /*0568*/ 	.word	0x00016850
        /*056c*/ 	.short	0x010a
        /*056e*/ 	.byte	0x0a
	.zero		1


	//   ....[36]....
        /*0570*/ 	.word	0x00007350
        /*0574*/ 	.word	0x0000001b
        /*0578*/ 	.word	0x00000000
        /*057c*/ 	.short	0x0101
        /*057e*/ 	.byte	0x3f
	.zero		1


	//   ....[37]....
        /*0580*/ 	.word	0x00007500
        /*0584*/ 	.word	0x0000001f
        /*0588*/ 	.word	0x00000000
        /*058c*/ 	.short	0x0101
        /*058e*/ 	.byte	0x3f
	.zero		1


	//   ....[38]....
        /*0590*/ 	.word	0x00007a30
        /*0594*/ 	.word	0x000000ff
        /*0598*/ 	.word	0x00016850
        /*059c*/ 	.short	0x010a
        /*059e*/ 	.byte	0x07
	.zero		1


	//   ....[39]....
        /*05a0*/ 	.word	0x00007a70
        /*05a4*/ 	.word	0x000000ff
        /*05a8*/ 	.word	0x00016850
        /*05ac*/ 	.short	0x010a
        /*05ae*/ 	.byte	0x07
	.zero		1


	//   ....[40]....
        /*05b0*/ 	.word	0x00007f80
        /*05b4*/ 	.word	0x0000000d
        /*05b8*/ 	.word	0x00000000
        /*05bc*/ 	.short	0x0101
        /*05be*/ 	.byte	0x3f
	.zero		1


	//   ....[41]....
        /*05c0*/ 	.word	0x00008a30
        /*05c4*/ 	.word	0x000000ff
        /*05c8*/ 	.word	0x00000000
        /*05cc*/ 	.short	0x0101
        /*05ce*/ 	.byte	0x04
	.zero		1


	//   ....[42]....
        /*05d0*/ 	.word	0x0000a210
        /*05d4*/ 	.word	0x000000ff
        /*05d8*/ 	.word	0x00016840
        /*05dc*/ 	.short	0x010a
        /*05de*/ 	.byte	0x26
	.zero		1


	//   ....[43]....
        /*05e0*/ 	.word	0x0000b010
        /*05e4*/ 	.word	0x000000ff
        /*05e8*/ 	.word	0x00016800
        /*05ec*/ 	.short	0x0107
        /*05ee*/ 	.byte	0x26
	.zero		1


	//   ....[44]....
        /*05f0*/ 	.word	0x0000b050
        /*05f4*/ 	.word	0x000000ff
        /*05f8*/ 	.word	0x00016800
        /*05fc*/ 	.short	0x0101
        /*05fe*/ 	.byte	0x26
	.zero		1


	//   ....[45]....
        /*0600*/ 	.word	0x0000b060
        /*0604*/ 	.word	0x000000ff
        /*0608*/ 	.word	0x00016820
        /*060c*/ 	.short	0x010a
        /*060e*/ 	.byte	0x26
	.zero		1


	//   ....[46]....
        /*0610*/ 	.word	0x0000b430
        /*0614*/ 	.word	0x000000ff
        /*0618*/ 	.word	0x00016848
        /*061c*/ 	.short	0x010a
        /*061e*/ 	.byte	0x26
	.zero		1


	//   ....[47]....
        /*0620*/ 	.word	0x0000b620
        /*0624*/ 	.word	0x000000ff
        /*0628*/ 	.word	0x00016860
        /*062c*/ 	.short	0x010a
        /*062e*/ 	.byte	0x26
	.zero		1


	//   ....[48]....
        /*0630*/ 	.word	0x0000ba00
        /*0634*/ 	.word	0x000000ff
        /*0638*/ 	.word	0x00016840
        /*063c*/ 	.short	0x010a
        /*063e*/ 	.byte	0x26
	.zero		1


	//   ....[49]....
        /*0640*/ 	.word	0x0000bc20
        /*0644*/ 	.word	0x000000ff
        /*0648*/ 	.word	0x00016868
        /*064c*/ 	.short	0x010a
        /*064e*/ 	.byte	0x26
	.zero		1


	//   ....[50]....
        /*0650*/ 	.word	0x0000c040
        /*0654*/ 	.word	0x000000ff
        /*0658*/ 	.word	0x00016848
        /*065c*/ 	.short	0x010a
        /*065e*/ 	.byte	0x26
	.zero		1


	//   ....[51]....
        /*0660*/ 	.word	0x0000c240
        /*0664*/ 	.word	0x000000ff
        /*0668*/ 	.word	0x00016860
        /*066c*/ 	.short	0x010a
        /*066e*/ 	.byte	0x26
	.zero		1


	//   ....[52]....
        /*0670*/ 	.word	0x0000c4e0
        /*0674*/ 	.word	0x00000004
        /*0678*/ 	.word	0x00016860
        /*067c*/ 	.short	0x010a
        /*067e*/ 	.byte	0x3f
	.zero		1


	//   ....[53]....
        /*0680*/ 	.word	0x0000c790
        /*0684*/ 	.word	0x00000011
        /*0688*/ 	.word	0x00016820
        /*068c*/ 	.short	0x010a
        /*068e*/ 	.byte	0x3f
	.zero		1


	//   ....[54]....
        /*0690*/ 	.word	0x0000c8e0
        /*0694*/ 	.word	0x00000007
        /*0698*/ 	.word	0x00000000
        /*069c*/ 	.short	0x010a
        /*069e*/ 	.byte	0x3f
	.zero		1


	//   ....[55]....
        /*06a0*/ 	.word	0x0000c950
        /*06a4*/ 	.word	0x00000005
        /*06a8*/ 	.word	0x00000000
        /*06ac*/ 	.short	0x010a
        /*06ae*/ 	.byte	0x3f
	.zero		1


	//   ....[56]....
        /*06b0*/ 	.word	0x0000c9b0
        /*06b4*/ 	.word	0x00000003
        /*06b8*/ 	.word	0x00000000
        /*06bc*/ 	.short	0x010a
        /*06be*/ 	.byte	0x3f
	.zero		1


	//   ....[57]....
        /*06c0*/ 	.word	0x0000c9e0
        /*06c4*/ 	.word	0x00000009
        /*06c8*/ 	.word	0x00000000
        /*06cc*/ 	.short	0x010a
        /*06ce*/ 	.byte	0x3f
	.zero		1


	//   ....[58]....
        /*06d0*/ 	.word	0x0000ca50
        /*06d4*/ 	.word	0x00000003
        /*06d8*/ 	.word	0x00016800
        /*06dc*/ 	.short	0x010a
        /*06de*/ 	.byte	0x3f
	.zero		1


	//   ....[59]....
        /*06e0*/ 	.word	0x0000cab0
        /*06e4*/ 	.word	0x00000003
        /*06e8*/ 	.word	0x00016830
        /*06ec*/ 	.short	0x010a
        /*06ee*/ 	.byte	0x3f
	.zero		1


	//   ....[60]....
        /*06f0*/ 	.word	0x0000cb10
        /*06f4*/ 	.word	0x00000008
        /*06f8*/ 	.word	0x00016830
        /*06fc*/ 	.short	0x010a
        /*06fe*/ 	.byte	0x3f
	.zero		1


	//   ....[61]....
        /*0700*/ 	.word	0x0000cb70
        /*0704*/ 	.word	0x00000008
        /*0708*/ 	.word	0x00016850
        /*070c*/ 	.short	0x010a
        /*070e*/ 	.byte	0x3f
	.zero		1


	//   ....[62]....
        /*0710*/ 	.word	0x0000cbd0
        /*0714*/ 	.word	0x00000006
        /*0718*/ 	.word	0x00016830
        /*071c*/ 	.short	0x010a
        /*071e*/ 	.byte	0x3f
	.zero		1


	//   ....[63]....
        /*0720*/ 	.word	0x0000cc30
        /*0724*/ 	.word	0x00000006
        /*0728*/ 	.word	0x00016850
        /*072c*/ 	.short	0x010a
        /*072e*/ 	.byte	0x3f
	.zero		1


	//   ....[64]....
        /*0730*/ 	.word	0x0000cc90
        /*0734*/ 	.word	0x00000007
        /*0738*/ 	.word	0x00016850
        /*073c*/ 	.short	0x010a
        /*073e*/ 	.byte	0x3f
	.zero		1


	//   ....[65]....
        /*0740*/ 	.word	0x0000cdf0
        /*0744*/ 	.word	0x00000003
        /*0748*/ 	.word	0x00016840
        /*074c*/ 	.short	0x010a
        /*074e*/ 	.byte	0x3f
	.zero		1


	//   ....[66]....
        /*0750*/ 	.word	0x0000dcb0
        /*0754*/ 	.word	0x00000003
        /*0758*/ 	.word	0x00016820
        /*075c*/ 	.short	0x010a
        /*075e*/ 	.byte	0x3f
	.zero		1


	//   ....[67]....
        /*0760*/ 	.word	0x0000dd10
        /*0764*/ 	.word	0x00000005
        /*0768*/ 	.word	0x00016848
        /*076c*/ 	.short	0x010a
        /*076e*/ 	.byte	0x3f
	.zero		1


	//   ....[68]....
        /*0770*/ 	.word	0x0000dd70
        /*0774*/ 	.word	0x00000005
        /*0778*/ 	.word	0x00016860
        /*077c*/ 	.short	0x010a
        /*077e*/ 	.byte	0x3f
	.zero		1


	//   ....[69]....
        /*0780*/ 	.word	0x0000ddd0
        /*0784*/ 	.word	0x00000005
        /*0788*/ 	.word	0x00016840
        /*078c*/ 	.short	0x010a
        /*078e*/ 	.byte	0x3f
	.zero		1


	//   ....[70]....
        /*0790*/ 	.word	0x0000de30
        /*0794*/ 	.word	0x00000005
        /*0798*/ 	.word	0x00016868
        /*079c*/ 	.short	0x010a
        /*079e*/ 	.byte	0x3f
	.zero		1


	//   ....[71]....
        /*07a0*/ 	.word	0x0000de90
        /*07a4*/ 	.word	0x00000004
        /*07a8*/ 	.word	0x00016848
        /*07ac*/ 	.short	0x010a
        /*07ae*/ 	.byte	0x3f
	.zero		1


	//   ....[72]....
        /*07b0*/ 	.word	0x0000def0
        /*07b4*/ 	.word	0x00000004
        /*07b8*/ 	.word	0x00016860
        /*07bc*/ 	.short	0x010a
        /*07be*/ 	.byte	0x3f
	.zero		1


	//   ....[73]....
        /*07c0*/ 	.word	0x0000df40
        /*07c4*/ 	.word	0x00000004
        /*07c8*/ 	.word	0x00016860
        /*07cc*/ 	.short	0x010a
        /*07ce*/ 	.byte	0x3f
	.zero		1


	//   ....[74]....
        /*07d0*/ 	.word	0x0000df90
        /*07d4*/ 	.word	0x00000011
        /*07d8*/ 	.word	0x00016820
        /*07dc*/ 	.short	0x010a
        /*07de*/ 	.byte	0x3f
	.zero		1


	//   ....[75]....
        /*07e0*/ 	.word	0x0000e100
        /*07e4*/ 	.word	0x00000007
        /*07e8*/ 	.word	0x00000000
        /*07ec*/ 	.short	0x010a
        /*07ee*/ 	.byte	0x3f
	.zero		1


	//   ....[76]....
        /*07f0*/ 	.word	0x0000e150
        /*07f4*/ 	.word	0x00000005
        /*07f8*/ 	.word	0x00000000
        /*07fc*/ 	.short	0x010a
        /*07fe*/ 	.byte	0x3f
	.zero		1


	//   ....[77]....
        /*0800*/ 	.word	0x0000e1a0
        /*0804*/ 	.word	0x00000003
        /*0808*/ 	.word	0x00000000
        /*080c*/ 	.short	0x010a
        /*080e*/ 	.byte	0x3f
	.zero		1


	//----- nvinfo : EIATTR_NUM_MBARRIERS
	.align		4
.L_265:
        /*0810*/ 	.byte	0x03, 0x38
        /*0812*/ 	.short	0x0016


	//----- nvinfo : EIATTR_EXIT_INSTR_OFFSETS
	.align		4
        /*0814*/ 	.byte	0x04, 0x1c
        /*0816*/ 	.short	(.L_267 - .L_266)


	//   ....[0]....
.L_266:
        /*0818*/ 	.word	0x0000ca30


	//----- nvinfo : EIATTR_MAX_THREADS
	.align		4
.L_267:
        /*081c*/ 	.byte	0x04, 0x05
        /*081e*/ 	.short	(.L_269 - .L_268)
.L_268:
        /*0820*/ 	.word	0x00000200
        /*0824*/ 	.word	0x00000001
        /*0828*/ 	.word	0x00000001


	//----- nvinfo : EIATTR_CRS_STACK_SIZE
	.align		4
.L_269:
        /*082c*/ 	.byte	0x04, 0x1e
        /*082e*/ 	.short	(.L_271 - .L_270)
.L_270:
        /*0830*/ 	.word	0x00000000


	//----- nvinfo : EIATTR_CBANK_PARAM_SIZE
	.align		4
.L_271:
        /*0834*/ 	.byte	0x03, 0x19
        /*0836*/ 	.short	0x0a70


	//----- nvinfo : EIATTR_PARAM_CBANK
	.align		4
        /*0838*/ 	.byte	0x04, 0x0a
        /*083a*/ 	.short	(.L_273 - .L_272)
	.align		4
.L_272:
        /*083c*/ 	.word	index@(.nv.constant0._ZN7cutlass13device_kernelIN5flash11enable_sm90INS1_16FlashAttnFwdSm90INS1_25CollectiveMainloopFwdSm90ILi2EN4cute5tupleIJNS5_1CILi1EEES8_S8_EEENS6_IJNS7_ILi192EEENS7_ILi128EEENS7_ILi64EEEEEELi64ENS_10bfloat16_tEfNS_4arch4Sm90ELb1ELb0ELb0ELb0ELb0ELb0ELb0ELb1ELb1ELb1ELb1ELb0EEENS1_21CollectiveEpilogueFwdINS6_IJSA_SC_SB_EEES9_SE_SG_Li384ELb0ELb1ELb1ELb0EEENS1_19SingleTileSchedulerILb0ELb1ELb1ELi192EEEEEEEEEvNT_6ParamsE)
        /*0840*/ 	.short	0x0210
        /*0842*/ 	.short	0x0a70


	//----- nvinfo : EIATTR_SW_WAR
	.align		4
.L_273:
        /*0844*/ 	.byte	0x04, 0x36
        /*0846*/ 	.short	(.L_275 - .L_274)
.L_274:
        /*0848*/ 	.word	0x00000008
.L_275:


//--------------------- .nv.info._ZN7cutlass13device_kernelIN5flash11enable_sm90INS1_16FlashAttnFwdSm90INS1_25CollectiveMainloopFwdSm90ILi2EN4cute5tupleIJNS5_1CILi1EEES8_S8_EEENS6_IJNS7_ILi192EEENS7_ILi128EEENS7_ILi64EEEEEELi64ENS_10bfloat16_tEfNS_4arch4Sm90ELb1ELb0ELb0ELb1ELb0ELb0ELb0ELb1ELb1ELb1ELb1ELb0EEENS1_21CollectiveEpilogueFwdINS6_IJSA_SC_SB_EEES9_SE_SG_Li384ELb1ELb1ELb1ELb0EEENS1_36VarlenDynamicPersistentTileSchedulerILi192ELi128ELi384ELi128ELb1ELb1ELb1ELb1ELb1ELb1EEEEEEEEEvNT_6ParamsE --------------------------
	.section	.nv.info._ZN7cutlass13device_kernelIN5flash11enable_sm90INS1_16FlashAttnFwdSm90INS1_25CollectiveMainloopFwdSm90ILi2EN4cute5tupleIJNS5_1CILi1EEES8_S8_EEENS6_IJNS7_ILi192EEENS7_ILi128EEENS7_ILi64EEEEEELi64ENS_10bfloat16_tEfNS_4arch4Sm90ELb1ELb0ELb0ELb1ELb0ELb0ELb0ELb1ELb1ELb1ELb1ELb0EEENS1_21CollectiveEpilogueFwdINS6_IJSA_SC_SB_EEES9_SE_SG_Li384ELb1ELb1ELb1ELb0EEENS1_36VarlenDynamicPersistentTileSchedulerILi192ELi128ELi384ELi128ELb1ELb1ELb1ELb1ELb1ELb1EEEEEEEEEvNT_6ParamsE,"",@"SHT_CUDA_INFO"
	.sectionflags	@""
	.align	4


	//----- nvinfo : EIATTR_CUDA_API_VERSION
	.align		4
        /*0000*/ 	.byte	0x04, 0x37
        /*0002*/ 	.short	(.L_277 - .L_276)
.L_276:
        /*0004*/ 	.word	0x00000082


	//----- nvinfo : EIATTR_KPARAM_INFO
	.align		4
.L_277:
        /*0008*/ 	.byte	0x04, 0x17
        /*000a*/ 	.short	(.L_279 - .L_278)
.L_278:
        /*000c*/ 	.word	0x00000000
        /*0010*/ 	.short	0x0000
        /*0012*/ 	.short	0x0070
        /*0014*/ 	.byte	0x00, 0xf0, 0x01, 0x2a


	//----- nvinfo : EIATTR_SPARSE_MMA_MASK
	.align		4
.L_279:
        /*0018*/ 	.byte	0x03, 0x50
        /*001a*/ 	.short	0x0000


	//----- nvinfo : EIATTR_MAXREG_COUNT
	.align		4
        /*001c*/ 	.byte	0x03, 0x1b
        /*001e*/ 	.short	0x0080


	//----- nvinfo : EIATTR_NUM_BARRIERS
	.align		4
        /*0020*/ 	.byte	0x02, 0x4c
        /*0022*/ 	.byte	0x10
	.zero		1


	//----- nvinfo : EIATTR_EXTERNS
	.align		4
        /*0024*/ 	.byte	0x04, 0x0f
        /*0026*/ 	.short	(.L_281 - .L_280)


	//   ....[0]....
	.align		4
.L_280:
        /*0028*/ 	.word	index@(__assertfail)


	//----- nvinfo : EIATTR_ANNOTATIONS
	.align		4
.L_281:
        /*002c*/ 	.byte	0x04, 0x55
        /*002e*/ 	.short	(.L_283 - .L_282)


	//   ....[0]....
.L_282:
        /* <DEDUP_REMOVED lines=33> */


	//----- nvinfo : EIATTR_MERCURY_ISA_VERSION
	.align		4
.L_283:
        /*0230*/ 	.byte	0x03, 0x5f
        /*0232*/ 	.short	0x0101


	//----- nvinfo : EIATTR_UNUSED_LOAD_BYTE_OFFSET
	.align		4
        /*0234*/ 	.byte	0x04, 0x44
        /*0236*/ 	.short	(.L_285 - .L_284)


	//   ....[0]....
.L_284:
        /*0238*/ 	.word	0x00000a30
        /*023c*/ 	.word	0x0000fff0


	//   ....[1]....
        /*0240*/ 	.word	0x00008640
        /*0244*/ 	.word	0x0000fff0


	//----- nvinfo : EIATTR_INT_WARP_WIDE_INSTR_OFFSETS
	.align		4
.L_285:
        /*0248*/ 	.byte	0x04, 0x31
        /*024a*/ 	.short	(.L_287 - .L_286)


	//   ....[0]....
.L_286:
        /*024c*/ 	.word	0x00000120


	//   ....[1]....
        /*0250*/ 	.word	0x000001c0


	//   ....[2]....
        /*0254*/ 	.word	0x00000230


	//   ....[3]....
        /*0258*/ 	.word	0x0000c330


	//   ....[4]....
        /*025c*/ 	.word	0x0000c3c0


	//   ....[5]....
        /*0260*/ 	.word	0x0000f440


	//   ....[6]....
        /*0264*/ 	.word	0x0000f4d0


	//----- nvinfo : EIATTR_COOP_GROUP_MASK_REGIDS
	.align		4
.L_287:
        /*0268*/ 	.byte	0x04, 0x29
        /*026a*/ 	.short	(.L_289 - .L_288)


	//   ....[0]....
.L_288:
        /*026c*/ 	.word	0xffffffff


	//   ....[1]....
        /*0270*/ 	.word	0xffffffff


	//   ....[2]....
        /*0274*/ 	.word	0xffffffff


	//   ....[3]....
        /*0278*/ 	.word	0xffffffff


	//   ....[4]....
        /*027c*/ 	.word	0xffffffff


	//   ....[5]....
        /*0280*/ 	.word	0xffffffff


	//   ....[6]....
        /*0284*/ 	.word	0xffffffff


	//   ....[7]....
        /*0288*/ 	.word	0xffffffff


	//   ....[8]....
        /*028c*/ 	.word	0xffffffff


	//   ....[9]....
        /*0290*/ 	.word	0xffffffff


	//   ....[10]....
        /*0294*/ 	.word	0xffffffff


	//   ....[11]....
        /*0298*/ 	.word	0xffffffff


	//   ....[12]....
        /*029c*/ 	.word	0xffffffff


	//   ....[13]....
        /*02a0*/ 	.word	0xffffffff


	//   ....[14]....
        /*02a4*/ 	.word	0xffffffff


	//   ....[15]....
        /*02a8*/ 	.word	0xffffffff


	//   ....[16]....
        /*02ac*/ 	.word	0xffffffff


	//   ....[17]....
        /*02b0*/ 	.word	0xffffffff


	//   ....[18]....
        /*02b4*/ 	.word	0xffffffff


	//   ....[19]....
        /*02b8*/ 	.word	0xffffffff


	//   ....[20]....
        /*02bc*/ 	.word	0xffffffff


	//   ....[21]....
        /*02c0*/ 	.word	0xffffffff


	//   ....[22]....
        /*02c4*/ 	.word	0xffffffff


	//   ....[23]....
        /*02c8*/ 	.word	0xffffffff


	//   ....[24]....
        /*02cc*/ 	.word	0xffffffff


	//   ....[25]....
        /*02d0*/ 	.word	0xffffffff


	//   ....[26]....
        /*02d4*/ 	.word	0xffffffff


	//   ....[27]....
        /*02d8*/ 	.word	0xffffffff


	//   ....[28]....
        /*02dc*/ 	.word	0xffffffff


	//   ....[29]....
        /*02e0*/ 	.word	0xffffffff


	//   ....[30]....
        /*02e4*/ 	.word	0xffffffff


	//   ....[31]....
        /*02e8*/ 	.word	0xffffffff


	//   ....[32]....
        /*02ec*/ 	.word	0xffffffff


	//   ....[33]....
        /*02f0*/ 	.word	0xffffffff


	//   ....[34]....
        /*02f4*/ 	.word	0xffffffff


	//   ....[35]....
        /*02f8*/ 	.word	0xffffffff


	//   ....[36]....
        /*02fc*/ 	.word	0xffffffff


	//   ....[37]....
        /*0300*/ 	.word	0xffffffff


	//   ....[38]....
        /*0304*/ 	.word	0xffffffff


	//   ....[39]....
        /*0308*/ 	.word	0xffffffff


	//   ....[40]....
        /*030c*/ 	.word	0xffffffff


	//   ....[41]....
        /*0310*/ 	.word	0xffffffff


	//   ....[42]....
        /*0314*/ 	.word	0xffffffff


	//   ....[43]....
        /*0318*/ 	.word	0xffffffff


	//   ....[44]....
        /*031c*/ 	.word	0xffffffff


	//   ....[45]....
        /*0320*/ 	.word	0xffffffff


	//   ....[46]....
        /*0324*/ 	.word	0xffffffff


	//   ....[47]....
        /*0328*/ 	.word	0xffffffff


	//   ....[48]....
        /*032c*/ 	.word	0xffffffff


	//   ....[49]....
        /*0330*/ 	.word	0xffffffff


	//   ....[50]....
        /*0334*/ 	.word	0xffffffff


	//   ....[51]....
        /*0338*/ 	.word	0xffffffff


	//   ....[52]....
        /*033c*/ 	.word	0xffffffff


	//   ....[53]....
        /*0340*/ 	.word	0xffffffff


	//   ....[54]....
        /*0344*/ 	.word	0xffffffff


	//   ....[55]....
        /*0348*/ 	.word	0xffffffff


	//   ....[56]....
        /*034c*/ 	.word	0xffffffff


	//   ....[57]....
        /*0350*/ 	.word	0xffffffff


	//   ....[58]....
        /*0354*/ 	.word	0xffffffff


	//   ....[59]....
        /*0358*/ 	.word	0xffffffff


	//   ....[60]....
        /*035c*/ 	.word	0xffffffff


	//   ....[61]....
        /*0360*/ 	.word	0xffffffff


	//   ....[62]....
        /*0364*/ 	.word	0xffffffff


	//   ....[63]....
        /*0368*/ 	.word	0xffffffff


	//   ....[64]....
        /*036c*/ 	.word	0xffffffff


	//   ....[65]....
        /*0370*/ 	.word	0xffffffff


	//   ....[66]....
        /*0374*/ 	.word	0xffffffff


	//   ....[67]....
        /*0378*/ 	.word	0xffffffff


	//   ....[68]....
        /*037c*/ 	.word	0xffffffff


	//   ....[69]....
        /*0380*/ 	.word	0xffffffff


	//   ....[70]....
        /*0384*/ 	.word	0xffffffff


	//   ....[71]....
        /*0388*/ 	.word	0xffffffff


	//   ....[72]....
        /*038c*/ 	.word	0xffffffff


	//   ....[73]....
        /*0390*/ 	.word	0xffffffff


	//   ....[74]....
        /*0394*/ 	.word	0xffffffff


	//   ....[75]....
        /*0398*/ 	.word	0xffffffff


	//   ....[76]....
        /*039c*/ 	.word	0xffffffff


	//   ....[77]....
        /*03a0*/ 	.word	0xffffffff


	//   ....[78]....
        /*03a4*/ 	.word	0xffffffff


	//   ....[79]....
        /*03a8*/ 	.word	0xffffffff


	//   ....[80]....
        /*03ac*/ 	.word	0xffffffff


	//   ....[81]....
        /*03b0*/ 	.word	0xffffffff


	//   ....[82]....
        /*03b4*/ 	.word	0xffffffff


	//   ....[83]....
        /*03b8*/ 	.word	0xffffffff


	//   ....[84]....
        /*03bc*/ 	.word	0xffffffff


	//   ....[85]....
        /*03c0*/ 	.word	0xffffffff


	//   ....[86]....
        /*03c4*/ 	.word	0xffffffff


	//   ....[87]....
        /*03c8*/ 	.word	0xffffffff


	//   ....[88]....
        /*03cc*/ 	.word	0xffffffff


	//   ....[89]....
        /*03d0*/ 	.word	0xffffffff


	//   ....[90]....
        /*03d4*/ 	.word	0xffffffff


	//   ....[91]....
        /*03d8*/ 	.word	0xffffffff


	//   ....[92]....
        /*03dc*/ 	.word	0xffffffff


	//   ....[93]....
        /*03e0*/ 	.word	0xffffffff


	//   ....[94]....
        /*03e4*/ 	.word	0xffffffff


	//   ....[95]....
        /*03e8*/ 	.word	0xffffffff


	//   ....[96]....
        /*03ec*/ 	.word	0xffffffff


	//   ....[97]....
        /*03f0*/ 	.word	0xffffffff


	//   ....[98]....
        /*03f4*/ 	.word	0xffffffff


	//   ....[99]....
        /*03f8*/ 	.word	0xffffffff


	//   ....[100]....
        /*03fc*/ 	.word	0xffffffff


	//   ....[101]....
        /*0400*/ 	.word	0xffffffff


	//   ....[102]....
        /*0404*/ 	.word	0xffffffff


	//   ....[103]....
        /*0408*/ 	.word	0xffffffff


	//   ....[104]....
        /*040c*/ 	.word	0xffffffff


	//   ....[105]....
        /*0410*/ 	.word	0xffffffff


	//   ....[106]....
        /*0414*/ 	.word	0xffffffff


	//   ....[107]....
        /*0418*/ 	.word	0xffffffff


	//   ....[108]....
        /*041c*/ 	.word	0xffffffff


	//   ....[109]....
        /*0420*/ 	.word	0xffffffff


	//   ....[110]....
        /*0424*/ 	.word	0xffffffff


	//   ....[111]....
        /*0428*/ 	.word	0xffffffff


	//   ....[112]....
        /*042c*/ 	.word	0xffffffff


	//   ....[113]....
        /*0430*/ 	.word	0x0500000f


	//   ....[114]....
        /*0434*/ 	.word	0x0500000f


	//   ....[115]....
        /*0438*/ 	.word	0x0500000f


	//   ....[116]....
        /*043c*/ 	.word	0x0500000f


	//   ....[117]....
        /*0440*/ 	.word	0x0500000f


	//   ....[118]....
        /*0444*/ 	.word	0x0500000f


	//   ....[119]....
        /*0448*/ 	.word	0x0500000f


	//   ....[120]....
        /*044c*/ 	.word	0x0500000f


	//   ....[121]....
        /*0450*/ 	.word	0x0500000f


	//   ....[122]....
        /*0454*/ 	.word	0x0500000f


	//   ....[123]....
        /*0458*/ 	.word	0x0500000f


	//   ....[124]....
        /*045c*/ 	.word	0x0500000f


	//   ....[125]....
        /*0460*/ 	.word	0x0500000f


	//   ....[126]....
        /*0464*/ 	.word	0x0500000f


	//   ....[127]....
        /*0468*/ 	.word	0x0500000f


	//   ....[128]....
        /*046c*/ 	.word	0x0500000f


	//   ....[129]....
        /*0470*/ 	.word	0x0500000f


	//   ....[130]....
        /*0474*/ 	.word	0x0500000f


	//   ....[131]....
        /*0478*/ 	.word	0x0500000f


	//   ....[132]....
        /*047c*/ 	.word	0x0500000f


	//   ....[133]....
        /*0480*/ 	.word	0x0500000f


	//   ....[134]....
        /*0484*/ 	.word	0x0500000f


	//   ....[135]....
        /*0488*/ 	.word	0x0500000f


	//   ....[136]....
        /*048c*/ 	.word	0x0500000f


	//   ....[137]....
        /*0490*/ 	.word	0x0500000f


	//   ....[138]....
        /*0494*/ 	.word	0x0500000f


	//   ....[139]....
        /*0498*/ 	.word	0x0500000f


	//   ....[140]....
        /*049c*/ 	.word	0x0500000f


	//   ....[141]....
        /*04a0*/ 	.word	0x0500000f


	//   ....[142]....
        /*04a4*/ 	.word	0x0500000f


	//   ....[143]....
        /*04a8*/ 	.word	0x0500000f


	//   ....[144]....
        /*04ac*/ 	.word	0x0500000f


	//   ....[145]....
        /*04b0*/ 	.word	0x0500000f


	//   ....[146]....
        /*04b4*/ 	.word	0x0500000f


	//   ....[147]....
        /*04b8*/ 	.word	0x0500000f


	//   ....[148]....
        /*04bc*/ 	.word	0x0500000f


	//   ....[149]....
        /*04c0*/ 	.word	0x0500000f


	//   ....[150]....
        /*04c4*/ 	.word	0x0500000f


	//   ....[151]....
        /*04c8*/ 	.word	0x0500000f


	//   ....[152]....
        /*04cc*/ 	.word	0x0500000f


	//   ....[153]....
        /*04d0*/ 	.word	0x0500000f


	//   ....[154]....
        /*04d4*/ 	.word	0x0500000f


	//   ....[155]....
        /*04d8*/ 	.word	0x0500000f


	//   ....[156]....
        /*04dc*/ 	.word	0x0500000f


	//----- nvinfo : EIATTR_COOP_GROUP_INSTR_OFFSETS
	.align		4
.L_289:
        /*04e0*/ 	.byte	0x04, 0x28
        /*04e2*/ 	.short	(.L_291 - .L_290)


	//   ....[0]....
.L_290:
        /*04e4*/ 	.word	0x00000060


	//   ....[1]....
        /*04e8*/ 	.word	0x00000130


	//   ....[2]....
        /*04ec*/ 	.word	0x000001e0


	//   ....[3]....
        /*04f0*/ 	.word	0x000003a0


	//   ....[4]....
        /*04f4*/ 	.word	0x00000500


	//   ....[5]....
        /*04f8*/ 	.word	0x00000620


	//   ....[6]....
        /*04fc*/ 	.word	0x00000780


	//   ....[7]....
        /*0500*/ 	.word	0x000017f0


	//   ....[8]....
        /*0504*/ 	.word	0x00001d80


	//   ....[9]....
        /*0508*/ 	.word	0x00001db0


	//   ....[10]....
        /*050c*/ 	.word	0x000024f0


	//   ....[11]....
        /*0510*/ 	.word	0x00002530


	//   ....[12]....
        /*0514*/ 	.word	0x00002ee0


	//   ....[13]....
        /*0518*/ 	.word	0x00002f30


	//   ....[14]....
        /*051c*/ 	.word	0x00003fc0


	//   ....[15]....
        /*0520*/ 	.word	0x000046d0


	//   ....[16]....
        /*0524*/ 	.word	0x000046f0


	//   ....[17]....
        /*0528*/ 	.word	0x00004760


	//   ....[18]....
        /*052c*/ 	.word	0x00005160


	//   ....[19]....
        /*0530*/ 	.word	0x000051f0


	//   ....[20]....
        /*0534*/ 	.word	0x000067f0


	//   ....[21]....
        /*0538*/ 	.word	0x00006820


	//   ....[22]....
        /*053c*/ 	.word	0x00006d70


	//   ....[23]....
        /*0540*/ 	.word	0x00006dd0


	//   ....[24]....
        /*0544*/ 	.word	0x00007f30


	//   ....[25]....
        /*0548*/ 	.word	0x00007f60


	//   ....[26]....
        /*054c*/ 	.word	0x00008020


	//   ....[27]....
        /*0550*/ 	.word	0x00008030


	//   ....[28]....
        /*0554*/ 	.word	0x00008e50


	//   ....[29]....
        /*0558*/ 	.word	0x00008e60


	//   ....[30]....
        /*055c*/ 	.word	0x00008e70


	//   ....[31]....
        /*0560*/ 	.word	0x00008eb0


	//   ....[32]....
        /*0564*/ 	.word	0x00009440


	//   ....[33]....
        /*0568*/ 	.word	0x00009480


	//   ....[34]....
        /*056c*/ 	.word	0x000094b0


	//   ....[35]....
        /*0570*/ 	.word	0x000094f0


	//   ....[36]....
        /*0574*/ 	.word	0x00009520


	//   ....[37]....
        /*0578*/ 	.word	0x00009540


	//   ....[38]....
        /*057c*/ 	.word	0x00009560


	//   ....[39]....
        /*0580*/ 	.word	0x00009580


	//   ....[40]....
        /*0584*/ 	.word	0x000099b0


	//   ....[41]....
        /*0588*/ 	.word	0x000099f0


	//   ....[42]....
        /*058c*/ 	.word	0x00009cb0


	//   ....[43]....
        /*0590*/ 	.word	0x00009cc0


	//   ....[44]....
        /*0594*/ 	.word	0x0000a710


	//   ....[45]....
        /*0598*/ 	.word	0x0000a750


	//   ....[46]....
        /*059c*/ 	.word	0x0000a780


	//   ....[47]....
        /*05a0*/ 	.word	0x0000a7b0


	//   ....[48]....
        /*05a4*/ 	.word	0x0000a7d0


	//   ....[49]....
        /*05a8*/ 	.word	0x0000a7e0


	//   ....[50]....
        /*05ac*/ 	.word	0x0000a7f0


	//   ....[51]....
        /*05b0*/ 	.word	0x0000a810


	//   ....[52]....
        /*05b4*/ 	.word	0x0000a960


	//   ....[53]....
        /*05b8*/ 	.word	0x0000ab70


	//   ....[54]....
        /*05bc*/ 	.word	0x0000aba0


	//   ....[55]....
        /*05c0*/ 	.word	0x0000abd0


	//   ....[56]....
        /*05c4*/ 	.word	0x0000ac00


	//   ....[57]....
        /*05c8*/ 	.word	0x0000ac30


	//   ....[58]....
        /*05cc*/ 	.word	0x0000ac60


	//   ....[59]....
        /*05d0*/ 	.word	0x0000adf0


	//   ....[60]....
        /*05d4*/ 	.word	0x0000ae20


	//   ....[61]....
        /*05d8*/ 	.word	0x0000ae50


	//   ....[62]....
        /*05dc*/ 	.word	0x0000ae80


	//   ....[63]....
        /*05e0*/ 	.word	0x0000aeb0


	//   ....[64]....
        /*05e4*/ 	.word	0x0000aee0


	//   ....[65]....
        /*05e8*/ 	.word	0x0000af70


	//   ....[66]....
        /*05ec*/ 	.word	0x0000afa0


	//   ....[67]....
        /*05f0*/ 	.word	0x0000afb0


	//   ....[68]....
        /*05f4*/ 	.word	0x0000aff0


	//   ....[69]....
        /*05f8*/ 	.word	0x0000c8b0


	//   ....[70]....
        /*05fc*/ 	.word	0x0000d400


	//   ....[71]....
        /*0600*/ 	.word	0x0000d410


	//   ....[72]....
        /*0604*/ 	.word	0x0000d430


	//   ....[73]....
        /*0608*/ 	.word	0x0000d4c0


	//   ....[74]....
        /*060c*/ 	.word	0x0000d4e0


	//   ....[75]....
        /*0610*/ 	.word	0x0000d560


	//   ....[76]....
        /*0614*/ 	.word	0x0000d580


	//   ....[77]....
        /*0618*/ 	.word	0x0000d600


	//   ....[78]....
        /*061c*/ 	.word	0x0000d620


	//   ....[79]....
        /*0620*/ 	.word	0x0000d6a0


	//   ....[80]....
        /*0624*/ 	.word	0x0000d6c0


	//   ....[81]....
        /*0628*/ 	.word	0x0000d740


	//   ....[82]....
        /*062c*/ 	.word	0x0000d760


	//   ....[83]....
        /*0630*/ 	.word	0x0000d7e0


	//   ....[84]....
        /*0634*/ 	.word	0x0000d800


	//   ....[85]....
        /*0638*/ 	.word	0x0000d810


	//   ....[86]....
        /*063c*/ 	.word	0x0000d880


	//   ....[87]....
        /*0640*/ 	.word	0x0000d8d0


	//   ....[88]....
        /*0644*/ 	.word	0x0000d980


	//   ....[89]....
        /*0648*/ 	.word	0x0000d990


	//   ....[90]....
        /*064c*/ 	.word	0x0000da00


	//   ....[91]....
        /*0650*/ 	.word	0x0000da10


	//   ....[92]....
        /*0654*/ 	.word	0x0000da50


	//   ....[93]....
        /*0658*/ 	.word	0x0000da70


	//   ....[94]....
        /*065c*/ 	.word	0x0000f9e0


	//   ....[95]....
        /*0660*/ 	.word	0x0000fa10


	//   ....[96]....
        /*0664*/ 	.word	0x0000fa70


	//   ....[97]....
        /*0668*/ 	.word	0x0000faa0


	//   ....[98]....
        /*066c*/ 	.word	0x0000fad0


	//   ....[99]....
        /*0670*/ 	.word	0x0000fb00


	//   ....[100]....
        /*0674*/ 	.word	0x0000fb30


	//   ....[101]....
        /*0678*/ 	.word	0x0000fb60


	//   ....[102]....
        /*067c*/ 	.word	0x0000fd00


	//   ....[103]....
        /*0680*/ 	.word	0x0000fd30


	//   ....[104]....
        /*0684*/ 	.word	0x0000fd60


	//   ....[105]....
        /*0688*/ 	.word	0x0000fd90


	//   ....[106]....
        /*068c*/ 	.word	0x0000fdc0


	//   ....[107]....
        /*0690*/ 	.word	0x0000fdf0


	//   ....[108]....
        /*0694*/ 	.word	0x0000feb0


	//   ....[109]....
        /*0698*/ 	.word	0x0000fed0


	//   ....[110]....
        /*069c*/ 	.word	0x0000fef0


	//   ....[111]....
        /*06a0*/ 	.word	0x0000ff50


	//   ....[112]....
        /*06a4*/ 	.word	0x00010970


	//   ....[113]....
        /*06a8*/ 	.word	0x00010f10


	//   ....[114]....
        /*06ac*/ 	.word	0x000110c0


	//   ....[115]....
        /*06b0*/ 	.word	0x00011110


	//   ....[116]....
        /*06b4*/ 	.word	0x00011170


	//   ....[117]....
        /*06b8*/ 	.word	0x00011260


	//   ....[118]....
        /*06bc*/ 	.word	0x000112c0


	//   ....[119]....
        /*06c0*/ 	.word	0x000113c0


	//   ....[120]....
        /*06c4*/ 	.word	0x00011420


	//   ....[121]....
        /*06c8*/ 	.word	0x00011520


	//   ....[122]....
        /*06cc*/ 	.word	0x00011580


	//   ....[123]....
        /*06d0*/ 	.word	0x00011680


	//   ....[124]....
        /*06d4*/ 	.word	0x000116e0


	//   ....[125]....
        /*06d8*/ 	.word	0x000117e0


	//   ....[126]....
        /*06dc*/ 	.word	0x00011840


	//   ....[127]....
        /*06e0*/ 	.word	0x00011940


	//   ....[128]....
        /*06e4*/ 	.word	0x000119a0


	//   ....[129]....
        /*06e8*/ 	.word	0x00011a50


	//   ....[130]....
        /*06ec*/ 	.word	0x00011b20


	//   ....[131]....
        /*06f0*/ 	.word	0x00011bf0


	//   ....[132]....
        /*06f4*/ 	.word	0x00011c50


	//   ....[133]....
        /*06f8*/ 	.word	0x00011d30


	//   ....[134]....
        /*06fc*/ 	.word	0x00011d90


	//   ....[135]....
        /*0700*/ 	.word	0x00011e60


	//   ....[136]....
        /*0704*/ 	.word	0x00011ec0


	//   ....[137]....
        /*0708*/ 	.word	0x00011f80


	//   ....[138]....
        /*070c*/ 	.word	0x000122a0


	//   ....[139]....
        /*0710*/ 	.word	0x00012340


	//   ....[140]....
        /*0714*/ 	.word	0x000124b0


	//   ....[141]....
        /*0718*/ 	.word	0x00012520


	//   ....[142]....
        /*071c*/ 	.word	0x00012590


	//   ....[143]....
        /*0720*/ 	.word	0x00012600


	//   ....[144]....
        /*0724*/ 	.word	0x00012670


	//   ....[145]....
        /*0728*/ 	.word	0x000126f0


	//   ....[146]....
        /*072c*/ 	.word	0x00012770


	//   ....[147]....
        /*0730*/ 	.word	0x00012800


	//   ....[148]....
        /*0734*/ 	.word	0x00012870


	//   ....[149]....
        /*0738*/ 	.word	0x000128e0


	//   ....[150]....
        /*073c*/ 	.word	0x00012950


	//   ....[151]....
        /*0740*/ 	.word	0x000129d0


	//   ....[152]....
        /*0744*/ 	.word	0x00012a40


	//   ....[153]....
        /*0748*/ 	.word	0x00012ad0


	//   ....[154]....
        /*074c*/ 	.word	0x00012b30


	//   ....[155]....
        /*0750*/ 	.word	0x00012bc0


	//   ....[156]....
        /*0754*/ 	.word	0x00012cf0


	//----- nvinfo : EIATTR_REG_RECONFIG
	.align		4
.L_291:
        /*0758*/ 	.byte	0x01, 0x54
	.zero		2


	//----- nvinfo : EIATTR_SYSCALL_OFFSETS
	.align		4
        /*075c*/ 	.byte	0x04, 0x46
        /*075e*/ 	.short	(.L_293 - .L_292)


	//   ....[0]....
.L_292:
        /*0760*/ 	.word	0x000019a0


	//   ....[1]....
        /*0764*/ 	.word	0x0000c520


	//   ....[2]....
        /*0768*/ 	.word	0x0000c670


	//   ....[3]....
        /*076c*/ 	.word	0x0000c760


	//   ....[4]....
        /*0770*/ 	.word	0x0000cf30


	//----- nvinfo : EIATTR_MBARRIER_INSTR_OFFSETS
	.align		4
.L_293:
        /*0774*/ 	.byte	0x04, 0x39
        /*0776*/ 	.short	(.L_295 - .L_294)


	//   ....[0]....
.L_294:
        /*0778*/ 	.word	0x00000250
        /*077c*/ 	.word	0x000000ff
        /*0780*/ 	.word	0x00016800
        /*0784*/ 	.short	0x0100
        /*0786*/ 	.byte	0x08
	.zero		1


	//   ....[1]....
        /*0788*/ 	.word	0x00000260
        /*078c*/ 	.word	0x000000ff
        /*0790*/ 	.word	0x00016820
        /*0794*/ 	.short	0x0100
        /*0796*/ 	.byte	0x08
	.zero		1


	//   ....[2]....
        /*0798*/ 	.word	0x00000350
        /*079c*/ 	.word	0x000000ff
        /*07a0*/ 	.word	0x00016830
        /*07a4*/ 	.short	0x0100
        /*07a6*/ 	.byte	0x08
	.zero		1


	//   ....[3]....
        /*07a8*/ 	.word	0x00000360
        /*07ac*/ 	.word	0x000000ff
        /*07b0*/ 	.word	0x00016840
        /*07b4*/ 	.short	0x0100
        /*07b6*/ 	.byte	0x08
	.zero		1


	//   ....[4]....
        /*07b8*/ 	.word	0x00000370
        /*07bc*/ 	.word	0x000000ff
        /*07c0*/ 	.word	0x00016838
        /*07c4*/ 	.short	0x0100
        /*07c6*/ 	.byte	0x08
	.zero		1


	//   ....[5]....
        /*07c8*/ 	.word	0x00000380
        /*07cc*/ 	.word	0x000000ff
        /*07d0*/ 	.word	0x00016848
        /*07d4*/ 	.short	0x0100
        /*07d6*/ 	.byte	0x08
	.zero		1


	//   ....[6]....
        /*07d8*/ 	.word	0x000004b0
        /*07dc*/ 	.word	0x000000ff
        /*07e0*/ 	.word	0x00016850
        /*07e4*/ 	.short	0x0100
        /*07e6*/ 	.byte	0x08
	.zero		1


	//   ....[7]....
        /*07e8*/ 	.word	0x000004c0
        /*07ec*/ 	.word	0x000000ff
        /*07f0*/ 	.word	0x00016860
        /*07f4*/ 	.short	0x0100
        /*07f6*/ 	.byte	0x08
	.zero		1


	//   ....[8]....
        /*07f8*/ 	.word	0x000004d0
        /*07fc*/ 	.word	0x000000ff
        /*0800*/ 	.word	0x00016858
        /*0804*/ 	.short	0x0100
        /*0806*/ 	.byte	0x08
	.zero		1


	//   ....[9]....
        /*0808*/ 	.word	0x000004e0
        /*080c*/ 	.word	0x000000ff
        /*0810*/ 	.word	0x00016868
        /*0814*/ 	.short	0x0100
        /*0816*/ 	.byte	0x08
	.zero		1


	//   ....[10]....
        /*0818*/ 	.word	0x000005d0
        /*081c*/ 	.word	0x000000ff
        /*0820*/ 	.word	0x00016870
        /*0824*/ 	.short	0x0100
        /*0826*/ 	.byte	0x06
	.zero		1


	//   ....[11]....
        /*0828*/ 	.word	0x000005e0
        /*082c*/ 	.word	0x000000ff
        /*0830*/ 	.word	0x00016880
        /*0834*/ 	.short	0x0100
        /*0836*/ 	.byte	0x06
	.zero		1


	//   ....[12]....
        /*0838*/ 	.word	0x000005f0
        /*083c*/ 	.word	0x000000ff
        /*0840*/ 	.word	0x00016878
        /*0844*/ 	.short	0x0100
        /*0846*/ 	.byte	0x06
	.zero		1


	//   ....[13]....
        /*0848*/ 	.word	0x00000600
        /*084c*/ 	.word	0x000000ff
        /*0850*/ 	.word	0x00016888
        /*0854*/ 	.short	0x0100
        /*0856*/ 	.byte	0x06
	.zero		1


	//   ....[14]....
        /*0858*/ 	.word	0x00000730
        /*085c*/ 	.word	0x000000ff
        /*0860*/ 	.word	0x00016890
        /*0864*/ 	.short	0x0100
        /*0866*/ 	.byte	0x08
	.zero		1


	//   ....[15]....
        /*0868*/ 	.word	0x00000740
        /*086c*/ 	.word	0x000000ff
        /*0870*/ 	.word	0x000168a0
        /*0874*/ 	.short	0x0100
        /*0876*/ 	.byte	0x08
	.zero		1


	//   ....[16]....
        /*0878*/ 	.word	0x00000750
        /*087c*/ 	.word	0x000000ff
        /*0880*/ 	.word	0x00016898
        /*0884*/ 	.short	0x0100
        /*0886*/ 	.byte	0x08
	.zero		1


	//   ....[17]....
        /*0888*/ 	.word	0x00000760
        /*088c*/ 	.word	0x000000ff
        /*0890*/ 	.word	0x000168a8
        /*0894*/ 	.short	0x0100
        /*0896*/ 	.byte	0x08
	.zero		1


	//   ....[18]....
        /*0898*/ 	.word	0x00000890
        /*089c*/ 	.word	0x000000ff
        /*08a0*/ 	.word	0x000168b0
        /*08a4*/ 	.short	0x0100
        /*08a6*/ 	.byte	0x08
	.zero		1


	//   ....[19]....
        /*08a8*/ 	.word	0x000008a0
        /*08ac*/ 	.word	0x000000ff
        /*08b0*/ 	.word	0x000168c0
        /*08b4*/ 	.short	0x0100
        /*08b6*/ 	.byte	0x08
	.zero		1


	//   ....[20]....
        /*08b8*/ 	.word	0x000008b0
        /*08bc*/ 	.word	0x000000ff
        /*08c0*/ 	.word	0x000168b8
        /*08c4*/ 	.short	0x0100
        /*08c6*/ 	.byte	0x08
	.zero		1


	//   ....[21]....
        /*08c8*/ 	.word	0x000008c0
        /*08cc*/ 	.word	0x000000ff
        /*08d0*/ 	.word	0x000168c8
        /*08d4*/ 	.short	0x0100
        /*08d6*/ 	.byte	0x08
	.zero		1


	//   ....[22]....
        /*08d8*/ 	.word	0x00001a10
        /*08dc*/ 	.word	0x000000ff
        /*08e0*/ 	.word	0x00016800
        /*08e4*/ 	.short	0x010a
        /*08e6*/ 	.byte	0x26
	.zero		1


	//   ....[23]....
        /*08e8*/ 	.word	0x00001a90
        /*08ec*/ 	.word	0x00000003
        /*08f0*/ 	.word	0x00016830
        /*08f4*/ 	.short	0x010a
        /*08f6*/ 	.byte	0x3f
	.zero		1


	//   ....[24]....
        /*08f8*/ 	.word	0x00001af0
        /*08fc*/ 	.word	0x00000003
        /*0900*/ 	.word	0x00016830
        /*0904*/ 	.short	0x010a
        /*0906*/ 	.byte	0x3f
	.zero		1


	//   ....[25]....
        /*0908*/ 	.word	0x00001ee0
        /*090c*/ 	.word	0x00000003
        /*0910*/ 	.word	0x00000000
        /*0914*/ 	.short	0x0101
        /*0916*/ 	.byte	0x3f
	.zero		1


	//   ....[26]....
        /*0918*/ 	.word	0x00003bf0
        /*091c*/ 	.word	0x000000ff
        /*0920*/ 	.word	0x00016830
        /*0924*/ 	.short	0x010a
        /*0926*/ 	.byte	0x0a
	.zero		1


	//   ....[27]....
        /*0928*/ 	.word	0x00003c30
        /*092c*/ 	.word	0x000000ff
        /*0930*/ 	.word	0x00016830
        /*0934*/ 	.short	0x010a
        /*0936*/ 	.byte	0x0a
	.zero		1


	//   ....[28]....
        /*0938*/ 	.word	0x00003e50
        /*093c*/ 	.word	0x000000ff
        /*0940*/ 	.word	0x00016850
        /*0944*/ 	.short	0x010a
        /*0946*/ 	.byte	0x0a
	.zero		1


	//   ....[29]....
        /*0948*/ 	.word	0x00003e90
        /*094c*/ 	.word	0x000000ff
        /*0950*/ 	.word	0x00016850
        /*0954*/ 	.short	0x010a
        /*0956*/ 	.byte	0x0a
	.zero		1


	//   ....[30]....
        /*0958*/ 	.word	0x00005760
        /*095c*/ 	.word	0x0000002c
        /*0960*/ 	.word	0x00000000
        /*0964*/ 	.short	0x0101
        /*0966*/ 	.byte	0x3f
	.zero		1


	//   ....[31]....
        /*0968*/ 	.word	0x000057f0
        /*096c*/ 	.word	0x00000030
        /*0970*/ 	.word	0x00000000
        /*0974*/ 	.short	0x0101
        /*0976*/ 	.byte	0x3f
	.zero		1


	//   ....[32]....
        /*0978*/ 	.word	0x00006230
        /*097c*/ 	.word	0x000000ff
        /*0980*/ 	.word	0x00016830
        /*0984*/ 	.short	0x010a
        /*0986*/ 	.byte	0x0a
	.zero		1


	//   ....[33]....
        /*0988*/ 	.word	0x00006270
        /*098c*/ 	.word	0x000000ff
        /*0990*/ 	.word	0x00016830
        /*0994*/ 	.short	0x010a
        /*0996*/ 	.byte	0x0a
	.zero		1


	//   ....[34]....
        /*0998*/ 	.word	0x00006490
        /*099c*/ 	.word	0x000000ff
        /*09a0*/ 	.word	0x00016850
        /*09a4*/ 	.short	0x010a
        /*09a6*/ 	.byte	0x0a
	.zero		1


	//   ....[35]....
        /*09a8*/ 	.word	0x000064d0
        /*09ac*/ 	.word	0x000000ff
        /*09b0*/ 	.word	0x00016850
        /*09b4*/ 	.short	0x010a
        /*09b6*/ 	.byte	0x0a
	.zero		1


	//   ....[36]....
        /*09b8*/ 	.word	0x00007570
        /*09bc*/ 	.word	0x0000002b
        /*09c0*/ 	.word	0x00000000
        /*09c4*/ 	.short	0x0101
        /*09c6*/ 	.byte	0x3f
	.zero		1


	//   ....[37]....
        /*09c8*/ 	.word	0x00007610
        /*09cc*/ 	.word	0x0000002f
        /*09d0*/ 	.word	0x00000000
        /*09d4*/ 	.short	0x0101
        /*09d6*/ 	.byte	0x3f
	.zero		1


	//   ....[38]....
        /*09d8*/ 	.word	0x00007e80
        /*09dc*/ 	.word	0x000000ff
        /*09e0*/ 	.word	0x00016850
        /*09e4*/ 	.short	0x010a
        /*09e6*/ 	.byte	0x05
	.zero		1


	//   ....[39]....
        /*09e8*/ 	.word	0x00007ec0
        /*09ec*/ 	.word	0x000000ff
        /*09f0*/ 	.word	0x00016850
        /*09f4*/ 	.short	0x010a
        /*09f6*/ 	.byte	0x05
	.zero		1


	//   ....[40]....
        /*09f8*/ 	.word	0x000083e0
        /*09fc*/ 	.word	0x00000007
        /*0a00*/ 	.word	0x00000000
        /*0a04*/ 	.short	0x0101
        /*0a06*/ 	.byte	0x3f
	.zero		1


	//   ....[41]....
        /*0a08*/ 	.word	0x00009530
        /*0a0c*/ 	.word	0x00000000
        /*0a10*/ 	.word	0x00000000
        /*0a14*/ 	.short	0x0101
        /*0a16*/ 	.byte	0x3f
	.zero		1


	//   ....[42]....
        /*0a18*/ 	.word	0x00009970
        /*0a1c*/ 	.word	0x0000000a
        /*0a20*/ 	.word	0x00000000
        /*0a24*/ 	.short	0x0101
        /*0a26*/ 	.byte	0x3f
	.zero		1


	//   ....[43]....
        /*0a28*/ 	.word	0x0000cab0
        /*0a2c*/ 	.word	0x00000000
        /*0a30*/ 	.word	0x00016840
        /*0a34*/ 	.short	0x010a
        /*0a36*/ 	.byte	0x3f
	.zero		1


	//   ....[44]....
        /*0a38*/ 	.word	0x0000db20
        /*0a3c*/ 	.word	0x00000011
        /*0a40*/ 	.word	0x00016800
        /*0a44*/ 	.short	0x0107
        /*0a46*/ 	.byte	0x3f
	.zero		1


	//   ....[45]....
        /*0a48*/ 	.word	0x0000dc10
        /*0a4c*/ 	.word	0x00000011
        /*0a50*/ 	.word	0x00016800
        /*0a54*/ 	.short	0x0101
        /*0a56*/ 	.byte	0x3f
	.zero		1


	//   ....[46]....
        /*0a58*/ 	.word	0x0000dc30
        /*0a5c*/ 	.word	0x00000011
        /*0a60*/ 	.word	0x00016820
        /*0a64*/ 	.short	0x010a
        /*0a66*/ 	.byte	0x3f
	.zero		1


	//   ....[47]....
        /*0a68*/ 	.word	0x0000dfc0
        /*0a6c*/ 	.word	0x00000004
        /*0a70*/ 	.word	0x00016840
        /*0a74*/ 	.short	0x010a
        /*0a76*/ 	.byte	0x3f
	.zero		1


	//   ....[48]....
        /*0a78*/ 	.word	0x0000e240
        /*0a7c*/ 	.word	0x00000003
        /*0a80*/ 	.word	0x00000060
        /*0a84*/ 	.short	0x010a
        /*0a86*/ 	.byte	0x3f
	.zero		1


	//   ....[49]....
        /*0a88*/ 	.word	0x0000e790
        /*0a8c*/ 	.word	0x00000002
        /*0a90*/ 	.word	0x00016840
        /*0a94*/ 	.short	0x010a
        /*0a96*/ 	.byte	0x3f
	.zero		1


	//   ....[50]....
        /*0a98*/ 	.word	0x0000ea10
        /*0a9c*/ 	.word	0x0000000a
        /*0aa0*/ 	.word	0x00000060
        /*0aa4*/ 	.short	0x010a
        /*0aa6*/ 	.byte	0x3f
	.zero		1


	//   ....[51]....
        /*0aa8*/ 	.word	0x0000eea0
        /*0aac*/ 	.word	0x00000002
        /*0ab0*/ 	.word	0x00016840
        /*0ab4*/ 	.short	0x010a
        /*0ab6*/ 	.byte	0x3f
	.zero		1


	//   ....[52]....
        /*0ab8*/ 	.word	0x0000f130
        /*0abc*/ 	.word	0x00000007
        /*0ac0*/ 	.word	0x00000060
        /*0ac4*/ 	.short	0x010a
        /*0ac6*/ 	.byte	0x3f
	.zero		1


	//   ....[53]....
        /*0ac8*/ 	.word	0x0000f580
        /*0acc*/ 	.word	0x00000003
        /*0ad0*/ 	.word	0x00016860
        /*0ad4*/ 	.short	0x010a
        /*0ad6*/ 	.byte	0x3f
	.zero		1


	//   ....[54]....
        /*0ad8*/ 	.word	0x000108f0
        /*0adc*/ 	.word	0x00000009
        /*0ae0*/ 	.word	0x00016820
        /*0ae4*/ 	.short	0x010a
        /*0ae6*/ 	.byte	0x3f
	.zero		1


	//   ....[55]....
        /*0ae8*/ 	.word	0x00010a90
        /*0aec*/ 	.word	0x00000007
        /*0af0*/ 	.word	0x00000000
        /*0af4*/ 	.short	0x010a
        /*0af6*/ 	.byte	0x3f
	.zero		1


	//   ....[56]....
        /*0af8*/ 	.word	0x00010b00
        /*0afc*/ 	.word	0x00000003
        /*0b00*/ 	.word	0x00000000
        /*0b04*/ 	.short	0x010a
        /*0b06*/ 	.byte	0x3f
	.zero		1


	//   ....[57]....
        /*0b08*/ 	.word	0x00010b60
        /*0b0c*/ 	.word	0x00000005
        /*0b10*/ 	.word	0x00000000
        /*0b14*/ 	.short	0x010a
        /*0b16*/ 	.byte	0x3f
	.zero		1


	//   ....[58]....
        /*0b18*/ 	.word	0x00010b90
        /*0b1c*/ 	.word	0x00000003
        /*0b20*/ 	.word	0x00000000
        /*0b24*/ 	.short	0x010a
        /*0b26*/ 	.byte	0x3f
	.zero		1


	//   ....[59]....
        /*0b28*/ 	.word	0x00010c00
        /*0b2c*/ 	.word	0x00000003
        /*0b30*/ 	.word	0x00016800
        /*0b34*/ 	.short	0x010a
        /*0b36*/ 	.byte	0x3f
	.zero		1


	//   ....[60]....
        /*0b38*/ 	.word	0x00010c50
        /*0b3c*/ 	.word	0x00000003
        /*0b40*/ 	.word	0x00016830
        /*0b44*/ 	.short	0x010a
        /*0b46*/ 	.byte	0x3f
	.zero		1


	//   ....[61]....
        /*0b48*/ 	.word	0x00010cb0
        /*0b4c*/ 	.word	0x0000000b
        /*0b50*/ 	.word	0x00016830
        /*0b54*/ 	.short	0x010a
        /*0b56*/ 	.byte	0x3f
	.zero		1


	//   ....[62]....
        /*0b58*/ 	.word	0x00010d10
        /*0b5c*/ 	.word	0x00000002
        /*0b60*/ 	.word	0x00016850
        /*0b64*/ 	.short	0x010a
        /*0b66*/ 	.byte	0x3f
	.zero		1


	//   ....[63]....
        /*0b68*/ 	.word	0x00010d70
        /*0b6c*/ 	.word	0x00000007
        /*0b70*/ 	.word	0x00016830
        /*0b74*/ 	.short	0x010a
        /*0b76*/ 	.byte	0x3f
	.zero		1


	//   ....[64]....
        /*0b78*/ 	.word	0x00010dd0
        /*0b7c*/ 	.word	0x00000002
        /*0b80*/ 	.word	0x00016850
        /*0b84*/ 	.short	0x010a
        /*0b86*/ 	.byte	0x3f
	.zero		1


	//   ....[65]....
        /*0b88*/ 	.word	0x00010e30
        /*0b8c*/ 	.word	0x00000006
        /*0b90*/ 	.word	0x00016850
        /*0b94*/ 	.short	0x010a
        /*0b96*/ 	.byte	0x3f
	.zero		1


	//   ....[66]....
        /*0b98*/ 	.word	0x00010fd0
        /*0b9c*/ 	.word	0x00000000
        /*0ba0*/ 	.word	0x00016840
        /*0ba4*/ 	.short	0x010a
        /*0ba6*/ 	.byte	0x3f
	.zero		1


	//   ....[67]....
        /*0ba8*/ 	.word	0x00011fc0
        /*0bac*/ 	.word	0x00000011
        /*0bb0*/ 	.word	0x00016820
        /*0bb4*/ 	.short	0x010a
        /*0bb6*/ 	.byte	0x3f
	.zero		1


	//   ....[68]....
        /*0bb8*/ 	.word	0x00012010
        /*0bbc*/ 	.word	0x00000004
        /*0bc0*/ 	.word	0x00016840
        /*0bc4*/ 	.short	0x010a
        /*0bc6*/ 	.byte	0x3f
	.zero		1


	//   ....[69]....
        /*0bc8*/ 	.word	0x00012060
        /*0bcc*/ 	.word	0x00000003
        /*0bd0*/ 	.word	0x00000060
        /*0bd4*/ 	.short	0x010a
        /*0bd6*/ 	.byte	0x3f
	.zero		1


	//   ....[70]....
        /*0bd8*/ 	.word	0x000120b0
        /*0bdc*/ 	.word	0x00000002
        /*0be0*/ 	.word	0x00016840
        /*0be4*/ 	.short	0x010a
        /*0be6*/ 	.byte	0x3f
	.zero		1


	//   ....[71]....
        /*0be8*/ 	.word	0x00012100
        /*0bec*/ 	.word	0x0000000a
        /*0bf0*/ 	.word	0x00000060
        /*0bf4*/ 	.short	0x010a
        /*0bf6*/ 	.byte	0x3f
	.zero		1


	//   ....[72]....
        /*0bf8*/ 	.word	0x00012150
        /*0bfc*/ 	.word	0x00000002
        /*0c00*/ 	.word	0x00016840
        /*0c04*/ 	.short	0x010a
        /*0c06*/ 	.byte	0x3f
	.zero		1


	//   ....[73]....
        /*0c08*/ 	.word	0x000121a0
        /*0c0c*/ 	.word	0x00000007
        /*0c10*/ 	.word	0x00000060
        /*0c14*/ 	.short	0x010a
        /*0c16*/ 	.byte	0x3f
	.zero		1


	//   ....[74]....
        /*0c18*/ 	.word	0x000121f0
        /*0c1c*/ 	.word	0x00000003
        /*0c20*/ 	.word	0x00016860
        /*0c24*/ 	.short	0x010a
        /*0c26*/ 	.byte	0x3f
	.zero		1


	//   ....[75]....
        /*0c28*/ 	.word	0x00012c10
        /*0c2c*/ 	.word	0x00000009
        /*0c30*/ 	.word	0x00016820
        /*0c34*/ 	.short	0x010a
        /*0c36*/ 	.byte	0x3f
	.zero		1


	//   ....[76]....
        /*0c38*/ 	.word	0x00012db0
        /*0c3c*/ 	.word	0x00000007
        /*0c40*/ 	.word	0x00000000
        /*0c44*/ 	.short	0x010a
        /*0c46*/ 	.byte	0x3f
	.zero		1


	//   ....[77]....
        /*0c48*/ 	.word	0x00012e00
        /*0c4c*/ 	.word	0x00000003
        /*0c50*/ 	.word	0x00000000
        /*0c54*/ 	.short	0x010a
        /*0c56*/ 	.byte	0x3f
	.zero		1


	//   ....[78]....
        /*0c58*/ 	.word	0x00012e50
        /*0c5c*/ 	.word	0x00000005
        /*0c60*/ 	.word	0x00000000
        /*0c64*/ 	.short	0x010a
        /*0c66*/ 	.byte	0x3f
	.zero		1


	//----- nvinfo : EIATTR_NUM_MBARRIERS
	.align		4
.L_295:
        /*0c68*/ 	.byte	0x03, 0x38
        /*0c6a*/ 	.short	0x0016


	//----- nvinfo : EIATTR_EXIT_INSTR_OFFSETS
	.align		4
        /*0c6c*/ 	.byte	0x04, 0x1c
        /*0c6e*/ 	.short	(.L_297 - .L_296)


	//   ....[0]....
.L_296:
        /*0c70*/ 	.word	0x00000a70


	//   ....[1]....
        /*0c74*/ 	.word	0x0000a910


	//   ....[2]....
        /*0c78*/ 	.word	0x00010be0


	//----- nvinfo : EIATTR_MAX_THREADS
	.align		4
.L_297:
        /*0c7c*/ 	.byte	0x04, 0x05
        /*0c7e*/ 	.short	(.L_299 - .L_298)
.L_298:
        /*0c80*/ 	.word	0x00000200
        /*0c84*/ 	.word	0x00000001
        /*0c88*/ 	.word	0x00000001


	//----- nvinfo : EIATTR_CRS_STACK_SIZE
	.align		4
.L_299:
        /*0c8c*/ 	.byte	0x04, 0x1e
        /*0c8e*/ 	.short	(.L_301 - .L_300)
.L_300:
        /*0c90*/ 	.word	0x00000000


	//----- nvinfo : EIATTR_CBANK_PARAM_SIZE
	.align		4
.L_301:
        /*0c94*/ 	.byte	0x03, 0x19
        /*0c96*/ 	.short	0x0af0


	//----- nvinfo : EIATTR_PARAM_CBANK
	.align		4
        /*0c98*/ 	.byte	0x04, 0x0a
        /*0c9a*/ 	.short	(.L_303 - .L_302)
	.align		4
.L_302:
        /*0c9c*/ 	.word	index@(.nv.constant0._ZN7cutlass13device_kernelIN5flash11enable_sm90INS1_16FlashAttnFwdSm90INS1_25CollectiveMainloopFwdSm90ILi2EN4cute5tupleIJNS5_1CILi1EEES8_S8_EEENS6_IJNS7_ILi192EEENS7_ILi128EEENS7_ILi64EEEEEELi64ENS_10bfloat16_tEfNS_4arch4Sm90ELb1ELb0ELb0ELb1ELb0ELb0ELb0ELb1ELb1ELb1ELb1ELb0EEENS1_21CollectiveEpilogueFwdINS6_IJSA_SC_SB_EEES9_SE_SG_Li384ELb1ELb1ELb1ELb0EEENS1_36VarlenDynamicPersistentTileSchedulerILi192ELi128ELi384ELi128ELb1ELb1ELb1ELb1ELb1ELb1EEEEEEEEEvNT_6ParamsE)
        /*0ca0*/ 	.short	0x0210
        /*0ca2*/ 	.short	0x0af0


	//----- nvinfo : EIATTR_SW_WAR
	.align		4
.L_303:
        /*0ca4*/ 	.byte	0x04, 0x36
        /*0ca6*/ 	.short	(.L_305 - .L_304)
.L_304:
        /*0ca8*/ 	.word	0x00000008
.L_305:


//--------------------- .nv.info._ZN7cutlass13device_kernelIN5flash11enable_sm90INS1_16FlashAttnFwdSm90INS1_25CollectiveMainloopFwdSm90ILi2EN4cute5tupleIJNS5_1CILi1EEES8_S8_EEENS6_IJNS7_ILi192EEENS7_ILi128EEENS7_ILi64EEEEEELi64ENS_10bfloat16_tEfNS_4arch4Sm90ELb1ELb0ELb0ELb1ELb0ELb1ELb0ELb1ELb1ELb1ELb1ELb0EEENS1_21CollectiveEpilogueFwdINS6_IJSA_SC_SB_EEES9_SE_SG_Li384ELb1ELb1ELb1ELb0EEENS1_36VarlenDynamicPersistentTileSchedulerILi192ELi128ELi384ELi128ELb1ELb1ELb1ELb1ELb1ELb1EEEEEEEEEvNT_6ParamsE --------------------------
	.section	.nv.info._ZN7cutlass13device_kernelIN5flash11enable_sm90INS1_16FlashAttnFwdSm90INS1_25CollectiveMainloopFwdSm90ILi2EN4cute5tupleIJNS5_1CILi1EEES8_S8_EEENS6_IJNS7_ILi192EEENS7_ILi128EEENS7_ILi64EEEEEELi64ENS_10bfloat16_tEfNS_4arch4Sm90ELb1ELb0ELb0ELb1ELb0ELb1ELb0ELb1ELb1ELb1ELb1ELb0EEENS1_21CollectiveEpilogueFwdINS6_IJSA_SC_SB_EEES9_SE_SG_Li384ELb1ELb1ELb1ELb0EEENS1_36VarlenDynamicPersistentTileSchedulerILi192ELi128ELi384ELi128ELb1ELb1ELb1ELb1ELb1ELb1EEEEEEEEEvNT_6ParamsE,"",@"SHT_CUDA_INFO"
	.sectionflags	@""
	.align	4


	//----- nvinfo : EIATTR_CUDA_API_VERSION
	.align		4
        /*0000*/ 	.byte	0x04, 0x37
        /*0002*/ 	.short	(.L_307 - .L_306)
.L_306:
        /*0004*/ 	.word	0x00000082


	//----- nvinfo : EIATTR_KPARAM_INFO
	.align		4
.L_307:
        /*0008*/ 	.byte	0x04, 0x17
        /*000a*/ 	.short	(.L_309 - .L_308)
.L_308:
        /*000c*/ 	.word	0x00000000
        /*0010*/ 	.short	0x0000
        /*0012*/ 	.short	0x0070
        /*0014*/ 	.byte	0x00, 0xf0, 0x01, 0x2a


	//----- nvinfo : EIATTR_SPARSE_MMA_MASK
	.align		4
.L_309:
        /*0018*/ 	.byte	0x03, 0x50
        /*001a*/ 	.short	0x0000


	//----- nvinfo : EIATTR_MAXREG_COUNT
	.align		4
        /*001c*/ 	.byte	0x03, 0x1b
        /*001e*/ 	.short	0x0080


	//----- nvinfo : EIATTR_NUM_BARRIERS
	.align		4
        /*0020*/ 	.byte	0x02, 0x4c
        /*0022*/ 	.byte	0x10
	.zero		1


	//----- nvinfo : EIATTR_EXTERNS
	.align		4
        /*0024*/ 	.byte	0x04, 0x0f
        /*0026*/ 	.short	(.L_311 - .L_310)


	//   ....[0]....
	.align		4
.L_310:
        /*0028*/ 	.word	index@(__assertfail)


	//----- nvinfo : EIATTR_ANNOTATIONS
	.align		4
.L_311:
        /*002c*/ 	.byte	0x04, 0x55
        /*002e*/ 	.short	(.L_313 - .L_312)


	//   ....[0]....
.L_312:
        /* <DEDUP_REMOVED lines=80> */


	//----- nvinfo : EIATTR_MERCURY_ISA_VERSION
	.align		4
.L_313:
        /*0520*/ 	.byte	0x03, 0x5f
        /*0522*/ 	.short	0x0101


	//----- nvinfo : EIATTR_UNUSED_LOAD_BYTE_OFFSET
	.align		4
        /*0524*/ 	.byte	0x04, 0x44
        /*0526*/ 	.short	(.L_315 - .L_314)


	//   ....[0]....
.L_314:
        /*0528*/ 	.word	0x00000ad0
        /*052c*/ 	.word	0x0000fff0


	//   ....[1]....
        /*0530*/ 	.word	0x00010860
        /*0534*/ 	.word	0x0000fff0


	//----- nvinfo : EIATTR_INT_WARP_WIDE_INSTR_OFFSETS
	.align		4
.L_315:
        /*0538*/ 	.byte	0x04, 0x31
        /*053a*/ 	.short	(.L_317 - .L_316)


	//   ....[0]....
.L_316:
        /*053c*/ 	.word	0x00000180


	//   ....[1]....
        /*0540*/ 	.word	0x00000220


	//   ....[2]....
        /*0544*/ 	.word	0x00000290


	//   ....[3]....
        /*0548*/ 	.word	0x000157e0


	//   ....[4]....
        /*054c*/ 	.word	0x00015870


	//   ....[5]....
        /*0550*/ 	.word	0x00018970


	//   ....[6]....
        /*0554*/ 	.word	0x00018a00


	//----- nvinfo : EIATTR_COOP_GROUP_MASK_REGIDS
	.align		4
.L_317:
        /*0558*/ 	.byte	0x04, 0x29
        /*055a*/ 	.short	(.L_319 - .L_318)


	//   ....[0]....
.L_318:
        /*055c*/ 	.word	0xffffffff


	//   ....[1]....
        /*0560*/ 	.word	0xffffffff


	//   ....[2]....
        /*0564*/ 	.word	0xffffffff


	//   ....[3]....
        /*0568*/ 	.word	0xffffffff


	//   ....[4]....
        /*056c*/ 	.word	0xffffffff


	//   ....[5]....
        /*0570*/ 	.word	0xffffffff


	//   ....[6]....
        /*0574*/ 	.word	0xffffffff


	//   ....[7]....
        /*0578*/ 	.word	0xffffffff


	//   ....[8]....
        /*057c*/ 	.word	0xffffffff


	//   ....[9]....
        /*0580*/ 	.word	0xffffffff


	//   ....[10]....
        /*0584*/ 	.word	0xffffffff


	//   ....[11]....
        /*0588*/ 	.word	0xffffffff


	//   ....[12]....
        /*058c*/ 	.word	0xffffffff


	//   ....[13]....
        /*0590*/ 	.word	0xffffffff


	//   ....[14]....
        /*0594*/ 	.word	0xffffffff


	//   ....[15]....
        /*0598*/ 	.word	0xffffffff


	//   ....[16]....
        /*059c*/ 	.word	0xffffffff


	//   ....[17]....
        /*05a0*/ 	.word	0xffffffff


	//   ....[18]....
        /*05a4*/ 	.word	0xffffffff


	//   ....[19]....
        /*05a8*/ 	.word	0xffffffff


	//   ....[20]....
        /*05ac*/ 	.word	0xffffffff


	//   ....[21]....
        /*05b0*/ 	.word	0xffffffff


	//   ....[22]....
        /*05b4*/ 	.word	0xffffffff


	//   ....[23]....
        /*05b8*/ 	.word	0xffffffff


	//   ....[24]....
        /*05bc*/ 	.word	0xffffffff


	//   ....[25]....
        /*05c0*/ 	.word	0xffffffff


	//   ....[26]....
        /*05c4*/ 	.word	0xffffffff


	//   ....[27]....
        /*05c8*/ 	.word	0xffffffff


	//   ....[28]....
        /*05cc*/ 	.word	0xffffffff


	//   ....[29]....
        /*05d0*/ 	.word	0xffffffff


	//   ....[30]....
        /*05d4*/ 	.word	0xffffffff


	//   ....[31]....
        /*05d8*/ 	.word	0xffffffff


	//   ....[32]....
        /*05dc*/ 	.word	0xffffffff


	//   ....[33]....
        /*05e0*/ 	.word	0xffffffff


	//   ....[34]....
        /*05e4*/ 	.word	0xffffffff


	//   ....[35]....
        /*05e8*/ 	.word	0xffffffff


	//   ....[36]....
        /*05ec*/ 	.word	0xffffffff


	//   ....[37]....
        /*05f0*/ 	.word	0xffffffff


	//   ....[38]....
        /*05f4*/ 	.word	0xffffffff


	//   ....[39]....
        /*05f8*/ 	.word	0xffffffff


	//   ....[40]....
        /*05fc*/ 	.word	0xffffffff


	//   ....[41]....
        /*0600*/ 	.word	0xffffffff


	//   ....[42]....
        /*0604*/ 	.word	0xffffffff


	//   ....[43]....
        /*0608*/ 	.word	0xffffffff


	//   ....[44]....
        /*060c*/ 	.word	0xffffffff


	//   ....[45]....
        /*0610*/ 	.word	0xffffffff


	//   ....[46]....
        /*0614*/ 	.word	0xffffffff


	//   ....[47]....
        /*0618*/ 	.word	0xffffffff


	//   ....[48]....
        /*061c*/ 	.word	0xffffffff


	//   ....[49]....
        /*0620*/ 	.word	0xffffffff


	//   ....[50]....
        /*0624*/ 	.word	0xffffffff


	//   ....[51]....
        /*0628*/ 	.word	0xffffffff


	//   ....[52]....
        /*062c*/ 	.word	0xffffffff


	//   ....[53]....
        /*0630*/ 	.word	0xffffffff


	//   ....[54]....
        /*0634*/ 	.word	0xffffffff


	//   ....[55]....
        /*0638*/ 	.word	0xffffffff


	//   ....[56]....
        /*063c*/ 	.word	0xffffffff


	//   ....[57]....
        /*0640*/ 	.word	0xffffffff


	//   ....[58]....
        /*0644*/ 	.word	0xffffffff


	//   ....[59]....
        /*0648*/ 	.word	0xffffffff


	//   ....[60]....
        /*064c*/ 	.word	0xffffffff


	//   ....[61]....
        /*0650*/ 	.word	0xffffffff


	//   ....[62]....
        /*0654*/ 	.word	0xffffffff


	//   ....[63]....
        /*0658*/ 	.word	0xffffffff


	//   ....[64]....
        /*065c*/ 	.word	0xffffffff


	//   ....[65]....
        /*0660*/ 	.word	0xffffffff


	//   ....[66]....
        /*0664*/ 	.word	0xffffffff


	//   ....[67]....
        /*0668*/ 	.word	0xffffffff


	//   ....[68]....
        /*066c*/ 	.word	0xffffffff


	//   ....[69]....
        /*0670*/ 	.word	0xffffffff


	//   ....[70]....
        /*0674*/ 	.word	0xffffffff


	//   ....[71]....
        /*0678*/ 	.word	0xffffffff


	//   ....[72]....
        /*067c*/ 	.word	0xffffffff


	//   ....[73]....
        /*0680*/ 	.word	0xffffffff


	//   ....[74]....
        /*0684*/ 	.word	0xffffffff


	//   ....[75]....
        /*0688*/ 	.word	0xffffffff


	//   ....[76]....
        /*068c*/ 	.word	0xffffffff


	//   ....[77]....
        /*0690*/ 	.word	0xffffffff


	//   ....[78]....
        /*0694*/ 	.word	0xffffffff


	//   ....[79]....
        /*0698*/ 	.word	0xffffffff


	//   ....[80]....
        /*069c*/ 	.word	0xffffffff


	//   ....[81]....
        /*06a0*/ 	.word	0xffffffff


	//   ....[82]....
        /*06a4*/ 	.word	0xffffffff


	//   ....[83]....
        /*06a8*/ 	.word	0xffffffff


	//   ....[84]....
        /*06ac*/ 	.word	0xffffffff


	//   ....[85]....
        /*06b0*/ 	.word	0xffffffff


	//   ....[86]....
        /*06b4*/ 	.word	0xffffffff


	//   ....[87]....
        /*06b8*/ 	.word	0xffffffff


	//   ....[88]....
        /*06bc*/ 	.word	0xffffffff


	//   ....[89]....
        /*06c0*/ 	.word	0xffffffff


	//   ....[90]....
        /*06c4*/ 	.word	0xffffffff


	//   ....[91]....
        /*06c8*/ 	.word	0xffffffff


	//   ....[92]....
        /*06cc*/ 	.word	0xffffffff


	//   ....[93]....
        /*06d0*/ 	.word	0xffffffff


	//   ....[94]....
        /*06d4*/ 	.word	0xffffffff


	//   ....[95]....
        /*06d8*/ 	.word	0xffffffff


	//   ....[96]....
        /*06dc*/ 	.word	0xffffffff


	//   ....[97]....
        /*06e0*/ 	.word	0xffffffff


	//   ....[98]....
        /*06e4*/ 	.word	0xffffffff


	//   ....[99]....
        /*06e8*/ 	.word	0xffffffff


	//   ....[100]....
        /*06ec*/ 	.word	0xffffffff


	//   ....[101]....
        /*06f0*/ 	.word	0xffffffff


	//   ....[102]....
        /*06f4*/ 	.word	0xffffffff


	//   ....[103]....
        /*06f8*/ 	.word	0xffffffff


	//   ....[104]....
        /*06fc*/ 	.word	0xffffffff


	//   ....[105]....
        /*0700*/ 	.word	0xffffffff


	//   ....[106]....
        /*0704*/ 	.word	0xffffffff


	//   ....[107]....
        /*0708*/ 	.word	0xffffffff


	//   ....[108]....
        /*070c*/ 	.word	0xffffffff


	//   ....[109]....
        /*0710*/ 	.word	0xffffffff


	//   ....[110]....
        /*0714*/ 	.word	0xffffffff


	//   ....[111]....
        /*0718*/ 	.word	0xffffffff


	//   ....[112]....
        /*071c*/ 	.word	0xffffffff


	//   ....[113]....
        /*0720*/ 	.word	0xffffffff


	//   ....[114]....
        /*0724*/ 	.word	0xffffffff


	//   ....[115]....
        /*0728*/ 	.word	0xffffffff


	//   ....[116]....
        /*072c*/ 	.word	0xffffffff


	//   ....[117]....
        /*0730*/ 	.word	0xffffffff


	//   ....[118]....
        /*0734*/ 	.word	0xffffffff


	//   ....[119]....
        /*0738*/ 	.word	0xffffffff


	//   ....[120]....
        /*073c*/ 	.word	0xffffffff


	//   ....[121]....
        /*0740*/ 	.word	0xffffffff


	//   ....[122]....
        /*0744*/ 	.word	0xffffffff


	//   ....[123]....
        /*0748*/ 	.word	0xffffffff


	//   ....[124]....
        /*074c*/ 	.word	0xffffffff


	//   ....[125]....
        /*0750*/ 	.word	0xffffffff


	//   ....[126]....
        /*0754*/ 	.word	0xffffffff


	//   ....[127]....
        /*0758*/ 	.word	0xffffffff


	//   ....[128]....
        /*075c*/ 	.word	0xffffffff


	//   ....[129]....
        /*0760*/ 	.word	0xffffffff


	//   ....[130]....
        /*0764*/ 	.word	0x0500000f


	//   ....[131]....
        /*0768*/ 	.word	0x0500000f


	//   ....[132]....
        /*076c*/ 	.word	0x0500000f


	//   ....[133]....
        /*0770*/ 	.word	0x0500000f


	//   ....[134]....
        /*0774*/ 	.word	0x0500000f


	//   ....[135]....
        /*0778*/ 	.word	0x0500000f


	//   ....[136]....
        /*077c*/ 	.word	0x0500000f


	//   ....[137]....
        /*0780*/ 	.word	0x0500000f


	//   ....[138]....
        /*0784*/ 	.word	0x0500000f


	//   ....[139]....
        /*0788*/ 	.word	0x0500000f


	//   ....[140]....
        /*078c*/ 	.word	0x0500000f


	//   ....[141]....
        /*0790*/ 	.word	0x0500000f


	//   ....[142]....
        /*0794*/ 	.word	0x0500000f


	//   ....[143]....
        /*0798*/ 	.word	0x0500000f


	//   ....[144]....
        /*079c*/ 	.word	0x0500000f


	//   ....[145]....
        /*07a0*/ 	.word	0x0500000f


	//   ....[146]....
        /*07a4*/ 	.word	0x0500000f


	//   ....[147]....
        /*07a8*/ 	.word	0x0500000f


	//   ....[148]....
        /*07ac*/ 	.word	0x0500000f


	//   ....[149]....
        /*07b0*/ 	.word	0x0500000f


	//   ....[150]....
        /*07b4*/ 	.word	0x0500000f


	//   ....[151]....
        /*07b8*/ 	.word	0x0500000f


	//   ....[152]....
        /*07bc*/ 	.word	0x0500000f


	//   ....[153]....
        /*07c0*/ 	.word	0x0500000f


	//   ....[154]....
        /*07c4*/ 	.word	0x0500000f


	//   ....[155]....
        /*07c8*/ 	.word	0x0500000f


	//   ....[156]....
        /*07cc*/ 	.word	0x0500000f


	//   ....[157]....
        /*07d0*/ 	.word	0x0500000f


	//   ....[158]....
        /*07d4*/ 	.word	0x0500000f


	//   ....[159]....
        /*07d8*/ 	.word	0x0500000f


	//   ....[160]....
        /*07dc*/ 	.word	0x0500000f


	//   ....[161]....
        /*07e0*/ 	.word	0x0500000f


	//   ....[162]....
        /*07e4*/ 	.word	0x0500000f


	//   ....[163]....
        /*07e8*/ 	.word	0x0500000f


	//   ....[164]....
        /*07ec*/ 	.word	0x0500000f


	//   ....[165]....
        /*07f0*/ 	.word	0x0500000f


	//   ....[166]....
        /*07f4*/ 	.word	0x0500000f


	//   ....[167]....
        /*07f8*/ 	.word	0x0500000f


	//   ....[168]....
        /*07fc*/ 	.word	0x0500000f


	//   ....[169]....
        /*0800*/ 	.word	0x0500000f


	//   ....[170]....
        /*0804*/ 	.word	0x0500000f


	//   ....[171]....
        /*0808*/ 	.word	0x0500000f


	//   ....[172]....
        /*080c*/ 	.word	0x0500000f


	//   ....[173]....
        /*0810*/ 	.word	0x0500000f


	//   ....[174]....
        /*0814*/ 	.word	0x0500000f


	//   ....[175]....
        /*0818*/ 	.word	0x0500000f


	//   ....[176]....
        /*081c*/ 	.word	0x0500000f


	//   ....[177]....
        /*0820*/ 	.word	0x0500000f


	//   ....[178]....
        /*0824*/ 	.word	0x0500000f


	//   ....[179]....
        /*0828*/ 	.word	0x0500000f


	//   ....[180]....
        /*082c*/ 	.word	0x0500000f


	//   ....[181]....
        /*0830*/ 	.word	0x0500000f


	//   ....[182]....
        /*0834*/ 	.word	0x0500000f


	//   ....[183]....
        /*0838*/ 	.word	0x0500000f


	//   ....[184]....
        /*083c*/ 	.word	0x0500000f


	//   ....[185]....
        /*0840*/ 	.word	0x0500000f


	//   ....[186]....
        /*0844*/ 	.word	0x0500000f


	//   ....[187]....
        /*0848*/ 	.word	0x0500000f


	//   ....[188]....
        /*084c*/ 	.word	0x0500000f


	//   ....[189]....
        /*0850*/ 	.word	0x0500000f


	//   ....[190]....
        /*0854*/ 	.word	0x0500000f


	//   ....[191]....
        /*0858*/ 	.word	0x0500000f


	//   ....[192]....
        /*085c*/ 	.word	0x0500000f


	//   ....[193]....
        /*0860*/ 	.word	0x0500000f


	//   ....[194]....
        /*0864*/ 	.word	0x0500000f


	//   ....[195]....
        /*0868*/ 	.word	0x0500000f


	//   ....[196]....
        /*086c*/ 	.word	0x0500000f


	//   ....[197]....
        /*0870*/ 	.word	0x0500000f


	//   ....[198]....
        /*0874*/ 	.word	0x0500000f


	//   ....[199]....
        /*0878*/ 	.word	0x0500000f


	//   ....[200]....
        /*087c*/ 	.word	0x0500000f


	//   ....[201]....
        /*0880*/ 	.word	0x0500000f


	//   ....[202]....
        /*0884*/ 	.word	0x0500000f


	//   ....[203]....
        /*0888*/ 	.word	0x0500000f


	//   ....[204]....
        /*088c*/ 	.word	0x0500000f


	//   ....[205]....
        /*0890*/ 	.word	0x0500000f


	//   ....[206]....
        /*0894*/ 	.word	0x0500000f


	//   ....[207]....
        /*0898*/ 	.word	0x0500000f


	//   ....[208]....
        /*089c*/ 	.word	0x0500000f


	//   ....[209]....
        /*08a0*/ 	.word	0x0500000f


	//   ....[210]....
        /*08a4*/ 	.word	0x0500000f


	//   ....[211]....
        /*08a8*/ 	.word	0x0500000f


	//----- nvinfo : EIATTR_COOP_GROUP_INSTR_OFFSETS
	.align		4
.L_319:
        /*08ac*/ 	.byte	0x04, 0x28
        /*08ae*/ 	.short	(.L_321 - .L_320)


	//   ....[0]....
.L_320:
        /*08b0*/ 	.word	0x00000060


	//   ....[1]....
        /*08b4*/ 	.word	0x00000190


	//   ....[2]....
        /*08b8*/ 	.word	0x00000240


	//   ....[3]....
        /*08bc*/ 	.word	0x00000400


	//   ....[4]....
        /*08c0*/ 	.word	0x00000560


	//   ....[5]....
        /*08c4*/ 	.word	0x00000680


	//   ....[6]....
        /*08c8*/ 	.word	0x000007e0


	//   ....[7]....
        /*08cc*/ 	.word	0x00006000


	//   ....[8]....
        /*08d0*/ 	.word	0x000067a0


	//   ....[9]....
        /*08d4*/ 	.word	0x000067b0


	//   ....[10]....
        /*08d8*/ 	.word	0x000067c0


	//   ....[11]....
        /*08dc*/ 	.word	0x000067d0


	//   ....[12]....
        /*08e0*/ 	.word	0x00006b10


	//   ....[13]....
        /*08e4*/ 	.word	0x00006b20


	//   ....[14]....
        /*08e8*/ 	.word	0x00006b30


	//   ....[15]....
        /*08ec*/ 	.word	0x00006b40


	//   ....[16]....
        /*08f0*/ 	.word	0x00007f30


	//   ....[17]....
        /*08f4*/ 	.word	0x00007f40


	//   ....[18]....
        /*08f8*/ 	.word	0x00007f50


	//   ....[19]....
        /*08fc*/ 	.word	0x00007f60


	//   ....[20]....
        /*0900*/ 	.word	0x00008060


	//   ....[21]....
        /*0904*/ 	.word	0x00008080


	//   ....[22]....
        /*0908*/ 	.word	0x00008110


	//   ....[23]....
        /*090c*/ 	.word	0x00008140


	//   ....[24]....
        /*0910*/ 	.word	0x00009890


	//   ....[25]....
        /*0914*/ 	.word	0x00009f30


	//   ....[26]....
        /*0918*/ 	.word	0x00009f40


	//   ....[27]....
        /*091c*/ 	.word	0x00009f60


	//   ....[28]....
        /*0920*/ 	.word	0x0000a810


	//   ....[29]....
        /*0924*/ 	.word	0x0000a830


	//   ....[30]....
        /*0928*/ 	.word	0x0000bdf0


	//   ....[31]....
        /*092c*/ 	.word	0x0000c490


	//   ....[32]....
        /*0930*/ 	.word	0x0000c4c0


	//   ....[33]....
        /*0934*/ 	.word	0x0000c4e0


	//   ....[34]....
        /*0938*/ 	.word	0x0000cf00


	//   ....[35]....
        /*093c*/ 	.word	0x0000cf80


	//   ....[36]....
        /*0940*/ 	.word	0x0000e7e0


	//   ....[37]....
        /*0944*/ 	.word	0x0000e800


	//   ....[38]....
        /*0948*/ 	.word	0x0000ef50


	//   ....[39]....
        /*094c*/ 	.word	0x0000efe0


	//   ....[40]....
        /*0950*/ 	.word	0x0000fff0


	//   ....[41]....
        /*0954*/ 	.word	0x00010330


	//   ....[42]....
        /*0958*/ 	.word	0x000103c0


	//   ....[43]....
        /*095c*/ 	.word	0x000103d0


	//   ....[44]....
        /*0960*/ 	.word	0x00011130


	//   ....[45]....
        /*0964*/ 	.word	0x00011150


	//   ....[46]....
        /*0968*/ 	.word	0x00011160


	//   ....[47]....
        /*096c*/ 	.word	0x00011170


	//   ....[48]....
        /*0970*/ 	.word	0x00011690


	//   ....[49]....
        /*0974*/ 	.word	0x000116d0


	//   ....[50]....
        /*0978*/ 	.word	0x00011700


	//   ....[51]....
        /*097c*/ 	.word	0x00011730


	//   ....[52]....
        /*0980*/ 	.word	0x00011750


	//   ....[53]....
        /*0984*/ 	.word	0x00011760


	//   ....[54]....
        /*0988*/ 	.word	0x000117a0


	//   ....[55]....
        /*098c*/ 	.word	0x000117d0


	//   ....[56]....
        /*0990*/ 	.word	0x00011c80


	//   ....[57]....
        /*0994*/ 	.word	0x00011c90


	//   ....[58]....
        /*0998*/ 	.word	0x00011f10


	//   ....[59]....
        /*099c*/ 	.word	0x00011f20


	//   ....[60]....
        /*09a0*/ 	.word	0x000129b0


	//   ....[61]....
        /*09a4*/ 	.word	0x000129e0


	//   ....[62]....
        /*09a8*/ 	.word	0x00012a00


	//   ....[63]....
        /*09ac*/ 	.word	0x00012a30


	//   ....[64]....
        /*09b0*/ 	.word	0x00012a60


	//   ....[65]....
        /*09b4*/ 	.word	0x00012a70


	//   ....[66]....
        /*09b8*/ 	.word	0x00012aa0


	//   ....[67]....
        /*09bc*/ 	.word	0x00012b10


	//   ....[68]....
        /*09c0*/ 	.word	0x00012c40


	//   ....[69]....
        /*09c4*/ 	.word	0x00012e60


	//   ....[70]....
        /*09c8*/ 	.word	0x00012e90


	//   ....[71]....
        /*09cc*/ 	.word	0x00012ec0


	//   ....[72]....
        /*09d0*/ 	.word	0x00012ef0


	//   ....[73]....
        /*09d4*/ 	.word	0x00012f20


	//   ....[74]....
        /*09d8*/ 	.word	0x00012f50


	//   ....[75]....
        /*09dc*/ 	.word	0x000130e0


	//   ....[76]....
        /*09e0*/ 	.word	0x00013110


	//   ....[77]....
        /*09e4*/ 	.word	0x00013140


	//   ....[78]....
        /*09e8*/ 	.word	0x00013170


	//   ....[79]....
        /*09ec*/ 	.word	0x000131a0


	//   ....[80]....
        /*09f0*/ 	.word	0x000131d0


	//   ....[81]....
        /*09f4*/ 	.word	0x00013260


	//   ....[82]....
        /*09f8*/ 	.word	0x00013290


	//   ....[83]....
        /*09fc*/ 	.word	0x000132a0


	//   ....[84]....
        /*0a00*/ 	.word	0x000132e0


	//   ....[85]....
        /*0a04*/ 	.word	0x00014780


	//   ....[86]....
        /*0a08*/ 	.word	0x00015d80


	//   ....[87]....
        /*0a0c*/ 	.word	0x00016920


	//   ....[88]....
        /*0a10*/ 	.word	0x00016930


	//   ....[89]....
        /*0a14*/ 	.word	0x00016950


	//   ....[90]....
        /*0a18*/ 	.word	0x000169b0


	//   ....[91]....
        /*0a1c*/ 	.word	0x000169d0


	//   ....[92]....
        /*0a20*/ 	.word	0x00016a50


	//   ....[93]....
        /*0a24*/ 	.word	0x00016a70


	//   ....[94]....
        /*0a28*/ 	.word	0x00016af0


	//   ....[95]....
        /*0a2c*/ 	.word	0x00016b10


	//   ....[96]....
        /*0a30*/ 	.word	0x00016b90


	//   ....[97]....
        /*0a34*/ 	.word	0x00016bb0


	//   ....[98]....
        /*0a38*/ 	.word	0x00016c30


	//   ....[99]....
        /*0a3c*/ 	.word	0x00016c50


	//   ....[100]....
        /*0a40*/ 	.word	0x00016cd0


	//   ....[101]....
        /*0a44*/ 	.word	0x00016cf0


	//   ....[102]....
        /*0a48*/ 	.word	0x00016d00


	//   ....[103]....
        /*0a4c*/ 	.word	0x00016d70


	//   ....[104]....
        /*0a50*/ 	.word	0x00016dc0


	//   ....[105]....
        /*0a54*/ 	.word	0x00016e80


	//   ....[106]....
        /*0a58*/ 	.word	0x00016e90


	//   ....[107]....
        /*0a5c*/ 	.word	0x00016f00


	//   ....[108]....
        /*0a60*/ 	.word	0x00016f10


	//   ....[109]....
        /*0a64*/ 	.word	0x00016f50


	//   ....[110]....
        /*0a68*/ 	.word	0x00016f70


	//   ....[111]....
        /*0a6c*/ 	.word	0x00018f10


	//   ....[112]....
        /*0a70*/ 	.word	0x00018f40


	//   ....[113]....
        /*0a74*/ 	.word	0x00018fa0


	//   ....[114]....
        /*0a78*/ 	.word	0x00018fd0


	//   ....[115]....
        /*0a7c*/ 	.word	0x00019000


	//   ....[116]....
        /*0a80*/ 	.word	0x00019030


	//   ....[117]....
        /*0a84*/ 	.word	0x00019060


	//   ....[118]....
        /*0a88*/ 	.word	0x00019090


	//   ....[119]....
        /*0a8c*/ 	.word	0x00019230


	//   ....[120]....
        /*0a90*/ 	.word	0x00019260


	//   ....[121]....
        /*0a94*/ 	.word	0x00019290


	//   ....[122]....
        /*0a98*/ 	.word	0x000192c0


	//   ....[123]....
        /*0a9c*/ 	.word	0x000192f0


	//   ....[124]....
        /*0aa0*/ 	.word	0x00019320


	//   ....[125]....
        /*0aa4*/ 	.word	0x000193e0


	//   ....[126]....
        /*0aa8*/ 	.word	0x00019400


	//   ....[127]....
        /*0aac*/ 	.word	0x00019420


	//   ....[128]....
        /*0ab0*/ 	.word	0x00019480


	//   ....[129]....
        /*0ab4*/ 	.word	0x00019ea0


	//   ....[130]....
        /*0ab8*/ 	.word	0x0001a300


	//   ....[131]....
        /*0abc*/ 	.word	0x0001a3b0


	//   ....[132]....
        /*0ac0*/ 	.word	0x0001a440


	//   ....[133]....
        /*0ac4*/ 	.word	0x0001a490


	//   ....[134]....
        /*0ac8*/ 	.word	0x0001a4e0


	//   ....[135]....
        /*0acc*/ 	.word	0x0001a570


	//   ....[136]....
        /*0ad0*/ 	.word	0x0001a600


	//   ....[137]....
        /*0ad4*/ 	.word	0x0001a650


	//   ....[138]....
        /*0ad8*/ 	.word	0x0001a6a0


	//   ....[139]....
        /*0adc*/ 	.word	0x0001a790


	//   ....[140]....
        /*0ae0*/ 	.word	0x0001a840


	//   ....[141]....
        /*0ae4*/ 	.word	0x0001a890


	//   ....[142]....
        /*0ae8*/ 	.word	0x0001a8e0


	//   ....[143]....
        /*0aec*/ 	.word	0x0001aa70


	//   ....[144]....
        /*0af0*/ 	.word	0x0001abc0


	//   ....[145]....
        /*0af4*/ 	.word	0x0001ac70


	//   ....[146]....
        /*0af8*/ 	.word	0x0001acc0


	//   ....[147]....
        /*0afc*/ 	.word	0x0001af80


	//   ....[148]....
        /*0b00*/ 	.word	0x0001afe0


	//   ....[149]....
        /*0b04*/ 	.word	0x0001b0a0


	//   ....[150]....
        /*0b08*/ 	.word	0x0001b110


	//   ....[151]....
        /*0b0c*/ 	.word	0x0001b170


	//   ....[152]....
        /*0b10*/ 	.word	0x0001b220


	//   ....[153]....
        /*0b14*/ 	.word	0x0001b280


	//   ....[154]....
        /*0b18*/ 	.word	0x0001b310


	//   ....[155]....
        /*0b1c*/ 	.word	0x0001b390


	//   ....[156]....
        /*0b20*/ 	.word	0x0001b3e0


	//   ....[157]....
        /*0b24*/ 	.word	0x0001b470


	//   ....[158]....
        /*0b28*/ 	.word	0x0001b500


	//   ....[159]....
        /*0b2c*/ 	.word	0x0001b5a0


	//   ....[160]....
        /*0b30*/ 	.word	0x0001b640


	//   ....[161]....
        /*0b34*/ 	.word	0x0001b6a0


	//   ....[162]....
        /*0b38*/ 	.word	0x0001b710


	//   ....[163]....
        /*0b3c*/ 	.word	0x0001b770


	//   ....[164]....
        /*0b40*/ 	.word	0x0001b7e0


	//   ....[165]....
        /*0b44*/ 	.word	0x0001b8a0


	//   ....[166]....
        /*0b48*/ 	.word	0x0001b900


	//   ....[167]....
        /*0b4c*/ 	.word	0x0001b9c0


	//   ....[168]....
        /*0b50*/ 	.word	0x0001bca0


	//   ....[169]....
        /*0b54*/ 	.word	0x0001be50


	//   ....[170]....
        /*0b58*/ 	.word	0x0001bea0


	//   ....[171]....
        /*0b5c*/ 	.word	0x0001bf00


	//   ....[172]....
        /*0b60*/ 	.word	0x0001bfc0


	//   ....[173]....
        /*0b64*/ 	.word	0x0001c020


	//   ....[174]....
        /*0b68*/ 	.word	0x0001c120


	//   ....[175]....
        /*0b6c*/ 	.word	0x0001c180


	//   ....[176]....
        /*0b70*/ 	.word	0x0001c280


	//   ....[177]....
        /*0b74*/ 	.word	0x0001c2e0


	//   ....[178]....
        /*0b78*/ 	.word	0x0001c3e0


	//   ....[179]....
        /*0b7c*/ 	.word	0x0001c440


	//   ....[180]....
        /*0b80*/ 	.word	0x0001c540


	//   ....[181]....
        /*0b84*/ 	.word	0x0001c5a0


	//   ....[182]....
        /*0b88*/ 	.word	0x0001c6a0


	//   ....[183]....
        /*0b8c*/ 	.word	0x0001c700


	//   ....[184]....
        /*0b90*/ 	.word	0x0001c7b0


	//   ....[185]....
        /*0b94*/ 	.word	0x0001c880


	//   ....[186]....
        /*0b98*/ 	.word	0x0001c950


	//   ....[187]....
        /*0b9c*/ 	.word	0x0001c9b0


	//   ....[188]....
        /*0ba0*/ 	.word	0x0001caa0


	//   ....[189]....
        /*0ba4*/ 	.word	0x0001cb00


	//   ....[190]....
        /*0ba8*/ 	.word	0x0001cbd0


	//   ....[191]....
        /*0bac*/ 	.word	0x0001cc30


	//   ....[192]....
        /*0bb0*/ 	.word	0x0001ccf0


	//   ....[193]....
        /*0bb4*/ 	.word	0x0001d010


	//   ....[194]....
        /*0bb8*/ 	.word	0x0001d0b0


	//   ....[195]....
        /*0bbc*/ 	.word	0x0001d220


	//   ....[196]....
        /*0bc0*/ 	.word	0x0001d290


	//   ....[197]....
        /*0bc4*/ 	.word	0x0001d300


	//   ....[198]....
        /*0bc8*/ 	.word	0x0001d370


	//   ....[199]....
        /*0bcc*/ 	.word	0x0001d3e0


	//   ....[200]....
        /*0bd0*/ 	.word	0x0001d460


	//   ....[201]....
        /*0bd4*/ 	.word	0x0001d4e0


	//   ....[202]....
        /*0bd8*/ 	.word	0x0001d570


	//   ....[203]....
        /*0bdc*/ 	.word	0x0001d5e0


	//   ....[204]....
        /*0be0*/ 	.word	0x0001d650


	//   ....[205]....
        /*0be4*/ 	.word	0x0001d6c0


	//   ....[206]....
        /*0be8*/ 	.word	0x0001d740


	//   ....[207]....
        /*0bec*/ 	.word	0x0001d7b0


	//   ....[208]....
        /*0bf0*/ 	.word	0x0001d860


	//   ....[209]....
        /*0bf4*/ 	.word	0x0001d8b0


	//   ....[210]....
        /*0bf8*/ 	.word	0x0001d940


	//   ....[211]....
        /*0bfc*/ 	.word	0x0001da70


	//----- nvinfo : EIATTR_REG_RECONFIG
	.align		4
.L_321:
        /*0c00*/ 	.byte	0x01, 0x54
	.zero		2


	//----- nvinfo : EIATTR_SYSCALL_OFFSETS
	.align		4
        /*0c04*/ 	.byte	0x04, 0x46
        /*0c06*/ 	.short	(.L_323 - .L_322)


	//   ....[0]....
.L_322:
        /*0c08*/ 	.word	0x00001b80


	//   ....[1]....
        /*0c0c*/ 	.word	0x00001cd0


	//   ....[2]....
        /*0c10*/ 	.word	0x000061b0


	//   ....[3]....
        /*0c14*/ 	.word	0x000064d0


	//   ....[4]....
        /*0c18*/ 	.word	0x000159d0


	//   ....[5]....
        /*0c1c*/ 	.word	0x00015b20


	//   ....[6]....
        /*0c20*/ 	.word	0x00015c20


	//   ....[7]....
        /*0c24*/ 	.word	0x00016450


	//----- nvinfo : EIATTR_MBARRIER_INSTR_OFFSETS
	.align		4
.L_323:
        /*0c28*/ 	.byte	0x04, 0x39
        /*0c2a*/ 	.short	(.L_325 - .L_324)


	//   ....[0]....
.L_324:
        /*0c2c*/ 	.word	0x000002b0
        /*0c30*/ 	.word	0x000000ff
        /*0c34*/ 	.word	0x00016800
        /*0c38*/ 	.short	0x0100
        /*0c3a*/ 	.byte	0x08
	.zero		1


	//   ....[1]....
        /*0c3c*/ 	.word	0x000002c0
        /*0c40*/ 	.word	0x000000ff
        /*0c44*/ 	.word	0x00016820
        /*0c48*/ 	.short	0x0100
        /*0c4a*/ 	.byte	0x08
	.zero		1


	//   ....[2]....
        /*0c4c*/ 	.word	0x000003b0
        /*0c50*/ 	.word	0x000000ff
        /*0c54*/ 	.word	0x00016830
        /*0c58*/ 	.short	0x0100
        /*0c5a*/ 	.byte	0x08
	.zero		1


	//   ....[3]....
        /*0c5c*/ 	.word	0x000003c0
        /*0c60*/ 	.word	0x000000ff
        /*0c64*/ 	.word	0x00016840
        /*0c68*/ 	.short	0x0100
        /*0c6a*/ 	.byte	0x08
	.zero		1


	//   ....[4]....
        /*0c6c*/ 	.word	0x000003d0
        /*0c70*/ 	.word	0x000000ff
        /*0c74*/ 	.word	0x00016838
        /*0c78*/ 	.short	0x0100
        /*0c7a*/ 	.byte	0x08
	.zero		1


	//   ....[5]....
        /*0c7c*/ 	.word	0x000003e0
        /*0c80*/ 	.word	0x000000ff
        /*0c84*/ 	.word	0x00016848
        /*0c88*/ 	.short	0x0100
        /*0c8a*/ 	.byte	0x08
	.zero		1


	//   ....[6]....
        /*0c8c*/ 	.word	0x00000510
        /*0c90*/ 	.word	0x000000ff
        /*0c94*/ 	.word	0x00016850
        /*0c98*/ 	.short	0x0100
        /*0c9a*/ 	.byte	0x08
	.zero		1


	//   ....[7]....
        /*0c9c*/ 	.word	0x00000520
        /*0ca0*/ 	.word	0x000000ff
        /*0ca4*/ 	.word	0x00016860
        /*0ca8*/ 	.short	0x0100
        /*0caa*/ 	.byte	0x08
	.zero		1


	//   ....[8]....
        /*0cac*/ 	.word	0x00000530
        /*0cb0*/ 	.word	0x000000ff
        /*0cb4*/ 	.word	0x00016858
        /*0cb8*/ 	.short	0x0100
        /*0cba*/ 	.byte	0x08
	.zero		1


	//   ....[9]....
        /*0cbc*/ 	.word	0x00000540
        /*0cc0*/ 	.word	0x000000ff
        /*0cc4*/ 	.word	0x00016868
        /*0cc8*/ 	.short	0x0100
        /*0cca*/ 	.byte	0x08
	.zero		1


	//   ....[10]....
        /*0ccc*/ 	.word	0x00000630
        /*0cd0*/ 	.word	0x000000ff
        /*0cd4*/ 	.word	0x00016870
        /*0cd8*/ 	.short	0x0100
        /*0cda*/ 	.byte	0x06
	.zero		1


	//   ....[11]....
        /*0cdc*/ 	.word	0x00000640
        /*0ce0*/ 	.word	0x000000ff
        /*0ce4*/ 	.word	0x00016880
        /*0ce8*/ 	.short	0x0100
        /*0cea*/ 	.byte	0x06
	.zero		1


	//   ....[12]....
        /*0cec*/ 	.word	0x00000650
        /*0cf0*/ 	.word	0x000000ff
        /*0cf4*/ 	.word	0x00016878
        /*0cf8*/ 	.short	0x0100
        /*0cfa*/ 	.byte	0x06
	.zero		1


	//   ....[13]....
        /*0cfc*/ 	.word	0x00000660
        /*0d00*/ 	.word	0x000000ff
        /*0d04*/ 	.word	0x00016888
        /*0d08*/ 	.short	0x0100
        /*0d0a*/ 	.byte	0x06
	.zero		1


	//   ....[14]....
        /*0d0c*/ 	.word	0x00000790
        /*0d10*/ 	.word	0x000000ff
        /*0d14*/ 	.word	0x00016890
        /*0d18*/ 	.short	0x0100
        /*0d1a*/ 	.byte	0x08
	.zero		1


	//   ....[15]....
        /*0d1c*/ 	.word	0x000007a0
        /*0d20*/ 	.word	0x000000ff
        /*0d24*/ 	.word	0x000168a0
        /*0d28*/ 	.short	0x0100
        /*0d2a*/ 	.byte	0x08
	.zero		1


	//   ....[16]....
        /*0d2c*/ 	.word	0x000007b0
        /*0d30*/ 	.word	0x000000ff
        /*0d34*/ 	.word	0x00016898
        /*0d38*/ 	.short	0x0100
        /*0d3a*/ 	.byte	0x08
	.zero		1


	//   ....[17]....
        /*0d3c*/ 	.word	0x000007c0
        /*0d40*/ 	.word	0x000000ff
        /*0d44*/ 	.word	0x000168a8
        /*0d48*/ 	.short	0x0100
        /*0d4a*/ 	.byte	0x08
	.zero		1


	//   ....[18]....
        /*0d4c*/ 	.word	0x000008f0
        /*0d50*/ 	.word	0x000000ff
        /*0d54*/ 	.word	0x000168b0
        /*0d58*/ 	.short	0x0100
        /*0d5a*/ 	.byte	0x08
	.zero		1


	//   ....[19]....
        /*0d5c*/ 	.word	0x00000900
        /*0d60*/ 	.word	0x000000ff
        /*0d64*/ 	.word	0x000168c0
        /*0d68*/ 	.short	0x0100
        /*0d6a*/ 	.byte	0x08
	.zero		1


	//   ....[20]....
        /*0d6c*/ 	.word	0x00000910
        /*0d70*/ 	.word	0x000000ff
        /*0d74*/ 	.word	0x000168b8
        /*0d78*/ 	.short	0x0100
        /*0d7a*/ 	.byte	0x08
	.zero		1


	//   ....[21]....
        /*0d7c*/ 	.word	0x00000920
        /*0d80*/ 	.word	0x000000ff
        /*0d84*/ 	.word	0x000168c8
        /*0d88*/ 	.short	0x0100
        /*0d8a*/ 	.byte	0x08
	.zero		1


	//   ....[22]....
        /*0d8c*/ 	.word	0x00002eb0
        /*0d90*/ 	.word	0x0000004d
        /*0d94*/ 	.word	0x00016890
        /*0d98*/ 	.short	0x010a
        /*0d9a*/ 	.byte	0x3f
	.zero		1


	//   ....[23]....
        /*0d9c*/ 	.word	0x00004210
        /*0da0*/ 	.word	0x0000004d
        /*0da4*/ 	.word	0x00016890
        /*0da8*/ 	.short	0x010a
        /*0daa*/ 	.byte	0x3f
	.zero		1


	//   ....[24]....
        /*0dac*/ 	.word	0x00005410
        /*0db0*/ 	.word	0x0000004d
        /*0db4*/ 	.word	0x00016890
        /*0db8*/ 	.short	0x010a
        /*0dba*/ 	.byte	0x3f
	.zero		1


	//   ....[25]....
        /*0dbc*/ 	.word	0x00005630
        /*0dc0*/ 	.word	0x00000008
        /*0dc4*/ 	.word	0x00000000
        /*0dc8*/ 	.short	0x0101
        /*0dca*/ 	.byte	0x3f
	.zero		1


	//   ....[26]....
        /*0dcc*/ 	.word	0x00005670
        /*0dd0*/ 	.word	0x0000004d
        /*0dd4*/ 	.word	0x000168b0
        /*0dd8*/ 	.short	0x010a
        /*0dda*/ 	.byte	0x3f
	.zero		1


	//   ....[27]....
        /*0ddc*/ 	.word	0x00005a50
        /*0de0*/ 	.word	0x0000004d
        /*0de4*/ 	.word	0x00000000
        /*0de8*/ 	.short	0x0101
        /*0dea*/ 	.byte	0x3f
	.zero		1


	//   ....[28]....
        /*0dec*/ 	.word	0x00006250
        /*0df0*/ 	.word	0x00000002
        /*0df4*/ 	.word	0x00016800
        /*0df8*/ 	.short	0x010a
        /*0dfa*/ 	.byte	0x3f
	.zero		1


	//   ....[29]....
        /*0dfc*/ 	.word	0x000062a0
        /*0e00*/ 	.word	0x00000002
        /*0e04*/ 	.word	0x00016800
        /*0e08*/ 	.short	0x010a
        /*0e0a*/ 	.byte	0x3f
	.zero		1


	//   ....[30]....
        /*0e0c*/ 	.word	0x00006db0
        /*0e10*/ 	.word	0x00000002
        /*0e14*/ 	.word	0x00016800
        /*0e18*/ 	.short	0x010a
        /*0e1a*/ 	.byte	0x3f
	.zero		1


	//   ....[31]....
        /*0e1c*/ 	.word	0x000083d0
        /*0e20*/ 	.word	0x00000002
        /*0e24*/ 	.word	0x00016800
        /*0e28*/ 	.short	0x010a
        /*0e2a*/ 	.byte	0x3f
	.zero		1


	//   ....[32]....
        /*0e2c*/ 	.word	0x00009400
        /*0e30*/ 	.word	0x0000000a
        /*0e34*/ 	.word	0x00016830
        /*0e38*/ 	.short	0x010a
        /*0e3a*/ 	.byte	0x3f
	.zero		1


	//   ....[33]....
        /*0e3c*/ 	.word	0x00009470
        /*0e40*/ 	.word	0x0000000a
        /*0e44*/ 	.word	0x00016830
        /*0e48*/ 	.short	0x010a
        /*0e4a*/ 	.byte	0x3f
	.zero		1


	//   ....[34]....
        /*0e4c*/ 	.word	0x0000ab90
        /*0e50*/ 	.word	0x0000000a
        /*0e54*/ 	.word	0x00000000
        /*0e58*/ 	.short	0x0101
        /*0e5a*/ 	.byte	0x3f
	.zero		1


	//   ....[35]....
        /*0e5c*/ 	.word	0x0000b740
        /*0e60*/ 	.word	0x00000000
        /*0e64*/ 	.word	0x00016830
        /*0e68*/ 	.short	0x010a
        /*0e6a*/ 	.byte	0x3f
	.zero		1


	//   ....[36]....
        /*0e6c*/ 	.word	0x0000b790
        /*0e70*/ 	.word	0x00000000
        /*0e74*/ 	.word	0x00016830
        /*0e78*/ 	.short	0x010a
        /*0e7a*/ 	.byte	0x3f
	.zero		1


	//   ....[37]....
        /*0e7c*/ 	.word	0x0000baf0
        /*0e80*/ 	.word	0x00000003
        /*0e84*/ 	.word	0x00016850
        /*0e88*/ 	.short	0x010a
        /*0e8a*/ 	.byte	0x3f
	.zero		1


	//   ....[38]....
        /*0e8c*/ 	.word	0x0000bb30
        /*0e90*/ 	.word	0x00000003
        /*0e94*/ 	.word	0x00016850
        /*0e98*/ 	.short	0x010a
        /*0e9a*/ 	.byte	0x3f
	.zero		1


	//   ....[39]....
        /*0e9c*/ 	.word	0x0000d560
        /*0ea0*/ 	.word	0x0000001a
        /*0ea4*/ 	.word	0x00000000
        /*0ea8*/ 	.short	0x0101
        /*0eaa*/ 	.byte	0x3f
	.zero		1


	//   ....[40]....
        /*0eac*/ 	.word	0x0000d580
        /*0eb0*/ 	.word	0x0000000f
        /*0eb4*/ 	.word	0x00000000
        /*0eb8*/ 	.short	0x0101
        /*0eba*/ 	.byte	0x3f
	.zero		1


	//   ....[41]....
        /*0ebc*/ 	.word	0x0000e040
        /*0ec0*/ 	.word	0x00000000
        /*0ec4*/ 	.word	0x00016830
        /*0ec8*/ 	.short	0x010a
        /*0eca*/ 	.byte	0x3f
	.zero		1


	//   ....[42]....
        /*0ecc*/ 	.word	0x0000e090
        /*0ed0*/ 	.word	0x00000000
        /*0ed4*/ 	.word	0x00016830
        /*0ed8*/ 	.short	0x010a
        /*0eda*/ 	.byte	0x3f
	.zero		1


	//   ....[43]....
        /*0edc*/ 	.word	0x0000e3f0
        /*0ee0*/ 	.word	0x00000003
        /*0ee4*/ 	.word	0x00016850
        /*0ee8*/ 	.short	0x010a
        /*0eea*/ 	.byte	0x3f
	.zero		1


	//   ....[44]....
        /*0eec*/ 	.word	0x0000e430
        /*0ef0*/ 	.word	0x00000003
        /*0ef4*/ 	.word	0x00016850
        /*0ef8*/ 	.short	0x010a
        /*0efa*/ 	.byte	0x3f
	.zero		1


	//   ....[45]....
        /*0efc*/ 	.word	0x0000f450
        /*0f00*/ 	.word	0x0000002e
        /*0f04*/ 	.word	0x00000000
        /*0f08*/ 	.short	0x0101
        /*0f0a*/ 	.byte	0x3f
	.zero		1


	//   ....[46]....
        /*0f0c*/ 	.word	0x0000f4d0
        /*0f10*/ 	.word	0x0000002e
        /*0f14*/ 	.word	0x00000000
        /*0f18*/ 	.short	0x0101
        /*0f1a*/ 	.byte	0x3f
	.zero		1


	//   ....[47]....
        /*0f1c*/ 	.word	0x0000fee0
        /*0f20*/ 	.word	0x0000000d
        /*0f24*/ 	.word	0x00016850
        /*0f28*/ 	.short	0x010a
        /*0f2a*/ 	.byte	0x3f
	.zero		1


	//   ....[48]....
        /*0f2c*/ 	.word	0x0000ff50
        /*0f30*/ 	.word	0x0000000d
        /*0f34*/ 	.word	0x00016850
        /*0f38*/ 	.short	0x010a
        /*0f3a*/ 	.byte	0x3f
	.zero		1


	//   ....[49]....
        /*0f3c*/ 	.word	0x00010530
        /*0f40*/ 	.word	0x00000008
        /*0f44*/ 	.word	0x00000000
        /*0f48*/ 	.short	0x0101
        /*0f4a*/ 	.byte	0x3f
	.zero		1


	//   ....[50]....
        /*0f4c*/ 	.word	0x00011660
        /*0f50*/ 	.word	0x00000003
        /*0f54*/ 	.word	0x00000000
        /*0f58*/ 	.short	0x0101
        /*0f5a*/ 	.byte	0x3f
	.zero		1


	//   ....[51]....
        /*0f5c*/ 	.word	0x00011b40
        /*0f60*/ 	.word	0x00000008
        /*0f64*/ 	.word	0x00000000
        /*0f68*/ 	.short	0x0101
        /*0f6a*/ 	.byte	0x3f
	.zero		1


	//   ....[52]....
        /*0f6c*/ 	.word	0x00014860
        /*0f70*/ 	.word	0x00000010
        /*0f74*/ 	.word	0x00016820
        /*0f78*/ 	.short	0x010a
        /*0f7a*/ 	.byte	0x3f
	.zero		1


	//   ....[53]....
        /*0f7c*/ 	.word	0x00014920
        /*0f80*/ 	.word	0x00000006
        /*0f84*/ 	.word	0x000168a0
        /*0f88*/ 	.short	0x010a
        /*0f8a*/ 	.byte	0x3f
	.zero		1


	//   ....[54]....
        /*0f8c*/ 	.word	0x00014b60
        /*0f90*/ 	.word	0x00000006
        /*0f94*/ 	.word	0x000168c0
        /*0f98*/ 	.short	0x010a
        /*0f9a*/ 	.byte	0x3f
	.zero		1


	//   ....[55]....
        /*0f9c*/ 	.word	0x00014ef0
        /*0fa0*/ 	.word	0x00000006
        /*0fa4*/ 	.word	0x000168a0
        /*0fa8*/ 	.short	0x010a
        /*0faa*/ 	.byte	0x3f
	.zero		1


	//   ....[56]....
        /*0fac*/ 	.word	0x00015110
        /*0fb0*/ 	.word	0x00000006
        /*0fb4*/ 	.word	0x000168c0
        /*0fb8*/ 	.short	0x010a
        /*0fba*/ 	.byte	0x3f
	.zero		1


	//   ....[57]....
        /*0fbc*/ 	.word	0x00015fb0
        /*0fc0*/ 	.word	0x00000000
        /*0fc4*/ 	.word	0x00016840
        /*0fc8*/ 	.short	0x010a
        /*0fca*/ 	.byte	0x3f
	.zero		1


	//   ....[58]....
        /*0fcc*/ 	.word	0x00017020
        /*0fd0*/ 	.word	0x00000010
        /*0fd4*/ 	.word	0x00016800
        /*0fd8*/ 	.short	0x0107
        /*0fda*/ 	.byte	0x3f
	.zero		1


	//   ....[59]....
        /*0fdc*/ 	.word	0x00017110
        /*0fe0*/ 	.word	0x00000010
        /*0fe4*/ 	.word	0x00016800
        /*0fe8*/ 	.short	0x0101
        /*0fea*/ 	.byte	0x3f
	.zero		1


	//   ....[60]....
        /*0fec*/ 	.word	0x00017130
        /*0ff0*/ 	.word	0x00000010
        /*0ff4*/ 	.word	0x00016820
        /*0ff8*/ 	.short	0x010a
        /*0ffa*/ 	.byte	0x3f
	.zero		1


	//   ....[61]....
        /*0ffc*/ 	.word	0x000174d0
        /*1000*/ 	.word	0x00000002
        /*1004*/ 	.word	0x00016840
        /*1008*/ 	.short	0x010a
        /*100a*/ 	.byte	0x3f
	.zero		1


	//   ....[62]....
        /*100c*/ 	.word	0x00017750
        /*1010*/ 	.word	0x00000003
        /*1014*/ 	.word	0x00000060
        /*1018*/ 	.short	0x010a
        /*101a*/ 	.byte	0x3f
	.zero		1


	//   ....[63]....
        /*101c*/ 	.word	0x00017cb0
        /*1020*/ 	.word	0x00000002
        /*1024*/ 	.word	0x00016840
        /*1028*/ 	.short	0x010a
        /*102a*/ 	.byte	0x3f
	.zero		1


	//   ....[64]....
        /*102c*/ 	.word	0x00017f30
        /*1030*/ 	.word	0x0000000a
        /*1034*/ 	.word	0x00000060
        /*1038*/ 	.short	0x010a
        /*103a*/ 	.byte	0x3f
	.zero		1


	//   ....[65]....
        /*103c*/ 	.word	0x000183d0
        /*1040*/ 	.word	0x00000002
        /*1044*/ 	.word	0x00016840
        /*1048*/ 	.short	0x010a
        /*104a*/ 	.byte	0x3f
	.zero		1


	//   ....[66]....
        /*104c*/ 	.word	0x00018660
        /*1050*/ 	.word	0x00000003
        /*1054*/ 	.word	0x00000060
        /*1058*/ 	.short	0x010a
        /*105a*/ 	.byte	0x3f
	.zero		1


	//   ....[67]....
        /*105c*/ 	.word	0x00018ab0
        /*1060*/ 	.word	0x00000003
        /*1064*/ 	.word	0x00016860
        /*1068*/ 	.short	0x010a
        /*106a*/ 	.byte	0x3f
	.zero		1


	//   ....[68]....
        /*106c*/ 	.word	0x00019e20
        /*1070*/ 	.word	0x00000009
        /*1074*/ 	.word	0x00016820
        /*1078*/ 	.short	0x010a
        /*107a*/ 	.byte	0x3f
	.zero		1


	//   ....[69]....
        /*107c*/ 	.word	0x00019fb0
        /*1080*/ 	.word	0x00000007
        /*1084*/ 	.word	0x00000000
        /*1088*/ 	.short	0x010a
        /*108a*/ 	.byte	0x3f
	.zero		1


	//   ....[70]....
        /*108c*/ 	.word	0x0001a020
        /*1090*/ 	.word	0x00000003
        /*1094*/ 	.word	0x00000000
        /*1098*/ 	.short	0x010a
        /*109a*/ 	.byte	0x3f
	.zero		1


	//   ....[71]....
        /*109c*/ 	.word	0x0001a080
        /*10a0*/ 	.word	0x00000005
        /*10a4*/ 	.word	0x00000000
        /*10a8*/ 	.short	0x010a
        /*10aa*/ 	.byte	0x3f
	.zero		1


	//   ....[72]....
        /*10ac*/ 	.word	0x0001a0b0
        /*10b0*/ 	.word	0x00000003
        /*10b4*/ 	.word	0x00000000
        /*10b8*/ 	.short	0x010a
        /*10ba*/ 	.byte	0x3f
	.zero		1


	//   ....[73]....
        /*10bc*/ 	.word	0x0001a110
        /*10c0*/ 	.word	0x0000004d
        /*10c4*/ 	.word	0x00016890
        /*10c8*/ 	.short	0x010a
        /*10ca*/ 	.byte	0x3f
	.zero		1


	//   ....[74]....
        /*10cc*/ 	.word	0x0001a160
        /*10d0*/ 	.word	0x0000004d
        /*10d4*/ 	.word	0x00016890
        /*10d8*/ 	.short	0x010a
        /*10da*/ 	.byte	0x3f
	.zero		1


	//   ....[75]....
        /*10dc*/ 	.word	0x0001a1b0
        /*10e0*/ 	.word	0x0000004d
        /*10e4*/ 	.word	0x00016890
        /*10e8*/ 	.short	0x010a
        /*10ea*/ 	.byte	0x3f
	.zero		1


	//   ....[76]....
        /*10ec*/ 	.word	0x0001a200
        /*10f0*/ 	.word	0x0000004d
        /*10f4*/ 	.word	0x000168b0
        /*10f8*/ 	.short	0x010a
        /*10fa*/ 	.byte	0x3f
	.zero		1


	//   ....[77]....
        /*10fc*/ 	.word	0x0001a6d0
        /*1100*/ 	.word	0x00000002
        /*1104*/ 	.word	0x00016800
        /*1108*/ 	.short	0x010a
        /*110a*/ 	.byte	0x3f
	.zero		1


	//   ....[78]....
        /*110c*/ 	.word	0x0001acf0
        /*1110*/ 	.word	0x00000002
        /*1114*/ 	.word	0x00016800
        /*1118*/ 	.short	0x010a
        /*111a*/ 	.byte	0x3f
	.zero		1


	//   ....[79]....
        /*111c*/ 	.word	0x0001ad40
        /*1120*/ 	.word	0x0000000a
        /*1124*/ 	.word	0x00016830
        /*1128*/ 	.short	0x010a
        /*112a*/ 	.byte	0x3f
	.zero		1


	//   ....[80]....
        /*112c*/ 	.word	0x0001ad90
        /*1130*/ 	.word	0x00000000
        /*1134*/ 	.word	0x00016830
        /*1138*/ 	.short	0x010a
        /*113a*/ 	.byte	0x3f
	.zero		1


	//   ....[81]....
        /*113c*/ 	.word	0x0001ade0
        /*1140*/ 	.word	0x00000003
        /*1144*/ 	.word	0x00016850
        /*1148*/ 	.short	0x010a
        /*114a*/ 	.byte	0x3f
	.zero		1


	//   ....[82]....
        /*114c*/ 	.word	0x0001ae30
        /*1150*/ 	.word	0x00000000
        /*1154*/ 	.word	0x00016830
        /*1158*/ 	.short	0x010a
        /*115a*/ 	.byte	0x3f
	.zero		1


	//   ....[83]....
        /*115c*/ 	.word	0x0001ae80
        /*1160*/ 	.word	0x00000003
        /*1164*/ 	.word	0x00016850
        /*1168*/ 	.short	0x010a
        /*116a*/ 	.byte	0x3f
	.zero		1


	//   ....[84]....
        /*116c*/ 	.word	0x0001aed0
        /*1170*/ 	.word	0x0000000d
        /*1174*/ 	.word	0x00016850
        /*1178*/ 	.short	0x010a
        /*117a*/ 	.byte	0x3f
	.zero		1


	//   ....[85]....
        /*117c*/ 	.word	0x0001ba80
        /*1180*/ 	.word	0x00000010
        /*1184*/ 	.word	0x00016820
        /*1188*/ 	.short	0x010a
        /*118a*/ 	.byte	0x3f
	.zero		1


	//   ....[86]....
        /*118c*/ 	.word	0x0001bad0
        /*1190*/ 	.word	0x00000006
        /*1194*/ 	.word	0x000168a0
        /*1198*/ 	.short	0x010a
        /*119a*/ 	.byte	0x3f
	.zero		1


	//   ....[87]....
        /*119c*/ 	.word	0x0001bb20
        /*11a0*/ 	.word	0x00000006
        /*11a4*/ 	.word	0x000168c0
        /*11a8*/ 	.short	0x010a
        /*11aa*/ 	.byte	0x3f
	.zero		1


	//   ....[88]....
        /*11ac*/ 	.word	0x0001bb70
        /*11b0*/ 	.word	0x00000006
        /*11b4*/ 	.word	0x000168a0
        /*11b8*/ 	.short	0x010a
        /*11ba*/ 	.byte	0x3f
	.zero		1


	//   ....[89]....
        /*11bc*/ 	.word	0x0001bbc0
        /*11c0*/ 	.word	0x00000006
        /*11c4*/ 	.word	0x000168c0
        /*11c8*/ 	.short	0x010a
        /*11ca*/ 	.byte	0x3f
	.zero		1


	//   ....[90]....
        /*11cc*/ 	.word	0x0001bd60
        /*11d0*/ 	.word	0x00000000
        /*11d4*/ 	.word	0x00016840
        /*11d8*/ 	.short	0x010a
        /*11da*/ 	.byte	0x3f
	.zero		1


	//   ....[91]....
        /*11dc*/ 	.word	0x0001cd30
        /*11e0*/ 	.word	0x00000010
        /*11e4*/ 	.word	0x00016820
        /*11e8*/ 	.short	0x010a
        /*11ea*/ 	.byte	0x3f
	.zero		1


	//   ....[92]....
        /*11ec*/ 	.word	0x0001cd80
        /*11f0*/ 	.word	0x00000002
        /*11f4*/ 	.word	0x00016840
        /*11f8*/ 	.short	0x010a
        /*11fa*/ 	.byte	0x3f
	.zero		1


	//   ....[93]....
        /*11fc*/ 	.word	0x0001cdd0
        /*1200*/ 	.word	0x00000003
        /*1204*/ 	.word	0x00000060
        /*1208*/ 	.short	0x010a
        /*120a*/ 	.byte	0x3f
	.zero		1


	//   ....[94]....
        /*120c*/ 	.word	0x0001ce20
        /*1210*/ 	.word	0x00000002
        /*1214*/ 	.word	0x00016840
        /*1218*/ 	.short	0x010a
        /*121a*/ 	.byte	0x3f
	.zero		1


	//   ....[95]....
        /*121c*/ 	.word	0x0001ce70
        /*1220*/ 	.word	0x0000000a
        /*1224*/ 	.word	0x00000060
        /*1228*/ 	.short	0x010a
        /*122a*/ 	.byte	0x3f
	.zero		1


	//   ....[96]....
        /*122c*/ 	.word	0x0001cec0
        /*1230*/ 	.word	0x00000002
        /*1234*/ 	.word	0x00016840
        /*1238*/ 	.short	0x010a
        /*123a*/ 	.byte	0x3f
	.zero		1


	//   ....[97]....
        /*123c*/ 	.word	0x0001cf10
        /*1240*/ 	.word	0x00000003
        /*1244*/ 	.word	0x00000060
        /*1248*/ 	.short	0x010a
        /*124a*/ 	.byte	0x3f
	.zero		1


	//   ....[98]....
        /*124c*/ 	.word	0x0001cf60
        /*1250*/ 	.word	0x00000003
        /*1254*/ 	.word	0x00016860
        /*1258*/ 	.short	0x010a
        /*125a*/ 	.byte	0x3f
	.zero		1


	//   ....[99]....
        /*125c*/ 	.word	0x0001d990
        /*1260*/ 	.word	0x00000009
        /*1264*/ 	.word	0x00016820
        /*1268*/ 	.short	0x010a
        /*126a*/ 	.byte	0x3f
	.zero		1


	//   ....[100]....
        /*126c*/ 	.word	0x0001db30
        /*1270*/ 	.word	0x00000007
        /*1274*/ 	.word	0x00000000
        /*1278*/ 	.short	0x010a
        /*127a*/ 	.byte	0x3f
	.zero		1


	//   ....[101]....
        /*127c*/ 	.word	0x0001db80
        /*1280*/ 	.word	0x00000003
        /*1284*/ 	.word	0x00000000
        /*1288*/ 	.short	0x010a
        /*128a*/ 	.byte	0x3f
	.zero		1


	//   ....[102]....
        /*128c*/ 	.word	0x0001dbd0
        /*1290*/ 	.word	0x00000005
        /*1294*/ 	.word	0x00000000
        /*1298*/ 	.short	0x010a
        /*129a*/ 	.byte	0x3f
	.zero		1


	//----- nvinfo : EIATTR_NUM_MBARRIERS
	.align		4
.L_325:
        /*129c*/ 	.byte	0x03, 0x38
        /*129e*/ 	.short	0x0016


	//----- nvinfo : EIATTR_EXIT_INSTR_OFFSETS
	.align		4
        /*12a0*/ 	.byte	0x04, 0x1c
        /*12a2*/ 	.short	(.L_327 - .L_326)


	//   ....[0]....
.L_326:
        /*12a4*/ 	.word	0x0001a100


	//----- nvinfo : EIATTR_MAX_THREADS
	.align		4
.L_327:
        /*12a8*/ 	.byte	0x04, 0x05
        /*12aa*/ 	.short	(.L_329 - .L_328)
.L_328:
        /*12ac*/ 	.word	0x00000200
        /*12b0*/ 	.word	0x00000001
        /*12b4*/ 	.word	0x00000001


	//----- nvinfo : EIATTR_CRS_STACK_SIZE
	.align		4
.L_329:
        /*12b8*/ 	.byte	0x04, 0x1e
        /*12ba*/ 	.short	(.L_331 - .L_330)
.L_330:
        /*12bc*/ 	.word	0x00000000


	//----- nvinfo : EIATTR_CBANK_PARAM_SIZE
	.align		4
.L_331:
        /*12c0*/ 	.byte	0x03, 0x19
        /*12c2*/ 	.short	0x0af0


	//----- nvinfo : EIATTR_PARAM_CBANK
	.align		4
        /*12c4*/ 	.byte	0x04, 0x0a
        /*12c6*/ 	.short	(.L_333 - .L_332)
	.align		4
.L_332:
        /*12c8*/ 	.word	index@(.nv.constant0._ZN7cutlass13device_kernelIN5flash11enable_sm90INS1_16FlashAttnFwdSm90INS1_25CollectiveMainloopFwdSm90ILi2EN4cute5tupleIJNS5_1CILi1EEES8_S8_EEENS6_IJNS7_ILi192EEENS7_ILi128EEENS7_ILi64EEEEEELi64ENS_10bfloat16_tEfNS_4arch4Sm90ELb1ELb0ELb0ELb1ELb0ELb1ELb0ELb1ELb1ELb1ELb1ELb0EEENS1_21CollectiveEpilogueFwdINS6_IJSA_SC_SB_EEES9_SE_SG_Li384ELb1ELb1ELb1ELb0EEENS1_36VarlenDynamicPersistentTileSchedulerILi192ELi128ELi384ELi128ELb1ELb1ELb1ELb1ELb1ELb1EEEEEEEEEvNT_6ParamsE)
        /*12cc*/ 	.short	0x0210
        /*12ce*/ 	.short	0x0af0


	//----- nvinfo : EIATTR_SW_WAR
	.align		4
.L_333:
        /*12d0*/ 	.byte	0x04, 0x36
        /*12d2*/ 	.short	(.L_335 - .L_334)
.L_334:
        /*12d4*/ 	.word	0x00000008
.L_335:


//--------------------- .nv.callgraph             --------------------------
	.section	.nv.callgraph,"",@"SHT_CUDA_CALLGRAPH"
	.align	4
	.sectionentsize	8
	.align		4
        /*0000*/ 	.word	0x00000000
	.align		4
        /*0004*/ 	.word	0xffffffff
	.align		4
        /*0008*/ 	.word	index@(_ZN7cutlass13device_kernelIN5flash11enable_sm90INS1_16FlashAttnFwdSm90INS1_25CollectiveMainloopFwdSm90ILi2EN4cute5tupleIJNS5_1CILi1EEES8_S8_EEENS6_IJNS7_ILi192EEESA_NS7_ILi64EEEEEELi64ENS_10bfloat16_tEfNS_4arch4Sm90ELb0ELb0ELb0ELb0ELb0ELb0ELb0ELb0ELb1ELb1ELb1ELb0EEENS1_21CollectiveEpilogueFwdINS6_IJSA_SB_SA_EEES9_SD_SF_Li384ELb0ELb1ELb1ELb0EEENS1_19SingleTileSchedulerILb0ELb1ELb1ELi192EEEEEEEEEvNT_6ParamsE)
	.align		4
        /*000c*/ 	.word	index@(__assertfail)
	.align		4
        /*0010*/ 	.word	index@(_ZN7cutlass13device_kernelIN5flash11enable_sm90INS1_16FlashAttnFwdSm90INS1_25CollectiveMainloopFwdSm90ILi2EN4cute5tupleIJNS5_1CILi1EEES8_S8_EEENS6_IJNS7_ILi192EEESA_NS7_ILi64EEEEEELi64ENS_10bfloat16_tEfNS_4arch4Sm90ELb0ELb0ELb0ELb1ELb0ELb0ELb0ELb0ELb1ELb1ELb1ELb0EEENS1_21CollectiveEpilogueFwdINS6_IJSA_SB_SA_EEES9_SD_SF_Li384ELb1ELb1ELb1ELb0EEENS1_36VarlenDynamicPersistentTileSchedulerILi192ELi192ELi384ELi128ELb1ELb1ELb1ELb0ELb1ELb1EEEEEEEEEvNT_6ParamsE)
	.align		4
        /*0014*/ 	.word	index@(__assertfail)
	.align		4
        /*0018*/ 	.word	index@(_ZN7cutlass13device_kernelIN5flash11enable_sm90INS1_16FlashAttnFwdSm90INS1_25CollectiveMainloopFwdSm90ILi2EN4cute5tupleIJNS5_1CILi1EEES8_S8_EEENS6_IJNS7_ILi192EEESA_NS7_ILi64EEEEEELi64ENS_10bfloat16_tEfNS_4arch4Sm90ELb0ELb0ELb0ELb1ELb0ELb1ELb0ELb0ELb1ELb1ELb1ELb0EEENS1_21CollectiveEpilogueFwdINS6_IJSA_SB_SA_EEES9_SD_SF_Li384ELb1ELb1ELb1ELb0EEENS1_36VarlenDynamicPersistentTileSchedulerILi192ELi192ELi384ELi128ELb1ELb1ELb1ELb0ELb1ELb1EEEEEEEEEvNT_6ParamsE)
	.align		4
        /*001c*/ 	.word	index@(__assertfail)
	.align		4
        /*0020*/ 	.word	index@(_ZN7cutlass13device_kernelIN5flash11enable_sm90INS1_16FlashAttnFwdSm90INS1_25CollectiveMainloopFwdSm90ILi2EN4cute5tupleIJNS5_1CILi1EEES8_S8_EEENS6_IJNS7_ILi192EEENS7_ILi128EEENS7_ILi64EEEEEELi64ENS_10bfloat16_tEfNS_4arch4Sm90ELb0ELb1ELb0ELb0ELb0ELb0ELb0ELb1ELb1ELb1ELb1ELb0EEENS1_21CollectiveEpilogueFwdINS6_IJSA_SC_SB_EEES9_SE_SG_Li384ELb0ELb1ELb1ELb0EEENS1_19SingleTileSchedulerILb0ELb1ELb1ELi192EEEEEEEEEvNT_6ParamsE)
	.align		4
        /*0024*/ 	.word	index@(__assertfail)
	.align		4
        /*0028*/ 	.word	index@(_ZN7cutlass13device_kernelIN5flash11enable_sm90INS1_16FlashAttnFwdSm90INS1_25CollectiveMainloopFwdSm90ILi2EN4cute5tupleIJNS5_1CILi1EEES8_S8_EEENS6_IJNS7_ILi192EEENS7_ILi128EEENS7_ILi64EEEEEELi64ENS_10bfloat16_tEfNS_4arch4Sm90ELb0ELb1ELb0ELb1ELb0ELb0ELb0ELb1ELb1ELb1ELb1ELb0EEENS1_21CollectiveEpilogueFwdINS6_IJSA_SC_SB_EEES9_SE_SG_Li384ELb1ELb1ELb1ELb0EEENS1_36VarlenDynamicPersistentTileSchedulerILi192ELi128ELi384ELi128ELb1ELb1ELb1ELb1ELb0ELb1EEEEEEEEEvNT_6ParamsE)
	.align		4
        /*002c*/ 	.word	index@(__assertfail)
	.align		4
        /*0030*/ 	.word	index@(_ZN7cutlass13device_kernelIN5flash11enable_sm90INS1_16FlashAttnFwdSm90INS1_25CollectiveMainloopFwdSm90ILi2EN4cute5tupleIJNS5_1CILi1EEES8_S8_EEENS6_IJNS7_ILi192EEENS7_ILi128EEENS7_ILi64EEEEEELi64ENS_10bfloat16_tEfNS_4arch4Sm90ELb0ELb1ELb0ELb1ELb0ELb1ELb0ELb1ELb1ELb1ELb1ELb0EEENS1_21CollectiveEpilogueFwdINS6_IJSA_SC_SB_EEES9_SE_SG_Li384ELb1ELb1ELb1ELb0EEENS1_36VarlenDynamicPersistentTileSchedulerILi192ELi128ELi384ELi128ELb1ELb1ELb1ELb1ELb0ELb1EEEEEEEEEvNT_6ParamsE)
	.align		4
        /*0034*/ 	.word	index@(__assertfail)
	.align		4
        /*0038*/ 	.word	index@(_ZN7cutlass13device_kernelIN5flash11enable_sm90INS1_16FlashAttnFwdSm90INS1_25CollectiveMainloopFwdSm90ILi2EN4cute5tupleIJNS5_1CILi1EEES8_S8_EEENS6_IJNS7_ILi192EEENS7_ILi128EEENS7_ILi64EEEEEELi64ENS_10bfloat16_tEfNS_4arch4Sm90ELb1ELb0ELb0ELb0ELb0ELb0ELb0ELb1ELb1ELb1ELb1ELb0EEENS1_21CollectiveEpilogueFwdINS6_IJSA_SC_SB_EEES9_SE_SG_Li384ELb0ELb1ELb1ELb0EEENS1_19SingleTileSchedulerILb0ELb1ELb1ELi192EEEEEEEEEvNT_6ParamsE)
	.align		4
        /*003c*/ 	.word	index@(__assertfail)
	.align		4
        /*0040*/ 	.word	index@(_ZN7cutlass13device_kernelIN5flash11enable_sm90INS1_16FlashAttnFwdSm90INS1_25CollectiveMainloopFwdSm90ILi2EN4cute5tupleIJNS5_1CILi1EEES8_S8_EEENS6_IJNS7_ILi192EEENS7_ILi128EEENS7_ILi64EEEEEELi64ENS_10bfloat16_tEfNS_4arch4Sm90ELb1ELb0ELb0ELb1ELb0ELb0ELb0ELb1ELb1ELb1ELb1ELb0EEENS1_21CollectiveEpilogueFwdINS6_IJSA_SC_SB_EEES9_SE_SG_Li384ELb1ELb1ELb1ELb0EEENS1_36VarlenDynamicPersistentTileSchedulerILi192ELi128ELi384ELi128ELb1ELb1ELb1ELb1ELb1ELb1EEEEEEEEEvNT_6ParamsE)
	.align		4
        /*0044*/ 	.word	index@(__assertfail)
	.align		4
        /*0048*/ 	.word	index@(_ZN7cutlass13device_kernelIN5flash11enable_sm90INS1_16FlashAttnFwdSm90INS1_25CollectiveMainloopFwdSm90ILi2EN4cute5tupleIJNS5_1CILi1EEES8_S8_EEENS6_IJNS7_ILi192EEENS7_ILi128EEENS7_ILi64EEEEEELi64ENS_10bfloat16_tEfNS_4arch4Sm90ELb1ELb0ELb0ELb1ELb0ELb1ELb0ELb1ELb1ELb1ELb1ELb0EEENS1_21CollectiveEpilogueFwdINS6_IJSA_SC_SB_EEES9_SE_SG_Li384ELb1ELb1ELb1ELb0EEENS1_36VarlenDynamicPersistentTileSchedulerILi192ELi128ELi384ELi128ELb1ELb1ELb1ELb1ELb1ELb1EEEEEEEEEvNT_6ParamsE)
	.align		4
        /*004c*/ 	.word	index@(__assertfail)
	.align		4
        /*0050*/ 	.word	0x00000000
	.align		4
        /*0054*/ 	.word	0xfffffffe
	.align		4
        /*0058*/ 	.word	0x00000000
	.align		4
        /*005c*/ 	.word	0xfffffffd
	.align		4
        /*0060*/ 	.word	0x00000000
	.align		4
        /*0064*/ 	.word	0xfffffffc


//--------------------- .nv.constant4             --------------------------
	.section	.nv.constant4,"a",@progbits
	.align	8
	.align		8
.nv.constant4:
        /*0000*/ 	.dword	__assertfail
	.align		8
        /*0008*/ 	.dword	__unnamed_1
	.align		8
        /*0010*/ 	.dword	__unnamed_2
	.align		8
        /*0018*/ 	.dword	__unnamed_3
	.align		8
        /*0020*/ 	.dword	__unnamed_4
	.align		8
        /*0028*/ 	.dword	__unnamed_5
	.align		8
        /*0030*/ 	.dword	__unnamed_6
	.align		8
        /*0038*/ 	.dword	__unnamed_7
	.align		8
        /*0040*/ 	.dword	__unnamed_8
	.align		8
        /*0048*/ 	.dword	__unnamed_9
	.align		8
        /*0050*/ 	.dword	_ZN71_INTERNAL_5c05f718_35_flash_fwd_hdim64_bf16_split_sm90_cu_c784774a_34244cuda3std3__45__cpo5beginE
	.align		8
        /*0058*/ 	.dword	_ZN71_INTERNAL_5c05f718_35_flash_fwd_hdim64_bf16_split_sm90_cu_c784774a_34244cuda3std3__45__cpo3endE
	.align		8
        /*0060*/ 	.dword	_ZN71_INTERNAL_5c05f718_35_flash_fwd_hdim64_bf16_split_sm90_cu_c784774a_34244cuda3std3__45__cpo6cbeginE
	.align		8
        /*0068*/ 	.dword	_ZN71_INTERNAL_5c05f718_35_flash_fwd_hdim64_bf16_split_sm90_cu_c784774a_34244cuda3std3__45__cpo4cendE
	.align		8
        /*0070*/ 	.dword	_ZN71_INTERNAL_5c05f718_35_flash_fwd_hdim64_bf16_split_sm90_cu_c784774a_34244cuda3std3__473_GLOBAL__N__5c05f718_35_flash_fwd_hdim64_bf16_split_sm90_cu_c784774a_34246ignoreE
	.align		8
        /*0078*/ 	.dword	_ZN71_INTERNAL_5c05f718_35_flash_fwd_hdim64_bf16_split_sm90_cu_c784774a_34244cuda3std3__419piecewise_constructE
	.align		8
        /*0080*/ 	.dword	_ZN71_INTERNAL_5c05f718_35_flash_fwd_hdim64_bf16_split_sm90_cu_c784774a_34244cuda3std3__48in_placeE
	.align		8
        /*0088*/ 	.dword	_ZN71_INTERNAL_5c05f718_35_flash_fwd_hdim64_bf16_split_sm90_cu_c784774a_34244cuda3std6ranges3__45__cpo4swapE
	.align		8
        /*0090*/ 	.dword	_ZN71_INTERNAL_5c05f718_35_flash_fwd_hdim64_bf16_split_sm90_cu_c784774a_34244cuda3std6ranges3__45__cpo9iter_moveE
	.align		8
        /*0098*/ 	.dword	_ZN71_INTERNAL_5c05f718_35_flash_fwd_hdim64_bf16_split_sm90_cu_c784774a_34244cute7productE
	.align		8
        /*00a0*/ 	.dword	_ZN71_INTERNAL_5c05f718_35_flash_fwd_hdim64_bf16_split_sm90_cu_c784774a_34244cute1_E
	.align		8
        /*00a8*/ 	.dword	$str$20
	.align		8
        /*00b0*/ 	.dword	$str$21


//--------------------- .text._ZN7cutlass13device_kernelIN5flash11enable_sm90INS1_16FlashAttnFwdSm90INS1_25CollectiveMainloopFwdSm90ILi2EN4cute5tupleIJNS5_1CILi1EEES8_S8_EEENS6_IJNS7_ILi192EEESA_NS7_ILi64EEEEEELi64ENS_10bfloat16_tEfNS_4arch4Sm90ELb0ELb0ELb0ELb0ELb0ELb0ELb0ELb0ELb1ELb1ELb1ELb0EEENS1_21CollectiveEpilogueFwdINS6_IJSA_SB_SA_EEES9_SD_SF_Li384ELb0ELb1ELb1ELb0EEENS1_19SingleTileSchedulerILb0ELb1ELb1ELi192EEEEEEEEEvNT_6ParamsE --------------------------
	.section	.text._ZN7cutlass13device_kernelIN5flash11enable_sm90INS1_16FlashAttnFwdSm90INS1_25CollectiveMainloopFwdSm90ILi2EN4cute5tupleIJNS5_1CILi1EEES8_S8_EEENS6_IJNS7_ILi192EEESA_NS7_ILi64EEEEEELi64ENS_10bfloat16_tEfNS_4arch4Sm90ELb0ELb0ELb0ELb0ELb0ELb0ELb0ELb0ELb1ELb1ELb1ELb0EEENS1_21CollectiveEpilogueFwdINS6_IJSA_SB_SA_EEES9_SD_SF_Li384ELb0ELb1ELb1ELb0EEENS1_19SingleTileSchedulerILb0ELb1ELb1ELi192EEEEEEEEEvNT_6ParamsE,"ax",@progbits
	.align	128
.text._ZN7cutlass13device_kernelIN5flash11enable_sm90INS1_16FlashAttnFwdSm90INS1_25CollectiveMainloopFwdSm90ILi2EN4cute5tupleIJNS5_1CILi1EEES8_S8_EEENS6_IJNS7_ILi192EEESA_NS7_ILi64EEEEEELi64ENS_10bfloat16_tEfNS_4arch4Sm90ELb0ELb0ELb0ELb0ELb0ELb0ELb0ELb0ELb1ELb1ELb1ELb0EEENS1_21CollectiveEpilogueFwdINS6_IJSA_SB_SA_EEES9_SD_SF_Li384ELb0ELb1ELb1ELb0EEENS1_19SingleTileSchedulerILb0ELb1ELb1ELi192EEEEEEEEEvNT_6ParamsE:
        .type           _ZN7cutlass13device_kernelIN5flash11enable_sm90INS1_16FlashAttnFwdSm90INS1_25CollectiveMainloopFwdSm90ILi2EN4cute5tupleIJNS5_1CILi1EEES8_S8_EEENS6_IJNS7_ILi192EEESA_NS7_ILi64EEEEEELi64ENS_10bfloat16_tEfNS_4arch4Sm90ELb0ELb0ELb0ELb0ELb0ELb0ELb0ELb0ELb1ELb1ELb1ELb0EEENS1_21CollectiveEpilogueFwdINS6_IJSA_SB_SA_EEES9_SD_SF_Li384ELb0ELb1ELb1ELb0EEENS1_19SingleTileSchedulerILb0ELb1ELb1ELi192EEEEEEEEEvNT_6ParamsE,@function
        .size           _ZN7cutlass13device_kernelIN5flash11enable_sm90INS1_16FlashAttnFwdSm90INS1_25CollectiveMainloopFwdSm90ILi2EN4cute5tupleIJNS5_1CILi1EEES8_S8_EEENS6_IJNS7_ILi192EEESA_NS7_ILi64EEEEEELi64ENS_10bfloat16_tEfNS_4arch4Sm90ELb0ELb0ELb0ELb0ELb0ELb0ELb0ELb0ELb1ELb1ELb1ELb0EEENS1_21CollectiveEpilogueFwdINS6_IJSA_SB_SA_EEES9_SD_SF_Li384ELb0ELb1ELb1ELb0EEENS1_19SingleTileSchedulerILb0ELb1ELb1ELi192EEEEEEEEEvNT_6ParamsE,(.L_x_2702 - _ZN7cutlass13device_kernelIN5flash11enable_sm90INS1_16FlashAttnFwdSm90INS1_25CollectiveMainloopFwdSm90ILi2EN4cute5tupleIJNS5_1CILi1EEES8_S8_EEENS6_IJNS7_ILi192EEESA_NS7_ILi64EEEEEELi64ENS_10bfloat16_tEfNS_4arch4Sm90ELb0ELb0ELb0ELb0ELb0ELb0ELb0ELb0ELb1ELb1ELb1ELb0EEENS1_21CollectiveEpilogueFwdINS6_IJSA_SB_SA_EEES9_SD_SF_Li384ELb0ELb1ELb1ELb0EEENS1_19SingleTileSchedulerILb0ELb1ELb1ELi192EEEEEEEEEvNT_6ParamsE)
        .other          _ZN7cutlass13device_kernelIN5flash11enable_sm90INS1_16FlashAttnFwdSm90INS1_25CollectiveMainloopFwdSm90ILi2EN4cute5tupleIJNS5_1CILi1EEES8_S8_EEENS6_IJNS7_ILi192EEESA_NS7_ILi64EEEEEELi64ENS_10bfloat16_tEfNS_4arch4Sm90ELb0ELb0ELb0ELb0ELb0ELb0ELb0ELb0ELb1ELb1ELb1ELb0EEENS1_21CollectiveEpilogueFwdINS6_IJSA_SB_SA_EEES9_SD_SF_Li384ELb0ELb1ELb1ELb0EEENS1_19SingleTileSchedulerILb0ELb1ELb1ELi192EEEEEEEEEvNT_6ParamsE,@"STO_CUDA_ENTRY STV_DEFAULT"
_ZN7cutlass13device_kernelIN5flash11enable_sm90INS1_16FlashAttnFwdSm90INS1_25CollectiveMainloopFwdSm90ILi2EN4cute5tupleIJNS5_1CILi1EEES8_S8_EEENS6_IJNS7_ILi192EEESA_NS7_ILi64EEEEEELi64ENS_10bfloat16_tEfNS_4arch4Sm90ELb0ELb0ELb0ELb0ELb0ELb0ELb0ELb0ELb1ELb1ELb1ELb0EEENS1_21CollectiveEpilogueFwdINS6_IJSA_SB_SA_EEES9_SD_SF_Li384ELb0ELb1ELb1ELb0EEENS1_19SingleTileSchedulerILb0ELb1ELb1ELi192EEEEEEEEEvNT_6ParamsE:
[----:B------:R-:W0:Y:S02]  /*0000*/  LDC R1, c[0x0][0x28] ;  /* 0x00000a00ff017b82 */ /* 0x000e240000000800 */
[----:B0-----:R-:W-:Y:S01]  /*0010*/  VIADD R1, R1, 0xfffffff0 ;  /* 0xfffffff001017836 */ /* 0x001fe20000000000 */
[----:B------:R-:W0:Y:S01]  /*0020*/  S2R R3, SR_TID.X ;  /* 0x0000000000037919 */ /* 0x000e220000002100 */
[----:B------:R-:W-:Y:S01]  /*0030*/  ELECT P0, URZ, PT ;  /* 0x00000000003f782f */ /* 0x000fe20003800000 */
[----:B------:R-:W-:Y:S01]  /*0040*/  BSSY B0, `(.L_x_0) ;  /* 0x000000d000007945 */ /* 0x000fe20003800000 */
[----:B0-----:R-:W-:-:S05]  /*0050*/  SHF.R.U32.HI R29, RZ, 0x5, R3 ;  /* 0x00000005ff1d7819 */ /* 0x001fca0000011603 */
[----:B------:R-:W0:Y:S02]  /*0060*/  SHFL.IDX PT, R0, R29, RZ, 0x1f ;  /* 0x00001fff1d007589 */ /* 0x000e2400000e0000 */
[----:B0-----:R-:W-:-:S13]  /*0070*/  ISETP.EQ.AND P0, PT, R0, RZ, P0 ;  /* 0x000000ff0000720c */ /* 0x001fda0000702270 */
[----:B------:R-:W-:Y:S05]  /*0080*/  @!P0 BRA `(.L_x_1) ;  /* 0x0000000000208947 */ /* 0x000fea0003800000 */
[----:B------:R-:W-:Y:S02]  /*0090*/  ULDC.64 UR4, c[0x0][0x198] ;  /* 0x0000660000047ab9 */ /* 0x000fe40000000a00 */
[----:B------:R-:W-:Y:S02]  /*00a0*/  UIADD3 UR6, UP0, UR4, 0x370, URZ ;  /* 0x0000037004067890 */ /* 0x000fe4000ff1e03f */
[----:B------:R-:W-:Y:S02]  /*00b0*/  UIADD3 UR4, UP1, UR4, 0x470, URZ ;  /* 0x0000047004047890 */ /* 0x000fe4000ff3e03f */
[----:B------:R-:W-:Y:S02]  /*00c0*/  UIADD3.X UR7, URZ, UR5, URZ, UP0, !UPT ;  /* 0x000000053f077290 */ /* 0x000fe400087fe43f */
[----:B------:R-:W-:-:S07]  /*00d0*/  UIADD3.X UR5, URZ, UR5, URZ, UP1, !UPT ;  /* 0x000000053f057290 */ /* 0x000fce0008ffe43f */
[----:B------:R0:W-:Y:S02]  /*00e0*/  UTMACCTL.PF [UR6] ;  /* 0x00000000060079b9 */ /* 0x0001e40008040000 */
[----:B------:R0:W-:Y:S02]  /*00f0*/  UTMACCTL.PF [UR4] ;  /* 0x00000000040079b9 */ /* 0x0001e40008040000 */
[----:B0-----:R-:W-:Y:S01]  /*0100*/  NOP ;  /* 0x0000000000007918 */ /* 0x001fe20000000000 */
.L_x_1:
[----:B------:R-:W-:Y:S05]  /*0110*/  BSYNC B0 ;  /* 0x0000000000007941 */ /* 0x000fea0003800000 */
.L_x_0:
[----:B------:R-:W-:Y:S01]  /*0120*/  VOTEU.ANY UP0, P0 ;  /* 0x00000000003f7886 */ /* 0x000fe20000000100 */
[----:B------:R-:W0:Y:S01]  /*0130*/  SHFL.IDX PT, R0, R29, RZ, 0x1f ;  /* 0x00001fff1d007589 */ /* 0x000e2200000e0000 */
[----:B------:R-:W-:Y:S01]  /*0140*/  UMOV UR4, 0x80 ;  /* 0x0000008000047882 */ /* 0x000fe20000000000 */
[----:B------:R-:W-:Y:S01]  /*0150*/  UMOV UR7, 0x180 ;  /* 0x0000018000077882 */ /* 0x000fe20000000000 */
[----:B------:R-:W-:Y:S01]  /*0160*/  SHF.R.U32.HI R2, RZ, 0x7, R3 ;  /* 0x00000007ff027819 */ /* 0x000fe20000011603 */
[----:B------:R-:W1:Y:S01]  /*0170*/  @UP0 S2UR UR8, SR_CgaCtaId ;  /* 0x00000000000809c3 */ /* 0x000e620000008800 */
[----:B------:R-:W-:Y:S01]  /*0180*/  @UP0 UMOV UR6, 0x400 ;  /* 0x0000040000060882 */ /* 0x000fe20000000000 */
[----:B------:R-:W-:-:S04]  /*0190*/  @UP0 UIADD3 UR4, -UR4, 0x100000, URZ ;  /* 0x0010000004040890 */ /* 0x000fc8000fffe13f */
[----:B------:R-:W-:Y:S02]  /*01a0*/  @UP0 USHF.L.U32 UR5, UR4, 0xb, URZ ;  /* 0x0000000b04050899 */ /* 0x000fe4000800063f */
[----:B------:R-:W-:Y:S01]  /*01b0*/  @UP0 USHF.L.U32 UR4, UR4, 0x1, URZ ;  /* 0x0000000104040899 */ /* 0x000fe2000800063f */
[----:B------:R-:W-:Y:S01]  /*01c0*/  VOTEU.ANY UP1, P0 ;  /* 0x00000000003f7886 */ /* 0x000fe20000020100 */
[----:B0-----:R-:W-:Y:S02]  /*01d0*/  ISETP.NE.AND P1, PT, R0, RZ, PT ;  /* 0x000000ff0000720c */ /* 0x001fe40003f25270 */
[----:B------:R0:W2:Y:S01]  /*01e0*/  SHFL.IDX PT, R0, R2, RZ, 0x1f ;  /* 0x00001fff02007589 */ /* 0x0000a200000e0000 */
[----:B-1----:R-:W-:Y:S02]  /*01f0*/  @UP0 ULEA UR8, UR8, UR6, 0x18 ;  /* 0x0000000608080291 */ /* 0x002fe4000f8ec03f */
[----:B------:R-:W-:-:S04]  /*0200*/  @UP0 UIADD3 UR6, -UR7, 0x100000, URZ ;  /* 0x0010000007060890 */ /* 0x000fc8000fffe13f */
[----:B------:R-:W-:Y:S02]  /*0210*/  @UP0 USHF.L.U32 UR7, UR6, 0xb, URZ ;  /* 0x0000000b06070899 */ /* 0x000fe4000800063f */
[----:B------:R-:W-:Y:S01]  /*0220*/  @UP0 USHF.L.U32 UR6, UR6, 0x1, URZ ;  /* 0x0000000106060899 */ /* 0x000fe2000800063f */
[----:B------:R-:W-:Y:S01]  /*0230*/  VOTEU.ANY UP0, P0 ;  /* 0x00000000003f7886 */ /* 0x000fe20000000100 */
[----:B------:R-:W1:Y:S04]  /*0240*/  FENCE.VIEW.ASYNC.S ;  /* 0x00000000000073c6 */ /* 0x000e680000000000 */
[----:B-1----:R0:W1:Y:S06]  /*0250*/  @UP0 SYNCS.EXCH.64 URZ, [UR8+0x30800], UR4 ;  /* 0x03080004083f05b2 */ /* 0x00206c0008000100 */
[----:B------:R0:W3:Y:S02]  /*0260*/  @UP1 SYNCS.EXCH.64 URZ, [UR8+0x30820], UR6 ;  /* 0x03082006083f15b2 */ /* 0x0000e40008000100 */
[----:B0-----:R-:W-:Y:S05]  /*0270*/  @P1 BRA `(.L_x_2) ;  /* 0x0000000000481947 */ /* 0x001fea0003800000 */
[----:B------:R-:W0:Y:S01]  /*0280*/  S2UR UR5, SR_CgaCtaId ;  /* 0x00000000000579c3 */ /* 0x000e220000008800 */
[----:B------:R-:W-:Y:S01]  /*0290*/  UMOV UR4, 0x400 ;  /* 0x0000040000047882 */ /* 0x000fe20000000000 */
[----:B------:R-:W-:Y:S01]  /*02a0*/  UMOV UR6, 0x1 ;  /* 0x0000000100067882 */ /* 0x000fe20000000000 */
[----:B------:R-:W-:Y:S01]  /*02b0*/  UMOV UR7, 0x3 ;  /* 0x0000000300077882 */ /* 0x000fe20000000000 */
[----:B------:R-:W-:Y:S01]  /*02c0*/  ELECT P0, URZ, PT ;  /* 0x00000000003f782f */ /* 0x000fe20003800000 */
[----:B0-----:R-:W-:Y:S02]  /*02d0*/  ULEA UR8, UR5, UR4, 0x18 ;  /* 0x0000000405087291 */ /* 0x001fe4000f8ec03f */
[----:B------:R-:W-:-:S04]  /*02e0*/  UIADD3 UR4, -UR6, 0x100000, URZ ;  /* 0x0010000006047890 */ /* 0x000fc8000fffe13f */
[----:B------:R-:W-:Y:S02]  /*02f0*/  USHF.L.U32 UR5, UR4, 0xb, URZ ;  /* 0x0000000b04057899 */ /* 0x000fe4000800063f */
[----:B------:R-:W-:Y:S02]  /*0300*/  USHF.L.U32 UR4, UR4, 0x1, URZ ;  /* 0x0000000104047899 */ /* 0x000fe4000800063f */
[----:B------:R-:W-:-:S04]  /*0310*/  UIADD3 UR6, -UR7, 0x100000, URZ ;  /* 0x0010000007067890 */ /* 0x000fc8000fffe13f */
[----:B------:R-:W-:Y:S02]  /*0320*/  USHF.L.U32 UR7, UR6, 0xb, URZ ;  /* 0x0000000b06077899 */ /* 0x000fe4000800063f */
[----:B------:R-:W-:Y:S01]  /*0330*/  USHF.L.U32 UR6, UR6, 0x1, URZ ;  /* 0x0000000106067899 */ /* 0x000fe2000800063f */
[----:B------:R-:W0:Y:S03]  /*0340*/  FENCE.VIEW.ASYNC.S ;  /* 0x00000000000073c6 */ /* 0x000e260000000000 */
[----:B0-----:R0:W4:Y:S08]  /*0350*/  SYNCS.EXCH.64 URZ, [UR8+0x30830], UR4 ;  /* 0x03083004083f75b2 */ /* 0x0011300008000100 */
[----:B------:R0:W0:Y:S01]  /*0360*/  SYNCS.EXCH.64 URZ, [UR8+0x30840], UR6 ;  /* 0x03084006083f75b2 */ /* 0x0000220008000100 */
[----:B------:R0:W0:Y:S01]  /*0370*/  SYNCS.EXCH.64 URZ, [UR8+0x30838], UR4 ;  /* 0x03083804083f75b2 */ /* 0x0000220008000100 */
[----:B------:R0:W0:Y:S01]  /*0380*/  SYNCS.EXCH.64 URZ, [UR8+0x30848], UR6 ;  /* 0x03084806083f75b2 */ /* 0x0000220008000100 */
[----:B------:R-:W-:Y:S01]  /*0390*/  NOP ;  /* 0x0000000000007918 */ /* 0x000fe20000000000 */
.L_x_2:
[----:B------:R-:W5:Y:S01]  /*03a0*/  SHFL.IDX PT, R2, R29, RZ, 0x1f ;  /* 0x00001fff1d027589 */ /* 0x000f6200000e0000 */
[----:B------:R-:W-:Y:S01]  /*03b0*/  NOP ;  /* 0x0000000000007918 */ /* 0x000fe20000000000 */
[----:B-----5:R-:W-:-:S13]  /*03c0*/  ISETP.NE.AND P0, PT, R2, RZ, PT ;  /* 0x000000ff0200720c */ /* 0x020fda0003f05270 */
[----:B------:R-:W-:Y:S05]  /*03d0*/  @P0 BRA `(.L_x_3) ;  /* 0x0000000000480947 */ /* 0x000fea0003800000 */
[----:B0-----:R-:W0:Y:S01]  /*03e0*/  S2UR UR5, SR_CgaCtaId ;  /* 0x00000000000579c3 */ /* 0x001e220000008800 */
        /* <DEDUP_REMOVED lines=12> */
[----:B0-----:R0:W0:Y:S08]  /*04b0*/  SYNCS.EXCH.64 URZ, [UR8+0x30850], UR4 ;  /* 0x03085004083f75b2 */ /* 0x0010300008000100 */
[----:B------:R0:W0:Y:S01]  /*04c0*/  SYNCS.EXCH.64 URZ, [UR8+0x30860], UR6 ;  /* 0x03086006083f75b2 */ /* 0x0000220008000100 */
[----:B------:R0:W0:Y:S01]  /*04d0*/  SYNCS.EXCH.64 URZ, [UR8+0x30858], UR4 ;  /* 0x03085804083f75b2 */ /* 0x0000220008000100 */
[----:B------:R0:W0:Y:S01]  /*04e0*/  SYNCS.EXCH.64 URZ, [UR8+0x30868], UR6 ;  /* 0x03086806083f75b2 */ /* 0x0000220008000100 */
[----:B------:R-:W-:Y:S01]  /*04f0*/  NOP ;  /* 0x0000000000007918 */ /* 0x000fe20000000000 */
.L_x_3:
[----:B------:R-:W5:Y:S01]  /*0500*/  SHFL.IDX PT, R2, R29, RZ, 0x1f ;  /* 0x00001fff1d027589 */ /* 0x000f6200000e0000 */
[----:B------:R-:W-:Y:S01]  /*0510*/  NOP ;  /* 0x0000000000007918 */ /* 0x000fe20000000000 */
[----:B-----5:R-:W-:-:S13]  /*0520*/  ISETP.NE.AND P0, PT, R2, RZ, PT ;  /* 0x000000ff0200720c */ /* 0x020fda0003f05270 */
[----:B------:R-:W-:Y:S05]  /*0530*/  @P0 BRA `(.L_x_4) ;  /* 0x0000000000380947 */ /* 0x000fea0003800000 */
[----:B0-----:R-:W0:Y:S01]  /*0540*/  S2UR UR5, SR_CgaCtaId ;  /* 0x00000000000579c3 */ /* 0x001e220000008800 */
[----:B------:R-:W-:Y:S01]  /*0550*/  UMOV UR4, 0x400 ;  /* 0x0000040000047882 */ /* 0x000fe20000000000 */
[----:B------:R-:W-:Y:S01]  /*0560*/  UMOV UR7, 0x1 ;  /* 0x0000000100077882 */ /* 0x000fe20000000000 */
[----:B------:R-:W-:Y:S01]  /*0570*/  ELECT P0, URZ, PT ;  /* 0x00000000003f782f */ /* 0x000fe20003800000 */
[----:B0-----:R-:W-:Y:S02]  /*0580*/  ULEA UR6, UR5, UR4, 0x18 ;  /* 0x0000000405067291 */ /* 0x001fe4000f8ec03f */
[----:B------:R-:W-:-:S04]  /*0590*/  UIADD3 UR4, -UR7, 0x100000, URZ ;  /* 0x0010000007047890 */ /* 0x000fc8000fffe13f */
[----:B------:R-:W-:Y:S02]  /*05a0*/  USHF.L.U32 UR5, UR4, 0xb, URZ ;  /* 0x0000000b04057899 */ /* 0x000fe4000800063f */
[----:B------:R-:W-:Y:S01]  /*05b0*/  USHF.L.U32 UR4, UR4, 0x1, URZ ;  /* 0x0000000104047899 */ /* 0x000fe2000800063f */
[----:B------:R-:W0:Y:S11]  /*05c0*/  FENCE.VIEW.ASYNC.S ;  /* 0x00000000000073c6 */ /* 0x000e360000000000 */
[----:B0-----:R0:W0:Y:S01]  /*05d0*/  SYNCS.EXCH.64 URZ, [UR6+0x30870], UR4 ;  /* 0x03087004063f75b2 */ /* 0x0010220008000100 */
[----:B------:R0:W0:Y:S01]  /*05e0*/  SYNCS.EXCH.64 URZ, [UR6+0x30880], UR4 ;  /* 0x03088004063f75b2 */ /* 0x0000220008000100 */
[----:B------:R0:W0:Y:S01]  /*05f0*/  SYNCS.EXCH.64 URZ, [UR6+0x30878], UR4 ;  /* 0x03087804063f75b2 */ /* 0x0000220008000100 */
[----:B------:R0:W0:Y:S01]  /*0600*/  SYNCS.EXCH.64 URZ, [UR6+0x30888], UR4 ;  /* 0x03088804063f75b2 */ /* 0x0000220008000100 */
[----:B------:R-:W-:Y:S01]  /*0610*/  NOP ;  /* 0x0000000000007918 */ /* 0x000fe20000000000 */
.L_x_4:
        /* <DEDUP_REMOVED lines=22> */
.L_x_5:
        /* <DEDUP_REMOVED lines=22> */
.L_x_6:
[----:B--2---:R-:W-:Y:S01]  /*08e0*/  ISETP.NE.AND P0, PT, R0, RZ, PT ;  /* 0x000000ff0000720c */ /* 0x004fe20003f05270 */
[----:B------:R-:W-:Y:S01]  /*08f0*/  IMAD.MOV.U32 R26, RZ, RZ, 0x1 ;  /* 0x00000001ff1a7424 */ /* 0x000fe200078e00ff */
[----:B------:R-:W-:Y:S01]  /*0900*/  NOP ;  /* 0x0000000000007918 */ /* 0x000fe20000000000 */
[----:B------:R-:W-:Y:S01]  /*0910*/  ULDC.64 UR42, c[0x0][0x208] ;  /* 0x00008200002a7ab9 */ /* 0x000fe20000000a00 */
[----:B------:R-:W-:Y:S01]  /*0920*/  BSSY B6, `(.L_x_7) ;  /* 0x0000b3b000067945 */ /* 0x000fe20003800000 */
[----:B------:R-:W-:Y:S02]  /*0930*/  LOP3.LUT R27, R3, 0x7f, RZ, 0xc0, !PT ;  /* 0x0000007f031b7812 */ /* 0x000fe400078ec0ff */
[----:B------:R-:W-:Y:S01]  /*0940*/  SEL R26, R26, 0x2, !P0 ;  /* 0x000000021a1a7807 */ /* 0x000fe20004000000 */
[----:B01-34-:R-:W-:Y:S06]  /*0950*/  BAR.SYNC.DEFER_BLOCKING 0x0 ;  /* 0x0000000000007b1d */ /* 0x01bfec0000010000 */
[----:B------:R-:W-:Y:S05]  /*0960*/  @!P0 BRA `(.L_x_8) ;  /* 0x0000007c00d08947 */ /* 0x000fea0003800000 */
.L_x_9:
[----:B------:R-:W-:-:S08]  /*0970*/  NOP ;  /* 0x0000000000007918 */ /* 0x000fd00000000000 */
[----:B------:R-:W0:Y:S02]  /*0980*/  USETMAXREG.TRY_ALLOC.CTAPOOL UP0, 0xa0 ;  /* 0x000000a0000079c8 */ /* 0x000e240008000600 */
[----:B0-----:R-:W-:-:S13]  /*0990*/  PLOP3.LUT P0, PT, PT, PT, UP0, 0x80, 0x0 ;  /* 0x000000000000781c */ /* 0x001fda0003f0f008 */
[----:B------:R-:W-:Y:S05]  /*09a0*/  @!P0 BRA `(.L_x_9) ;  /* 0xfffffffc00f08947 */ /* 0x000fea000383ffff */
[----:B------:R-:W0:Y:S01]  /*09b0*/  LDC R2, c[0x0][0xc50] ;  /* 0x00031400ff027b82 */ /* 0x000e220000000800 */
[----:B------:R-:W1:Y:S07]  /*09c0*/  S2R R12, SR_TID.X ;  /* 0x00000000000c7919 */ /* 0x000e6e0000002100 */
[----:B------:R-:W2:Y:S08]  /*09d0*/  S2UR UR4, SR_CTAID.Y ;  /* 0x00000000000479c3 */ /* 0x000eb00000002600 */
[----:B------:R-:W3:Y:S08]  /*09e0*/  S2UR UR5, SR_CTAID.Z ;  /* 0x00000000000579c3 */ /* 0x000ef00000002700 */
[----:B------:R-:W-:Y:S06]  /*09f0*/  BAR.ARV 0x8, 0x200 ;  /* 0x0208000000007b1d */ /* 0x000fec0000002000 */
[----:B0-----:R-:W-:Y:S01]  /*0a00*/  ISETP.NE.AND P1, PT, R2, 0x1, PT ;  /* 0x000000010200780c */ /* 0x001fe20003f25270 */
[----:B--2---:R-:W-:Y:S01]  /*0a10*/  IMAD.U32 R5, RZ, RZ, UR4 ;  /* 0x00000004ff057e24 */ /* 0x004fe2000f8e00ff */
[----:B-1----:R-:W-:-:S11]  /*0a20*/  LOP3.LUT R4, R12, 0xffffff80, RZ, 0xc0, !PT ;  /* 0xffffff800c047812 */ /* 0x002fd600078ec0ff */
[----:B------:R-:W0:Y:S01]  /*0a30*/  @P1 LDC R0, c[0x0][0xc54] ;  /* 0x00031500ff001b82 */ /* 0x000e220000000800 */
[----:B------:R-:W-:-:S07]  /*0a40*/  ISETP.NE.AND P0, PT, R4, 0x80, PT ;  /* 0x000000800400780c */ /* 0x000fce0003f05270 */
[----:B------:R-:W1:Y:S08]  /*0a50*/  @P1 LDC R3, c[0x0][0xc58] ;  /* 0x00031600ff031b82 */ /* 0x000e700000000800 */
[----:B------:R-:W-:Y:S06]  /*0a60*/  @!P0 BAR.ARV 0x9, 0x100 ;  /* 0x0244000000008b1d */ /* 0x000fec0000002000 */
[----:B---3--:R-:W-:Y:S01]  /*0a70*/  ISETP.LE.AND P0, PT, RZ, UR5, PT ;  /* 0x00000005ff007c0c */ /* 0x008fe2000bf03270 */
[----:B0-----:R-:W-:-:S05]  /*0a80*/  @P1 IMAD.HI.U32 R0, R0, UR4, RZ ;  /* 0x0000000400001c27 */ /* 0x001fca000f8e00ff */
[----:B-1----:R-:W-:-:S05]  /*0a90*/  @P1 SHF.R.U32.HI R5, RZ, R3, R0 ;  /* 0x00000003ff051219 */ /* 0x002fca0000011600 */
[----:B------:R4:W-:Y:S01]  /*0aa0*/  STL [R1+0xc], R5 ;  /* 0x00000c0501007387 */ /* 0x0009e20000100800 */
[----:B------:R-:W-:-:S04]  /*0ab0*/  IMAD.MOV R3, RZ, RZ, -R5 ;  /* 0x000000ffff037224 */ /* 0x000fc800078e0a05 */
[----:B------:R-:W-:Y:S01]  /*0ac0*/  IMAD R2, R2, R3, UR4 ;  /* 0x0000000402027e24 */ /* 0x000fe2000f8e0203 */
[----:B------:R-:W-:Y:S06]  /*0ad0*/  @!P0 BRA `(.L_x_10) ;  /* 0x000000b0007c8947 */ /* 0x000fec0003800000 */
[----:B----4-:R-:W0:Y:S01]  /*0ae0*/  LDC.64 R4, c[0x0][0x418] ;  /* 0x00010600ff047b82 */ /* 0x010e220000000a00 */
[----:B------:R-:W-:Y:S01]  /*0af0*/  LOP3.LUT R8, R2, 0xffff, RZ, 0xc0, !PT ;  /* 0x0000ffff02087812 */ /* 0x000fe200078ec0ff */
[----:B------:R-:W-:-:S06]  /*0b00*/  IMAD.MOV.U32 R19, RZ, RZ, RZ ;  /* 0x000000ffff137224 */ /* 0x000fcc00078e00ff */
[----:B------:R-:W1:Y:S08]  /*0b10*/  LDC R18, c[0x0][0x424] ;  /* 0x00010900ff127b82 */ /* 0x000e700000000800 */
[----:B------:R-:W2:Y:S01]  /*0b20*/  LDC R3, c[0x0][0x2f0] ;  /* 0x0000bc00ff037b82 */ /* 0x000ea20000000800 */
[----:B0-----:R-:W-:-:S04]  /*0b30*/  ISETP.NE.U32.AND P0, PT, R4, RZ, PT ;  /* 0x000000ff0400720c */ /* 0x001fc80003f05070 */
[----:B------:R-:W-:-:S04]  /*0b40*/  ISETP.NE.AND.EX P0, PT, R5, RZ, PT, P0 ;  /* 0x000000ff0500720c */ /* 0x000fc80003f05300 */
[----:B-1----:R-:W-:-:S05]  /*0b50*/  SEL R18, R18, 0x1, P0 ;  /* 0x0000000112127807 */ /* 0x002fca0000000000 */
[----:B--2---:R-:W-:-:S04]  /*0b60*/  IMAD R18, R18, R3, RZ ;  /* 0x0000000312127224 */ /* 0x004fc800078e02ff */
[C---:B------:R-:W-:Y:S01]  /*0b70*/  VIADD R0, R18.reuse, 0xbf ;  /* 0x000000bf12007836 */ /* 0x040fe20000000000 */
[----:B------:R-:W-:-:S03]  /*0b80*/  ISETP.GE.AND P0, PT, R18, 0x1, PT ;  /* 0x000000011200780c */ /* 0x000fc60003f06270 */
[----:B------:R-:W-:-:S05]  /*0b90*/  IMAD.HI R0, R0, 0x2aaaaaab, RZ ;  /* 0x2aaaaaab00007827 */ /* 0x000fca00078e02ff */
[----:B------:R-:W-:-:S04]  /*0ba0*/  SHF.R.U32.HI R3, RZ, 0x1f, R0 ;  /* 0x0000001fff037819 */ /* 0x000fc80000011600 */
[----:B------:R-:W-:Y:S01]  /*0bb0*/  LEA.HI.SX32 R0, R0, R3, 0x1b ;  /* 0x0000000300007211 */ /* 0x000fe200078fdaff */
[----:B------:R-:W-:Y:S06]  /*0bc0*/  @!P0 BRA `(.L_x_11) ;  /* 0x0000000000788947 */ /* 0x000fec0003800000 */
[----:B------:R-:W-:-:S04]  /*0bd0*/  SHF.R.U32.HI R5, RZ, 0x10, R2 ;  /* 0x00000010ff057819 */ /* 0x000fc80000011602 */
[----:B------:R-:W-:-:S13]  /*0be0*/  ISETP.NE.AND P0, PT, R5, RZ, PT ;  /* 0x000000ff0500720c */ /* 0x000fda0003f05270 */
[----:B------:R-:W0:Y:S02]  /*0bf0*/  @!P0 LDC R5, c[0x0][0x9f0] ;  /* 0x00027c00ff058b82 */ /* 0x000e240000000800 */
[-C--:B0-----:R-:W-:Y:S02]  /*0c00*/  IABS R7, R5.reuse ;  /* 0x0000000500077213 */ /* 0x081fe40000000000 */
[----:B------:R-:W-:Y:S02]  /*0c10*/  IADD3 R4, R0, -0x1, R5 ;  /* 0xffffffff00047810 */ /* 0x000fe40007ffe005 */
[----:B------:R-:W0:Y:S01]  /*0c20*/  I2F.RP R6, R7 ;  /* 0x0000000700067306 */ /* 0x000e220000209400 */
[----:B------:R-:W-:-:S05]  /*0c30*/  IABS R11, R5 ;  /* 0x00000005000b7213 */ /* 0x000fca0000000000 */
[----:B------:R-:W-:Y:S02]  /*0c40*/  IMAD.MOV R11, RZ, RZ, -R11 ;  /* 0x000000ffff0b7224 */ /* 0x000fe400078e0a0b */
[----:B0-----:R-:W0:Y:S02]  /*0c50*/  MUFU.RCP R6, R6 ;  /* 0x0000000600067308 */ /* 0x001e240000001000 */
[----:B0-----:R-:W-:Y:S01]  /*0c60*/  VIADD R2, R6, 0xffffffe ;  /* 0x0ffffffe06027836 */ /* 0x001fe20000000000 */
[----:B------:R-:W-:Y:S02]  /*0c70*/  IABS R6, R4 ;  /* 0x0000000400067213 */ /* 0x000fe40000000000 */
[----:B------:R-:W-:-:S03]  /*0c80*/  LOP3.LUT R4, R4, R5, RZ, 0x3c, !PT ;  /* 0x0000000504047212 */ /* 0x000fc600078e3cff */
[----:B------:R0:W1:Y:S01]  /*0c90*/  F2I.FTZ.U32.TRUNC.NTZ R3, R2 ;  /* 0x0000000200037305 */ /* 0x000062000021f000 */
[----:B------:R-:W-:Y:S01]  /*0ca0*/  ISETP.GE.AND P2, PT, R4, RZ, PT ;  /* 0x000000ff0400720c */ /* 0x000fe20003f46270 */
[----:B0-----:R-:W-:Y:S02]  /*0cb0*/  IMAD.MOV.U32 R2, RZ, RZ, RZ ;  /* 0x000000ffff027224 */ /* 0x001fe400078e00ff */
[----:B-1----:R-:W-:-:S04]  /*0cc0*/  IMAD.MOV R10, RZ, RZ, -R3 ;  /* 0x000000ffff0a7224 */ /* 0x002fc800078e0a03 */
[----:B------:R-:W-:-:S04]  /*0cd0*/  IMAD R9, R10, R7, RZ ;  /* 0x000000070a097224 */ /* 0x000fc800078e02ff */
[----:B------:R-:W-:-:S04]  /*0ce0*/  IMAD.HI.U32 R3, R3, R9, R2 ;  /* 0x0000000903037227 */ /* 0x000fc800078e0002 */
[----:B------:R-:W-:Y:S02]  /*0cf0*/  IMAD.MOV.U32 R2, RZ, RZ, R11 ;  /* 0x000000ffff027224 */ /* 0x000fe400078e000b */
[----:B------:R-:W-:-:S04]  /*0d00*/  IMAD.HI.U32 R3, R3, R6, RZ ;  /* 0x0000000603037227 */ /* 0x000fc800078e00ff */
[----:B------:R-:W-:-:S05]  /*0d10*/  IMAD R2, R3, R2, R6 ;  /* 0x0000000203027224 */ /* 0x000fca00078e0206 */
[----:B------:R-:W-:-:S13]  /*0d20*/  ISETP.GT.U32.AND P1, PT, R7, R2, PT ;  /* 0x000000020700720c */ /* 0x000fda0003f24070 */
[----:B------:R-:W-:Y:S02]  /*0d30*/  @!P1 IMAD.IADD R2, R2, 0x1, -R7 ;  /* 0x0000000102029824 */ /* 0x000fe400078e0a07 */
[----:B------:R-:W-:Y:S01]  /*0d40*/  @!P1 VIADD R3, R3, 0x1 ;  /* 0x0000000103039836 */ /* 0x000fe20000000000 */
[----:B------:R-:W-:Y:S02]  /*0d50*/  ISETP.NE.AND P1, PT, R5, RZ, PT ;  /* 0x000000ff0500720c */ /* 0x000fe40003f25270 */
[----:B------:R-:W-:-:S13]  /*0d60*/  ISETP.GE.U32.AND P0, PT, R2, R7, PT ;  /* 0x000000070200720c */ /* 0x000fda0003f06070 */
[----:B------:R-:W-:-:S05]  /*0d70*/  @P0 VIADD R3, R3, 0x1 ;  /* 0x0000000103030836 */ /* 0x000fca0000000000 */
[----:B------:R-:W-:Y:S02]  /*0d80*/  @!P2 IADD3 R3, -R3, RZ, RZ ;  /* 0x000000ff0303a210 */ /* 0x000fe40007ffe1ff */
[----:B------:R-:W-:-:S05]  /*0d90*/  @!P1 LOP3.LUT R3, RZ, R5, RZ, 0x33, !PT ;  /* 0x00000005ff039212 */ /* 0x000fca00078e33ff */
[----:B------:R-:W-:-:S07]  /*0da0*/  IMAD.MOV.U32 R19, RZ, RZ, R3 ;  /* 0x000000ffff137224 */ /* 0x000fce00078e0003 */
.L_x_11:
[-C--:B------:R-:W-:Y:S01]  /*0db0*/  IMAD R2, R8, R19.reuse, RZ ;  /* 0x0000001308027224 */ /* 0x080fe200078e02ff */
[----:B------:R-:W-:Y:S01]  /*0dc0*/  PLOP3.LUT P0, PT, PT, PT, PT, 0x80, 0x0 ;  /* 0x000000000000781c */ /* 0x000fe20003f0f070 */
[----:B------:R-:W-:Y:S01]  /*0dd0*/  VIADD R17, R12, 0xffffff80 ;  /* 0xffffff800c117836 */ /* 0x000fe20000000000 */
[----:B------:R-:W-:Y:S01]  /*0de0*/  CS2R R150, SRZ ;  /* 0x0000000000967805 */ /* 0x000fe2000001ff00 */
[----:B------:R-:W-:Y:S01]  /*0df0*/  IMAD.MOV.U32 R16, RZ, RZ, RZ ;  /* 0x000000ffff107224 */ /* 0x000fe200078e00ff */
[----:B------:R-:W-:Y:S01]  /*0e00*/  VIADDMNMX R19, R2, R19, R0, PT ;  /* 0x0000001302137246 */ /* 0x000fe20003800100 */
[----:B------:R0:W-:Y:S01]  /*0e10*/  STL [R1+0x8], R2 ;  /* 0x0000080201007387 */ /* 0x0001e20000100800 */
[----:B------:R-:W-:Y:S01]  /*0e20*/  IMAD.MOV.U32 R0, RZ, RZ, RZ ;  /* 0x000000ffff007224 */ /* 0x000fe200078e00ff */
[----:B------:R-:W-:Y:S02]  /*0e30*/  CS2R R30, SRZ ;  /* 0x00000000001e7805 */ /* 0x000fe4000001ff00 */
[----:B------:R-:W-:-:S02]  /*0e40*/  ISETP.GT.AND P1, PT, R19, R2, PT ;  /* 0x000000021300720c */ /* 0x000fc40003f24270 */
[----:B------:R-:W-:Y:S02]  /*0e50*/  CS2R R32, SRZ ;  /* 0x0000000000207805 */ /* 0x000fe4000001ff00 */
[----:B------:R-:W-:Y:S02]  /*0e60*/  CS2R R22, SRZ ;  /* 0x0000000000167805 */ /* 0x000fe4000001ff00 */
[----:B------:R-:W-:Y:S02]  /*0e70*/  CS2R R24, SRZ ;  /* 0x0000000000187805 */ /* 0x000fe4000001ff00 */
[----:B------:R-:W-:Y:S02]  /*0e80*/  CS2R R14, SRZ ;  /* 0x00000000000e7805 */ /* 0x000fe4000001ff00 */
[----:B------:R-:W-:Y:S02]  /*0e90*/  CS2R R20, SRZ ;  /* 0x0000000000147805 */ /* 0x000fe4000001ff00 */
[----:B------:R-:W-:-:S02]  /*0ea0*/  CS2R R10, SRZ ;  /* 0x00000000000a7805 */ /* 0x000fc4000001ff00 */
[----:B------:R-:W-:Y:S02]  /*0eb0*/  CS2R R12, SRZ ;  /* 0x00000000000c7805 */ /* 0x000fe4000001ff00 */
[----:B------:R-:W-:Y:S02]  /*0ec0*/  CS2R R6, SRZ ;  /* 0x0000000000067805 */ /* 0x000fe4000001ff00 */
[----:B------:R-:W-:Y:S02]  /*0ed0*/  CS2R R8, SRZ ;  /* 0x0000000000087805 */ /* 0x000fe4000001ff00 */
[----:B------:R-:W-:Y:S02]  /*0ee0*/  CS2R R4, SRZ ;  /* 0x0000000000047805 */ /* 0x000fe4000001ff00 */
[----:B------:R-:W-:Y:S02]  /*0ef0*/  CS2R R34, SRZ ;  /* 0x0000000000227805 */ /* 0x000fe4000001ff00 */
[----:B0-----:R-:W-:-:S02]  /*0f00*/  CS2R R2, SRZ ;  /* 0x0000000000027805 */ /* 0x001fc4000001ff00 */
[----:B------:R-:W-:Y:S02]  /*0f10*/  CS2R R28, SRZ ;  /* 0x00000000001c7805 */ /* 0x000fe4000001ff00 */
[----:B------:R-:W-:Y:S01]  /*0f20*/  CS2R R36, SRZ ;  /* 0x0000000000247805 */ /* 0x000fe2000001ff00 */
[----:B------:R-:W-:Y:S06]  /*0f30*/  @!P1 BRA `(.L_x_12) ;  /* 0x0000006400b89947 */ /* 0x000fec0003800000 */
[----:B------:R-:W-:Y:S01]  /*0f40*/  SHF.R.S32.HI R16, RZ, 0x1f, R17 ;  /* 0x0000001fff107819 */ /* 0x000fe20000011411 */
[----:B------:R-:W0:Y:S01]  /*0f50*/  S2UR UR4, SR_CgaCtaId ;  /* 0x00000000000479c3 */ /* 0x000e220000008800 */
[----:B------:R-:W-:Y:S02]  /*0f60*/  UMOV UR36, 0x400 ;  /* 0x0000040000247882 */ /* 0x000fe40000000000 */
[----:B------:R-:W-:-:S04]  /*0f70*/  LEA.HI R22, R16, R17, RZ, 0x7 ;  /* 0x0000001110167211 */ /* 0x000fc800078f38ff */
[----:B------:R-:W-:-:S06]  /*0f80*/  SHF.R.S32.HI R0, RZ, 0x7, R22 ;  /* 0x00000007ff007819 */ /* 0x000fcc0000011416 */
[----:B------:R-:W1:Y:S01]  /*0f90*/  SHFL.IDX PT, R0, R0, RZ, 0x1f ;  /* 0x00001fff00007589 */ /* 0x000e6200000e0000 */
[----:B0-----:R-:W-:-:S04]  /*0fa0*/  ULEA UR36, UR4, UR36, 0x18 ;  /* 0x0000002404247291 */ /* 0x001fc8000f8ec03f */
[----:B------:R-:W-:-:S04]  /*0fb0*/  UIADD3 UR4, UR36, 0x1e800, URZ ;  /* 0x0001e80024047890 */ /* 0x000fc8000fffe03f */
[----:B------:R-:W-:Y:S01]  /*0fc0*/  ULOP3.LUT UP0, URZ, UR4, 0x3ff, URZ, 0xc0, !UPT ;  /* 0x000003ff043f7892 */ /* 0x000fe2000f80c03f */
[----:B-1----:R0:W-:Y:S05]  /*0fd0*/  STL [R1+0x4], R0 ;  /* 0x0000040001007387 */ /* 0x0021ea0000100800 */
[----:B------:R-:W-:-:S13]  /*0fe0*/  PLOP3.LUT P0, PT, PT, PT, UP0, 0x80, 0x0 ;  /* 0x000000000000781c */ /* 0x000fda0003f0f008 */
[----:B0-----:R-:W-:Y:S05]  /*0ff0*/  @!P0 BRA `(.L_x_13) ;  /* 0x0000000000408947 */ /* 0x001fea0003800000 */
[----:B------:R-:W-:Y:S01]  /*1000*/  MOV R0, 0x0 ;  /* 0x0000000000007802 */ /* 0x000fe20000000f00 */
[----:B------:R-:W-:Y:S01]  /*1010*/  ULDC.64 UR4, c[0x4][0xa8] ;  /* 0x01002a0000047ab9 */ /* 0x000fe20000000a00 */
[----:B------:R-:W-:Y:S01]  /*1020*/  ULDC.64 UR6, c[0x4][0x48] ;  /* 0x0100120000067ab9 */ /* 0x000fe20000000a00 */
[----:B------:R-:W-:Y:S01]  /*1030*/  IMAD.U32 R4, RZ, RZ, UR4 ;  /* 0x00000004ff047e24 */ /* 0x000fe2000f8e00ff */
[----:B------:R0:W1:Y:S01]  /*1040*/  LDC.64 R2, c[0x4][R0] ;  /* 0x0100000000027b82 */ /* 0x0000620000000a00 */
[----:B------:R-:W-:Y:S01]  /*1050*/  IMAD.U32 R5, RZ, RZ, UR5 ;  /* 0x00000005ff057e24 */ /* 0x000fe2000f8e00ff */
[----:B------:R-:W-:Y:S01]  /*1060*/  ULDC.64 UR4, c[0x4][0xb0] ;  /* 0x01002c0000047ab9 */ /* 0x000fe20000000a00 */
[----:B------:R-:W-:Y:S02]  /*1070*/  IMAD.U32 R10, RZ, RZ, UR6 ;  /* 0x00000006ff0a7e24 */ /* 0x000fe4000f8e00ff */
[----:B------:R-:W-:Y:S02]  /*1080*/  IMAD.U32 R6, RZ, RZ, UR4 ;  /* 0x00000004ff067e24 */ /* 0x000fe4000f8e00ff */
[----:B------:R-:W-:-:S02]  /*1090*/  IMAD.U32 R7, RZ, RZ, UR5 ;  /* 0x00000005ff077e24 */ /* 0x000fc4000f8e00ff */
[----:B------:R-:W-:Y:S02]  /*10a0*/  IMAD.U32 R11, RZ, RZ, UR7 ;  /* 0x00000007ff0b7e24 */ /* 0x000fe4000f8e00ff */
[----:B------:R-:W-:Y:S02]  /*10b0*/  IMAD.MOV.U32 R8, RZ, RZ, 0x70 ;  /* 0x00000070ff087424 */ /* 0x000fe400078e00ff */
[----:B------:R-:W-:Y:S02]  /*10c0*/  IMAD.MOV.U32 R12, RZ, RZ, 0x1 ;  /* 0x00000001ff0c7424 */ /* 0x000fe400078e00ff */
[----:B0-----:R-:W-:-:S07]  /*10d0*/  IMAD.MOV.U32 R13, RZ, RZ, RZ ;  /* 0x000000ffff0d7224 */ /* 0x001fce00078e00ff */
[----:B------:R-:W-:-:S07]  /*10e0*/  LEPC R20, `(.L_x_13) ;  /* 0x000000001014794e */ /* 0x000fce0000000000 */
[----:B-1----:R-:W-:Y:S05]  /*10f0*/  CALL.ABS.NOINC R2 ;  /* 0x0000000002007343 */ /* 0x002fea0003c00000 */
.L_x_13:
[----:B------:R-:W-:Y:S01]  /*1100*/  SHF.L.U32 R2, RZ, 0x1f, RZ ;  /* 0x0000001fff027819 */ /* 0x000fe200000006ff */
[----:B------:R-:W-:Y:S01]  /*1110*/  IMAD.MOV.U32 R5, RZ, RZ, 0x20 ;  /* 0x00000020ff057424 */ /* 0x000fe200078e00ff */
[----:B------:R-:W-:Y:S02]  /*1120*/  LEA.HI R4, R16, R17, RZ, 0x4 ;  /* 0x0000001110047211 */ /* 0x000fe400078f20ff */
[----:B------:R-:W0:Y:S01]  /*1130*/  SYNCS.PHASECHK.TRANS64.TRYWAIT P1, [UR36+0x30800], R2 ;  /* 0x03080002ff0075a7 */ /* 0x000e220008020164 */
[----:B------:R-:W-:Y:S02]  /*1140*/  LOP3.LUT R26, R26, 0x1, RZ, 0xfc, !PT ;  /* 0x000000011a1a7812 */ /* 0x000fe400078efcff */
[----:B------:R-:W-:Y:S02]  /*1150*/  LOP3.LUT R0, R4, 0xfffffff0, RZ, 0xc0, !PT ;  /* 0xfffffff004007812 */ /* 0x000fe400078ec0ff */
[----:B------:R-:W-:Y:S02]  /*1160*/  ISETP.NE.AND P0, PT, R26, 0x3, PT ;  /* 0x000000031a00780c */ /* 0x000fe40003f05270 */
[----:B------:R-:W-:-:S04]  /*1170*/  IADD3 R0, R17, -R0, RZ ;  /* 0x8000000011007210 */ /* 0x000fc80007ffe0ff */
[----:B------:R-:W-:-:S04]  /*1180*/  SHF.R.S32.HI R3, RZ, 0x1f, R0 ;  /* 0x0000001fff037819 */ /* 0x000fc80000011400 */
[----:B------:R-:W-:-:S04]  /*1190*/  LEA.HI R6, R3, R0, RZ, 0x3 ;  /* 0x0000000003067211 */ /* 0x000fc800078f18ff */
[----:B------:R-:W-:-:S05]  /*11a0*/  LOP3.LUT R3, R6, 0xfffffff8, RZ, 0xc0, !PT ;  /* 0xfffffff806037812 */ /* 0x000fca00078ec0ff */
[----:B------:R-:W-:-:S05]  /*11b0*/  IMAD.IADD R8, R0, 0x1, -R3 ;  /* 0x0000000100087824 */ /* 0x000fca00078e0a03 */
[----:B------:R-:W-:Y:S01]  /*11c0*/  LOP3.LUT P2, RZ, R8, 0x4, RZ, 0xc0, !PT ;  /* 0x0000000408ff7812 */ /* 0x000fe2000784c0ff */
[----:B0-----:R-:W-:-:S12]  /*11d0*/  @!P1 BRA `(.L_x_14) ;  /* 0x000000a800c49947 */ /* 0x001fd80003800000 */
.L_x_109:
[----:B------:R-:W-:Y:S01]  /*11e0*/  SEL R7, R5, 0xffffffe0, !P2 ;  /* 0xffffffe005077807 */ /* 0x000fe20005000000 */
[----:B------:R-:W-:Y:S06]  /*11f0*/  @!P0 BRA `(.L_x_15) ;  /* 0x0000000000048947 */ /* 0x000fec0003800000 */
[----:B------:R-:W-:Y:S01]  /*1200*/  BPT.TRAP 0x1 ;  /* 0x000000040000795c */ /* 0x000fe20000300000 */
.L_x_15:
[----:B------:R1:W2:Y:S01]  /*1210*/  SYNCS.PHASECHK.TRANS64.TRYWAIT P2, [UR36+0x30830], R2 ;  /* 0x03083002ff0075a7 */ /* 0x0002a20008040164 */
[----:B------:R-:W-:Y:S05]  /*1220*/  @!P0 BRA `(.L_x_16) ;  /* 0x0000000000048947 */ /* 0x000fea0003800000 */
[----:B------:R-:W-:Y:S01]  /*1230*/  BPT.TRAP 0x1 ;  /* 0x000000040000795c */ /* 0x000fe20000300000 */
.L_x_16:
[----:B0-----:R-:W3:Y:S01]  /*1240*/  LDL R3, [R1+0x4] ;  /* 0x0000040001037983 */ /* 0x001ee20000100800 */
[----:B------:R-:W-:Y:S01]  /*1250*/  ISETP.NE.AND P1, PT, R27, RZ, PT ;  /* 0x000000ff1b00720c */ /* 0x000fe20003f25270 */
[----:B---3--:R-:W-:-:S05]  /*1260*/  IMAD.HI R0, R3, 0x55555556, RZ ;  /* 0x5555555603007827 */ /* 0x008fca00078e02ff */
[----:B------:R-:W-:-:S05]  /*1270*/  LEA.HI R0, R0, R0, RZ, 0x1 ;  /* 0x0000000000007211 */ /* 0x000fca00078f08ff */
[----:B------:R-:W-:-:S05]  /*1280*/  IMAD R0, R0, -0x3, R3 ;  /* 0xfffffffd00007824 */ /* 0x000fca00078e0203 */
[----:B------:R-:W-:-:S05]  /*1290*/  LEA R3, R0, UR36, 0xd ;  /* 0x0000002400037c11 */ /* 0x000fca000f8e68ff */
[----:B------:R0:W-:Y:S01]  /*12a0*/  STL [R1], R3 ;  /* 0x0000000301007387 */ /* 0x0001e20000100800 */
[----:B------:R-:W-:-:S05]  /*12b0*/  VIADD R0, R3, 0xc400 ;  /* 0x0000c40003007836 */ /* 0x000fca0000000000 */
[----:B------:R-:W-:-:S04]  /*12c0*/  SHF.R.U32.HI R0, RZ, 0x4, R0 ;  /* 0x00000004ff007819 */ /* 0x000fc80000011600 */
[----:B------:R-:W-:Y:S01]  /*12d0*/  LOP3.LUT R152, R0, 0x3fff, RZ, 0xc0, !PT ;  /* 0x00003fff00987812 */ /* 0x000fe200078ec0ff */
[----:B0-2---:R-:W-:Y:S06]  /*12e0*/  @P2 BRA `(.L_x_17) ;  /* 0x0000000000082947 */ /* 0x005fec0003800000 */
[----:B------:R-:W0:Y:S02]  /*12f0*/  SYNCS.PHASECHK.TRANS64.TRYWAIT P2, [UR36+0x30830], R2 ;  /* 0x03083002ff0075a7 */ /* 0x000e240008040164 */
[----:B0-----:R-:W-:Y:S05]  /*1300*/  @!P2 BRA `(.L_x_18) ;  /* 0x000000a80090a947 */ /* 0x001fea0003800000 */
.L_x_17:
[----:B------:R-:W-:Y:S05]  /*1310*/  WARPSYNC.ALL ;  /* 0x0000000000007948 */ /* 0x000fea0003800000 */
[----:B------:R-:W-:Y:S01]  /*1320*/  IMAD.MOV.U32 R0, RZ, RZ, RZ ;  /* 0x000000ffff007224 */ /* 0x000fe200078e00ff */
[----:B------:R-:W-:Y:S01]  /*1330*/  LOP3.LUT R152, R152, 0x10000, RZ, 0xfc, !PT ;  /* 0x0001000098987812 */ /* 0x000fe200078efcff */
[----:B------:R-:W-:Y:S02]  /*1340*/  IMAD.MOV.U32 R151, RZ, RZ, RZ ;  /* 0x000000ffff977224 */ /* 0x000fe400078e00ff */
[----:B------:R-:W-:Y:S01]  /*1350*/  IMAD.MOV.U32 R153, RZ, RZ, 0x40000040 ;  /* 0x40000040ff997424 */ /* 0x000fe200078e00ff */
[----:B------:R-:W-:Y:S01]  /*1360*/  UIADD3 UR4, UR36, 0x12400, URZ ;  /* 0x0001240024047890 */ /* 0x000fe2000fffe03f */
[----:B------:R-:W2:Y:S01]  /*1370*/  LDL R121, [R1+0x8] ;  /* 0x0000080001797983 */ /* 0x000ea20000100800 */
[C---:B------:R-:W-:Y:S01]  /*1380*/  R2UR UR8, R152.reuse ;  /* 0x00000000980872ca */ /* 0x040fe200000e0000 */
[----:B------:R-:W-:Y:S01]  /*1390*/  WARPGROUP.ARRIVE ;  /* 0x00000000000079c5 */ /* 0x000fe20000000000 */
[----:B------:R-:W-:Y:S01]  /*13a0*/  USHF.R.U32.HI UR4, URZ, 0x4, UR4 ;  /* 0x000000043f047899 */ /* 0x000fe20008011604 */
[----:B------:R-:W-:Y:S01]  /*13b0*/  R2UR UR9, R153 ;  /* 0x00000000990972ca */ /* 0x000fe200000e0000 */
[----:B------:R-:W-:Y:S01]  /*13c0*/  UMOV UR11, 0x40000040 ;  /* 0x40000040000b7882 */ /* 0x000fe20000000000 */
[----:B------:R-:W-:Y:S01]  /*13d0*/  R2UR UR16, R152 ;  /* 0x00000000981072ca */ /* 0x000fe200000e0000 */
[----:B------:R-:W-:Y:S01]  /*13e0*/  ULOP3.LUT UR4, UR4, 0x3fff, URZ, 0xc0, !UPT ;  /* 0x00003fff04047892 */ /* 0x000fe2000f8ec03f */
[----:B------:R-:W-:Y:S01]  /*13f0*/  LOP3.LUT R22, R22, 0xffffff80, RZ, 0xc0, !PT ;  /* 0xffffff8016167812 */ /* 0x000fe200078ec0ff */
[----:B------:R-:W-:Y:S01]  /*1400*/  UMOV UR13, 0x40000040 ;  /* 0x40000040000d7882 */ /* 0x000fe20000000000 */
[----:B------:R-:W-:Y:S01]  /*1410*/  UMOV UR15, 0x40000040 ;  /* 0x40000040000f7882 */ /* 0x000fe20000000000 */
[----:B------:R-:W-:Y:S01]  /*1420*/  ULOP3.LUT UR6, UR4, 0x10000, URZ, 0xfc, !UPT ;  /* 0x0001000004067892 */ /* 0x000fe2000f8efc3f */
[----:B01----:R-:W-:Y:S01]  /*1430*/  IMAD.MOV.U32 R2, RZ, RZ, -0x2 ;  /* 0xfffffffeff027424 */ /* 0x003fe200078e00ff */
[----:B------:R-:W-:Y:S01]  /*1440*/  UMOV UR17, 0x40000040 ;  /* 0x4000004000117882 */ /* 0x000fe20000000000 */
[----:B------:R-:W-:Y:S01]  /*1450*/  UMOV UR19, 0x40000040 ;  /* 0x4000004000137882 */ /* 0x000fe20000000000 */
[----:B------:R-:W-:Y:S01]  /*1460*/  UIADD3 UR14, UR6, 0x4, URZ ;  /* 0x00000004060e7890 */ /* 0x000fe2000fffe03f */
[----:B------:R-:W-:Y:S01]  /*1470*/  IMAD.IADD R22, R17, 0x1, -R22 ;  /* 0x0000000111167824 */ /* 0x000fe200078e0a16 */
[----:B------:R-:W-:Y:S01]  /*1480*/  UIADD3 UR18, UR6, 0x6, URZ ;  /* 0x0000000606127890 */ /* 0x000fe2000fffe03f */
[----:B------:R-:W-:Y:S01]  /*1490*/  P2R R11, PR, RZ, 0x2 ;  /* 0x00000002ff0b7803 */ /* 0x000fe20000000000 */
[----:B------:R-:W-:Y:S01]  /*14a0*/  UMOV UR10, UR6 ;  /* 0x00000006000a7c82 */ /* 0x000fe20008000000 */
[----:B------:R-:W-:Y:S01]  /*14b0*/  UIADD3 UR12, UR16, 0x4, URZ ;  /* 0x00000004100c7890 */ /* 0x000fe2000fffe03f */
[----:B------:R-:W-:Y:S01]  /*14c0*/  HGMMA.64x192x16.F32.BF16 R24, gdesc[UR8], RZ, !UPT, gsb0 ;  /* 0x02e00000081879f0 */ /* 0x000fe2000c0018ff */
[----:B------:R-:W-:Y:S01]  /*14d0*/  UIADD3 UR8, UR16, 0x2, URZ ;  /* 0x0000000210087890 */ /* 0x000fe2000fffe03f */
[----:B------:R-:W-:Y:S01]  /*14e0*/  SHF.R.S32.HI R3, RZ, 0x1f, R22 ;  /* 0x0000001fff037819 */ /* 0x000fe20000011416 */
[----:B------:R-:W-:Y:S01]  /*14f0*/  UIADD3 UR10, UR6, 0x2, URZ ;  /* 0x00000002060a7890 */ /* 0x000fe2000fffe03f */
[----:B------:R-:W-:Y:S01]  /*1500*/  P2R R13, PR, RZ, 0x1 ;  /* 0x00000001ff0d7803 */ /* 0x000fe20000000000 */
[----:B------:R-:W-:Y:S01]  /*1510*/  UMOV UR9, 0x40000040 ;  /* 0x4000004000097882 */ /* 0x000fe20000000000 */
[----:B------:R-:W-:Y:S01]  /*1520*/  UMOV UR11, 0x40000040 ;  /* 0x40000040000b7882 */ /* 0x000fe20000000000 */
[----:B------:R-:W-:Y:S01]  /*1530*/  UIADD3 UR16, UR16, 0x6, URZ ;  /* 0x0000000610107890 */ /* 0x000fe2000fffe03f */
[----:B------:R-:W-:Y:S01]  /*1540*/  LEA.HI R3, R3, R22, RZ, 0x2 ;  /* 0x0000001603037211 */ /* 0x000fe200078f10ff */
[----:B------:R-:W-:Y:S01]  /*1550*/  ULDC UR4, c[0x0][0x988] ;  /* 0x0002620000047ab9 */ /* 0x000fe20000000800 */
[----:B------:R-:W-:Y:S01]  /*1560*/  SHF.L.U32 R6, R6, 0x6, RZ ;  /* 0x0000000606067819 */ /* 0x000fe200000006ff */
[--C-:B------:R-:W-:Y:S01]  /*1570*/  IMAD.MOV.U32 R149, RZ, RZ, R151.reuse ;  /* 0x000000ffff957224 */ /* 0x100fe200078e0097 */
[----:B------:R-:W-:Y:S01]  /*1580*/  LOP3.LUT R3, R3, 0x7ffffffc, RZ, 0xc0, !PT ;  /* 0x7ffffffc03037812 */ /* 0x000fe200078ec0ff */
[--C-:B------:R-:W-:Y:S01]  /*1590*/  IMAD.MOV.U32 R145, RZ, RZ, R151.reuse ;  /* 0x000000ffff917224 */ /* 0x100fe200078e0097 */
[-C--:B------:R-:W-:Y:S01]  /*15a0*/  MOV R147, R151.reuse ;  /* 0x0000009700937202 */ /* 0x080fe20000000f00 */
[----:B------:R-:W-:Y:S01]  /*15b0*/  IMAD.MOV.U32 R143, RZ, RZ, R151 ;  /* 0x000000ffff8f7224 */ /* 0x000fe200078e0097 */
[----:B------:R-:W-:Y:S01]  /*15c0*/  MOV R133, R151 ;  /* 0x0000009700857202 */ /* 0x000fe20000000f00 */
[----:B------:R-:W-:-:S02]  /*15d0*/  IMAD.IADD R3, R22, 0x1, -R3 ;  /* 0x0000000116037824 */ /* 0x000fc400078e0a03 */
[--C-:B------:R-:W-:Y:S02]  /*15e0*/  IMAD.MOV.U32 R141, RZ, RZ, R151.reuse ;  /* 0x000000ffff8d7224 */ /* 0x100fe400078e0097 */
[----:B------:R-:W-:Y:S02]  /*15f0*/  IMAD R3, R3, R2, 0xc0 ;  /* 0x000000c003037424 */ /* 0x000fe400078e0202 */
[----:B------:R-:W-:Y:S02]  /*1600*/  IMAD.MOV.U32 R139, RZ, RZ, R151 ;  /* 0x000000ffff8b7224 */ /* 0x000fe400078e0097 */
[----:B------:R-:W-:Y:S02]  /*1610*/  IMAD.IADD R18, R18, 0x1, R3 ;  /* 0x0000000112127824 */ /* 0x000fe400078e0203 */
[----:B------:R-:W-:Y:S02]  /*1620*/  IMAD.MOV.U32 R137, RZ, RZ, R151 ;  /* 0x000000ffff897224 */ /* 0x000fe400078e0097 */
[----:B------:R-:W-:-:S02]  /*1630*/  IMAD R9, R19, -0xc0, R18 ;  /* 0xffffff4013097824 */ /* 0x000fc400078e0212 */
[--C-:B------:R-:W-:Y:S02]  /*1640*/  IMAD.MOV.U32 R135, RZ, RZ, R151.reuse ;  /* 0x000000ffff877224 */ /* 0x100fe400078e0097 */
[--C-:B------:R-:W-:Y:S01]  /*1650*/  IMAD.MOV.U32 R127, RZ, RZ, R151.reuse ;  /* 0x000000ffff7f7224 */ /* 0x100fe200078e0097 */
[C---:B------:R-:W-:Y:S01]  /*1660*/  ISETP.GT.AND P5, PT, R9.reuse, RZ, PT ;  /* 0x000000ff0900720c */ /* 0x040fe20003fa4270 */
[--C-:B------:R-:W-:Y:S01]  /*1670*/  IMAD.MOV.U32 R125, RZ, RZ, R151.reuse ;  /* 0x000000ffff7d7224 */ /* 0x100fe200078e0097 */
[C---:B------:R-:W-:Y:S01]  /*1680*/  ISETP.GT.AND P4, PT, R9.reuse, 0x1, PT ;  /* 0x000000010900780c */ /* 0x040fe20003f84270 */
[----:B------:R-:W-:Y:S01]  /*1690*/  IMAD.MOV.U32 R123, RZ, RZ, R151 ;  /* 0x000000ffff7b7224 */ /* 0x000fe200078e0097 */
[C---:B------:R-:W-:Y:S02]  /*16a0*/  ISETP.GT.AND P3, PT, R9.reuse, 0x8, PT ;  /* 0x000000080900780c */ /* 0x040fe40003f64270 */
[C---:B------:R-:W-:Y:S02]  /*16b0*/  ISETP.GT.AND P2, PT, R9.reuse, 0x9, PT ;  /* 0x000000090900780c */ /* 0x040fe40003f44270 */
[----:B------:R-:W-:-:S02]  /*16c0*/  ISETP.GT.AND P6, PT, R9, 0x10, PT ;  /* 0x000000100900780c */ /* 0x000fc40003fc4270 */
[C---:B------:R-:W-:Y:S02]  /*16d0*/  ISETP.GT.AND P1, PT, R9.reuse, 0x99, PT ;  /* 0x000000990900780c */ /* 0x040fe40003f24270 */
[----:B------:R-:W-:Y:S01]  /*16e0*/  ISETP.GT.AND P0, PT, R9, 0xa0, PT ;  /* 0x000000a00900780c */ /* 0x000fe20003f04270 */
[----:B------:R-:W-:Y:S02]  /*16f0*/  WARPGROUP.DEPBAR.LE gsb0, 0x0 ;  /* 0x00008000000079c5 */ /* 0x000fe40000010000 */
[----:B------:R-:W-:-:S06]  /*1700*/  WARPGROUP.ARRIVE ;  /* 0x00000000000079c5 */ /* 0x000fcc0000000000 */
[----:B------:R-:W-:Y:S03]  /*1710*/  HGMMA.64x192x16.F32.BF16 R24, gdesc[UR8], R24, gsb0 ;  /* 0x02e00000081879f0 */ /* 0x000fe60008001818 */
[----:B------:R-:W-:Y:S02]  /*1720*/  WARPGROUP.DEPBAR.LE gsb0, 0x0 ;  /* 0x00008000000079c5 */ /* 0x000fe40000010000 */
[----:B------:R-:W-:-:S15]  /*1730*/  WARPGROUP.ARRIVE ;  /* 0x00000000000079c5 */ /* 0x000fde0000000000 */
[----:B------:R-:W-:Y:S03]  /*1740*/  HGMMA.64x192x16.F32.BF16 R24, gdesc[UR12], R24, gsb0 ;  /* 0x02e000000c1879f0 */ /* 0x000fe60008001818 */
[----:B------:R-:W-:Y:S02]  /*1750*/  WARPGROUP.DEPBAR.LE gsb0, 0x0 ;  /* 0x00008000000079c5 */ /* 0x000fe40000010000 */
[----:B------:R-:W-:-:S15]  /*1760*/  WARPGROUP.ARRIVE ;  /* 0x00000000000079c5 */ /* 0x000fde0000000000 */
[----:B------:R-:W-:Y:S03]  /*1770*/  HGMMA.64x192x16.F32.BF16 R24, gdesc[UR16], R24, gsb0 ;  /* 0x02e00000101879f0 */ /* 0x000fe60008001818 */
[----:B------:R-:W-:Y:S02]  /*1780*/  WARPGROUP.DEPBAR.LE gsb0, 0x0 ;  /* 0x00008000000079c5 */ /* 0x000fe40000010000 */
[----:B------:R-:W-:Y:S02]  /*1790*/  FSEL R24, R24, -INF , P5 ;  /* 0xff80000018187808 */ /* 0x000fe40002800000 */
[----:B------:R-:W-:Y:S02]  /*17a0*/  FSEL R25, R25, -INF , P4 ;  /* 0xff80000019197808 */ /* 0x000fe40002000000 */
[----:B------:R-:W-:Y:S02]  /*17b0*/  FSEL R28, R28, -INF , P3 ;  /* 0xff8000001c1c7808 */ /* 0x000fe40001800000 */
[----:B------:R-:W-:-:S02]  /*17c0*/  FMNMX.FTZ R3, R24, R25, !PT ;  /* 0x0000001918037209 */ /* 0x000fc40007810000 */
[----:B------:R-:W-:Y:S02]  /*17d0*/  FSEL R10, R29, -INF , P2 ;  /* 0xff8000001d0a7808 */ /* 0x000fe40001000000 */
[----:B------:R-:W-:Y:S02]  /*17e0*/  FMNMX.FTZ R3, R28, R3, !PT ;  /* 0x000000031c037209 */ /* 0x000fe40007810000 */
[----:B------:R-:W-:Y:S02]  /*17f0*/  FSEL R26, R26, -INF , P5 ;  /* 0xff8000001a1a7808 */ /* 0x000fe40002800000 */
[----:B------:R-:W-:Y:S02]  /*1800*/  ISETP.GT.AND P5, PT, R9, 0x11, PT ;  /* 0x000000110900780c */ /* 0x000fe40003fa4270 */
[----:B------:R-:W-:Y:S02]  /*1810*/  FSEL R32, R32, -INF , P6 ;  /* 0xff80000020207808 */ /* 0x000fe40003000000 */
[----:B------:R-:W-:-:S02]  /*1820*/  FMNMX.FTZ R3, R10, R3, !PT ;  /* 0x000000030a037209 */ /* 0x000fc40007810000 */
[----:B------:R-:W-:Y:S02]  /*1830*/  FSEL R27, R27, -INF , P4 ;  /* 0xff8000001b1b7808 */ /* 0x000fe40002000000 */
[----:B------:R-:W-:Y:S02]  /*1840*/  ISETP.GT.AND P4, PT, R9, 0x18, PT ;  /* 0x000000180900780c */ /* 0x000fe40003f84270 */
[----:B------:R-:W-:Y:S02]  /*1850*/  FSEL R12, R33, -INF , P5 ;  /* 0xff800000210c7808 */ /* 0x000fe40002800000 */
[----:B------:R-:W-:Y:S02]  /*1860*/  FMNMX.FTZ R3, R32, R3, !PT ;  /* 0x0000000320037209 */ /* 0x000fe40007810000 */
[----:B------:R-:W-:Y:S02]  /*1870*/  FSEL R30, R30, -INF , P3 ;  /* 0xff8000001e1e7808 */ /* 0x000fe40001800000 */
[----:B------:R-:W-:-:S02]  /*1880*/  ISETP.GT.AND P3, PT, R9, 0x19, PT ;  /* 0x000000190900780c */ /* 0x000fc40003f64270 */
        /* <DEDUP_REMOVED lines=127> */
[----:B------:R-:W-:Y:S02]  /*2080*/  FMNMX.FTZ R3, R97, R2, !PT ;  /* 0x0000000261037209 */ /* 0x000fe40007810000 */
[----:B------:R-:W-:Y:S02]  /*2090*/  FSEL R101, R101, -INF , P1 ;  /* 0xff80000065657808 */ /* 0x000fe40000800000 */
[----:B------:R-:W-:Y:S02]  /*20a0*/  FMNMX.FTZ R2, R100, R3, !PT ;  /* 0x0000000364027209 */ /* 0x000fe40007810000 */
[----:B------:R-:W-:Y:S02]  /*20b0*/  ISETP.GT.AND P1, PT, R9, 0xa1, PT ;  /* 0x000000a10900780c */ /* 0x000fe40003f24270 */
[----:B------:R-:W-:-:S02]  /*20c0*/  FSEL R37, R104, -INF , P0 ;  /* 0xff80000068257808 */ /* 0x000fc40000000000 */
[----:B------:R-:W-:Y:S02]  /*20d0*/  FMNMX.FTZ R2, R101, R2, !PT ;  /* 0x0000000265027209 */ /* 0x000fe40007810000 */
        /* <DEDUP_REMOVED lines=8> */
[----:B------:R-:W-:Y:S02]  /*2160*/  FSEL R109, R109, -INF , P2 ;  /* 0xff8000006d6d7808 */ /* 0x000fe40001000000 */
[----:B------:R-:W-:Y:S02]  /*2170*/  FMNMX.FTZ R2, R39, R2, !PT ;  /* 0x0000000227027209 */ /* 0x000fe40007810000 */
[----:B------:R-:W-:-:S02]  /*2180*/  ISETP.GT.AND P3, PT, R9, 0xb0, PT ;  /* 0x000000b00900780c */ /* 0x000fc40003f64270 */
[----:B------:R-:W-:Y:S02]  /*2190*/  FSEL R98, R98, -INF , P4 ;  /* 0xff80000062627808 */ /* 0x000fe40002000000 */
[----:B------:R-:W-:Y:S02]  /*21a0*/  FSEL R112, R112, -INF , P3 ;  /* 0xff80000070707808 */ /* 0x000fe40001800000 */
[----:B------:R-:W-:Y:S02]  /*21b0*/  FMNMX.FTZ R3, R109, R2, !PT ;  /* 0x000000026d037209 */ /* 0x000fe40007810000 */
[----:B------:R-:W-:Y:S02]  /*21c0*/  ISETP.GT.AND P4, PT, R9, 0xb1, PT ;  /* 0x000000b10900780c */ /* 0x000fe40003f84270 */
[----:B------:R-:W-:Y:S02]  /*21d0*/  FSEL R92, R95, -INF , P5 ;  /* 0xff8000005f5c7808 */ /* 0x000fe40002800000 */
[----:B------:R-:W-:-:S02]  /*21e0*/  FSEL R113, R113, -INF , P4 ;  /* 0xff80000071717808 */ /* 0x000fc40002000000 */
[----:B------:R-:W-:Y:S02]  /*21f0*/  FMNMX.FTZ R2, R112, R3, !PT ;  /* 0x0000000370027209 */ /* 0x000fe40007810000 */
[----:B------:R-:W-:Y:S02]  /*2200*/  ISETP.GT.AND P5, PT, R9, 0xb8, PT ;  /* 0x000000b80900780c */ /* 0x000fe40003fa4270 */
[----:B------:R-:W-:Y:S02]  /*2210*/  FSEL R94, R94, -INF , P6 ;  /* 0xff8000005e5e7808 */ /* 0x000fe40003000000 */
[----:B------:R-:W-:Y:S02]  /*2220*/  FSEL R116, R116, -INF , P5 ;  /* 0xff80000074747808 */ /* 0x000fe40002800000 */
[----:B------:R-:W-:Y:S02]  /*2230*/  FMNMX.FTZ R3, R113, R2, !PT ;  /* 0x0000000271037209 */ /* 0x000fe40007810000 */
[----:B------:R-:W-:-:S02]  /*2240*/  ISETP.GT.AND P6, PT, R9, 0xb9, PT ;  /* 0x000000b90900780c */ /* 0x000fc40003fc4270 */
[----:B------:R-:W-:Y:S01]  /*2250*/  FMNMX.FTZ R2, R116, R3, !PT ;  /* 0x0000000374027209 */ /* 0x000fe20007810000 */
[----:B------:R-:W-:Y:S01]  /*2260*/  IMAD.U32 R3, RZ, RZ, UR4 ;  /* 0x00000004ff037e24 */ /* 0x000fe2000f8e00ff */
[----:B------:R-:W-:Y:S02]  /*2270*/  FSEL R117, R117, -INF , P6 ;  /* 0xff80000075757808 */ /* 0x000fe40003000000 */
[----:B------:R-:W-:Y:S02]  /*2280*/  P2R R47, PR, RZ, 0x4 ;  /* 0x00000004ff2f7803 */ /* 0x000fe40000000000 */
[----:B------:R-:W-:Y:S02]  /*2290*/  FMNMX.FTZ R41, R117, R2, !PT ;  /* 0x0000000275297209 */ /* 0x000fe40007810000 */
[----:B------:R-:W-:Y:S02]  /*22a0*/  P2R R51, PR, RZ, 0x2 ;  /* 0x00000002ff337803 */ /* 0x000fe40000000000 */
[----:B------:R-:W-:Y:S01]  /*22b0*/  P2R R49, PR, RZ, 0x1 ;  /* 0x00000001ff317803 */ /* 0x000fe20000000000 */
[----:B------:R-:W0:Y:S01]  /*22c0*/  SHFL.BFLY PT, R2, R41, 0x2, 0x1f ;  /* 0x0c401f0029027f89 */ /* 0x000e2200000e0000 */
[----:B------:R-:W-:-:S02]  /*22d0*/  ISETP.GT.AND P0, PT, R9, 0x99, PT ;  /* 0x000000990900780c */ /* 0x000fc40003f04270 */
[----:B------:R-:W-:Y:S02]  /*22e0*/  ISETP.GT.AND P1, PT, R9, 0xa0, PT ;  /* 0x000000a00900780c */ /* 0x000fe40003f24270 */
[----:B------:R-:W-:Y:S02]  /*22f0*/  FSEL R104, R103, -INF , P0 ;  /* 0xff80000067687808 */ /* 0x000fe40000000000 */
[----:B------:R-:W-:Y:S02]  /*2300*/  ISETP.NE.AND P0, PT, R49, RZ, PT ;  /* 0x000000ff3100720c */ /* 0x000fe40003f05270 */
[----:B------:R-:W-:Y:S02]  /*2310*/  FSEL R106, R106, -INF , P1 ;  /* 0xff8000006a6a7808 */ /* 0x000fe40000800000 */
[----:B------:R-:W-:Y:S02]  /*2320*/  FSEL R110, R110, -INF , P0 ;  /* 0xff8000006e6e7808 */ /* 0x000fe40000000000 */
[----:B------:R-:W-:-:S02]  /*2330*/  ISETP.NE.AND P0, PT, R13, RZ, PT ;  /* 0x000000ff0d00720c */ /* 0x000fc40003f05270 */
[----:B------:R-:W-:-:S04]  /*2340*/  ISETP.NE.AND P1, PT, R51, RZ, PT ;  /* 0x000000ff3300720c */ /* 0x000fc80003f25270 */
[----:B------:R-:W-:Y:S02]  /*2350*/  FSEL R108, R107, -INF , P1 ;  /* 0xff8000006b6c7808 */ /* 0x000fe40000800000 */
[----:B------:R-:W-:Y:S02]  /*2360*/  ISETP.NE.AND P1, PT, R11, RZ, PT ;  /* 0x000000ff0b00720c */ /* 0x000fe40003f25270 */
[----:B0-----:R-:W-:Y:S02]  /*2370*/  FMNMX.FTZ R43, R41, R2, !PT ;  /* 0x00000002292b7209 */ /* 0x001fe40007810000 */
[----:B------:R-:W-:-:S03]  /*2380*/  FMNMX.FTZ R41, R26, R27, !PT ;  /* 0x0000001b1a297209 */ /* 0x000fc60007810000 */
[----:B------:R-:W0:Y:S01]  /*2390*/  SHFL.BFLY PT, R2, R43, 0x1, 0x1f ;  /* 0x0c201f002b027f89 */ /* 0x000e2200000e0000 */
[----:B------:R-:W-:-:S04]  /*23a0*/  FMNMX.FTZ R41, R30, R41, !PT ;  /* 0x000000291e297209 */ /* 0x000fc80007810000 */
[----:B------:R-:W-:-:S04]  /*23b0*/  FMNMX.FTZ R41, R14, R41, !PT ;  /* 0x000000290e297209 */ /* 0x000fc80007810000 */
[----:B------:R-:W-:-:S04]  /*23c0*/  FMNMX.FTZ R41, R34, R41, !PT ;  /* 0x0000002922297209 */ /* 0x000fc80007810000 */
[----:B------:R-:W-:-:S04]  /*23d0*/  FMNMX.FTZ R41, R20, R41, !PT ;  /* 0x0000002914297209 */ /* 0x000fc80007810000 */
[----:B------:R-:W-:-:S04]  /*23e0*/  FMNMX.FTZ R41, R38, R41, !PT ;  /* 0x0000002926297209 */ /* 0x000fc80007810000 */
[----:B------:R-:W-:Y:S02]  /*23f0*/  FMNMX.FTZ R41, R120, R41, !PT ;  /* 0x0000002978297209 */ /* 0x000fe40007810000 */
[----:B0-----:R-:W-:Y:S02]  /*2400*/  FMNMX.FTZ R2, R43, R2, !PT ;  /* 0x000000022b027209 */ /* 0x001fe40007810000 */
[----:B------:R-:W-:Y:S02]  /*2410*/  FMNMX.FTZ R41, R42, R41, !PT ;  /* 0x000000292a297209 */ /* 0x000fe40007810000 */
[C---:B------:R-:W-:Y:S01]  /*2420*/  FSETP.NEU.FTZ.AND P2, PT, R2.reuse, -INF , PT ;  /* 0xff8000000200780b */ /* 0x040fe20003f5d000 */
[----:B------:R-:W-:Y:S01]  /*2430*/  FMUL.FTZ R45, R2, R3 ;  /* 0x00000003022d7220 */ /* 0x000fe20000410000 */
[----:B------:R-:W-:-:S04]  /*2440*/  FMNMX.FTZ R41, R48, R41, !PT ;  /* 0x0000002930297209 */ /* 0x000fc80007810000 */
[----:B------:R-:W-:Y:S02]  /*2450*/  FMNMX.FTZ R41, R46, R41, !PT ;  /* 0x000000292e297209 */ /* 0x000fe40007810000 */
[----:B------:R-:W-:Y:S02]  /*2460*/  FSEL R9, R45, RZ, P2 ;  /* 0x000000ff2d097208 */ /* 0x000fe40001000000 */
[----:B------:R-:W-:Y:S02]  /*2470*/  FMNMX.FTZ R41, R52, R41, !PT ;  /* 0x0000002934297209 */ /* 0x000fe40007810000 */
[----:B------:R-:W-:Y:S01]  /*2480*/  ISETP.NE.AND P2, PT, R47, RZ, PT ;  /* 0x000000ff2f00720c */ /* 0x000fe20003f45270 */
[--C-:B------:R-:W-:Y:S01]  /*2490*/  FFMA.FTZ R67, R18, R3, -R9.reuse ;  /* 0x0000000312437223 */ /* 0x100fe20000010809 */
[----:B------:R-:W-:Y:S01]  /*24a0*/  FMNMX.FTZ R41, R50, R41, !PT ;  /* 0x0000002932297209 */ /* 0x000fe20007810000 */
[-CC-:B------:R-:W-:Y:S01]  /*24b0*/  FFMA.FTZ R13, R28, R3.reuse, -R9.reuse ;  /* 0x000000031c0d7223 */ /* 0x180fe20000010809 */
[-CC-:B------:R-:W-:Y:S01]  /*24c0*/  FFMA.FTZ R28, R23, R3.reuse, -R9.reuse ;  /* 0x00000003171c7223 */ /* 0x180fe20000010809 */
[--C-:B------:R-:W-:Y:S01]  /*24d0*/  FFMA.FTZ R59, R132, R3, -R9.reuse ;  /* 0x00000003843b7223 */ /* 0x100fe20000010809 */
[----:B------:R-:W-:Y:S01]  /*24e0*/  FMNMX.FTZ R41, R56, R41, !PT ;  /* 0x0000002938297209 */ /* 0x000fe20007810000 */
[-CC-:B------:R-:W-:Y:S01]  /*24f0*/  FFMA.FTZ R51, R122, R3.reuse, -R9.reuse ;  /* 0x000000037a337223 */ /* 0x180fe20000010809 */
[----:B------:R-:W-:Y:S01]  /*2500*/  FSEL R132, R111, -INF , P2 ;  /* 0xff8000006f847808 */ /* 0x000fe20001000000 */
        /* <DEDUP_REMOVED lines=15> */
[-CC-:B------:R-:W-:Y:S01]  /*2600*/  FFMA.FTZ R57, R25, R3.reuse, -R9.reuse ;  /* 0x0000000319397223 */ /* 0x180fe20000010809 */
        /* <DEDUP_REMOVED lines=15> */
[----:B------:R0:W-:Y:S01]  /*2700*/  MUFU.EX2 R41, R142 ;  /* 0x0000008e00297308 */ /* 0x0001e20000000800 */
        /* <DEDUP_REMOVED lines=8> */
[----:B0-----:R-:W-:Y:S01]  /*2790*/  FSEL R142, R119, -INF , P6 ;  /* 0xff800000778e7808 */ /* 0x001fe20003000000 */
[-CC-:B------:R-:W-:Y:S01]  /*27a0*/  FFMA.FTZ R40, R148, R3.reuse, -R9.reuse ;  /* 0x0000000394287223 */ /* 0x180fe20000010809 */
[----:B------:R-:W-:Y:S01]  /*27b0*/  FMNMX.FTZ R43, R15, R18, !PT ;  /* 0x000000120f2b7209 */ /* 0x000fe20007810000 */
[-CC-:B------:R-:W-:Y:S01]  /*27c0*/  FFMA.FTZ R47, R150, R3.reuse, -R9.reuse ;  /* 0x00000003962f7223 */ /* 0x180fe20000010809 */
[-CC-:B------:R-:W-:Y:S01]  /*27d0*/  FFMA.FTZ R49, R156, R3.reuse, -R9.reuse ;  /* 0x000000039c317223 */ /* 0x180fe20000010809 */
[--C-:B------:R-:W-:Y:S01]  /*27e0*/  FFMA.FTZ R81, R81, R3, -R9.reuse ;  /* 0x0000000351517223 */ /* 0x100fe20000010809 */
[----:B------:R-:W-:Y:S01]  /*27f0*/  FMNMX.FTZ R18, R80, R43, !PT ;  /* 0x0000002b50127209 */ /* 0x000fe20007810000 */
[-CC-:B------:R-:W-:Y:S01]  /*2800*/  FFMA.FTZ R29, R29, R3.reuse, -R9.reuse ;  /* 0x000000031d1d7223 */ /* 0x180fe20000010809 */
[-CC-:B------:R-:W-:Y:S01]  /*2810*/  FFMA.FTZ R64, R85, R3.reuse, -R9.reuse ;  /* 0x0000000355407223 */ /* 0x180fe20000010809 */
        /* <DEDUP_REMOVED lines=14> */
[----:B------:R-:W-:Y:S01]  /*2900*/  FFMA.FTZ R116, R117, R3, -R9 ;  /* 0x0000000375747223 */ /* 0x000fe20000010809 */
[----:B------:R-:W-:Y:S01]  /*2910*/  MUFU.EX2 R11, R11 ;  /* 0x0000000b000b7308 */ /* 0x000fe20000000800 */
[----:B------:R-:W-:Y:S01]  /*2920*/  IMAD.MOV.U32 R150, RZ, RZ, R151 ;  /* 0x000000ffff967224 */ /* 0x000fe200078e0097 */
[----:B------:R-:W-:-:S04]  /*2930*/  FMNMX.FTZ R43, R86, R43, !PT ;  /* 0x0000002b562b7209 */ /* 0x000fc80007810000 */
[----:B------:R-:W-:Y:S02]  /*2940*/  FMNMX.FTZ R43, R84, R43, !PT ;  /* 0x0000002b542b7209 */ /* 0x000fe40007810000 */
[----:B------:R-:W0:Y:S02]  /*2950*/  MUFU.EX2 R57, R57 ;  /* 0x0000003900397308 */ /* 0x000e240000000800 */
[----:B------:R-:W-:-:S04]  /*2960*/  FMNMX.FTZ R43, R90, R43, !PT ;  /* 0x0000002b5a2b7209 */ /* 0x000fc80007810000 */
[----:B------:R-:W-:Y:S02]  /*2970*/  FMNMX.FTZ R43, R88, R43, !PT ;  /* 0x0000002b582b7209 */ /* 0x000fe40007810000 */
[----:B------:R-:W1:Y:S02]  /*2980*/  MUFU.EX2 R13, R13 ;  /* 0x0000000d000d7308 */ /* 0x000e640000000800 */
[----:B------:R-:W-:-:S04]  /*2990*/  FMNMX.FTZ R43, R94, R43, !PT ;  /* 0x0000002b5e2b7209 */ /* 0x000fc80007810000 */
[----:B------:R-:W-:Y:S02]  /*29a0*/  FMNMX.FTZ R43, R92, R43, !PT ;  /* 0x0000002b5c2b7209 */ /* 0x000fe40007810000 */
[----:B------:R-:W3:Y:S02]  /*29b0*/  MUFU.EX2 R10, R10 ;  /* 0x0000000a000a7308 */ /* 0x000ee40000000800 */
[----:B------:R-:W-:-:S04]  /*29c0*/  FMNMX.FTZ R43, R98, R43, !PT ;  /* 0x0000002b622b7209 */ /* 0x000fc80007810000 */
[----:B------:R-:W-:Y:S02]  /*29d0*/  FMNMX.FTZ R23, R96, R43, !PT ;  /* 0x0000002b60177209 */ /* 0x000fe40007810000 */
[----:B------:R-:W4:Y:S02]  /*29e0*/  MUFU.EX2 R61, R61 ;  /* 0x0000003d003d7308 */ /* 0x000f240000000800 */
[----:B------:R-:W-:-:S04]  /*29f0*/  FMNMX.FTZ R23, R102, R23, !PT ;  /* 0x0000001766177209 */ /* 0x000fc80007810000 */
[----:B------:R-:W-:Y:S02]  /*2a00*/  FMNMX.FTZ R23, R104, R23, !PT ;  /* 0x0000001768177209 */ /* 0x000fe40007810000 */
[----:B------:R-:W-:Y:S02]  /*2a10*/  MUFU.EX2 R12, R12 ;  /* 0x0000000c000c7308 */ /* 0x000fe40000000800 */
        /* <DEDUP_REMOVED lines=11> */
[----:B------:R-:W-:Y:S03]  /*2ad0*/  MUFU.EX2 R25, R25 ;  /* 0x0000001900197308 */ /* 0x000fe60000000800 */
[----:B------:R-:W5:Y:S05]  /*2ae0*/  SHFL.BFLY PT, R18, R23, 0x2, 0x1f ;  /* 0x0c401f0017127f89 */ /* 0x000f6a00000e0000 */
[----:B------:R-:W-:Y:S08]  /*2af0*/  MUFU.EX2 R22, R22 ;  /* 0x0000001600167308 */ /* 0x000ff00000000800 */
[----:B------:R-:W-:Y:S08]  /*2b00*/  MUFU.EX2 R51, R51 ;  /* 0x0000003300337308 */ /* 0x000ff00000000800 */
[----:B------:R-:W-:Y:S01]  /*2b10*/  MUFU.EX2 R53, R53 ;  /* 0x0000003500357308 */ /* 0x000fe20000000800 */
[----:B-----5:R-:W-:-:S05]  /*2b20*/  FMNMX.FTZ R33, R23, R18, !PT ;  /* 0x0000001217217209 */ /* 0x020fca0007810000 */
[----:B------:R-:W5:Y:S02]  /*2b30*/  SHFL.BFLY PT, R18, R33, 0x1, 0x1f ;  /* 0x0c201f0021127f89 */ /* 0x000f6400000e0000 */
[----:B------:R-:W-:Y:S08]  /*2b40*/  MUFU.EX2 R122, R122 ;  /* 0x0000007a007a7308 */ /* 0x000ff00000000800 */
[----:B------:R-:W-:Y:S08]  /*2b50*/  MUFU.EX2 R55, R55 ;  /* 0x0000003700377308 */ /* 0x000ff00000000800 */
[----:B------:R-:W-:Y:S01]  /*2b60*/  MUFU.EX2 R124, R124 ;  /* 0x0000007c007c7308 */ /* 0x000fe20000000800 */
[----:B-----5:R-:W-:-:S07]  /*2b70*/  FMNMX.FTZ R18, R33, R18, !PT ;  /* 0x0000001221127209 */ /* 0x020fce0007810000 */
[----:B------:R-:W-:Y:S01]  /*2b80*/  MUFU.EX2 R43, R81 ;  /* 0x00000051002b7308 */ /* 0x000fe20000000800 */
[C---:B------:R-:W-:Y:S01]  /*2b90*/  FSETP.NEU.FTZ.AND P2, PT, R18.reuse, -INF , PT ;  /* 0xff8000001200780b */ /* 0x040fe20003f5d000 */
[----:B------:R-:W-:-:S06]  /*2ba0*/  FMUL.FTZ R23, R18, R3 ;  /* 0x0000000312177220 */ /* 0x000fcc0000410000 */
[----:B------:R-:W-:Y:S01]  /*2bb0*/  MUFU.EX2 R59, R59 ;  /* 0x0000003b003b7308 */ /* 0x000fe20000000800 */
[----:B------:R-:W-:Y:S02]  /*2bc0*/  FSEL R23, R23, RZ, P2 ;  /* 0x000000ff17177208 */ /* 0x000fe40001000000 */
[----:B------:R-:W-:-:S03]  /*2bd0*/  LOP3.LUT P2, RZ, R8, 0x2, RZ, 0xc0, !PT ;  /* 0x0000000208ff7812 */ /* 0x000fc6000784c0ff */
[-CC-:B------:R-:W-:Y:S01]  /*2be0*/  FFMA.FTZ R146, R14, R3.reuse, -R23.reuse ;  /* 0x000000030e927223 */ /* 0x180fe20000010817 */
[----:B------:R-:W-:Y:S01]  /*2bf0*/  SHF.R.S32.HI R14, RZ, 0x4, R4 ;  /* 0x00000004ff0e7819 */ /* 0x000fe20000011404 */
[----:B------:R-:W-:Y:S02]  /*2c00*/  IMAD.SHL.U32 R4, R8, 0x40, RZ ;  /* 0x0000004008047824 */ /* 0x000fe400078e00ff */
[-CC-:B------:R-:W-:Y:S01]  /*2c10*/  FFMA.FTZ R9, R26, R3.reuse, -R23.reuse ;  /* 0x000000031a097223 */ /* 0x180fe20000010817 */
[-CC-:B------:R-:W-:Y:S01]  /*2c20*/  FFMA.FTZ R26, R27, R3.reuse, -R23.reuse ;  /* 0x000000031b1a7223 */ /* 0x180fe20000010817 */
[-CC-:B------:R-:W-:Y:S01]  /*2c30*/  FFMA.FTZ R87, R30, R3.reuse, -R23.reuse ;  /* 0x000000031e577223 */ /* 0x180fe20000010817 */
[----:B------:R-:W-:Y:S01]  /*2c40*/  IMAD.SHL.U32 R93, R14, 0x8, RZ ;  /* 0x000000080e5d7824 */ /* 0x000fe200078e00ff */
[----:B------:R-:W-:Y:S01]  /*2c50*/  LOP3.LUT R4, R4, 0x1c0, RZ, 0xc0, !PT ;  /* 0x000001c004047812 */ /* 0x000fe200078ec0ff */
[-CC-:B------:R-:W-:Y:S01]  /*2c60*/  FFMA.FTZ R89, R34, R3.reuse, -R23.reuse ;  /* 0x0000000322597223 */ /* 0x180fe20000010817 */
[----:B------:R-:W-:Y:S01]  /*2c70*/  MUFU.EX2 R9, R9 ;  /* 0x0000000900097308 */ /* 0x000fe20000000800 */
[-C--:B------:R-:W-:Y:S01]  /*2c80*/  FFMA.FTZ R34, R46, R3.reuse, -R23 ;  /* 0x000000032e227223 */ /* 0x080fe20000010817 */
[----:B------:R-:W-:Y:S01]  /*2c90*/  LOP3.LUT R93, R4, 0x8, R93, 0xf8, !PT ;  /* 0x00000008045d7812 */ /* 0x000fe200078ef85d */
[-CC-:B------:R-:W-:Y:S01]  /*2ca0*/  FFMA.FTZ R46, R54, R3.reuse, -R23.reuse ;  /* 0x00000003362e7223 */ /* 0x180fe20000010817 */
[----:B------:R-:W-:Y:S01]  /*2cb0*/  SHF.R.U32.HI R4, RZ, 0x3, R4 ;  /* 0x00000003ff047819 */ /* 0x000fe20000011604 */
[--C-:B------:R-:W-:Y:S01]  /*2cc0*/  FFMA.FTZ R148, R20, R3, -R23.reuse ;  /* 0x0000000314947223 */ /* 0x100fe20000010817 */
[----:B------:R-:W-:Y:S01]  /*2cd0*/  LEA.HI R14, R16, R17, RZ, 0x5 ;  /* 0x00000011100e7211 */ /* 0x000fe200078f28ff */
[----:B------:R-:W-:Y:S01]  /*2ce0*/  FFMA.FTZ R35, R52, R3, -R23 ;  /* 0x0000000334237223 */ /* 0x000fe20000010817 */
[----:B------:R-:W5:Y:S01]  /*2cf0*/  MUFU.EX2 R26, R26 ;  /* 0x0000001a001a7308 */ /* 0x000f620000000800 */
[----:B------:R-:W-:Y:S01]  /*2d00*/  LOP3.LUT R54, R93, R4, RZ, 0x3c, !PT ;  /* 0x000000045d367212 */ /* 0x000fe200078e3cff */
[----:B------:R-:W-:Y:S01]  /*2d10*/  IMAD.U32 R4, RZ, RZ, UR36 ;  /* 0x00000024ff047e24 */ /* 0x000fe2000f8e00ff */
[----:B------:R-:W-:Y:S01]  /*2d20*/  LOP3.LUT R8, R6, 0x7ffffe00, RZ, 0xc0, !PT ;  /* 0x7ffffe0006087812 */ /* 0x000fe200078ec0ff */
[----:B------:R-:W-:-:S02]  /*2d30*/  IMAD.SHL.U32 R14, R14, 0x20, RZ ;  /* 0x000000200e0e7824 */ /* 0x000fc400078e00ff */
[----:B0-----:R-:W-:Y:S01]  /*2d40*/  FADD.FTZ R6, R11, R57 ;  /* 0x000000390b067221 */ /* 0x001fe20000010000 */
[----:B------:R-:W-:Y:S02]  /*2d50*/  @!P1 VIADD R4, R4, 0x30840 ;  /* 0x0003084004049836 */ /* 0x000fe40000000000 */
[-CC-:B------:R-:W-:Y:S01]  /*2d60*/  FFMA.FTZ R20, R38, R3.reuse, -R23.reuse ;  /* 0x0000000326147223 */ /* 0x180fe20000010817 */
[----:B------:R-:W0:Y:S01]  /*2d70*/  MUFU.EX2 R87, R87 ;  /* 0x0000005700577308 */ /* 0x000e220000000800 */
[-CC-:B------:R-:W-:Y:S01]  /*2d80*/  FFMA.FTZ R52, R15, R3.reuse, -R23.reuse ;  /* 0x000000030f347223 */ /* 0x180fe20000010817 */
[-CC-:B------:R-:W-:Y:S01]  /*2d90*/  FFMA.FTZ R91, R120, R3.reuse, -R23.reuse ;  /* 0x00000003785b7223 */ /* 0x180fe20000010817 */
[----:B------:R-:W-:Y:S01]  /*2da0*/  @!P1 PRMT R4, RZ, 0x654, R4 ;  /* 0x00000654ff049816 */ /* 0x000fe20000000004 */
[----:B-1----:R-:W-:Y:S01]  /*2db0*/  FADD.FTZ R15, R13, R6 ;  /* 0x000000060d0f7221 */ /* 0x002fe20000010000 */
[----:B------:R-:W-:Y:S01]  /*2dc0*/  LOP3.LUT R93, R14, 0x7ffffc00, RZ, 0xc0, !PT ;  /* 0x7ffffc000e5d7812 */ /* 0x000fe200078ec0ff */
[-C--:B------:R-:W-:Y:S01]  /*2dd0*/  FFMA.FTZ R27, R42, R3.reuse, -R23 ;  /* 0x000000032a1b7223 */ /* 0x080fe20000010817 */
[----:B------:R5:W-:Y:S01]  /*2de0*/  @!P1 SYNCS.ARRIVE.TRANS64.RED.A1T0 RZ, [R4+URZ], RZ ;  /* 0x000000ff04ff99a7 */ /* 0x000be2000810043f */
[----:B------:R-:W1:Y:S01]  /*2df0*/  MUFU.EX2 R146, R146 ;  /* 0x0000009200927308 */ /* 0x000e620000000800 */
[----:B---3--:R-:W-:Y:S01]  /*2e00*/  FADD.FTZ R6, R10, R15 ;  /* 0x0000000f0a067221 */ /* 0x008fe20000010000 */
[----:B------:R-:W-:Y:S01]  /*2e10*/  IADD3 R93, R54, R8, R93 ;  /* 0x00000008365d7210 */ /* 0x000fe20007ffe05d */
[----:B------:R-:W-:Y:S01]  /*2e20*/  FFMA.FTZ R30, R48, R3, -R23 ;  /* 0x00000003301e7223 */ /* 0x000fe20000010817 */
[----:B------:R-:W-:Y:S01]  /*2e30*/  F2FP.BF16.F32.PACK_AB R8, R57, R11 ;  /* 0x0000000b3908723e */ /* 0x000fe200000010ff */
[----:B----4-:R-:W-:Y:S01]  /*2e40*/  FADD.FTZ R15, R61, R6 ;  /* 0x000000063d0f7221 */ /* 0x010fe20000010000 */
[----:B------:R-:W-:Y:S01]  /*2e50*/  F2FP.BF16.F32.PACK_AB R10, R10, R13 ;  /* 0x0000000d0a0a723e */ /* 0x000fe200000010ff */
[----:B-----5:R-:W-:Y:S01]  /*2e60*/  FADD.FTZ R4, R9, R26 ;  /* 0x0000001a09047221 */ /* 0x020fe20000010000 */
[----:B------:R-:W3:Y:S01]  /*2e70*/  MUFU.EX2 R89, R89 ;  /* 0x0000005900597308 */ /* 0x000ee20000000800 */
[----:B------:R-:W-:Y:S01]  /*2e80*/  FADD.FTZ R6, R12, R15 ;  /* 0x0000000f0c067221 */ /* 0x000fe20000010000 */
[--C-:B------:R-:W-:Y:S01]  /*2e90*/  FFMA.FTZ R54, R21, R3, -R23.reuse ;  /* 0x0000000315367223 */ /* 0x100fe20000010817 */
[----:B0-----:R-:W-:Y:S01]  /*2ea0*/  FADD.FTZ R11, R87, R4 ;  /* 0x00000004570b7221 */ /* 0x001fe20000010000 */
[----:B------:R-:W-:Y:S01]  /*2eb0*/  F2FP.BF16.F32.PACK_AB R9, R26, R9 ;  /* 0x000000091a09723e */ /* 0x000fe200000010ff */
[----:B------:R-:W-:Y:S01]  /*2ec0*/  FADD.FTZ R6, R65, R6 ;  /* 0x0000000641067221 */ /* 0x000fe20000010000 */
[-CC-:B------:R-:W-:Y:S01]  /*2ed0*/  FFMA.FTZ R42, R50, R3.reuse, -R23.reuse ;  /* 0x00000003322a7223 */ /* 0x180fe20000010817 */
[-C--:B------:R-:W-:Y:S01]  /*2ee0*/  FFMA.FTZ R79, R56, R3.reuse, -R23 ;  /* 0x00000003384f7223 */ /* 0x080fe20000010817 */
[----:B------:R-:W0:Y:S01]  /*2ef0*/  MUFU.EX2 R148, R148 ;  /* 0x0000009400947308 */ /* 0x000e220000000800 */
[----:B-1----:R-:W-:Y:S01]  /*2f00*/  FADD.FTZ R4, R146, R11 ;  /* 0x0000000b92047221 */ /* 0x002fe20000010000 */
[----:B------:R-:W-:Y:S01]  /*2f10*/  FADD.FTZ R21, R67, R6 ;  /* 0x0000000643157221 */ /* 0x000fe20000010000 */
[-CC-:B------:R-:W-:Y:S01]  /*2f20*/  FFMA.FTZ R81, R60, R3.reuse, -R23.reuse ;  /* 0x000000033c517223 */ /* 0x180fe20000010817 */
[-CC-:B------:R-:W-:Y:S01]  /*2f30*/  FFMA.FTZ R48, R58, R3.reuse, -R23.reuse ;  /* 0x000000033a307223 */ /* 0x180fe20000010817 */
[-CC-:B------:R-:W-:Y:S01]  /*2f40*/  FFMA.FTZ R83, R140, R3.reuse, -R23.reuse ;  /* 0x000000038c537223 */ /* 0x180fe20000010817 */
[-CC-:B------:R-:W-:Y:S01]  /*2f50*/  FFMA.FTZ R50, R62, R3.reuse, -R23.reuse ;  /* 0x000000033e327223 */ /* 0x180fe20000010817 */
[--C-:B------:R-:W-:Y:S01]  /*2f60*/  FFMA.FTZ R85, R144, R3, -R23.reuse ;  /* 0x0000000390557223 */ /* 0x100fe20000010817 */
[----:B------:R-:W1:Y:S01]  /*2f70*/  MUFU.EX2 R20, R20 ;  /* 0x0000001400147308 */ /* 0x000e620000000800 */
[----:B---3--:R-:W-:Y:S01]  /*2f80*/  FADD.FTZ R13, R89, R4 ;  /* 0x00000004590d7221 */ /* 0x008fe20000010000 */
[----:B------:R-:W-:Y:S01]  /*2f90*/  F2FP.BF16.F32.PACK_AB R12, R12, R61 ;  /* 0x0000003d0c0c723e */ /* 0x000fe200000010ff */
[--C-:B------:R-:W-:Y:S01]  /*2fa0*/  FFMA.FTZ R33, R66, R3, -R23.reuse ;  /* 0x0000000342217223 */ /* 0x100fe20000010817 */
[----:B------:R-:W-:Y:S01]  /*2fb0*/  F2FP.BF16.F32.PACK_AB R14, R67, R65 ;  /* 0x00000041430e723e */ /* 0x000fe200000010ff */
[--C-:B------:R-:W-:Y:S01]  /*2fc0*/  FFMA.FTZ R38, R72, R3, -R23.reuse ;  /* 0x0000000348267223 */ /* 0x100fe20000010817 */
[----:B------:R-:W-:Y:S01]  /*2fd0*/  F2FP.BF16.F32.PACK_AB R11, R146, R87 ;  /* 0x00000057920b723e */ /* 0x000fe200000010ff */
[----:B------:R-:W-:Y:S01]  /*2fe0*/  FFMA.FTZ R70, R70, R3, -R23 ;  /* 0x0000000346467223 */ /* 0x000fe20000010817 */
[----:B------:R-:W3:Y:S01]  /*2ff0*/  MUFU.EX2 R91, R91 ;  /* 0x0000005b005b7308 */ /* 0x000ee20000000800 */
[C---:B0-----:R-:W-:Y:S01]  /*3000*/  FADD.FTZ R15, R148.reuse, R13 ;  /* 0x0000000d940f7221 */ /* 0x041fe20000010000 */
[----:B------:R-:W-:Y:S01]  /*3010*/  F2FP.BF16.F32.PACK_AB R13, R148, R89 ;  /* 0x00000059940d723e */ /* 0x000fe200000010ff */
[-CC-:B------:R-:W-:Y:S01]  /*3020*/  FFMA.FTZ R17, R154, R3.reuse, -R23.reuse ;  /* 0x000000039a117223 */ /* 0x180fe20000010817 */
[-CC-:B------:R-:W-:Y:S01]  /*3030*/  FFMA.FTZ R80, R80, R3.reuse, -R23.reuse ;  /* 0x0000000350507223 */ /* 0x180fe20000010817 */
[-CC-:B------:R-:W-:Y:S01]  /*3040*/  FFMA.FTZ R61, R78, R3.reuse, -R23.reuse ;  /* 0x000000034e3d7223 */ /* 0x180fe20000010817 */
[-CC-:B------:R-:W-:Y:S01]  /*3050*/  FFMA.FTZ R56, R82, R3.reuse, -R23.reuse ;  /* 0x0000000352387223 */ /* 0x180fe20000010817 */
[-C--:B------:R-:W-:Y:S01]  /*3060*/  FFMA.FTZ R65, R74, R3.reuse, -R23 ;  /* 0x000000034a417223 */ /* 0x080fe20000010817 */
[----:B------:R-:W0:Y:S01]  /*3070*/  MUFU.EX2 R27, R27 ;  /* 0x0000001b001b7308 */ /* 0x000e220000000800 */
[----:B-1----:R-:W-:Y:S01]  /*3080*/  FADD.FTZ R26, R20, R15 ;  /* 0x0000000f141a7221 */ /* 0x002fe20000010000 */
[-CC-:B------:R-:W-:Y:S01]  /*3090*/  FFMA.FTZ R58, R86, R3.reuse, -R23.reuse ;  /* 0x00000003563a7223 */ /* 0x180fe20000010817 */
[-CC-:B------:R-:W-:Y:S01]  /*30a0*/  FFMA.FTZ R67, R84, R3.reuse, -R23.reuse ;  /* 0x0000000354437223 */ /* 0x180fe20000010817 */
[-CC-:B------:R-:W-:Y:S01]  /*30b0*/  FFMA.FTZ R60, R90, R3.reuse, -R23.reuse ;  /* 0x000000035a3c7223 */ /* 0x180fe20000010817 */
[-CC-:B------:R-:W-:Y:S01]  /*30c0*/  FFMA.FTZ R87, R88, R3.reuse, -R23.reuse ;  /* 0x0000000358577223 */ /* 0x180fe20000010817 */
[-CC-:B------:R-:W-:Y:S01]  /*30d0*/  FFMA.FTZ R62, R94, R3.reuse, -R23.reuse ;  /* 0x000000035e3e7223 */ /* 0x180fe20000010817 */
[-C--:B------:R-:W-:Y:S01]  /*30e0*/  FFMA.FTZ R92, R92, R3.reuse, -R23 ;  /* 0x000000035c5c7223 */ /* 0x080fe20000010817 */
[----:B------:R-:W1:Y:S01]  /*30f0*/  MUFU.EX2 R30, R30 ;  /* 0x0000001e001e7308 */ /* 0x000e620000000800 */
[C---:B---3--:R-:W-:Y:S01]  /*3100*/  F2FP.BF16.F32.PACK_AB R15, R91.reuse, R20 ;  /* 0x000000145b0f723e */ /* 0x048fe200000010ff */
[----:B------:R-:W-:Y:S01]  /*3110*/  FADD.FTZ R20, R24, R21 ;  /* 0x0000001518147221 */ /* 0x000fe20000010000 */
[----:B------:R-:W-:Y:S01]  /*3120*/  FADD.FTZ R26, R91, R26 ;  /* 0x0000001a5b1a7221 */ /* 0x000fe20000010000 */
[-CC-:B------:R-:W-:Y:S01]  /*3130*/  FFMA.FTZ R98, R98, R3.reuse, -R23.reuse ;  /* 0x0000000362627223 */ /* 0x180fe20000010817 */
[-CC-:B------:R-:W-:Y:S01]  /*3140*/  FFMA.FTZ R96, R96, R3.reuse, -R23.reuse ;  /* 0x0000000360607223 */ /* 0x180fe20000010817 */
[----:B------:R-:W-:Y:S01]  /*3150*/  FADD.FTZ R89, R25, R20 ;  /* 0x0000001419597221 */ /* 0x000fe20000010000 */
[-C--:B------:R-:W-:Y:S01]  /*3160*/  FFMA.FTZ R102, R102, R3.reuse, -R23 ;  /* 0x0000000366667223 */ /* 0x080fe20000010817 */
[----:B------:R-:W3:Y:S01]  /*3170*/  MUFU.EX2 R34, R34 ;  /* 0x0000002200227308 */ /* 0x000ee20000000800 */
[----:B0-----:R-:W-:Y:S01]  /*3180*/  FADD.FTZ R21, R27, R26 ;  /* 0x0000001a1b157221 */ /* 0x001fe20000010000 */
[----:B------:R-:W-:Y:S01]  /*3190*/  FADD.FTZ R20, R22, R89 ;  /* 0x0000005916147221 */ /* 0x000fe20000010000 */
[-CC-:B------:R-:W-:Y:S01]  /*31a0*/  FFMA.FTZ R104, R104, R3.reuse, -R23.reuse ;  /* 0x0000000368687223 */ /* 0x180fe20000010817 */
[-CC-:B------:R-:W-:Y:S01]  /*31b0*/  FFMA.FTZ R106, R106, R3.reuse, -R23.reuse ;  /* 0x000000036a6a7223 */ /* 0x180fe20000010817 */
[-CC-:B------:R-:W-:Y:S01]  /*31c0*/  FFMA.FTZ R108, R108, R3.reuse, -R23.reuse ;  /* 0x000000036c6c7223 */ /* 0x180fe20000010817 */
[----:B------:R-:W-:Y:S01]  /*31d0*/  FADD.FTZ R26, R51, R20 ;  /* 0x00000014331a7221 */ /* 0x000fe20000010000 */
[-C--:B------:R-:W-:Y:S01]  /*31e0*/  FFMA.FTZ R110, R110, R3.reuse, -R23 ;  /* 0x000000036e6e7223 */ /* 0x080fe20000010817 */
[----:B------:R-:W0:Y:S01]  /*31f0*/  MUFU.EX2 R35, R35 ;  /* 0x0000002300237308 */ /* 0x000e220000000800 */
[----:B-1----:R-:W-:Y:S01]  /*3200*/  FADD.FTZ R21, R30, R21 ;  /* 0x000000151e157221 */ /* 0x002fe20000010000 */
[----:B------:R-:W-:Y:S01]  /*3210*/  FADD.FTZ R89, R53, R26 ;  /* 0x0000001a35597221 */ /* 0x000fe20000010000 */
[-CC-:B------:R-:W-:Y:S01]  /*3220*/  FFMA.FTZ R132, R132, R3.reuse, -R23.reuse ;  /* 0x0000000384847223 */ /* 0x180fe20000010817 */
[-CC-:B------:R-:W-:Y:S01]  /*3230*/  FFMA.FTZ R134, R134, R3.reuse, -R23.reuse ;  /* 0x0000000386867223 */ /* 0x180fe20000010817 */
[-C--:B------:R-:W-:Y:S01]  /*3240*/  FFMA.FTZ R136, R136, R3.reuse, -R23 ;  /* 0x0000000388887223 */ /* 0x080fe20000010817 */
[----:B------:R-:W-:Y:S01]  /*3250*/  FADD.FTZ R26, R122, R89 ;  /* 0x000000597a1a7221 */ /* 0x000fe20000010000 */
[-C--:B------:R-:W-:Y:S01]  /*3260*/  FFMA.FTZ R138, R138, R3.reuse, -R23 ;  /* 0x000000038a8a7223 */ /* 0x080fe20000010817 */
[----:B------:R-:W1:Y:S01]  /*3270*/  MUFU.EX2 R42, R42 ;  /* 0x0000002a002a7308 */ /* 0x000e620000000800 */
[----:B---3--:R-:W-:Y:S01]  /*3280*/  FADD.FTZ R20, R34, R21 ;  /* 0x0000001522147221 */ /* 0x008fe20000010000 */
[----:B------:R-:W-:Y:S01]  /*3290*/  FADD.FTZ R89, R55, R26 ;  /* 0x0000001a37597221 */ /* 0x000fe20000010000 */
[----:B------:R-:W-:Y:S01]  /*32a0*/  FFMA.FTZ R142, R142, R3, -R23 ;  /* 0x000000038e8e7223 */ /* 0x000fe20000010817 */
[----:B------:R-:W-:Y:S01]  /*32b0*/  LEA R4, R93, UR36, 0x1 ;  /* 0x000000245d047c11 */ /* 0x000fe2000f8e08ff */
[----:B------:R-:W-:-:S02]  /*32c0*/  IMAD.MOV.U32 R148, RZ, RZ, R151 ;  /* 0x000000ffff947224 */ /* 0x000fc400078e0097 */
[----:B------:R-:W-:Y:S01]  /*32d0*/  FADD.FTZ R26, R124, R89 ;  /* 0x000000597c1a7221 */ /* 0x000fe20000010000 */
[----:B------:R-:W-:Y:S01]  /*32e0*/  SEL R5, R5, 0xffffffe0, !P2 ;  /* 0xffffffe005057807 */ /* 0x000fe20005000000 */
[----:B------:R-:W3:Y:S01]  /*32f0*/  MUFU.EX2 R79, R79 ;  /* 0x0000004f004f7308 */ /* 0x000ee20000000800 */
[----:B0-----:R-:W-:Y:S01]  /*3300*/  FADD.FTZ R21, R35, R20 ;  /* 0x0000001423157221 */ /* 0x001fe20000010000 */
[----:B------:R-:W-:Y:S01]  /*3310*/  FADD.FTZ R23, R59, R26 ;  /* 0x0000001a3b177221 */ /* 0x000fe20000010000 */
[----:B------:R-:W-:Y:S01]  /*3320*/  VIADD R6, R4, 0x1e800 ;  /* 0x0001e80004067836 */ /* 0x000fe20000000000 */
[----:B------:R0:W-:Y:S01]  /*3330*/  STSM.16.M88.4 [R4+0x1e800], R8 ;  /* 0x01e8000804007844 */ /* 0x0001e20000000200 */
[----:B------:R-:W-:Y:S01]  /*3340*/  F2FP.BF16.F32.PACK_AB R22, R51, R22 ;  /* 0x000000163316723e */ /* 0x000fe200000010ff */
[----:B------:R-:W-:Y:S02]  /*3350*/  IMAD.MOV.U32 R146, RZ, RZ, R151 ;  /* 0x000000ffff927224 */ /* 0x000fe400078e0097 */
[----:B------:R-:W4:Y:S01]  /*3360*/  MUFU.EX2 R46, R46 ;  /* 0x0000002e002e7308 */ /* 0x000f220000000800 */
[----:B-1----:R-:W-:Y:S01]  /*3370*/  FADD.FTZ R20, R42, R21 ;  /* 0x000000152a147221 */ /* 0x002fe20000010000 */
[----:B------:R-:W-:-:S02]  /*3380*/  IMAD.IADD R5, R6, 0x1, R5 ;  /* 0x0000000106057824 */ /* 0x000fc400078e0205 */
[----:B------:R-:W-:Y:S02]  /*3390*/  IMAD R6, R7, 0x2, R6 ;  /* 0x0000000207067824 */ /* 0x000fe400078e0206 */
[--C-:B------:R-:W-:Y:S01]  /*33a0*/  IMAD.MOV.U32 R144, RZ, RZ, R151.reuse ;  /* 0x000000ffff907224 */ /* 0x100fe200078e0097 */
[----:B------:R1:W-:Y:S01]  /*33b0*/  STSM.16.M88.4 [R5], R12 ;  /* 0x0000000c05007844 */ /* 0x0003e20000000200 */
[----:B------:R-:W5:Y:S01]  /*33c0*/  MUFU.EX2 R81, R81 ;  /* 0x0000005100517308 */ /* 0x000f620000000800 */
[----:B---3--:R-:W-:Y:S01]  /*33d0*/  FADD.FTZ R21, R79, R20 ;  /* 0x000000144f157221 */ /* 0x008fe20000010000 */
[--C-:B------:R-:W-:Y:S02]  /*33e0*/  IMAD.MOV.U32 R140, RZ, RZ, R151.reuse ;  /* 0x000000ffff8c7224 */ /* 0x100fe400078e0097 */
[----:B------:R-:W-:-:S04]  /*33f0*/  IMAD.MOV.U32 R120, RZ, RZ, R151 ;  /* 0x000000ffff787224 */ /* 0x000fc800078e0097 */
[----:B------:R-:W3:Y:S01]  /*3400*/  MUFU.EX2 R126, R126 ;  /* 0x0000007e007e7308 */ /* 0x000ee20000000800 */
[----:B----4-:R-:W-:-:S07]  /*3410*/  FADD.FTZ R20, R46, R21 ;  /* 0x000000152e147221 */ /* 0x010fce0000010000 */
[----:B------:R-:W4:Y:S01]  /*3420*/  MUFU.EX2 R48, R48 ;  /* 0x0000003000307308 */ /* 0x000f220000000800 */
[----:B-----5:R-:W-:Y:S01]  /*3430*/  FADD.FTZ R21, R81, R20 ;  /* 0x0000001451157221 */ /* 0x020fe20000010000 */
[----:B------:R-:W-:Y:S02]  /*3440*/  F2FP.BF16.F32.PACK_AB R20, R25, R24 ;  /* 0x000000181914723e */ /* 0x000fe400000010ff */
[----:B------:R-:W-:Y:S01]  /*3450*/  F2FP.BF16.F32.PACK_AB R25, R79, R42 ;  /* 0x0000002a4f19723e */ /* 0x000fe200000010ff */
[C---:B------:R-:W-:Y:S01]  /*3460*/  IMAD R42, R7.reuse, 0x2, R4 ;  /* 0x00000002072a7824 */ /* 0x040fe200078e0204 */
[----:B------:R-:W-:Y:S01]  /*3470*/  F2FP.BF16.F32.PACK_AB R24, R122, R53 ;  /* 0x000000357a18723e */ /* 0x000fe200000010ff */
[----:B------:R-:W-:Y:S01]  /*3480*/  IMAD R7, R7, 0x2, R5 ;  /* 0x0000000207077824 */ /* 0x000fe200078e0205 */
[----:B------:R-:W5:Y:S01]  /*3490*/  MUFU.EX2 R63, R63 ;  /* 0x0000003f003f7308 */ /* 0x000f620000000800 */
[C---:B---3--:R-:W-:Y:S01]  /*34a0*/  FADD.FTZ R66, R126.reuse, R23 ;  /* 0x000000177e427221 */ /* 0x048fe20000010000 */
[----:B0-----:R-:W-:Y:S01]  /*34b0*/  F2FP.BF16.F32.PACK_AB R8, R126, R59 ;  /* 0x0000003b7e08723e */ /* 0x001fe200000010ff */
[----:B------:R-:W-:-:S02]  /*34c0*/  IMAD.MOV.U32 R126, RZ, RZ, R151 ;  /* 0x000000ffff7e7224 */ /* 0x000fc400078e0097 */
[----:B------:R-:W-:-:S03]  /*34d0*/  IMAD.MOV.U32 R122, RZ, RZ, R151 ;  /* 0x000000ffff7a7224 */ /* 0x000fc600078e0097 */
[----:B------:R-:W0:Y:S01]  /*34e0*/  MUFU.EX2 R83, R83 ;  /* 0x0000005300537308 */ /* 0x000e220000000800 */
[----:B----4-:R-:W-:-:S07]  /*34f0*/  FADD.FTZ R26, R48, R21 ;  /* 0x00000015301a7221 */ /* 0x010fce0000010000 */
[----:B------:R-:W3:Y:S01]  /*3500*/  MUFU.EX2 R128, R128 ;  /* 0x0000008000807308 */ /* 0x000ee20000000800 */
[----:B-----5:R-:W-:-:S07]  /*3510*/  FADD.FTZ R23, R63, R66 ;  /* 0x000000423f177221 */ /* 0x020fce0000010000 */
[----:B------:R-:W1:Y:S01]  /*3520*/  MUFU.EX2 R50, R50 ;  /* 0x0000003200327308 */ /* 0x000e620000000800 */
[----:B0-----:R-:W-:Y:S01]  /*3530*/  FADD.FTZ R21, R83, R26 ;  /* 0x0000001a53157221 */ /* 0x001fe20000010000 */
[----:B------:R-:W-:Y:S01]  /*3540*/  F2FP.BF16.F32.PACK_AB R26, R124, R55 ;  /* 0x000000377c1a723e */ /* 0x000fe200000010ff */
[----:B------:R-:W-:-:S05]  /*3550*/  IMAD.MOV.U32 R124, RZ, RZ, R151 ;  /* 0x000000ffff7c7224 */ /* 0x000fca00078e0097 */
[----:B------:R-:W0:Y:S01]  /*3560*/  MUFU.EX2 R32, R32 ;  /* 0x0000002000207308 */ /* 0x000e220000000800 */
[C---:B---3--:R-:W-:Y:S01]  /*3570*/  FADD.FTZ R23, R128.reuse, R23 ;  /* 0x0000001780177221 */ /* 0x048fe20000010000 */
[----:B------:R-:W-:-:S06]  /*3580*/  F2FP.BF16.F32.PACK_AB R10, R128, R63 ;  /* 0x0000003f800a723e */ /* 0x000fcc00000010ff */
[----:B------:R-:W3:Y:S01]  /*3590*/  MUFU.EX2 R85, R85 ;  /* 0x0000005500557308 */ /* 0x000ee20000000800 */
[----:B-1----:R-:W-:Y:S01]  /*35a0*/  FADD.FTZ R12, R50, R21 ;  /* 0x00000015320c7221 */ /* 0x002fe20000010000 */
[----:B------:R-:W-:Y:S02]  /*35b0*/  F2FP.BF16.F32.PACK_AB R21, R30, R27 ;  /* 0x0000001b1e15723e */ /* 0x000fe400000010ff */
[----:B------:R-:W-:-:S04]  /*35c0*/  F2FP.BF16.F32.PACK_AB R27, R81, R46 ;  /* 0x0000002e511b723e */ /* 0x000fc800000010ff */
[----:B------:R-:W1:Y:S01]  /*35d0*/  MUFU.EX2 R33, R33 ;  /* 0x0000002100217308 */ /* 0x000e620000000800 */
[----:B0-----:R-:W-:Y:S01]  /*35e0*/  FADD.FTZ R14, R32, R23 ;  /* 0x00000017200e7221 */ /* 0x001fe20000010000 */
[----:B------:R-:W-:Y:S02]  /*35f0*/  F2FP.BF16.F32.PACK_AB R23, R35, R34 ;  /* 0x000000222317723e */ /* 0x000fe400000010ff */
[C---:B------:R-:W-:Y:S01]  /*3600*/  F2FP.BF16.F32.PACK_AB R32, R41.reuse, R32 ;  /* 0x000000202920723e */ /* 0x040fe200000010ff */
[----:B------:R-:W-:Y:S02]  /*3610*/  FADD.FTZ R11, R41, R14 ;  /* 0x0000000e290b7221 */ /* 0x000fe40000010000 */
[----:B------:R0:W-:Y:S01]  /*3620*/  STSM.16.M88.4 [R42+0x1e800], R20 ;  /* 0x01e800142a007844 */ /* 0x0001e20000000200 */
[----:B------:R-:W4:Y:S01]  /*3630*/  MUFU.EX2 R36, R36 ;  /* 0x0000002400247308 */ /* 0x000f220000000800 */
[----:B---3--:R-:W-:Y:S02]  /*3640*/  FADD.FTZ R12, R85, R12 ;  /* 0x0000000c550c7221 */ /* 0x008fe40000010000 */
[----:B------:R-:W-:Y:S05]  /*3650*/  STSM.16.M88.4 [R7], R24 ;  /* 0x0000001807007844 */ /* 0x000fea0000000200 */
[----:B------:R-:W3:Y:S01]  /*3660*/  MUFU.EX2 R38, R38 ;  /* 0x0000002600267308 */ /* 0x000ee20000000800 */
[----:B-1----:R-:W-:-:S07]  /*3670*/  FADD.FTZ R9, R33, R12 ;  /* 0x0000000c21097221 */ /* 0x002fce0000010000 */
[----:B------:R-:W1:Y:S01]  /*3680*/  MUFU.EX2 R45, R45 ;  /* 0x0000002d002d7308 */ /* 0x000e620000000800 */
[----:B----4-:R-:W-:-:S07]  /*3690*/  FADD.FTZ R12, R36, R11 ;  /* 0x0000000b240c7221 */ /* 0x010fce0000010000 */
[----:B------:R-:W4:Y:S01]  /*36a0*/  MUFU.EX2 R16, R70 ;  /* 0x0000004600107308 */ /* 0x000f220000000800 */
[C---:B---3--:R-:W-:Y:S01]  /*36b0*/  FADD.FTZ R9, R38.reuse, R9 ;  /* 0x0000000926097221 */ /* 0x048fe20000010000 */
[----:B------:R-:W-:-:S06]  /*36c0*/  F2FP.BF16.F32.PACK_AB R33, R38, R33 ;  /* 0x000000212621723e */ /* 0x000fcc00000010ff */
[----:B------:R-:W3:Y:S01]  /*36d0*/  MUFU.EX2 R40, R40 ;  /* 0x0000002800287308 */ /* 0x000ee20000000800 */
[C---:B-1----:R-:W-:Y:S01]  /*36e0*/  FADD.FTZ R11, R45.reuse, R12 ;  /* 0x0000000c2d0b7221 */ /* 0x042fe20000010000 */
[----:B------:R-:W-:-:S06]  /*36f0*/  F2FP.BF16.F32.PACK_AB R34, R45, R36 ;  /* 0x000000242d22723e */ /* 0x000fcc00000010ff */
[----:B------:R-:W1:Y:S01]  /*3700*/  MUFU.EX2 R17, R17 ;  /* 0x0000001100117308 */ /* 0x000e620000000800 */
[----:B----4-:R-:W-:Y:S01]  /*3710*/  FADD.FTZ R12, R16, R9 ;  /* 0x00000009100c7221 */ /* 0x010fe20000010000 */
[----:B------:R-:W-:-:S06]  /*3720*/  F2FP.BF16.F32.PACK_AB R9, R83, R48 ;  /* 0x000000305309723e */ /* 0x000fcc00000010ff */
[----:B------:R-:W4:Y:S01]  /*3730*/  MUFU.EX2 R47, R47 ;  /* 0x0000002f002f7308 */ /* 0x000f220000000800 */
[----:B---3--:R-:W-:Y:S01]  /*3740*/  FADD.FTZ R14, R40, R11 ;  /* 0x0000000b280e7221 */ /* 0x008fe20000010000 */
[----:B------:R-:W-:-:S05]  /*3750*/  F2FP.BF16.F32.PACK_AB R11, R85, R50 ;  /* 0x00000032550b723e */ /* 0x000fca00000010ff */
[----:B------:R3:W-:Y:S01]  /*3760*/  STSM.16.M88.4 [R4+0x24800], R8 ;  /* 0x0248000804007844 */ /* 0x0007e20000000200 */
[----:B------:R-:W5:Y:S01]  /*3770*/  MUFU.EX2 R52, R52 ;  /* 0x0000003400347308 */ /* 0x000f620000000800 */
[C---:B-1----:R-:W-:Y:S01]  /*3780*/  FADD.FTZ R13, R17.reuse, R12 ;  /* 0x0000000c110d7221 */ /* 0x042fe20000010000 */
[----:B------:R-:W-:-:S05]  /*3790*/  F2FP.BF16.F32.PACK_AB R35, R17, R16 ;  /* 0x000000101123723e */ /* 0x000fca00000010ff */
[----:B------:R-:W-:Y:S01]  /*37a0*/  STSM.16.M88.4 [R5+0x6000], R32 ;  /* 0x0060002005007844 */ /* 0x000fe20000000200 */
[----:B------:R-:W1:Y:S01]  /*37b0*/  MUFU.EX2 R44, R44 ;  /* 0x0000002c002c7308 */ /* 0x000e620000000800 */
[----:B----4-:R-:W-:-:S07]  /*37c0*/  FADD.FTZ R15, R47, R14 ;  /* 0x0000000e2f0f7221 */ /* 0x010fce0000010000 */
[----:B------:R-:W4:Y:S01]  /*37d0*/  MUFU.EX2 R57, R80 ;  /* 0x0000005000397308 */ /* 0x000f220000000800 */
[----:B-----5:R-:W-:-:S07]  /*37e0*/  FADD.FTZ R12, R52, R13 ;  /* 0x0000000d340c7221 */ /* 0x020fce0000010000 */
[----:B------:R-:W5:Y:S01]  /*37f0*/  MUFU.EX2 R49, R49 ;  /* 0x0000003100317308 */ /* 0x000f620000000800 */
[----:B-1----:R-:W-:-:S07]  /*3800*/  FADD.FTZ R14, R44, R15 ;  /* 0x0000000f2c0e7221 */ /* 0x002fce0000010000 */
[----:B------:R-:W1:Y:S01]  /*3810*/  MUFU.EX2 R54, R54 ;  /* 0x0000003600367308 */ /* 0x000e620000000800 */
[----:B----4-:R-:W-:-:S07]  /*3820*/  FADD.FTZ R13, R57, R12 ;  /* 0x0000000c390d7221 */ /* 0x010fce0000010000 */
[----:B------:R-:W4:Y:S01]  /*3830*/  MUFU.EX2 R28, R28 ;  /* 0x0000001c001c7308 */ /* 0x000f220000000800 */
[----:B-----5:R-:W-:-:S07]  /*3840*/  FADD.FTZ R15, R49, R14 ;  /* 0x0000000e310f7221 */ /* 0x020fce0000010000 */
[----:B------:R-:W5:Y:S01]  /*3850*/  MUFU.EX2 R61, R61 ;  /* 0x0000003d003d7308 */ /* 0x000f620000000800 */
[----:B-1----:R-:W-:-:S07]  /*3860*/  FADD.FTZ R12, R54, R13 ;  /* 0x0000000d360c7221 */ /* 0x002fce0000010000 */
[----:B------:R-:W1:Y:S01]  /*3870*/  MUFU.EX2 R56, R56 ;  /* 0x0000003800387308 */ /* 0x000e620000000800 */
[----:B----4-:R-:W-:Y:S01]  /*3880*/  FADD.FTZ R14, R28, R15 ;  /* 0x0000000f1c0e7221 */ /* 0x010fe20000010000 */
[----:B------:R-:W-:-:S06]  /*3890*/  F2FP.BF16.F32.PACK_AB R28, R43, R28 ;  /* 0x0000001c2b1c723e */ /* 0x000fcc00000010ff */
[----:B------:R-:W4:Y:S01]  /*38a0*/  MUFU.EX2 R29, R29 ;  /* 0x0000001d001d7308 */ /* 0x000f220000000800 */
[----:B-----5:R-:W-:Y:S01]  /*38b0*/  FADD.FTZ R13, R61, R12 ;  /* 0x0000000c3d0d7221 */ /* 0x020fe20000010000 */
[----:B------:R-:W-:-:S06]  /*38c0*/  FADD.FTZ R12, R43, R14 ;  /* 0x0000000e2b0c7221 */ /* 0x000fcc0000010000 */
[----:B------:R-:W5:Y:S01]  /*38d0*/  MUFU.EX2 R65, R65 ;  /* 0x0000004100417308 */ /* 0x000f620000000800 */
[----:B-1----:R-:W-:-:S07]  /*38e0*/  FADD.FTZ R14, R56, R13 ;  /* 0x0000000d380e7221 */ /* 0x002fce0000010000 */
[----:B------:R-:W0:Y:S01]  /*38f0*/  MUFU.EX2 R64, R64 ;  /* 0x0000004000407308 */ /* 0x000e220000000800 */
[----:B----4-:R-:W-:Y:S01]  /*3900*/  FADD.FTZ R15, R29, R12 ;  /* 0x0000000c1d0f7221 */ /* 0x010fe20000010000 */
[----:B------:R-:W-:-:S06]  /*3910*/  F2FP.BF16.F32.PACK_AB R12, R47, R40 ;  /* 0x000000282f0c723e */ /* 0x000fcc00000010ff */
[----:B------:R-:W3:Y:S01]  /*3920*/  MUFU.EX2 R58, R58 ;  /* 0x0000003a003a7308 */ /* 0x000ee20000000800 */
[----:B-----5:R-:W-:Y:S01]  /*3930*/  FADD.FTZ R13, R65, R14 ;  /* 0x0000000e410d7221 */ /* 0x020fe20000010000 */
[----:B------:R-:W-:-:S06]  /*3940*/  F2FP.BF16.F32.PACK_AB R14, R49, R44 ;  /* 0x0000002c310e723e */ /* 0x000fcc00000010ff */
[----:B------:R-:W1:Y:S01]  /*3950*/  MUFU.EX2 R31, R31 ;  /* 0x0000001f001f7308 */ /* 0x000e620000000800 */
[C---:B0-----:R-:W-:Y:S01]  /*3960*/  FADD.FTZ R20, R64.reuse, R15 ;  /* 0x0000000f40147221 */ /* 0x041fe20000010000 */
[----:B------:R-:W-:Y:S02]  /*3970*/  F2FP.BF16.F32.PACK_AB R15, R61, R54 ;  /* 0x000000363d0f723e */ /* 0x000fe400000010ff */
[----:B------:R-:W-:Y:S02]  /*3980*/  F2FP.BF16.F32.PACK_AB R30, R64, R29 ;  /* 0x0000001d401e723e */ /* 0x000fe400000010ff */
[----:B------:R-:W-:Y:S02]  /*3990*/  F2FP.BF16.F32.PACK_AB R29, R65, R56 ;  /* 0x00000038411d723e */ /* 0x000fe400000010ff */
[----:B------:R-:W0:Y:S01]  /*39a0*/  MUFU.EX2 R67, R67 ;  /* 0x0000004300437308 */ /* 0x000e220000000800 */
[----:B---3--:R-:W-:Y:S01]  /*39b0*/  FADD.FTZ R8, R58, R13 ;  /* 0x0000000d3a087221 */ /* 0x008fe20000010000 */
[----:B------:R-:W-:-:S05]  /*39c0*/  F2FP.BF16.F32.PACK_AB R13, R57, R52 ;  /* 0x00000034390d723e */ /* 0x000fca00000010ff */
[----:B------:R3:W-:Y:S01]  /*39d0*/  STSM.16.M88.4 [R42+0x24800], R12 ;  /* 0x0248000c2a007844 */ /* 0x0007e20000000200 */
[----:B------:R-:W4:Y:S01]  /*39e0*/  MUFU.EX2 R68, R68 ;  /* 0x0000004400447308 */ /* 0x000f220000000800 */
[----:B-1----:R-:W-:-:S07]  /*39f0*/  FADD.FTZ R11, R31, R20 ;  /* 0x000000141f0b7221 */ /* 0x002fce0000010000 */
[----:B------:R-:W1:Y:S01]  /*3a00*/  MUFU.EX2 R60, R60 ;  /* 0x0000003c003c7308 */ /* 0x000e620000000800 */
[----:B0-----:R-:W-:-:S07]  /*3a10*/  FADD.FTZ R9, R67, R8 ;  /* 0x0000000843097221 */ /* 0x001fce0000010000 */
[----:B------:R-:W0:Y:S01]  /*3a20*/  MUFU.EX2 R69, R69 ;  /* 0x0000004500457308 */ /* 0x000e220000000800 */
[----:B----4-:R-:W-:-:S07]  /*3a30*/  FADD.FTZ R10, R68, R11 ;  /* 0x0000000b440a7221 */ /* 0x010fce0000010000 */
        /* <DEDUP_REMOVED lines=13> */
[----:B-1----:R-:W-:Y:S01]  /*3b10*/  FADD.FTZ R10, R51, R8 ;  /* 0x00000008330a7221 */ /* 0x002fe20000010000 */
[----:B------:R-:W-:Y:S02]  /*3b20*/  F2FP.BF16.F32.PACK_AB R8, R68, R31 ;  /* 0x0000001f4408723e */ /* 0x000fe400000010ff */
[----:B------:R-:W-:-:S04]  /*3b30*/  F2FP.BF16.F32.PACK_AB R31, R67, R58 ;  /* 0x0000003a431f723e */ /* 0x000fc800000010ff */
[----:B------:R-:W1:Y:S01]  /*3b40*/  MUFU.EX2 R73, R73 ;  /* 0x0000004900497308 */ /* 0x000e620000000800 */
[C---:B0-----:R-:W-:Y:S01]  /*3b50*/  FADD.FTZ R16, R114.reuse, R9 ;  /* 0x0000000972107221 */ /* 0x041fe20000010000 */
[----:B------:R-:W-:Y:S01]  /*3b60*/  STSM.16.M88.4 [R7+0x6000], R28 ;  /* 0x0060001c07007844 */ /* 0x000fe20000000200 */
[----:B------:R-:W-:-:S05]  /*3b70*/  F2FP.BF16.F32.PACK_AB R20, R114, R71 ;  /* 0x000000477214723e */ /* 0x000fca00000010ff */
[----:B------:R-:W0:Y:S01]  /*3b80*/  MUFU.EX2 R96, R96 ;  /* 0x0000006000607308 */ /* 0x000e220000000800 */
[----:B----4-:R-:W-:Y:S01]  /*3b90*/  FADD.FTZ R9, R53, R10 ;  /* 0x0000000a35097221 */ /* 0x010fe20000010000 */
[----:B------:R-:W-:-:S06]  /*3ba0*/  F2FP.BF16.F32.PACK_AB R10, R76, R69 ;  /* 0x000000454c0a723e */ /* 0x000fcc00000010ff */
[----:B------:R-:W3:Y:S01]  /*3bb0*/  MUFU.EX2 R100, R100 ;  /* 0x0000006400647308 */ /* 0x000ee20000000800 */
[----:B-1----:R-:W-:-:S07]  /*3bc0*/  FADD.FTZ R11, R73, R16 ;  /* 0x00000010490b7221 */ /* 0x002fce0000010000 */
[----:B------:R-:W1:Y:S01]  /*3bd0*/  MUFU.EX2 R102, R102 ;  /* 0x0000006600667308 */ /* 0x000e620000000800 */
[C---:B0-----:R-:W-:Y:S01]  /*3be0*/  FADD.FTZ R9, R96.reuse, R9 ;  /* 0x0000000960097221 */ /* 0x041fe20000010000 */
[----:B------:R-:W-:-:S06]  /*3bf0*/  F2FP.BF16.F32.PACK_AB R21, R96, R53 ;  /* 0x000000356015723e */ /* 0x000fcc00000010ff */
[----:B------:R-:W0:Y:S01]  /*3c00*/  MUFU.EX2 R37, R37 ;  /* 0x0000002500257308 */ /* 0x000e220000000800 */
[C---:B---3--:R-:W-:Y:S01]  /*3c10*/  FADD.FTZ R14, R100.reuse, R11 ;  /* 0x0000000b640e7221 */ /* 0x048fe20000010000 */
[----:B------:R-:W-:Y:S02]  /*3c20*/  F2FP.BF16.F32.PACK_AB R11, R51, R62 ;  /* 0x0000003e330b723e */ /* 0x000fe400000010ff */
[----:B------:R-:W-:-:S04]  /*3c30*/  F2FP.BF16.F32.PACK_AB R22, R100, R73 ;  /* 0x000000496416723e */ /* 0x000fc800000010ff */
[----:B------:R-:W3:Y:S01]  /*3c40*/  MUFU.EX2 R55, R104 ;  /* 0x0000006800377308 */ /* 0x000ee20000000800 */
[----:B-1----:R-:W-:Y:S01]  /*3c50*/  FADD.FTZ R12, R102, R9 ;  /* 0x00000009660c7221 */ /* 0x002fe20000010000 */
[----:B------:R-:W-:-:S05]  /*3c60*/  F2FP.BF16.F32.PACK_AB R9, R87, R60 ;  /* 0x0000003c5709723e */ /* 0x000fca00000010ff */
[----:B------:R1:W-:Y:S01]  /*3c70*/  STSM.16.M88.4 [R4+0x2a800], R8 ;  /* 0x02a8000804007844 */ /* 0x0003e20000000200 */
[----:B------:R-:W4:Y:S01]  /*3c80*/  MUFU.EX2 R118, R118 ;  /* 0x0000007600767308 */ /* 0x000f220000000800 */
[----:B0-----:R-:W-:-:S07]  /*3c90*/  FADD.FTZ R15, R37, R14 ;  /* 0x0000000e250f7221 */ /* 0x001fce0000010000 */
[----:B------:R-:W0:Y:S01]  /*3ca0*/  MUFU.EX2 R106, R106 ;  /* 0x0000006a006a7308 */ /* 0x000e220000000800 */
[C---:B---3--:R-:W-:Y:S01]  /*3cb0*/  FADD.FTZ R13, R55.reuse, R12 ;  /* 0x0000000c370d7221 */ /* 0x048fe20000010000 */
[----:B------:R-:W-:-:S05]  /*3cc0*/  F2FP.BF16.F32.PACK_AB R23, R55, R102 ;  /* 0x000000663717723e */ /* 0x000fca00000010ff */
[----:B------:R-:W-:Y:S01]  /*3cd0*/  STSM.16.M88.4 [R5+0xc000], R20 ;  /* 0x00c0001405007844 */ /* 0x000fe20000000200 */
[----:B------:R-:W3:Y:S01]  /*3ce0*/  MUFU.EX2 R39, R39 ;  /* 0x0000002700277308 */ /* 0x000ee20000000800 */
[C---:B----4-:R-:W-:Y:S01]  /*3cf0*/  FADD.FTZ R14, R118.reuse, R15 ;  /* 0x0000000f760e7221 */ /* 0x050fe20000010000 */
[----:B------:R-:W-:-:S06]  /*3d00*/  F2FP.BF16.F32.PACK_AB R128, R118, R37 ;  /* 0x000000257680723e */ /* 0x000fcc00000010ff */
[----:B------:R-:W4:Y:S01]  /*3d10*/  MUFU.EX2 R130, R130 ;  /* 0x0000008200827308 */ /* 0x000f220000000800 */
[----:B0-----:R-:W-:-:S07]  /*3d20*/  FADD.FTZ R12, R106, R13 ;  /* 0x0000000d6a0c7221 */ /* 0x001fce0000010000 */
[----:B------:R-:W0:Y:S01]  /*3d30*/  MUFU.EX2 R129, R108 ;  /* 0x0000006c00817308 */ /* 0x000e220000000800 */
[----:B---3--:R-:W-:-:S07]  /*3d40*/  FADD.FTZ R13, R39, R14 ;  /* 0x0000000e270d7221 */ /* 0x008fce0000010000 */
[----:B------:R-:W3:Y:S01]  /*3d50*/  MUFU.EX2 R110, R110 ;  /* 0x0000006e006e7308 */ /* 0x000ee20000000800 */
[C---:B----4-:R-:W-:Y:S01]  /*3d60*/  FADD.FTZ R14, R130.reuse, R13 ;  /* 0x0000000d820e7221 */ /* 0x050fe20000010000 */
[----:B------:R-:W-:-:S06]  /*3d70*/  F2FP.BF16.F32.PACK_AB R130, R130, R39 ;  /* 0x000000278282723e */ /* 0x000fcc00000010ff */
[----:B------:R-:W4:Y:S01]  /*3d80*/  MUFU.EX2 R75, R75 ;  /* 0x0000004b004b7308 */ /* 0x000f220000000800 */
[C---:B0-----:R-:W-:Y:S01]  /*3d90*/  FADD.FTZ R15, R129.reuse, R12 ;  /* 0x0000000c810f7221 */ /* 0x041fe20000010000 */
[----:B------:R-:W-:-:S06]  /*3da0*/  F2FP.BF16.F32.PACK_AB R129, R129, R106 ;  /* 0x0000006a8181723e */ /* 0x000fcc00000010ff */
[----:B------:R0:W5:Y:S01]  /*3db0*/  MUFU.EX2 R131, R132 ;  /* 0x0000008400837308 */ /* 0x0001620000000800 */
[----:B---3--:R-:W-:-:S07]  /*3dc0*/  FADD.FTZ R12, R110, R15 ;  /* 0x0000000f6e0c7221 */ /* 0x008fce0000010000 */
[----:B------:R-:W1:Y:S01]  /*3dd0*/  MUFU.EX2 R112, R112 ;  /* 0x0000007000707308 */ /* 0x000e620000000800 */
[----:B----4-:R-:W-:Y:S01]  /*3de0*/  FADD.FTZ R15, R75, R14 ;  /* 0x0000000e4b0f7221 */ /* 0x010fe20000010000 */
[----:B0-----:R-:W-:-:S06]  /*3df0*/  IMAD.MOV.U32 R132, RZ, RZ, R151 ;  /* 0x000000ffff847224 */ /* 0x001fcc00078e0097 */
[----:B------:R0:W3:Y:S01]  /*3e00*/  MUFU.EX2 R113, R134 ;  /* 0x0000008600717308 */ /* 0x0000e20000000800 */
[C---:B-----5:R-:W-:Y:S01]  /*3e10*/  FADD.FTZ R12, R131.reuse, R12 ;  /* 0x0000000c830c7221 */ /* 0x060fe20000010000 */
[----:B------:R-:W-:-:S05]  /*3e20*/  F2FP.BF16.F32.PACK_AB R131, R131, R110 ;  /* 0x0000006e8383723e */ /* 0x000fca00000010ff */
[----:B------:R4:W-:Y:S01]  /*3e30*/  STSM.16.M88.4 [R42+0x2a800], R128 ;  /* 0x02a800802a007844 */ /* 0x0009e20000000200 */
[----:B------:R-:W5:Y:S01]  /*3e40*/  MUFU.EX2 R77, R77 ;  /* 0x0000004d004d7308 */ /* 0x000f620000000800 */
[C---:B-1----:R-:W-:Y:S01]  /*3e50*/  FADD.FTZ R8, R112.reuse, R15 ;  /* 0x0000000f70087221 */ /* 0x042fe20000010000 */
[----:B------:R-:W-:Y:S01]  /*3e60*/  F2FP.BF16.F32.PACK_AB R112, R112, R75 ;  /* 0x0000004b7070723e */ /* 0x000fe200000010ff */
[----:B0-----:R-:W-:-:S05]  /*3e70*/  IMAD.MOV.U32 R134, RZ, RZ, R151 ;  /* 0x000000ffff867224 */ /* 0x001fca00078e0097 */
[----:B------:R-:W0:Y:S01]  /*3e80*/  MUFU.EX2 R116, R116 ;  /* 0x0000007400747308 */ /* 0x000e220000000800 */
[----:B---3--:R-:W-:Y:S01]  /*3e90*/  FADD.FTZ R9, R113, R12 ;  /* 0x0000000c71097221 */ /* 0x008fe20000010000 */
[----:B------:R-:W-:Y:S02]  /*3ea0*/  IMAD.MOV.U32 R12, RZ, RZ, RZ ;  /* 0x000000ffff0c7224 */ /* 0x000fe400078e00ff */
[----:B----4-:R-:W-:-:S04]  /*3eb0*/  IMAD.MOV.U32 R131, RZ, RZ, R151 ;  /* 0x000000ffff837224 */ /* 0x010fc800078e0097 */
[----:B------:R-:W1:Y:S01]  /*3ec0*/  MUFU.EX2 R136, R136 ;  /* 0x0000008800887308 */ /* 0x000e620000000800 */
[----:B-----5:R-:W-:Y:S01]  /*3ed0*/  FADD.FTZ R17, R77, R8 ;  /* 0x000000084d117221 */ /* 0x020fe20000010000 */
[--C-:B------:R-:W-:Y:S02]  /*3ee0*/  IMAD.MOV.U32 R130, RZ, RZ, R151.reuse ;  /* 0x000000ffff827224 */ /* 0x100fe400078e0097 */
[--C-:B------:R-:W-:Y:S02]  /*3ef0*/  IMAD.MOV.U32 R129, RZ, RZ, R151.reuse ;  /* 0x000000ffff817224 */ /* 0x100fe400078e0097 */
[----:B------:R-:W-:Y:S02]  /*3f00*/  IMAD.MOV.U32 R128, RZ, RZ, R151 ;  /* 0x000000ffff807224 */ /* 0x000fe400078e0097 */
[----:B------:R-:W3:Y:S01]  /*3f10*/  MUFU.EX2 R138, R138 ;  /* 0x0000008a008a7308 */ /* 0x000ee20000000800 */
[C---:B0-----:R-:W-:Y:S01]  /*3f20*/  F2FP.BF16.F32.PACK_AB R114, R116.reuse, R77 ;  /* 0x0000004d7472723e */ /* 0x041fe200000010ff */
[----:B------:R-:W-:-:S06]  /*3f30*/  FADD.FTZ R17, R116, R17 ;  /* 0x0000001174117221 */ /* 0x000fcc0000010000 */
[----:B------:R0:W4:Y:S01]  /*3f40*/  MUFU.EX2 R13, R142 ;  /* 0x0000008e000d7308 */ /* 0x0001220000000800 */
[C---:B-1----:R-:W-:Y:S01]  /*3f50*/  F2FP.BF16.F32.PACK_AB R113, R136.reuse, R113 ;  /* 0x000000718871723e */ /* 0x042fe200000010ff */
[----:B------:R-:W-:Y:S01]  /*3f60*/  FADD.FTZ R9, R136, R9 ;  /* 0x0000000988097221 */ /* 0x000fe20000010000 */
[----:B------:R-:W-:-:S03]  /*3f70*/  IMAD.MOV.U32 R136, RZ, RZ, R151 ;  /* 0x000000ffff887224 */ /* 0x000fc600078e0097 */
[----:B---3--:R-:W-:Y:S01]  /*3f80*/  FADD.FTZ R16, R138, R9 ;  /* 0x000000098a107221 */ /* 0x008fe20000010000 */
[--C-:B0-----:R-:W-:Y:S01]  /*3f90*/  IMAD.MOV.U32 R142, RZ, RZ, R151.reuse ;  /* 0x000000ffff8e7224 */ /* 0x101fe200078e0097 */
[C---:B----4-:R-:W-:Y:S02]  /*3fa0*/  F2FP.BF16.F32.PACK_AB R115, R13.reuse, R138 ;  /* 0x0000008a0d73723e */ /* 0x050fe400000010ff */
[----:B------:R-:W-:Y:S01]  /*3fb0*/  FADD.FTZ R16, R13, R16 ;  /* 0x000000100d107221 */ /* 0x000fe20000010000 */
[----:B------:R-:W-:Y:S02]  /*3fc0*/  VIADD R13, R19, 0xfffffffe ;  /* 0xfffffffe130d7836 */ /* 0x000fe40000000000 */
[--C-:B------:R-:W-:Y:S01]  /*3fd0*/  IMAD.MOV.U32 R138, RZ, RZ, R151.reuse ;  /* 0x000000ffff8a7224 */ /* 0x100fe200078e0097 */
[----:B------:R0:W-:Y:S02]  /*3fe0*/  STSM.16.M88.4 [R7+0xc000], R112 ;  /* 0x00c0007007007844 */ /* 0x0001e40000000200 */
[----:B--2---:R-:W-:Y:S01]  /*3ff0*/  ISETP.GE.AND P2, PT, R13, R121, PT ;  /* 0x000000790d00720c */ /* 0x004fe20003f46270 */
[----:B------:R-:W-:Y:S01]  /*4000*/  IMAD.MOV.U32 R121, RZ, RZ, R151 ;  /* 0x000000ffff797224 */ /* 0x000fe200078e0097 */
[----:B------:R1:W-:Y:S06]  /*4010*/  MEMBAR.ALL.CTA ;  /* 0x0000000000007992 */ /* 0x0003ec0000008000 */
[----:B-1----:R-:W1:Y:S02]  /*4020*/  FENCE.VIEW.ASYNC.S ;  /* 0x00000000000073c6 */ /* 0x002e640000000000 */
[----:B-1----:R-:W-:-:S03]  /*4030*/  NOP ;  /* 0x0000000000007918 */ /* 0x002fc60000000000 */
[----:B------:R-:W-:Y:S05]  /*4040*/  @!P2 BRA `(.L_x_19) ;  /* 0x0000002800e4a947 */ /* 0x000fea0003800000 */
[----:B------:R-:W-:Y:S01]  /*4050*/  MOV R15, R18 ;  /* 0x00000012000f7202 */ /* 0x000fe20000000f00 */
[----:B------:R-:W-:Y:S01]  /*4060*/  IMAD.MOV.U32 R14, RZ, RZ, R2 ;  /* 0x000000ffff0e7224 */ /* 0x000fe200078e0002 */
[----:B------:R-:W-:Y:S01]  /*4070*/  CS2R R150, SRZ ;  /* 0x0000000000967805 */ /* 0x000fe2000001ff00 */
[----:B------:R-:W-:Y:S01]  /*4080*/  IMAD.MOV.U32 R8, RZ, RZ, RZ ;  /* 0x000000ffff087224 */ /* 0x000fe200078e00ff */
        /* <DEDUP_REMOVED lines=14> */
[----:B------:R-:W-:Y:S01]  /*4170*/  CS2R R120, SRZ ;  /* 0x0000000000787805 */ /* 0x000fe2000001ff00 */
[----:B------:R-:W-:-:S06]  /*4180*/  UMOV UR4, URZ ;  /* 0x0000003f00047c82 */ /* 0x000fcc0008000000 */
.L_x_28:
[----:B------:R-:W2:Y:S01]  /*4190*/  LDL R0, [R1+0x4] ;  /* 0x0000040001007983 */ /* 0x000ea20000100800 */
[----:B------:R-:W-:-:S04]  /*41a0*/  UIADD3 UR5, UR4, 0x1, URZ ;  /* 0x0000000104057890 */ /* 0x000fc8000fffe03f */
[----:B------:R-:W-:-:S04]  /*41b0*/  UISETP.NE.AND UP0, UPT, UR5, 0x2, UPT ;  /* 0x000000020500788c */ /* 0x000fc8000bf05270 */
[----:B------:R-:W-:Y:S02]  /*41c0*/  USEL UR7, URZ, 0x1, UP0 ;  /* 0x000000013f077887 */ /* 0x000fe40008000000 */
[----:B------:R-:W-:-:S04]  /*41d0*/  USEL UR5, UR5, URZ, UP0 ;  /* 0x0000003f05057287 */ /* 0x000fc80008000000 */
[----:B------:R-:W-:Y:S02]  /*41e0*/  LOP3.LUT R12, R8, UR7, RZ, 0x3c, !PT ;  /* 0x00000007080c7c12 */ /* 0x000fe4000f8e3cff */
[----:B--2---:R-:W-:Y:S01]  /*41f0*/  ISETP.NE.AND P3, PT, R0, RZ, PT ;  /* 0x000000ff0000720c */ /* 0x004fe20003f65270 */
[----:B------:R-:W-:-:S12]  /*4200*/  IMAD.U32 R0, RZ, RZ, UR5 ;  /* 0x00000005ff007e24 */ /* 0x000fd8000f8e00ff */
[----:B------:R-:W-:Y:S05]  /*4210*/  @P3 BRA `(.L_x_20) ;  /* 0x0000000000283947 */ /* 0x000fea0003800000 */
[----:B------:R-:W-:Y:S05]  /*4220*/  @!P0 BRA `(.L_x_21) ;  /* 0x0000000000048947 */ /* 0x000fea0003800000 */
[----:B------:R-:W-:Y:S01]  /*4230*/  BPT.TRAP 0x1 ;  /* 0x000000040000795c */ /* 0x000fe20000300000 */
.L_x_21:
[----:B------:R-:W-:Y:S02]  /*4240*/  LEA R3, R0, UR36, 0x3 ;  /* 0x0000002400037c11 */ /* 0x000fe4000f8e18ff */
[----:B------:R-:W-:-:S04]  /*4250*/  SHF.L.U32 R2, R12, 0x1f, RZ ;  /* 0x0000001f0c027819 */ /* 0x000fc800000006ff */
[----:B------:R1:W2:Y:S01]  /*4260*/  SYNCS.PHASECHK.TRANS64.TRYWAIT P2, [R3+URZ+0x30830], R2 ;  /* 0x03083002030075a7 */ /* 0x0002a2000804017f */
[----:B------:R-:W-:Y:S05]  /*4270*/  @!P0 BRA `(.L_x_22) ;  /* 0x0000000000048947 */ /* 0x000fea0003800000 */
[----:B------:R-:W-:Y:S01]  /*4280*/  BPT.TRAP 0x1 ;  /* 0x000000040000795c */ /* 0x000fe20000300000 */
.L_x_22:
[----:B--2---:R-:W-:Y:S05]  /*4290*/  @P2 BRA `(.L_x_20) ;  /* 0x0000000000082947 */ /* 0x004fea0003800000 */
[----:B------:R-:W2:Y:S02]  /*42a0*/  SYNCS.PHASECHK.TRANS64.TRYWAIT P2, [R3+URZ+0x30830], R2 ;  /* 0x03083002030075a7 */ /* 0x000ea4000804017f */
[----:B--2---:R-:W-:Y:S05]  /*42b0*/  @!P2 BRA `(.L_x_23) ;  /* 0x0000007800bca947 */ /* 0x004fea0003800000 */
.L_x_20:
[----:B------:R-:W3:Y:S01]  /*42c0*/  S2R R9, SR_TID.X ;  /* 0x0000000000097919 */ /* 0x000ee20000002100 */
[----:B------:R-:W-:Y:S01]  /*42d0*/  R2UR UR18, R0 ;  /* 0x00000000001272ca */ /* 0x000fe200000e0000 */
[----:B------:R-:W-:Y:S01]  /*42e0*/  UMOV UR23, 0x40000040 ;  /* 0x4000004000177882 */ /* 0x000fe20000000000 */
[----:B------:R-:W-:Y:S01]  /*42f0*/  R2UR UR20, R152 ;  /* 0x00000000981472ca */ /* 0x000fe200000e0000 */
[----:B------:R-:W-:Y:S01]  /*4300*/  UMOV UR11, 0x40000040 ;  /* 0x40000040000b7882 */ /* 0x000fe20000000000 */
[----:B------:R-:W-:Y:S01]  /*4310*/  R2UR UR21, R153 ;  /* 0x00000000991572ca */ /* 0x000fe200000e0000 */
[----:B------:R-:W-:Y:S01]  /*4320*/  UMOV UR15, 0x40000040 ;  /* 0x40000040000f7882 */ /* 0x000fe20000000000 */
[----:B------:R-:W-:-:S07]  /*4330*/  UMOV UR19, 0x40000040 ;  /* 0x4000004000137882 */ /* 0x000fce0000000000 */
[----:B------:R-:W-:-:S04]  /*4340*/  UIMAD UR18, UR18, 0x600, UR6 ;  /* 0x00000600121278a4 */ /* 0x000fc8000f8e0206 */
[----:B------:R-:W-:Y:S02]  /*4350*/  UIADD3 UR10, UR18, 0x2, URZ ;  /* 0x00000002120a7890 */ /* 0x000fe4000fffe03f */
[----:B------:R-:W-:Y:S02]  /*4360*/  UIADD3 UR14, UR18, 0x4, URZ ;  /* 0x00000004120e7890 */ /* 0x000fe4000fffe03f */
[----:B------:R-:W-:Y:S01]  /*4370*/  UMOV UR22, UR18 ;  /* 0x0000001200167c82 */ /* 0x000fe20008000000 */
[----:B------:R-:W-:Y:S01]  /*4380*/  UIADD3 UR18, UR18, 0x6, URZ ;  /* 0x0000000612127890 */ /* 0x000fe2000fffe03f */
[----:B---3--:R-:W-:-:S05]  /*4390*/  SHF.R.U32.HI R9, RZ, 0x7, R9 ;  /* 0x00000007ff097819 */ /* 0x008fca0000011609 */
[----:B-12---:R-:W-:-:S05]  /*43a0*/  VIADD R2, R9, 0x8 ;  /* 0x0000000809027836 */ /* 0x006fca0000000000 */
[----:B------:R1:W-:Y:S06]  /*43b0*/  BAR.SYNC.DEFER_BLOCKING R2, 0x100 ;  /* 0x000400020000751d */ /* 0x0003ec0000010000 */
[----:B0-----:R-:W-:-:S06]  /*43c0*/  WARPGROUP.ARRIVE ;  /* 0x00000000000079c5 */ /* 0x001fcc0000000000 */
[----:B------:R-:W-:Y:S03]  /*43d0*/  HGMMA.64x192x16.F32.BF16 R24, gdesc[UR20], RZ, !UPT, gsb0 ;  /* 0x02e00000141879f0 */ /* 0x000fe6000c0018ff */
[----:B------:R-:W-:Y:S02]  /*43e0*/  WARPGROUP.DEPBAR.LE gsb0, 0x0 ;  /* 0x00008000000079c5 */ /* 0x000fe40000010000 */
[----:B------:R-:W-:-:S15]  /*43f0*/  WARPGROUP.ARRIVE ;  /* 0x00000000000079c5 */ /* 0x000fde0000000000 */
        /* <DEDUP_REMOVED lines=8> */
[----:B-1----:R-:W-:Y:S05]  /*4480*/  @P3 BRA `(.L_x_24) ;  /* 0x0000000000283947 */ /* 0x002fea0003800000 */
[----:B------:R-:W-:Y:S05]  /*4490*/  @!P0 BRA `(.L_x_25) ;  /* 0x0000000000048947 */ /* 0x000fea0003800000 */
[----:B------:R-:W-:Y:S01]  /*44a0*/  BPT.TRAP 0x1 ;  /* 0x000000040000795c */ /* 0x000fe20000300000 */
.L_x_25:
[----:B------:R-:W-:Y:S01]  /*44b0*/  ULEA UR5, UR4, UR36, 0x3 ;  /* 0x0000002404057291 */ /* 0x000fe2000f8e183f */
[----:B------:R-:W-:-:S08]  /*44c0*/  SHF.L.U32 R2, R8, 0x1f, RZ ;  /* 0x0000001f08027819 */ /* 0x000fd000000006ff */
[----:B------:R0:W1:Y:S01]  /*44d0*/  SYNCS.PHASECHK.TRANS64.TRYWAIT P2, [UR5+0x30850], R2 ;  /* 0x03085002ff0075a7 */ /* 0x0000620008040145 */
[----:B------:R-:W-:Y:S05]  /*44e0*/  @!P0 BRA `(.L_x_26) ;  /* 0x0000000000048947 */ /* 0x000fea0003800000 */
[----:B------:R-:W-:Y:S01]  /*44f0*/  BPT.TRAP 0x1 ;  /* 0x000000040000795c */ /* 0x000fe20000300000 */
.L_x_26:
[----:B-1----:R-:W-:Y:S05]  /*4500*/  @P2 BRA `(.L_x_24) ;  /* 0x0000000000082947 */ /* 0x002fea0003800000 */
[----:B------:R-:W1:Y:S02]  /*4510*/  SYNCS.PHASECHK.TRANS64.TRYWAIT P2, [UR5+0x30850], R2 ;  /* 0x03085002ff0075a7 */ /* 0x000e640008040145 */
[----:B-1----:R-:W-:Y:S05]  /*4520*/  @!P2 BRA `(.L_x_27) ;  /* 0x000000780034a947 */ /* 0x002fea0003800000 */
.L_x_24:
[----:B-1----:R-:W2:Y:S01]  /*4530*/  LDL R3, [R1] ;  /* 0x0000000001037983 */ /* 0x002ea20000100800 */
[----:B------:R-:W-:Y:S01]  /*4540*/  UIADD3 UR5, UR36, 0x400, URZ ;  /* 0x0000040024057890 */ /* 0x000fe2000fffe03f */
[----:B------:R-:W-:Y:S01]  /*4550*/  WARPGROUP.ARRIVE ;  /* 0x00000000000079c5 */ /* 0x000fe20000000000 */
[----:B------:R-:W-:Y:S01]  /*4560*/  UMOV UR23, 0x40000040 ;  /* 0x4000004000177882 */ /* 0x000fe20000000000 */
[----:B------:R-:W-:Y:S01]  /*4570*/  UMOV UR21, 0x40000040 ;  /* 0x4000004000157882 */ /* 0x000fe20000000000 */
[----:B------:R-:W-:Y:S01]  /*4580*/  USHF.R.U32.HI UR5, URZ, 0x4, UR5 ;  /* 0x000000043f057899 */ /* 0x000fe20008011605 */
[----:B0-----:R-:W-:Y:S02]  /*4590*/  FMNMX.FTZ R2, R24, R14, !PT ;  /* 0x0000000e18027209 */ /* 0x001fe40007810000 */
[----:B------:R-:W0:Y:S01]  /*45a0*/  S2R R19, SR_TID.X ;  /* 0x0000000000137919 */ /* 0x000e220000002100 */
[----:B------:R-:W-:-:S04]  /*45b0*/  ULOP3.LUT UR5, UR5, 0x3fff, URZ, 0xc0, !UPT ;  /* 0x00003fff05057892 */ /* 0x000fc8000f8ec03f */
[----:B------:R-:W-:-:S07]  /*45c0*/  UIMAD UR10, UR4, 0x600, UR5 ;  /* 0x00000600040a78a4 */ /* 0x000fce000f8e0205 */
[----:B------:R-:W-:Y:S01]  /*45d0*/  UMOV UR22, UR10 ;  /* 0x0000000a00167c82 */ /* 0x000fe20008000000 */
[----:B0-----:R-:W-:Y:S02]  /*45e0*/  ISETP.GE.U32.AND P2, PT, R19, 0x180, PT ;  /* 0x000001801300780c */ /* 0x001fe40003f46070 */
[----:B------:R-:W-:Y:S02]  /*45f0*/  SHF.R.U32.HI R19, RZ, 0x7, R19 ;  /* 0x00000007ff137819 */ /* 0x000fe40000011613 */
[----:B--2---:R-:W-:Y:S02]  /*4600*/  R2UR UR7, R3 ;  /* 0x00000000030772ca */ /* 0x004fe400000e0000 */
[----:B------:R-:W-:Y:S02]  /*4610*/  FMNMX.FTZ R3, R25, R2, !PT ;  /* 0x0000000219037209 */ /* 0x000fe40007810000 */
[----:B------:R-:W-:-:S04]  /*4620*/  FMNMX.FTZ R2, R26, R15, !PT ;  /* 0x0000000f1a027209 */ /* 0x000fc80007810000 */
[----:B------:R-:W-:Y:S02]  /*4630*/  FMNMX.FTZ R9, R27, R2, !PT ;  /* 0x000000021b097209 */ /* 0x000fe40007810000 */
[----:B------:R-:W-:Y:S02]  /*4640*/  FMNMX.FTZ R2, R28, R3, !PT ;  /* 0x000000031c027209 */ /* 0x000fe40007810000 */
[----:B------:R-:W-:Y:S01]  /*4650*/  FMNMX.FTZ R8, R30, R9, !PT ;  /* 0x000000091e087209 */ /* 0x000fe20007810000 */
[----:B------:R-:W-:Y:S01]  /*4660*/  UIADD3 UR7, UR7, 0x1e800, URZ ;  /* 0x0001e80007077890 */ /* 0x000fe2000fffe03f */
[----:B------:R-:W-:Y:S02]  /*4670*/  FMNMX.FTZ R3, R29, R2, !PT ;  /* 0x000000021d037209 */ /* 0x000fe40007810000 */
[----:B------:R-:W-:Y:S01]  /*4680*/  FMNMX.FTZ R9, R31, R8, !PT ;  /* 0x000000081f097209 */ /* 0x000fe20007810000 */
[----:B------:R-:W-:Y:S01]  /*4690*/  USHF.R.U32.HI UR7, URZ, 0x4, UR7 ;  /* 0x000000043f077899 */ /* 0x000fe20008011607 */
[----:B------:R-:W-:-:S02]  /*46a0*/  FMNMX.FTZ R2, R32, R3, !PT ;  /* 0x0000000320027209 */ /* 0x000fc40007810000 */
[----:B------:R-:W-:Y:S01]  /*46b0*/  FMNMX.FTZ R8, R34, R9, !PT ;  /* 0x0000000922087209 */ /* 0x000fe20007810000 */
[----:B------:R-:W-:Y:S01]  /*46c0*/  ULOP3.LUT UR7, UR7, 0x3fff, URZ, 0xc0, !UPT ;  /* 0x00003fff07077892 */ /* 0x000fe2000f8ec03f */
[----:B------:R-:W-:Y:S02]  /*46d0*/  FMNMX.FTZ R3, R33, R2, !PT ;  /* 0x0000000221037209 */ /* 0x000fe40007810000 */
[----:B------:R-:W-:Y:S01]  /*46e0*/  FMNMX.FTZ R9, R35, R8, !PT ;  /* 0x0000000823097209 */ /* 0x000fe20007810000 */
[----:B------:R-:W-:Y:S01]  /*46f0*/  ULOP3.LUT UR14, UR7, 0x10000, URZ, 0xfc, !UPT ;  /* 0x00010000070e7892 */ /* 0x000fe2000f8efc3f */
[----:B------:R-:W-:Y:S02]  /*4700*/  FMNMX.FTZ R2, R36, R3, !PT ;  /* 0x0000000324027209 */ /* 0x000fe40007810000 */
[----:B------:R-:W-:Y:S02]  /*4710*/  FMNMX.FTZ R8, R38, R9, !PT ;  /* 0x0000000926087209 */ /* 0x000fe40007810000 */
[----:B------:R-:W-:-:S02]  /*4720*/  FMNMX.FTZ R3, R37, R2, !PT ;  /* 0x0000000225037209 */ /* 0x000fc40007810000 */
[----:B------:R-:W-:Y:S01]  /*4730*/  UMOV UR20, UR14 ;  /* 0x0000000e00147c82 */ /* 0x000fe20008000000 */
[----:B------:R-:W-:Y:S01]  /*4740*/  FMNMX.FTZ R9, R39, R8, !PT ;  /* 0x0000000827097209 */ /* 0x000fe20007810000 */
[----:B------:R-:W-:Y:S01]  /*4750*/  HGMMA.64x64x16.F32.BF16 R120, gdesc[UR20].tnspB, R120, gsb0 ;  /* 0x40e00000147879f0 */ /* 0x000fe20008001878 */
[----:B------:R-:W-:Y:S01]  /*4760*/  UIADD3 UR22, UR10, 0x80, URZ ;  /* 0x000000800a167890 */ /* 0x000fe2000fffe03f */
[----:B------:R-:W-:Y:S01]  /*4770*/  FMNMX.FTZ R2, R40, R3, !PT ;  /* 0x0000000328027209 */ /* 0x000fe20007810000 */
[----:B------:R-:W-:Y:S01]  /*4780*/  UIADD3 UR20, UR14, 0x2, URZ ;  /* 0x000000020e147890 */ /* 0x000fe2000fffe03f */
[----:B------:R-:W-:Y:S01]  /*4790*/  FMNMX.FTZ R8, R42, R9, !PT ;  /* 0x000000092a087209 */ /* 0x000fe20007810000 */
[----:B------:R-:W-:Y:S01]  /*47a0*/  UMOV UR23, 0x40000040 ;  /* 0x4000004000177882 */ /* 0x000fe20000000000 */
[----:B------:R-:W-:Y:S01]  /*47b0*/  UMOV UR21, 0x40000040 ;  /* 0x4000004000157882 */ /* 0x000fe20000000000 */
[----:B------:R-:W-:Y:S02]  /*47c0*/  FMNMX.FTZ R3, R41, R2, !PT ;  /* 0x0000000229037209 */ /* 0x000fe40007810000 */
[----:B------:R-:W-:-:S02]  /*47d0*/  FMNMX.FTZ R9, R43, R8, !PT ;  /* 0x000000082b097209 */ /* 0x000fc40007810000 */
[----:B------:R-:W-:Y:S02]  /*47e0*/  FMNMX.FTZ R2, R44, R3, !PT ;  /* 0x000000032c027209 */ /* 0x000fe40007810000 */
[----:B------:R-:W-:Y:S02]  /*47f0*/  FMNMX.FTZ R8, R46, R9, !PT ;  /* 0x000000092e087209 */ /* 0x000fe40007810000 */
[----:B------:R-:W-:Y:S02]  /*4800*/  FMNMX.FTZ R3, R45, R2, !PT ;  /* 0x000000022d037209 */ /* 0x000fe40007810000 */
[----:B------:R-:W-:Y:S02]  /*4810*/  FMNMX.FTZ R9, R47, R8, !PT ;  /* 0x000000082f097209 */ /* 0x000fe40007810000 */
        /* <DEDUP_REMOVED lines=28> */
[----:B------:R-:W-:Y:S01]  /*49e0*/  FMNMX.FTZ R2, R76, R3, !PT ;  /* 0x000000034c027209 */ /* 0x000fe20007810000 */
[----:B------:R-:W-:Y:S02]  /*49f0*/  WARPGROUP.DEPBAR.LE gsb0, 0x0 ;  /* 0x00008000000079c5 */ /* 0x000fe40000010000 */
[----:B------:R-:W-:Y:S01]  /*4a00*/  WARPGROUP.ARRIVE ;  /* 0x00000000000079c5 */ /* 0x000fe20000000000 */
[----:B------:R-:W-:Y:S02]  /*4a10*/  FMNMX.FTZ R8, R78, R9, !PT ;  /* 0x000000094e087209 */ /* 0x000fe40007810000 */
[----:B------:R-:W-:-:S02]  /*4a20*/  FMNMX.FTZ R3, R77, R2, !PT ;  /* 0x000000024d037209 */ /* 0x000fc40007810000 */
        /* <DEDUP_REMOVED lines=50> */
[----:B------:R-:W0:Y:S01]  /*4d50*/  SHFL.BFLY PT, R2, R3, 0x2, 0x1f ;  /* 0x0c401f0003027f89 */ /* 0x000e2200000e0000 */
[----:B------:R-:W-:Y:S01]  /*4d60*/  UIADD3 UR20, UR14, 0x6, URZ ;  /* 0x000000060e147890 */ /* 0x000fe2000fffe03f */
[----:B------:R-:W-:Y:S01]  /*4d70*/  VIADD R8, R19, 0x9 ;  /* 0x0000000913087836 */ /* 0x000fe20000000000 */
[----:B------:R-:W-:Y:S01]  /*4d80*/  UMOV UR23, 0x40000040 ;  /* 0x4000004000177882 */ /* 0x000fe20000000000 */
[----:B------:R-:W-:Y:S01]  /*4d90*/  UMOV UR21, 0x40000040 ;  /* 0x4000004000157882 */ /* 0x000fe20000000000 */
[----:B------:R-:W1:Y:S01]  /*4da0*/  SHFL.BFLY PT, R9, R10, 0x2, 0x1f ;  /* 0x0c401f000a097f89 */ /* 0x000e6200000e0000 */
[----:B0-----:R-:W-:Y:S02]  /*4db0*/  FMNMX.FTZ R2, R3, R2, !PT ;  /* 0x0000000203027209 */ /* 0x001fe40007810000 */
[----:B------:R-:W0:Y:S01]  /*4dc0*/  LDC R3, c[0x0][0x988] ;  /* 0x00026200ff037b82 */ /* 0x000e220000000800 */
[----:B-1----:R-:W-:-:S02]  /*4dd0*/  FMNMX.FTZ R18, R10, R9, !PT ;  /* 0x000000090a127209 */ /* 0x002fc40007810000 */
[----:B------:R-:W1:Y:S01]  /*4de0*/  SHFL.BFLY PT, R11, R2, 0x1, 0x1f ;  /* 0x0c201f00020b7f89 */ /* 0x000e6200000e0000 */
[----:B------:R-:W-:Y:S02]  /*4df0*/  @!P1 LEA R9, R0, UR36, 0x3 ;  /* 0x0000002400099c11 */ /* 0x000fe4000f8e18ff */
[----:B------:R-:W-:-:S03]  /*4e00*/  SEL R10, R8, 0x9, !P2 ;  /* 0x00000009080a7807 */ /* 0x000fc60005000000 */
[----:B------:R-:W-:-:S05]  /*4e10*/  @!P1 VIADD R9, R9, 0x30840 ;  /* 0x0003084009099836 */ /* 0x000fca0000000000 */
[----:B------:R-:W-:Y:S02]  /*4e20*/  @!P1 PRMT R9, RZ, 0x654, R9 ;  /* 0x00000654ff099816 */ /* 0x000fe40000000009 */
[----:B-1----:R-:W-:Y:S01]  /*4e30*/  FMNMX.FTZ R2, R2, R11, !PT ;  /* 0x0000000b02027209 */ /* 0x002fe20007810000 */
[----:B------:R-:W-:-:S04]  /*4e40*/  IMAD.U32 R11, RZ, RZ, UR4 ;  /* 0x00000004ff0b7e24 */ /* 0x000fc8000f8e00ff */
[CC--:B0-----:R-:W-:Y:S01]  /*4e50*/  FMUL.FTZ R8, R2.reuse, R3.reuse ;  /* 0x0000000302087220 */ /* 0x0c1fe20000410000 */
[----:B------:R-:W-:Y:S01]  /*4e60*/  @!P1 LEA R11, R11, UR36, 0x3 ;  /* 0x000000240b0b9c11 */ /* 0x000fe2000f8e18ff */
[----:B------:R-:W-:Y:S02]  /*4e70*/  FADD.FTZ R14, -R2, R14 ;  /* 0x0000000e020e7221 */ /* 0x000fe40000010100 */
[-CC-:B------:R-:W-:Y:S01]  /*4e80*/  FFMA.FTZ R44, R44, R3.reuse, -R8.reuse ;  /* 0x000000032c2c7223 */ /* 0x180fe20000010808 */
[-CC-:B------:R-:W-:Y:S01]  /*4e90*/  FFMA.FTZ R24, R24, R3.reuse, -R8.reuse ;  /* 0x0000000318187223 */ /* 0x180fe20000010808 */
[-CC-:B------:R-:W-:Y:S01]  /*4ea0*/  FFMA.FTZ R156, R29, R3.reuse, -R8.reuse ;  /* 0x000000031d9c7223 */ /* 0x180fe20000010808 */
[-CC-:B------:R-:W-:Y:S01]  /*4eb0*/  FFMA.FTZ R157, R28, R3.reuse, -R8.reuse ;  /* 0x000000031c9d7223 */ /* 0x180fe20000010808 */
[----:B------:R-:W-:Y:S01]  /*4ec0*/  FFMA.FTZ R25, R25, R3, -R8 ;  /* 0x0000000319197223 */ /* 0x000fe20000010808 */
[----:B------:R-:W0:Y:S01]  /*4ed0*/  MUFU.EX2 R19, R24 ;  /* 0x0000001800137308 */ /* 0x000e220000000800 */
[----:B------:R-:W-:-:S02]  /*4ee0*/  @!P1 VIADD R11, R11, 0x30860 ;  /* 0x000308600b0b9836 */ /* 0x000fc40000000000 */
[-CC-:B------:R-:W-:Y:S01]  /*4ef0*/  FFMA.FTZ R32, R32, R3.reuse, -R8.reuse ;  /* 0x0000000320207223 */ /* 0x180fe20000010808 */
[-CC-:B------:R-:W-:Y:S01]  /*4f00*/  FFMA.FTZ R33, R33, R3.reuse, -R8.reuse ;  /* 0x0000000321217223 */ /* 0x180fe20000010808 */
[-CC-:B------:R-:W-:Y:S01]  /*4f10*/  FFMA.FTZ R36, R36, R3.reuse, -R8.reuse ;  /* 0x0000000324247223 */ /* 0x180fe20000010808 */
[-CC-:B------:R-:W-:Y:S01]  /*4f20*/  FFMA.FTZ R37, R37, R3.reuse, -R8.reuse ;  /* 0x0000000325257223 */ /* 0x180fe20000010808 */
[----:B------:R-:W-:Y:S02]  /*4f30*/  WARPGROUP.DEPBAR.LE gsb0, 0x0 ;  /* 0x00008000000079c5 */ /* 0x000fe40000010000 */
[----:B------:R-:W-:Y:S01]  /*4f40*/  WARPGROUP.ARRIVE ;  /* 0x00000000000079c5 */ /* 0x000fe20000000000 */
[----:B------:R-:W1:Y:S01]  /*4f50*/  MUFU.EX2 R23, R25 ;  /* 0x0000001900177308 */ /* 0x000e620000000800 */
[----:B------:R-:W-:Y:S01]  /*4f60*/  @!P1 PRMT R11, RZ, 0x654, R11 ;  /* 0x00000654ff0b9816 */ /* 0x000fe2000000000b */
[-CC-:B------:R-:W-:Y:S01]  /*4f70*/  FFMA.FTZ R40, R40, R3.reuse, -R8.reuse ;  /* 0x0000000328287223 */ /* 0x180fe20000010808 */
[-CC-:B------:R-:W-:Y:S01]  /*4f80*/  FFMA.FTZ R41, R41, R3.reuse, -R8.reuse ;  /* 0x0000000329297223 */ /* 0x180fe20000010808 */
[-CC-:B------:R-:W-:Y:S01]  /*4f90*/  FFMA.FTZ R45, R45, R3.reuse, -R8.reuse ;  /* 0x000000032d2d7223 */ /* 0x180fe20000010808 */
[----:B------:R-:W-:Y:S01]  /*4fa0*/  HGMMA.64x64x16.F32.BF16 R120, gdesc[UR20].tnspB, R120, gsb0 ;  /* 0x40e00000147879f0 */ /* 0x000fe20008001878 */
[----:B------:R-:W-:Y:S01]  /*4fb0*/  UIADD3 UR22, UR10, 0x200, URZ ;  /* 0x000002000a167890 */ /* 0x000fe2000fffe03f */
[-CC-:B------:R-:W-:Y:S01]  /*4fc0*/  FFMA.FTZ R48, R48, R3.reuse, -R8.reuse ;  /* 0x0000000330307223 */ /* 0x180fe20000010808 */
[----:B------:R-:W-:Y:S01]  /*4fd0*/  UIADD3 UR20, UR14, 0x600, URZ ;  /* 0x000006000e147890 */ /* 0x000fe2000fffe03f */
[----:B0-----:R-:W-:Y:S01]  /*4fe0*/  IMAD.MOV.U32 R29, RZ, RZ, R19 ;  /* 0x000000ffff1d7224 */ /* 0x001fe200078e0013 */
[----:B------:R-:W-:Y:S01]  /*4ff0*/  UMOV UR23, 0x40000040 ;  /* 0x4000004000177882 */ /* 0x000fe20000000000 */
[----:B------:R-:W-:Y:S01]  /*5000*/  UMOV UR21, 0x40000040 ;  /* 0x4000004000157882 */ /* 0x000fe20000000000 */
[----:B------:R-:W-:Y:S01]  /*5010*/  MUFU.EX2 R157, R157 ;  /* 0x0000009d009d7308 */ /* 0x000fe20000000800 */
[-CC-:B------:R-:W-:Y:S01]  /*5020*/  FFMA.FTZ R49, R49, R3.reuse, -R8.reuse ;  /* 0x0000000331317223 */ /* 0x180fe20000010808 */
[-CC-:B------:R-:W-:Y:S01]  /*5030*/  FFMA.FTZ R52, R52, R3.reuse, -R8.reuse ;  /* 0x0000000334347223 */ /* 0x180fe20000010808 */
[-CC-:B------:R-:W-:Y:S01]  /*5040*/  FFMA.FTZ R53, R53, R3.reuse, -R8.reuse ;  /* 0x0000000335357223 */ /* 0x180fe20000010808 */
[-CC-:B------:R-:W-:Y:S01]  /*5050*/  FFMA.FTZ R56, R56, R3.reuse, -R8.reuse ;  /* 0x0000000338387223 */ /* 0x180fe20000010808 */
[-CC-:B------:R-:W-:Y:S01]  /*5060*/  FFMA.FTZ R57, R57, R3.reuse, -R8.reuse ;  /* 0x0000000339397223 */ /* 0x180fe20000010808 */
[-CC-:B------:R-:W-:Y:S01]  /*5070*/  FFMA.FTZ R60, R60, R3.reuse, -R8.reuse ;  /* 0x000000033c3c7223 */ /* 0x180fe20000010808 */
[-CC-:B------:R-:W-:Y:S01]  /*5080*/  FFMA.FTZ R61, R61, R3.reuse, -R8.reuse ;  /* 0x000000033d3d7223 */ /* 0x180fe20000010808 */
[----:B------:R-:W0:Y:S01]  /*5090*/  MUFU.EX2 R156, R156 ;  /* 0x0000009c009c7308 */ /* 0x000e220000000800 */
[-CC-:B------:R-:W-:Y:S01]  /*50a0*/  FFMA.FTZ R64, R64, R3.reuse, -R8.reuse ;  /* 0x0000000340407223 */ /* 0x180fe20000010808 */
        /* <DEDUP_REMOVED lines=26> */
[----:B------:R-:W-:Y:S01]  /*5250*/  FFMA.FTZ R117, R117, R3, -R8 ;  /* 0x0000000375757223 */ /* 0x000fe20000010808 */
[----:B-1----:R-:W-:Y:S01]  /*5260*/  F2FP.BF16.F32.PACK_AB R8, R23, R29 ;  /* 0x0000001d1708723e */ /* 0x002fe200000010ff */
[----:B------:R-:W-:Y:S01]  /*5270*/  FMUL.FTZ R14, R14, R3 ;  /* 0x000000030e0e7220 */ /* 0x000fe20000410000 */
[----:B------:R1:W-:Y:S08]  /*5280*/  MUFU.EX2 R28, R48 ;  /* 0x00000030001c7308 */ /* 0x0003f00000000800 */
[----:B------:R-:W-:Y:S08]  /*5290*/  MUFU.EX2 R32, R32 ;  /* 0x0000002000207308 */ /* 0x000ff00000000800 */
[----:B------:R-:W-:Y:S08]  /*52a0*/  MUFU.EX2 R33, R33 ;  /* 0x0000002100217308 */ /* 0x000ff00000000800 */
[----:B------:R-:W-:Y:S01]  /*52b0*/  MUFU.EX2 R22, R36 ;  /* 0x0000002400167308 */ /* 0x000fe20000000800 */
[----:B------:R-:W-:-:S02]  /*52c0*/  WARPGROUP.DEPBAR.LE gsb0, 0x0 ;  /* 0x00008000000079c5 */ /* 0x000fc40000010000 */
[----:B------:R-:W-:-:S05]  /*52d0*/  WARPGROUP.ARRIVE ;  /* 0x00000000000079c5 */ /* 0x000fca0000000000 */
[----:B------:R-:W-:Y:S01]  /*52e0*/  MUFU.EX2 R37, R37 ;  /* 0x0000002500257308 */ /* 0x000fe20000000800 */
[----:B------:R-:W-:Y:S01]  /*52f0*/  HGMMA.64x64x16.F32.BF16 R120, gdesc[UR20].tnspB, R120, gsb0 ;  /* 0x40e00000147879f0 */ /* 0x000fe20008001878 */
[----:B------:R-:W-:Y:S02]  /*5300*/  UIADD3 UR22, UR10, 0x280, URZ ;  /* 0x000002800a167890 */ /* 0x000fe4000fffe03f */
[----:B------:R-:W-:-:S04]  /*5310*/  UIADD3 UR20, UR14, 0x602, URZ ;  /* 0x000006020e147890 */ /* 0x000fc8000fffe03f */
[----:B------:R-:W-:Y:S01]  /*5320*/  MUFU.EX2 R24, R40 ;  /* 0x0000002800187308 */ /* 0x000fe20000000800 */
[----:B------:R-:W-:Y:S01]  /*5330*/  UMOV UR23, 0x40000040 ;  /* 0x4000004000177882 */ /* 0x000fe20000000000 */
[----:B------:R-:W-:-:S06]  /*5340*/  UMOV UR21, 0x40000040 ;  /* 0x4000004000157882 */ /* 0x000fcc0000000000 */
[----:B------:R-:W-:Y:S08]  /*5350*/  MUFU.EX2 R41, R41 ;  /* 0x0000002900297308 */ /* 0x000ff00000000800 */
[----:B------:R-:W-:Y:S08]  /*5360*/  MUFU.EX2 R45, R45 ;  /* 0x0000002d002d7308 */ /* 0x000ff00000000800 */
[----:B------:R-:W-:Y:S08]  /*5370*/  MUFU.EX2 R49, R49 ;  /* 0x0000003100317308 */ /* 0x000ff00000000800 */
[----:B------:R-:W-:Y:S08]  /*5380*/  MUFU.EX2 R53, R53 ;  /* 0x0000003500357308 */ /* 0x000ff00000000800 */
[----:B------:R-:W-:Y:S08]  /*5390*/  MUFU.EX2 R56, R56 ;  /* 0x0000003800387308 */ /* 0x000ff00000000800 */
        /* <DEDUP_REMOVED lines=51> */
[----:B------:R-:W-:Y:S01]  /*56d0*/  MUFU.EX2 R117, R117 ;  /* 0x0000007500757308 */ /* 0x000fe20000000800 */
[----:B------:R-:W-:-:S02]  /*56e0*/  WARPGROUP.DEPBAR.LE gsb0, 0x0 ;  /* 0x00008000000079c5 */ /* 0x000fc40000010000 */
[----:B------:R-:W-:-:S06]  /*56f0*/  WARPGROUP.ARRIVE ;  /* 0x00000000000079c5 */ /* 0x000fcc0000000000 */
[----:B------:R-:W-:Y:S01]  /*5700*/  HGMMA.64x64x16.F32.BF16 R120, gdesc[UR20].tnspB, R120, gsb0 ;  /* 0x40e00000147879f0 */ /* 0x000fe20008001878 */
[----:B------:R-:W-:Y:S02]  /*5710*/  UIADD3 UR22, UR10, 0x480, URZ ;  /* 0x000004800a167890 */ /* 0x000fe4000fffe03f */
[----:B------:R-:W-:Y:S01]  /*5720*/  UIADD3 UR20, UR14, 0xc02, URZ ;  /* 0x00000c020e147890 */ /* 0x000fe2000fffe03f */
[----:B------:R-:W-:Y:S01]  /*5730*/  UMOV UR23, 0x40000040 ;  /* 0x4000004000177882 */ /* 0x000fe20000000000 */
[----:B------:R-:W-:Y:S01]  /*5740*/  UMOV UR21, 0x40000040 ;  /* 0x4000004000157882 */ /* 0x000fe20000000000 */
[----:B------:R-:W-:Y:S02]  /*5750*/  WARPGROUP.DEPBAR.LE gsb0, 0x0 ;  /* 0x00008000000079c5 */ /* 0x000fe40000010000 */
        /* <DEDUP_REMOVED lines=15> */
[----:B------:R-:W-:Y:S03]  /*5850*/  HGMMA.64x64x16.F32.BF16 R120, gdesc[UR20].tnspB, R120, gsb0 ;  /* 0x40e00000147879f0 */ /* 0x000fe60008001878 */
[----:B------:R-:W-:Y:S02]  /*5860*/  WARPGROUP.DEPBAR.LE gsb0, 0x0 ;  /* 0x00008000000079c5 */ /* 0x000fe40000010000 */
[----:B------:R0:W-:Y:S06]  /*5870*/  BAR.ARV R10, 0x100 ;  /* 0x0004000a0000751d */ /* 0x0001ec0000002000 */
[----:B------:R2:W-:Y:S01]  /*5880*/  @!P1 SYNCS.ARRIVE.TRANS64.RED.A1T0 RZ, [R9+URZ], RZ ;  /* 0x000000ff09ff99a7 */ /* 0x0005e2000810043f */
[----:B0-----:R-:W-:Y:S01]  /*5890*/  F2FP.BF16.F32.PACK_AB R10, R156, R157 ;  /* 0x0000009d9c0a723e */ /* 0x001fe200000010ff */
[----:B--2---:R-:W0:Y:S01]  /*58a0*/  SHFL.BFLY PT, R9, R18, 0x1, 0x1f ;  /* 0x0c201f0012097f89 */ /* 0x004e2200000e0000 */
[----:B------:R2:W-:Y:S01]  /*58b0*/  @!P1 SYNCS.ARRIVE.TRANS64.RED.A1T0 RZ, [R11+URZ], RZ ;  /* 0x000000ff0bff99a7 */ /* 0x0005e2000810043f */
[----:B0-----:R-:W-:-:S05]  /*58c0*/  FMNMX.FTZ R18, R18, R9, !PT ;  /* 0x0000000912127209 */ /* 0x001fca0007810000 */
[----:B------:R-:W-:-:S04]  /*58d0*/  FMUL.FTZ R20, R18, R3 ;  /* 0x0000000312147220 */ /* 0x000fc80000410000 */
[-CC-:B------:R-:W-:Y:S01]  /*58e0*/  FFMA.FTZ R155, R26, R3.reuse, -R20.reuse ;  /* 0x000000031a9b7223 */ /* 0x180fe20000010814 */
[-CC-:B------:R-:W-:Y:S01]  /*58f0*/  FFMA.FTZ R154, R27, R3.reuse, -R20.reuse ;  /* 0x000000031b9a7223 */ /* 0x180fe20000010814 */
[----:B------:R0:W-:Y:S01]  /*5900*/  MUFU.EX2 R26, R44 ;  /* 0x0000002c001a7308 */ /* 0x0001e20000000800 */
[-CC-:B------:R-:W-:Y:S01]  /*5910*/  FFMA.FTZ R21, R30, R3.reuse, -R20.reuse ;  /* 0x000000031e157223 */ /* 0x180fe20000010814 */
[-CC-:B------:R-:W-:Y:S01]  /*5920*/  FFMA.FTZ R19, R31, R3.reuse, -R20.reuse ;  /* 0x000000031f137223 */ /* 0x180fe20000010814 */
[-CC-:B-1----:R-:W-:Y:S01]  /*5930*/  FFMA.FTZ R48, R35, R3.reuse, -R20.reuse ;  /* 0x0000000323307223 */ /* 0x182fe20000010814 */
[-CC-:B------:R-:W-:Y:S01]  /*5940*/  FFMA.FTZ R35, R43, R3.reuse, -R20.reuse ;  /* 0x000000032b237223 */ /* 0x180fe20000010814 */
[----:B------:R-:W-:Y:S02]  /*5950*/  IMAD.MOV.U32 R43, RZ, RZ, R29 ;  /* 0x000000ffff2b7224 */ /* 0x000fe400078e001d */
[-CC-:B------:R-:W-:Y:S01]  /*5960*/  FFMA.FTZ R27, R46, R3.reuse, -R20.reuse ;  /* 0x000000032e1b7223 */ /* 0x180fe20000010814 */
[-CC-:B------:R-:W-:Y:S01]  /*5970*/  FFMA.FTZ R25, R42, R3.reuse, -R20.reuse ;  /* 0x000000032a197223 */ /* 0x180fe20000010814 */
[----:B------:R-:W-:Y:S01]  /*5980*/  MUFU.EX2 R155, R155 ;  /* 0x0000009b009b7308 */ /* 0x000fe20000000800 */
[-CC-:B0-----:R-:W-:Y:S01]  /*5990*/  FFMA.FTZ R44, R39, R3.reuse, -R20.reuse ;  /* 0x00000003272c7223 */ /* 0x181fe20000010814 */
[-CC-:B------:R-:W-:Y:S01]  /*59a0*/  FFMA.FTZ R39, R59, R3.reuse, -R20.reuse ;  /* 0x000000033b277223 */ /* 0x180fe20000010814 */
[-CC-:B------:R-:W-:Y:S01]  /*59b0*/  FFMA.FTZ R59, R62, R3.reuse, -R20.reuse ;  /* 0x000000033e3b7223 */ /* 0x180fe20000010814 */
[-CC-:B------:R-:W-:Y:S01]  /*59c0*/  FFMA.FTZ R40, R47, R3.reuse, -R20.reuse ;  /* 0x000000032f287223 */ /* 0x180fe20000010814 */
[----:B------:R-:W3:Y:S01]  /*59d0*/  LDL R62, [R1+0x8] ;  /* 0x00000800013e7983 */ /* 0x000ee20000100800 */
[-CC-:B------:R-:W-:Y:S01]  /*59e0*/  FFMA.FTZ R31, R54, R3.reuse, -R20.reuse ;  /* 0x00000003361f7223 */ /* 0x180fe20000010814 */
[-CC-:B------:R-:W-:Y:S01]  /*59f0*/  FFMA.FTZ R29, R50, R3.reuse, -R20.reuse ;  /* 0x00000003321d7223 */ /* 0x180fe20000010814 */
[----:B------:R-:W0:Y:S01]  /*5a00*/  MUFU.EX2 R154, R154 ;  /* 0x0000009a009a7308 */ /* 0x000e220000000800 */
[-CC-:B------:R-:W-:Y:S01]  /*5a10*/  FFMA.FTZ R42, R51, R3.reuse, -R20.reuse ;  /* 0x00000003332a7223 */ /* 0x180fe20000010814 */
[-CC-:B------:R-:W-:Y:S01]  /*5a20*/  FFMA.FTZ R36, R71, R3.reuse, -R20.reuse ;  /* 0x0000000347247223 */ /* 0x180fe20000010814 */
[----:B------:R-:W-:-:S05]  /*5a30*/  FFMA.FTZ R74, R74, R3, -R20 ;  /* 0x000000034a4a7223 */ /* 0x000fca0000010814 */
[----:B------:R-:W-:Y:S08]  /*5a40*/  MUFU.EX2 R21, R21 ;  /* 0x0000001500157308 */ /* 0x000ff00000000800 */
[----:B------:R-:W2:Y:S01]  /*5a50*/  MUFU.EX2 R19, R19 ;  /* 0x0000001300137308 */ /* 0x000ea20000000800 */
[----:B0-----:R-:W-:-:S07]  /*5a60*/  F2FP.BF16.F32.PACK_AB R9, R154, R155 ;  /* 0x0000009b9a09723e */ /* 0x001fce00000010ff */
[----:B------:R0:W-:Y:S08]  /*5a70*/  MUFU.EX2 R30, R52 ;  /* 0x00000034001e7308 */ /* 0x0001f00000000800 */
[----:B------:R-:W-:Y:S01]  /*5a80*/  MUFU.EX2 R48, R48 ;  /* 0x0000003000307308 */ /* 0x000fe20000000800 */
[----:B--2---:R-:W-:Y:S01]  /*5a90*/  F2FP.BF16.F32.PACK_AB R11, R19, R21 ;  /* 0x00000015130b723e */ /* 0x004fe200000010ff */
[----:B0-----:R-:W-:-:S02]  /*5aa0*/  IMAD.MOV.U32 R52, RZ, RZ, R23 ;  /* 0x000000ffff347224 */ /* 0x001fc400078e0017 */
[-CC-:B------:R-:W-:Y:S01]  /*5ab0*/  FFMA.FTZ R23, R38, R3.reuse, -R20.reuse ;  /* 0x0000000326177223 */ /* 0x180fe20000010814 */
[-CC-:B------:R-:W-:Y:S01]  /*5ac0*/  FFMA.FTZ R38, R63, R3.reuse, -R20.reuse ;  /* 0x000000033f267223 */ /* 0x180fe20000010814 */
[----:B------:R0:W-:Y:S02]  /*5ad0*/  STSM.16.M88.4 [R4+0x1e800], R8 ;  /* 0x01e8000804007844 */ /* 0x0001e40000000200 */
[----:B------:R-:W-:Y:S08]  /*5ae0*/  MUFU.EX2 R44, R44 ;  /* 0x0000002c002c7308 */ /* 0x000ff00000000800 */
[----:B------:R-:W-:Y:S01]  /*5af0*/  MUFU.EX2 R23, R23 ;  /* 0x0000001700177308 */ /* 0x000fe20000000800 */
[----:B0-----:R-:W-:Y:S01]  /*5b00*/  FADD.FTZ R10, -R18, R15 ;  /* 0x0000000f120a7221 */ /* 0x001fe20000010100 */
[----:B------:R-:W-:-:S06]  /*5b10*/  FFMA.FTZ R15, R55, R3, -R20 ;  /* 0x00000003370f7223 */ /* 0x000fcc0000010814 */
[----:B------:R-:W0:Y:S01]  /*5b20*/  MUFU.EX2 R8, R14 ;  /* 0x0000000e00087308 */ /* 0x000e220000000800 */
[-CC-:B------:R-:W-:Y:S01]  /*5b30*/  FFMA.FTZ R11, R58, R3.reuse, -R20.reuse ;  /* 0x000000033a0b7223 */ /* 0x180fe20000010814 */
[-C--:B------:R-:W-:Y:S01]  /*5b40*/  FMUL.FTZ R9, R10, R3.reuse ;  /* 0x000000030a097220 */ /* 0x080fe20000410000 */
[-CC-:B------:R-:W-:Y:S01]  /*5b50*/  FFMA.FTZ R10, R34, R3.reuse, -R20.reuse ;  /* 0x00000003220a7223 */ /* 0x180fe20000010814 */
[----:B------:R-:W-:-:S04]  /*5b60*/  FFMA.FTZ R34, R67, R3, -R20 ;  /* 0x0000000343227223 */ /* 0x000fc80000010814 */
[----:B------:R-:W-:Y:S08]  /*5b70*/  MUFU.EX2 R25, R25 ;  /* 0x0000001900197308 */ /* 0x000ff00000000800 */
[----:B------:R-:W-:Y:S01]  /*5b80*/  MUFU.EX2 R35, R35 ;  /* 0x0000002300237308 */ /* 0x000fe20000000800 */
[----:B0-----:R-:W-:-:S07]  /*5b90*/  FFMA.FTZ R43, R8, R17, R43 ;  /* 0x00000011082b7223 */ /* 0x001fce000001002b */
[----:B------:R-:W-:Y:S01]  /*5ba0*/  MUFU.EX2 R27, R27 ;  /* 0x0000001b001b7308 */ /* 0x000fe20000000800 */
[----:B------:R-:W-:-:S07]  /*5bb0*/  FADD.FTZ R46, R52, R43 ;  /* 0x0000002b342e7221 */ /* 0x000fce0000010000 */
[----:B------:R-:W-:Y:S08]  /*5bc0*/  MUFU.EX2 R40, R40 ;  /* 0x0000002800287308 */ /* 0x000ff00000000800 */
[----:B------:R-:W-:Y:S08]  /*5bd0*/  MUFU.EX2 R29, R29 ;  /* 0x0000001d001d7308 */ /* 0x000ff00000000800 */
[----:B------:R-:W-:Y:S01]  /*5be0*/  MUFU.EX2 R31, R31 ;  /* 0x0000001f001f7308 */ /* 0x000fe20000000800 */
[-CC-:B------:R-:W-:Y:S01]  /*5bf0*/  FFMA.FTZ R51, R91, R3.reuse, -R20.reuse ;  /* 0x000000035b337223 */ /* 0x180fe20000010814 */
[----:B------:R-:W-:-:S06]  /*5c00*/  FFMA.FTZ R14, R66, R3, -R20 ;  /* 0x00000003420e7223 */ /* 0x000fcc0000010814 */
[----:B------:R-:W0:Y:S08]  /*5c10*/  MUFU.EX2 R9, R9 ;  /* 0x0000000900097308 */ /* 0x000e300000000800 */
[----:B------:R-:W1:Y:S01]  /*5c20*/  MUFU.EX2 R10, R10 ;  /* 0x0000000a000a7308 */ /* 0x000e620000000800 */
[----:B------:R-:W-:Y:S01]  /*5c30*/  FADD.FTZ R157, R157, R46 ;  /* 0x0000002e9d9d7221 */ /* 0x000fe20000010000 */
[----:B------:R-:W-:-:S06]  /*5c40*/  FFMA.FTZ R67, R70, R3, -R20 ;  /* 0x0000000346437223 */ /* 0x000fcc0000010814 */
[----:B------:R-:W2:Y:S01]  /*5c50*/  MUFU.EX2 R42, R42 ;  /* 0x0000002a002a7308 */ /* 0x000ea20000000800 */
[----:B0-----:R-:W-:Y:S01]  /*5c60*/  FFMA.FTZ R155, R9, R16, R155 ;  /* 0x00000010099b7223 */ /* 0x001fe2000001009b */
[----:B------:R-:W-:Y:S01]  /*5c70*/  FADD.FTZ R157, R156, R157 ;  /* 0x0000009d9c9d7221 */ /* 0x000fe20000010000 */
[----:B------:R-:W-:Y:S02]  /*5c80*/  FFMA.FTZ R16, R75, R3, -R20 ;  /* 0x000000034b107223 */ /* 0x000fe40000010814 */
[----:B------:R-:W-:-:S03]  /*5c90*/  FADD.FTZ R154, R154, R155 ;  /* 0x0000009b9a9a7221 */ /* 0x000fc60000010000 */
[----:B------:R-:W0:Y:S01]  /*5ca0*/  MUFU.EX2 R15, R15 ;  /* 0x0000000f000f7308 */ /* 0x000e220000000800 */
[----:B------:R-:W-:Y:S01]  /*5cb0*/  FADD.FTZ R154, R21, R154 ;  /* 0x0000009a159a7221 */ /* 0x000fe20000010000 */
[----:B------:R-:W-:-:S03]  /*5cc0*/  FADD.FTZ R52, R32, R157 ;  /* 0x0000009d20347221 */ /* 0x000fc60000010000 */
[----:B------:R-:W-:Y:S01]  /*5cd0*/  FADD.FTZ R21, R19, R154 ;  /* 0x0000009a13157221 */ /* 0x000fe20000010000 */
[----:B------:R-:W-:Y:S02]  /*5ce0*/  FADD.FTZ R55, R33, R52 ;  /* 0x0000003421377221 */ /* 0x000fe40000010000 */
[----:B------:R-:W4:Y:S01]  /*5cf0*/  MUFU.EX2 R11, R11 ;  /* 0x0000000b000b7308 */ /* 0x000f220000000800 */
[----:B-1----:R-:W-:Y:S01]  /*5d00*/  FADD.FTZ R21, R10, R21 ;  /* 0x000000150a157221 */ /* 0x002fe20000010000 */
[----:B------:R-:W-:-:S03]  /*5d10*/  FADD.FTZ R54, R22, R55 ;  /* 0x0000003716367221 */ /* 0x000fc60000010000 */
[----:B------:R-:W-:Y:S01]  /*5d20*/  FADD.FTZ R52, R48, R21 ;  /* 0x0000001530347221 */ /* 0x000fe20000010000 */
[----:B------:R-:W-:Y:S02]  /*5d30*/  FADD.FTZ R55, R37, R54 ;  /* 0x0000003625377221 */ /* 0x000fe40000010000 */
[----:B------:R-:W1:Y:S01]  /*5d40*/  MUFU.EX2 R39, R39 ;  /* 0x0000002700277308 */ /* 0x000e620000000800 */
[----:B------:R-:W-:Y:S01]  /*5d50*/  FADD.FTZ R21, R23, R52 ;  /* 0x0000003417157221 */ /* 0x000fe20000010000 */
[----:B------:R-:W-:-:S03]  /*5d60*/  FADD.FTZ R54, R24, R55 ;  /* 0x0000003718367221 */ /* 0x000fc60000010000 */
[----:B------:R-:W-:Y:S01]  /*5d70*/  FADD.FTZ R52, R44, R21 ;  /* 0x000000152c347221 */ /* 0x000fe20000010000 */
[----:B------:R-:W-:Y:S01]  /*5d80*/  FADD.FTZ R21, R41, R54 ;  /* 0x0000003629157221 */ /* 0x000fe20000010000 */
[----:B------:R-:W-:Y:S01]  /*5d90*/  FFMA.FTZ R46, R83, R3, -R20 ;  /* 0x00000003532e7223 */ /* 0x000fe20000010814 */
[----:B------:R-:W5:Y:S01]  /*5da0*/  MUFU.EX2 R59, R59 ;  /* 0x0000003b003b7308 */ /* 0x000f620000000800 */
[----:B------:R-:W-:Y:S01]  /*5db0*/  FADD.FTZ R52, R25, R52 ;  /* 0x0000003419347221 */ /* 0x000fe20000010000 */
[----:B------:R-:W-:-:S03]  /*5dc0*/  FADD.FTZ R54, R26, R21 ;  /* 0x000000151a367221 */ /* 0x000fc60000010000 */
[----:B------:R-:W-:Y:S01]  /*5dd0*/  FADD.FTZ R52, R35, R52 ;  /* 0x0000003423347221 */ /* 0x000fe20000010000 */
[----:B------:R-:W-:Y:S01]  /*5de0*/  FADD.FTZ R55, R45, R54 ;  /* 0x000000362d377221 */ /* 0x000fe20000010000 */
[-CC-:B------:R-:W-:Y:S01]  /*5df0*/  FFMA.FTZ R43, R79, R3.reuse, -R20.reuse ;  /* 0x000000034f2b7223 */ /* 0x180fe20000010814 */
[-C--:B------:R-:W-:Y:S01]  /*5e00*/  FFMA.FTZ R47, R87, R3.reuse, -R20 ;  /* 0x00000003572f7223 */ /* 0x080fe20000010814 */
        /* <DEDUP_REMOVED lines=11> */
[-CC-:B------:R-:W-:Y:S01]  /*5ec0*/  FFMA.FTZ R102, R102, R3.reuse, -R20.reuse ;  /* 0x0000000366667223 */ /* 0x180fe20000010814 */
[----:B--2---:R-:W-:Y:S01]  /*5ed0*/  FADD.FTZ R52, R42, R21 ;  /* 0x000000152a347221 */ /* 0x004fe20000010000 */
[-CC-:B------:R-:W-:Y:S01]  /*5ee0*/  FFMA.FTZ R75, R78, R3.reuse, -R20.reuse ;  /* 0x000000034e4b7223 */ /* 0x180fe20000010814 */
[-CC-:B------:R-:W-:Y:S01]  /*5ef0*/  FFMA.FTZ R19, R82, R3.reuse, -R20.reuse ;  /* 0x0000000352137223 */ /* 0x180fe20000010814 */
[-C--:B------:R-:W-:Y:S01]  /*5f00*/  FFMA.FTZ R83, R86, R3.reuse, -R20 ;  /* 0x0000000356537223 */ /* 0x080fe20000010814 */
[----:B------:R-:W-:Y:S01]  /*5f10*/  FADD.FTZ R52, R31, R52 ;  /* 0x000000341f347221 */ /* 0x000fe20000010000 */
        /* <DEDUP_REMOVED lines=9> */
[----:B------:R-:W-:Y:S01]  /*5fb0*/  F2FP.BF16.F32.PACK_AB R20, R33, R32 ;  /* 0x000000202114723e */ /* 0x000fe200000010ff */
[----:B------:R-:W2:Y:S01]  /*5fc0*/  MUFU.EX2 R38, R38 ;  /* 0x0000002600267308 */ /* 0x000ea20000000800 */
[----:B------:R-:W-:Y:S01]  /*5fd0*/  FADD.FTZ R33, R53, R54 ;  /* 0x0000003635217221 */ /* 0x000fe20000010000 */
[----:B0-----:R-:W-:Y:S01]  /*5fe0*/  FADD.FTZ R52, R15, R52 ;  /* 0x000000340f347221 */ /* 0x001fe20000010000 */
[----:B------:R-:W-:-:S02]  /*5ff0*/  F2FP.BF16.F32.PACK_AB R21, R48, R10 ;  /* 0x0000000a3015723e */ /* 0x000fc400000010ff */
[----:B------:R-:W-:Y:S01]  /*6000*/  FADD.FTZ R10, R56, R33 ;  /* 0x00000021380a7221 */ /* 0x000fe20000010000 */
[----:B----4-:R-:W-:Y:S02]  /*6010*/  FADD.FTZ R52, R11, R52 ;  /* 0x000000340b347221 */ /* 0x010fe40000010000 */
[----:B------:R-:W0:Y:S01]  /*6020*/  MUFU.EX2 R14, R14 ;  /* 0x0000000e000e7308 */ /* 0x000e220000000800 */
[----:B------:R-:W-:Y:S01]  /*6030*/  FADD.FTZ R33, R57, R10 ;  /* 0x0000000a39217221 */ /* 0x000fe20000010000 */
[----:B-1----:R-:W-:-:S06]  /*6040*/  FADD.FTZ R52, R39, R52 ;  /* 0x0000003427347221 */ /* 0x002fcc0000010000 */
[----:B------:R-:W1:Y:S01]  /*6050*/  MUFU.EX2 R34, R34 ;  /* 0x0000002200227308 */ /* 0x000e620000000800 */
[----:B------:R-:W-:Y:S01]  /*6060*/  FADD.FTZ R10, R60, R33 ;  /* 0x000000213c0a7221 */ /* 0x000fe20000010000 */
[----:B-----5:R-:W-:Y:S01]  /*6070*/  FADD.FTZ R33, R59, R52 ;  /* 0x000000343b217221 */ /* 0x020fe20000010000 */
[----:B------:R-:W-:-:S05]  /*6080*/  F2FP.BF16.F32.PACK_AB R25, R35, R25 ;  /* 0x000000192319723e */ /* 0x000fca00000010ff */
[----:B------:R-:W4:Y:S01]  /*6090*/  MUFU.EX2 R67, R67 ;  /* 0x0000004300437308 */ /* 0x000f220000000800 */
[----:B------:R-:W-:Y:S01]  /*60a0*/  FADD.FTZ R35, R61, R10 ;  /* 0x0000000a3d237221 */ /* 0x000fe20000010000 */
[----:B--2---:R-:W-:-:S06]  /*60b0*/  FADD.FTZ R33, R38, R33 ;  /* 0x0000002126217221 */ /* 0x004fcc0000010000 */
[----:B------:R-:W2:Y:S01]  /*60c0*/  MUFU.EX2 R36, R36 ;  /* 0x0000002400247308 */ /* 0x000ea20000000800 */
[----:B------:R-:W-:Y:S01]  /*60d0*/  FADD.FTZ R10, R64, R35 ;  /* 0x00000023400a7221 */ /* 0x000fe20000010000 */
[----:B0-----:R-:W-:-:S06]  /*60e0*/  FADD.FTZ R33, R14, R33 ;  /* 0x000000210e217221 */ /* 0x001fcc0000010000 */
[----:B------:R-:W0:Y:S01]  /*60f0*/  MUFU.EX2 R17, R74 ;  /* 0x0000004a00117308 */ /* 0x000e220000000800 */
[----:B------:R-:W-:Y:S01]  /*6100*/  FADD.FTZ R35, R65, R10 ;  /* 0x0000000a41237221 */ /* 0x000fe20000010000 */
[----:B-1----:R-:W-:Y:S01]  /*6110*/  FADD.FTZ R10, R34, R33 ;  /* 0x00000021220a7221 */ /* 0x002fe20000010000 */
[----:B------:R-:W-:-:S05]  /*6120*/  F2FP.BF16.F32.PACK_AB R31, R15, R31 ;  /* 0x0000001f0f1f723e */ /* 0x000fca00000010ff */
[----:B------:R-:W1:Y:S01]  /*6130*/  MUFU.EX2 R16, R16 ;  /* 0x0000001000107308 */ /* 0x000e620000000800 */
[----:B------:R-:W-:Y:S01]  /*6140*/  FADD.FTZ R32, R68, R35 ;  /* 0x0000002344207221 */ /* 0x000fe20000010000 */
[----:B----4-:R-:W-:-:S06]  /*6150*/  FADD.FTZ R15, R67, R10 ;  /* 0x0000000a430f7221 */ /* 0x010fcc0000010000 */
[----:B------:R-:W4:Y:S01]  /*6160*/  MUFU.EX2 R75, R75 ;  /* 0x0000004b004b7308 */ /* 0x000f220000000800 */
[----:B------:R-:W-:Y:S01]  /*6170*/  FADD.FTZ R33, R69, R32 ;  /* 0x0000002045217221 */ /* 0x000fe20000010000 */
[----:B--2---:R-:W-:-:S06]  /*6180*/  FADD.FTZ R10, R36, R15 ;  /* 0x0000000f240a7221 */ /* 0x004fcc0000010000 */
[----:B------:R-:W2:Y:S01]  /*6190*/  MUFU.EX2 R43, R43 ;  /* 0x0000002b002b7308 */ /* 0x000ea20000000800 */
[----:B------:R-:W-:Y:S01]  /*61a0*/  FADD.FTZ R32, R72, R33 ;  /* 0x0000002148207221 */ /* 0x000fe20000010000 */
[----:B0-----:R-:W-:Y:S01]  /*61b0*/  FADD.FTZ R15, R17, R10 ;  /* 0x0000000a110f7221 */ /* 0x001fe20000010000 */
[----:B------:R-:W-:Y:S02]  /*61c0*/  F2FP.BF16.F32.PACK_AB R22, R37, R22 ;  /* 0x000000162516723e */ /* 0x000fe400000010ff */
[----:B------:R-:W-:-:S03]  /*61d0*/  F2FP.BF16.F32.PACK_AB R23, R44, R23 ;  /* 0x000000172c17723e */ /* 0x000fc600000010ff */
[----:B------:R-:W0:Y:S01]  /*61e0*/  MUFU.EX2 R19, R19 ;  /* 0x0000001300137308 */ /* 0x000e220000000800 */
[----:B------:R-:W-:Y:S02]  /*61f0*/  F2FP.BF16.F32.PACK_AB R56, R57, R56 ;  /* 0x000000383938723e */ /* 0x000fe400000010ff */
[----:B------:R-:W-:Y:S01]  /*6200*/  F2FP.BF16.F32.PACK_AB R57, R39, R11 ;  /* 0x0000000b2739723e */ /* 0x000fe200000010ff */
[----:B------:R-:W-:Y:S01]  /*6210*/  FADD.FTZ R11, R73, R32 ;  /* 0x00000020490b7221 */ /* 0x000fe20000010000 */
[----:B-1----:R-:W-:-:S03]  /*6220*/  FADD.FTZ R10, R16, R15 ;  /* 0x0000000f100a7221 */ /* 0x002fc60000010000 */
[----:B------:R-:W1:Y:S01]  /*6230*/  MUFU.EX2 R46, R46 ;  /* 0x0000002e002e7308 */ /* 0x000e620000000800 */
[----:B------:R5:W-:Y:S01]  /*6240*/  STSM.16.M88.4 [R5], R20 ;  /* 0x0000001405007844 */ /* 0x000be20000000200 */
[----:B----4-:R-:W-:-:S06]  /*6250*/  FADD.FTZ R10, R75, R10 ;  /* 0x0000000a4b0a7221 */ /* 0x010fcc0000010000 */
[----:B------:R-:W4:Y:S01]  /*6260*/  MUFU.EX2 R83, R83 ;  /* 0x0000005300537308 */ /* 0x000f220000000800 */
[----:B--2---:R-:W-:Y:S01]  /*6270*/  FADD.FTZ R10, R43, R10 ;  /* 0x0000000a2b0a7221 */ /* 0x004fe20000010000 */
[----:B------:R-:W-:Y:S01]  /*6280*/  F2FP.BF16.F32.PACK_AB R64, R65, R64 ;  /* 0x000000404140723e */ /* 0x000fe200000010ff */
[----:B-----5:R-:W-:-:S05]  /*6290*/  FADD.FTZ R20, R76, R11 ;  /* 0x0000000b4c147221 */ /* 0x020fca0000010000 */
[----:B------:R-:W2:Y:S01]  /*62a0*/  MUFU.EX2 R47, R47 ;  /* 0x0000002f002f7308 */ /* 0x000ea20000000800 */
[----:B------:R-:W-:Y:S01]  /*62b0*/  FADD.FTZ R11, R77, R20 ;  /* 0x000000144d0b7221 */ /* 0x000fe20000010000 */
[----:B------:R-:W-:-:S03]  /*62c0*/  F2FP.BF16.F32.PACK_AB R65, R34, R14 ;  /* 0x0000000e2241723e */ /* 0x000fc600000010ff */
[----:B------:R-:W-:-:S03]  /*62d0*/  FADD.FTZ R14, R80, R11 ;  /* 0x0000000b500e7221 */ /* 0x000fc60000010000 */
[----:B------:R-:W5:Y:S01]  /*62e0*/  MUFU.EX2 R50, R50 ;  /* 0x0000003200327308 */ /* 0x000f620000000800 */
[----:B0-----:R-:W-:Y:S01]  /*62f0*/  FADD.FTZ R11, R19, R10 ;  /* 0x0000000a130b7221 */ /* 0x001fe20000010000 */
[----:B------:R-:W-:-:S03]  /*6300*/  FADD.FTZ R15, R81, R14 ;  /* 0x0000000e510f7221 */ /* 0x000fc60000010000 */
[----:B-1----:R-:W-:-:S03]  /*6310*/  FADD.FTZ R10, R46, R11 ;  /* 0x0000000b2e0a7221 */ /* 0x002fc60000010000 */
[----:B------:R-:W0:Y:S01]  /*6320*/  MUFU.EX2 R51, R51 ;  /* 0x0000003300337308 */ /* 0x000e220000000800 */
[----:B------:R-:W-:Y:S01]  /*6330*/  FADD.FTZ R14, R84, R15 ;  /* 0x0000000f540e7221 */ /* 0x000fe20000010000 */
[----:B----4-:R-:W-:-:S06]  /*6340*/  FADD.FTZ R10, R83, R10 ;  /* 0x0000000a530a7221 */ /* 0x010fcc0000010000 */
[----:B------:R-:W1:Y:S01]  /*6350*/  MUFU.EX2 R91, R91 ;  /* 0x0000005b005b7308 */ /* 0x000e620000000800 */
[----:B------:R-:W-:Y:S01]  /*6360*/  FADD.FTZ R11, R85, R14 ;  /* 0x0000000e550b7221 */ /* 0x000fe20000010000 */
[----:B--2---:R-:W-:-:S06]  /*6370*/  FADD.FTZ R15, R47, R10 ;  /* 0x0000000a2f0f7221 */ /* 0x004fcc0000010000 */
[----:B------:R-:W2:Y:S01]  /*6380*/  MUFU.EX2 R95, R95 ;  /* 0x0000005f005f7308 */ /* 0x000ea20000000800 */
[----:B------:R-:W-:Y:S01]  /*6390*/  FADD.FTZ R10, R88, R11 ;  /* 0x0000000b580a7221 */ /* 0x000fe20000010000 */
[----:B-----5:R-:W-:-:S06]  /*63a0*/  FADD.FTZ R14, R50, R15 ;  /* 0x0000000f320e7221 */ /* 0x020fcc0000010000 */
[----:B------:R-:W4:Y:S01]  /*63b0*/  MUFU.EX2 R98, R98 ;  /* 0x0000006200627308 */ /* 0x000f220000000800 */
[----:B------:R-:W-:Y:S01]  /*63c0*/  FADD.FTZ R11, R89, R10 ;  /* 0x0000000a590b7221 */ /* 0x000fe20000010000 */
[----:B0-----:R-:W-:-:S06]  /*63d0*/  FADD.FTZ R14, R51, R14 ;  /* 0x0000000e330e7221 */ /* 0x001fcc0000010000 */
[----:B------:R-:W0:Y:S01]  /*63e0*/  MUFU.EX2 R99, R99 ;  /* 0x0000006300637308 */ /* 0x000e220000000800 */
[----:B------:R-:W-:Y:S01]  /*63f0*/  FADD.FTZ R10, R92, R11 ;  /* 0x0000000b5c0a7221 */ /* 0x000fe20000010000 */
[----:B-1----:R-:W-:-:S06]  /*6400*/  FADD.FTZ R14, R91, R14 ;  /* 0x0000000e5b0e7221 */ /* 0x002fcc0000010000 */
[----:B------:R-:W1:Y:S01]  /*6410*/  MUFU.EX2 R102, R102 ;  /* 0x0000006600667308 */ /* 0x000e620000000800 */
[----:B------:R-:W-:Y:S01]  /*6420*/  FADD.FTZ R11, R93, R10 ;  /* 0x0000000a5d0b7221 */ /* 0x000fe20000010000 */
[----:B--2---:R-:W-:-:S06]  /*6430*/  FADD.FTZ R15, R95, R14 ;  /* 0x0000000e5f0f7221 */ /* 0x004fcc0000010000 */
[----:B------:R-:W2:Y:S01]  /*6440*/  MUFU.EX2 R103, R103 ;  /* 0x0000006700677308 */ /* 0x000ea20000000800 */
[----:B------:R-:W-:Y:S01]  /*6450*/  FADD.FTZ R10, R96, R11 ;  /* 0x0000000b600a7221 */ /* 0x000fe20000010000 */
[----:B----4-:R-:W-:-:S06]  /*6460*/  FADD.FTZ R14, R98, R15 ;  /* 0x0000000f620e7221 */ /* 0x010fcc0000010000 */
[----:B------:R-:W4:Y:S01]  /*6470*/  MUFU.EX2 R106, R106 ;  /* 0x0000006a006a7308 */ /* 0x000f220000000800 */
[----:B------:R-:W-:Y:S01]  /*6480*/  FADD.FTZ R11, R97, R10 ;  /* 0x0000000a610b7221 */ /* 0x000fe20000010000 */
[----:B0-----:R-:W-:Y:S01]  /*6490*/  FADD.FTZ R15, R99, R14 ;  /* 0x0000000e630f7221 */ /* 0x001fe20000010000 */
[----:B------:R-:W-:Y:S02]  /*64a0*/  F2FP.BF16.F32.PACK_AB R72, R73, R72 ;  /* 0x000000484948723e */ /* 0x000fe400000010ff */
[----:B------:R-:W-:-:S03]  /*64b0*/  F2FP.BF16.F32.PACK_AB R73, R16, R17 ;  /* 0x000000111049723e */ /* 0x000fc600000010ff */
[----:B------:R-:W0:Y:S01]  /*64c0*/  MUFU.EX2 R107, R107 ;  /* 0x0000006b006b7308 */ /* 0x000e220000000800 */
[----:B------:R-:W-:Y:S01]  /*64d0*/  FADD.FTZ R10, R100, R11 ;  /* 0x0000000b640a7221 */ /* 0x000fe20000010000 */
[----:B-1----:R-:W-:-:S06]  /*64e0*/  FADD.FTZ R14, R102, R15 ;  /* 0x0000000f660e7221 */ /* 0x002fcc0000010000 */
[----:B------:R-:W1:Y:S01]  /*64f0*/  MUFU.EX2 R17, R110 ;  /* 0x0000006e00117308 */ /* 0x000e620000000800 */
[----:B------:R-:W-:Y:S01]  /*6500*/  FADD.FTZ R11, R101, R10 ;  /* 0x0000000a650b7221 */ /* 0x000fe20000010000 */
[----:B--2---:R-:W-:Y:S01]  /*6510*/  FADD.FTZ R15, R103, R14 ;  /* 0x0000000e670f7221 */ /* 0x004fe20000010000 */
[----:B------:R-:W-:Y:S02]  /*6520*/  F2FP.BF16.F32.PACK_AB R80, R81, R80 ;  /* 0x000000505150723e */ /* 0x000fe400000010ff */
[----:B------:R-:W-:-:S03]  /*6530*/  F2FP.BF16.F32.PACK_AB R81, R46, R19 ;  /* 0x000000132e51723e */ /* 0x000fc600000010ff */
[----:B------:R-:W2:Y:S01]  /*6540*/  MUFU.EX2 R111, R111 ;  /* 0x0000006f006f7308 */ /* 0x000ea20000000800 */
[----:B------:R-:W-:Y:S01]  /*6550*/  FADD.FTZ R10, R104, R11 ;  /* 0x0000000b680a7221 */ /* 0x000fe20000010000 */
[----:B----4-:R-:W-:-:S06]  /*6560*/  FADD.FTZ R14, R106, R15 ;  /* 0x0000000f6a0e7221 */ /* 0x010fcc0000010000 */
[----:B------:R-:W4:Y:S01]  /*6570*/  MUFU.EX2 R19, R114 ;  /* 0x0000007200137308 */ /* 0x000f220000000800 */
[----:B------:R-:W-:Y:S01]  /*6580*/  FADD.FTZ R11, R105, R10 ;  /* 0x0000000a690b7221 */ /* 0x000fe20000010000 */
[----:B0-----:R-:W-:-:S06]  /*6590*/  FADD.FTZ R14, R107, R14 ;  /* 0x0000000e6b0e7221 */ /* 0x001fcc0000010000 */
[----:B------:R-:W0:Y:S01]  /*65a0*/  MUFU.EX2 R115, R115 ;  /* 0x0000007300737308 */ /* 0x000e220000000800 */
[----:B------:R-:W-:Y:S01]  /*65b0*/  FADD.FTZ R10, R108, R11 ;  /* 0x0000000b6c0a7221 */ /* 0x000fe20000010000 */
[----:B-1----:R-:W-:-:S06]  /*65c0*/  FADD.FTZ R14, R17, R14 ;  /* 0x0000000e110e7221 */ /* 0x002fcc0000010000 */
[----:B------:R-:W-:Y:S01]  /*65d0*/  MUFU.EX2 R21, R118 ;  /* 0x0000007600157308 */ /* 0x000fe20000000800 */
[----:B------:R-:W-:-:S07]  /*65e0*/  FADD.FTZ R11, R109, R10 ;  /* 0x0000000a6d0b7221 */ /* 0x000fce0000010000 */
[----:B------:R-:W1:Y:S01]  /*65f0*/  MUFU.EX2 R119, R119 ;  /* 0x0000007700777308 */ /* 0x000e620000000800 */
[----:B------:R-:W-:Y:S01]  /*6600*/  F2FP.BF16.F32.PACK_AB R24, R41, R24 ;  /* 0x000000182918723e */ /* 0x000fe200000010ff */
[----:B--2---:R-:W-:Y:S01]  /*6610*/  FADD.FTZ R14, R111, R14 ;  /* 0x0000000e6f0e7221 */ /* 0x004fe20000010000 */
[----:B------:R-:W-:Y:S02]  /*6620*/  F2FP.BF16.F32.PACK_AB R26, R45, R26 ;  /* 0x0000001a2d1a723e */ /* 0x000fe400000010ff */
[----:B------:R-:W-:Y:S02]  /*6630*/  F2FP.BF16.F32.PACK_AB R27, R40, R27 ;  /* 0x0000001b281b723e */ /* 0x000fe400000010ff */
[----:B------:R-:W-:Y:S02]  /*6640*/  F2FP.BF16.F32.PACK_AB R28, R49, R28 ;  /* 0x0000001c311c723e */ /* 0x000fe400000010ff */
[----:B------:R-:W-:Y:S02]  /*6650*/  F2FP.BF16.F32.PACK_AB R29, R42, R29 ;  /* 0x0000001d2a1d723e */ /* 0x000fe400000010ff */
[----:B------:R-:W-:Y:S01]  /*6660*/  F2FP.BF16.F32.PACK_AB R30, R53, R30 ;  /* 0x0000001e351e723e */ /* 0x000fe200000010ff */
[----:B------:R-:W-:Y:S01]  /*6670*/  FADD.FTZ R10, R112, R11 ;  /* 0x0000000b700a7221 */ /* 0x000fe20000010000 */
[----:B------:R-:W-:-:S02]  /*6680*/  F2FP.BF16.F32.PACK_AB R58, R61, R60 ;  /* 0x0000003c3d3a723e */ /* 0x000fc400000010ff */
[----:B------:R-:W-:Y:S01]  /*6690*/  F2FP.BF16.F32.PACK_AB R59, R38, R59 ;  /* 0x0000003b263b723e */ /* 0x000fe200000010ff */
[----:B----4-:R-:W-:Y:S01]  /*66a0*/  FADD.FTZ R14, R19, R14 ;  /* 0x0000000e130e7221 */ /* 0x010fe20000010000 */
[----:B------:R-:W-:Y:S02]  /*66b0*/  F2FP.BF16.F32.PACK_AB R66, R69, R68 ;  /* 0x000000444542723e */ /* 0x000fe400000010ff */
[----:B------:R-:W-:Y:S01]  /*66c0*/  F2FP.BF16.F32.PACK_AB R67, R36, R67 ;  /* 0x000000432443723e */ /* 0x000fe200000010ff */
[----:B------:R2:W-:Y:S01]  /*66d0*/  STSM.16.M88.4 [R6], R24 ;  /* 0x0000001806007844 */ /* 0x0005e20000000200 */
[----:B------:R-:W-:Y:S02]  /*66e0*/  F2FP.BF16.F32.PACK_AB R74, R77, R76 ;  /* 0x0000004c4d4a723e */ /* 0x000fe400000010ff */
[----:B------:R-:W-:Y:S01]  /*66f0*/  F2FP.BF16.F32.PACK_AB R75, R43, R75 ;  /* 0x0000004b2b4b723e */ /* 0x000fe200000010ff */
[----:B------:R2:W-:Y:S01]  /*6700*/  STSM.16.M88.4 [R7], R28 ;  /* 0x0000001c07007844 */ /* 0x0005e20000000200 */
[----:B------:R-:W-:-:S02]  /*6710*/  F2FP.BF16.F32.PACK_AB R82, R85, R84 ;  /* 0x000000545552723e */ /* 0x000fc400000010ff */
[----:B------:R-:W-:Y:S02]  /*6720*/  F2FP.BF16.F32.PACK_AB R83, R47, R83 ;  /* 0x000000532f53723e */ /* 0x000fe400000010ff */
[----:B------:R-:W-:Y:S02]  /*6730*/  F2FP.BF16.F32.PACK_AB R88, R89, R88 ;  /* 0x000000585958723e */ /* 0x000fe400000010ff */
[----:B------:R-:W-:Y:S01]  /*6740*/  F2FP.BF16.F32.PACK_AB R96, R97, R96 ;  /* 0x000000606160723e */ /* 0x000fe200000010ff */
[----:B------:R2:W-:Y:S01]  /*6750*/  STSM.16.M88.4 [R4+0x24800], R56 ;  /* 0x0248003804007844 */ /* 0x0005e20000000200 */
[----:B------:R-:W-:Y:S01]  /*6760*/  F2FP.BF16.F32.PACK_AB R89, R51, R50 ;  /* 0x000000323359723e */ /* 0x000fe200000010ff */
[----:B------:R-:W-:Y:S01]  /*6770*/  FADD.FTZ R11, R113, R10 ;  /* 0x0000000a710b7221 */ /* 0x000fe20000010000 */
[----:B------:R-:W-:Y:S02]  /*6780*/  F2FP.BF16.F32.PACK_AB R90, R93, R92 ;  /* 0x0000005c5d5a723e */ /* 0x000fe400000010ff */
[----:B------:R-:W-:-:S02]  /*6790*/  F2FP.BF16.F32.PACK_AB R91, R95, R91 ;  /* 0x0000005b5f5b723e */ /* 0x000fc400000010ff */
[----:B------:R-:W-:Y:S02]  /*67a0*/  F2FP.BF16.F32.PACK_AB R97, R99, R98 ;  /* 0x000000626361723e */ /* 0x000fe400000010ff */
[----:B------:R-:W-:Y:S01]  /*67b0*/  F2FP.BF16.F32.PACK_AB R104, R105, R104 ;  /* 0x000000686968723e */ /* 0x000fe200000010ff */
[----:B------:R2:W-:Y:S01]  /*67c0*/  STSM.16.M88.4 [R5+0x6000], R64 ;  /* 0x0060004005007844 */ /* 0x0005e20000000200 */
[----:B------:R-:W-:Y:S01]  /*67d0*/  F2FP.BF16.F32.PACK_AB R98, R101, R100 ;  /* 0x000000646562723e */ /* 0x000fe200000010ff */
[----:B0-----:R-:W-:Y:S01]  /*67e0*/  FADD.FTZ R14, R115, R14 ;  /* 0x0000000e730e7221 */ /* 0x001fe20000010000 */
[----:B------:R-:W-:Y:S02]  /*67f0*/  F2FP.BF16.F32.PACK_AB R99, R103, R102 ;  /* 0x000000666763723e */ /* 0x000fe400000010ff */
[----:B------:R-:W-:Y:S02]  /*6800*/  F2FP.BF16.F32.PACK_AB R105, R107, R106 ;  /* 0x0000006a6b69723e */ /* 0x000fe400000010ff */
[----:B------:R-:W-:Y:S01]  /*6810*/  F2FP.BF16.F32.PACK_AB R112, R113, R112 ;  /* 0x000000707170723e */ /* 0x000fe200000010ff */
[----:B------:R2:W-:Y:S01]  /*6820*/  STSM.16.M88.4 [R6+0x6000], R72 ;  /* 0x0060004806007844 */ /* 0x0005e20000000200 */
[----:B------:R-:W-:-:S02]  /*6830*/  F2FP.BF16.F32.PACK_AB R106, R109, R108 ;  /* 0x0000006c6d6a723e */ /* 0x000fc400000010ff */
[----:B------:R-:W-:Y:S02]  /*6840*/  F2FP.BF16.F32.PACK_AB R107, R111, R17 ;  /* 0x000000116f6b723e */ /* 0x000fe400000010ff */
[----:B------:R-:W-:Y:S01]  /*6850*/  F2FP.BF16.F32.PACK_AB R113, R115, R19 ;  /* 0x000000137371723e */ /* 0x000fe200000010ff */
[----:B------:R2:W-:Y:S01]  /*6860*/  STSM.16.M88.4 [R7+0x6000], R80 ;  /* 0x0060005007007844 */ /* 0x0005e20000000200 */
[----:B------:R-:W-:Y:S02]  /*6870*/  F2FP.BF16.F32.PACK_AB R114, R117, R116 ;  /* 0x000000747572723e */ /* 0x000fe400000010ff */
[----:B-1----:R-:W-:Y:S01]  /*6880*/  F2FP.BF16.F32.PACK_AB R115, R119, R21 ;  /* 0x000000157773723e */ /* 0x002fe200000010ff */
[----:B------:R2:W-:Y:S04]  /*6890*/  STSM.16.M88.4 [R4+0x2a800], R88 ;  /* 0x02a8005804007844 */ /* 0x0005e80000000200 */
[----:B------:R2:W-:Y:S04]  /*68a0*/  STSM.16.M88.4 [R5+0xc000], R96 ;  /* 0x00c0006005007844 */ /* 0x0005e80000000200 */
[----:B------:R2:W-:Y:S04]  /*68b0*/  STSM.16.M88.4 [R6+0xc000], R104 ;  /* 0x00c0006806007844 */ /* 0x0005e80000000200 */
[----:B------:R2:W-:Y:S01]  /*68c0*/  STSM.16.M88.4 [R7+0xc000], R112 ;  /* 0x00c0007007007844 */ /* 0x0005e20000000200 */
[----:B------:R-:W-:Y:S01]  /*68d0*/  @!PT LDS RZ, [RZ] ;  /* 0x00000000fffff984 */ /* 0x000fe20000000800 */
[----:B------:R-:W-:Y:S01]  /*68e0*/  @!PT LDS RZ, [RZ] ;  /* 0x00000000fffff984 */ /* 0x000fe20000000800 */
[----:B------:R-:W-:Y:S01]  /*68f0*/  @!PT LDS RZ, [RZ] ;  /* 0x00000000fffff984 */ /* 0x000fe20000000800 */
[----:B------:R0:W-:Y:S06]  /*6900*/  MEMBAR.ALL.CTA ;  /* 0x0000000000007992 */ /* 0x0001ec0000008000 */
[----:B0-----:R-:W0:Y:S01]  /*6910*/  FENCE.VIEW.ASYNC.S ;  /* 0x00000000000073c6 */ /* 0x001e220000000000 */
[----:B---3--:R-:W-:Y:S01]  /*6920*/  ISETP.GT.AND P2, PT, R13, R62, PT ;  /* 0x0000003e0d00720c */ /* 0x008fe20003f44270 */
[----:B------:R-:W-:Y:S01]  /*6930*/  FADD.FTZ R14, R21, R14 ;  /* 0x0000000e150e7221 */ /* 0x000fe20000010000 */
[----:B------:R-:W-:Y:S01]  /*6940*/  FADD.FTZ R116, R116, R11 ;  /* 0x0000000b74747221 */ /* 0x000fe20000010000 */
[----:B------:R-:W-:Y:S01]  /*6950*/  R2UR UR4, R0 ;  /* 0x00000000000472ca */ /* 0x000fe200000e0000 */
[-C--:B------:R-:W-:Y:S01]  /*6960*/  FMUL.FTZ R120, R120, R8.reuse ;  /* 0x0000000878787220 */ /* 0x080fe20000410000 */
[----:B------:R-:W-:Y:S01]  /*6970*/  FADD.FTZ R16, R119, R14 ;  /* 0x0000000e77107221 */ /* 0x000fe20000010000 */
[-C--:B------:R-:W-:Y:S01]  /*6980*/  FMUL.FTZ R121, R121, R8.reuse ;  /* 0x0000000879797220 */ /* 0x080fe20000410000 */
        /* <DEDUP_REMOVED lines=13> */
[----:B------:R-:W-:Y:S01]  /*6a60*/  FMUL.FTZ R149, R149, R8 ;  /* 0x0000000895957220 */ /* 0x000fe20000410000 */
[----:B------:R-:W-:Y:S01]  /*6a70*/  FADD.FTZ R17, R117, R116 ;  /* 0x0000007475117221 */ /* 0x000fe20000010000 */
[----:B------:R-:W-:-:S02]  /*6a80*/  VIADD R13, R13, 0xffffffff ;  /* 0xffffffff0d0d7836 */ /* 0x000fc40000000000 */
        /* <DEDUP_REMOVED lines=16> */
[----:B------:R-:W-:Y:S01]  /*6b90*/  IMAD.MOV.U32 R8, RZ, RZ, R12 ;  /* 0x000000ffff087224 */ /* 0x000fe200078e000c */
[----:B------:R-:W-:Y:S01]  /*6ba0*/  MOV R15, R18 ;  /* 0x00000012000f7202 */ /* 0x000fe20000000f00 */
[----:B------:R-:W-:Y:S01]  /*6bb0*/  IMAD.MOV.U32 R14, RZ, RZ, R2 ;  /* 0x000000ffff0e7224 */ /* 0x000fe200078e0002 */
[----:B0-----:R-:W-:Y:S01]  /*6bc0*/  NOP ;  /* 0x0000000000007918 */ /* 0x001fe20000000000 */
[----:B--2---:R-:W-:Y:S05]  /*6bd0*/  @P2 BRA `(.L_x_28) ;  /* 0xffffffd4006c2947 */ /* 0x004fea000383ffff */
.L_x_19:
[----:B------:R-:W-:Y:S06]  /*6be0*/  BAR.ARV 0x8, 0x200 ;  /* 0x0208000000007b1d */ /* 0x000fec0000002000 */
[----:B------:R-:W-:Y:S05]  /*6bf0*/  @!P0 BRA `(.L_x_29) ;  /* 0x0000000000048947 */ /* 0x000fea0003800000 */
[----:B------:R-:W-:Y:S01]  /*6c00*/  BPT.TRAP 0x1 ;  /* 0x000000040000795c */ /* 0x000fe20000300000 */
.L_x_29:
[----:B------:R-:W-:Y:S02]  /*6c10*/  SHF.L.U32 R12, R12, 0x1f, RZ ;  /* 0x0000001f0c0c7819 */ /* 0x000fe400000006ff */
[----:B------:R-:W-:-:S04]  /*6c20*/  LEA R9, R0, UR36, 0x3 ;  /* 0x0000002400097c11 */ /* 0x000fc8000f8e18ff */
[----:B------:R1:W2:Y:S01]  /*6c30*/  SYNCS.PHASECHK.TRANS64.TRYWAIT P2, [R9+URZ+0x30850], R12 ;  /* 0x0308500c090075a7 */ /* 0x0002a2000804017f */
[----:B------:R-:W-:Y:S05]  /*6c40*/  @!P0 BRA `(.L_x_30) ;  /* 0x0000000000048947 */ /* 0x000fea0003800000 */
[----:B------:R-:W-:Y:S01]  /*6c50*/  BPT.TRAP 0x1 ;  /* 0x000000040000795c */ /* 0x000fe20000300000 */
.L_x_30:
[----:B--2---:R-:W-:Y:S05]  /*6c60*/  @P2 BRA `(.L_x_31) ;  /* 0x0000000000082947 */ /* 0x004fea0003800000 */
[----:B------:R-:W2:Y:S02]  /*6c70*/  SYNCS.PHASECHK.TRANS64.TRYWAIT P0, [R9+URZ+0x30850], R12 ;  /* 0x0308500c090075a7 */ /* 0x000ea4000800017f */
[----:B--2---:R-:W-:Y:S05]  /*6c80*/  @!P0 BRA `(.L_x_32) ;  /* 0x0000005000748947 */ /* 0x004fea0003800000 */
.L_x_31:
[----:B------:R-:W3:Y:S01]  /*6c90*/  LDL.LU R4, [R1] ;  /* 0x0000000001047983 */ /* 0x000ee20000300800 */
[----:B------:R-:W-:Y:S01]  /*6ca0*/  R2UR UR5, R0 ;  /* 0x00000000000572ca */ /* 0x000fe200000e0000 */
[----:B------:R-:W-:Y:S01]  /*6cb0*/  UIADD3 UR36, UR36, 0x400, URZ ;  /* 0x0000040024247890 */ /* 0x000fe2000fffe03f */
[----:B------:R-:W-:Y:S01]  /*6cc0*/  WARPGROUP.ARRIVE ;  /* 0x00000000000079c5 */ /* 0x000fe20000000000 */
[----:B------:R-:W-:Y:S01]  /*6cd0*/  UMOV UR7, 0x40000040 ;  /* 0x4000004000077882 */ /* 0x000fe20000000000 */
[----:B------:R-:W-:Y:S01]  /*6ce0*/  UMOV UR11, 0x40000040 ;  /* 0x40000040000b7882 */ /* 0x000fe20000000000 */
[----:B------:R-:W-:Y:S01]  /*6cf0*/  USHF.R.U32.HI UR36, URZ, 0x4, UR36 ;  /* 0x000000043f247899 */ /* 0x000fe20008011624 */
[----:B------:R-:W4:Y:S01]  /*6d00*/  SHFL.BFLY PT, R0, R17, 0x2, 0x1f ;  /* 0x0c401f0011007f89 */ /* 0x000f2200000e0000 */
[----:B------:R-:W-:Y:S01]  /*6d10*/  UMOV UR9, 0x40000040 ;  /* 0x4000004000097882 */ /* 0x000fe20000000000 */
[----:B------:R-:W-:Y:S01]  /*6d20*/  IMAD.MOV.U32 R31, RZ, RZ, RZ ;  /* 0x000000ffff1f7224 */ /* 0x000fe200078e00ff */
[----:B------:R-:W-:Y:S01]  /*6d30*/  ULOP3.LUT UR6, UR36, 0x3fff, URZ, 0xc0, !UPT ;  /* 0x00003fff24067892 */ /* 0x000fe2000f8ec03f */
[----:B------:R-:W5:Y:S01]  /*6d40*/  SHFL.BFLY PT, R5, R16, 0x2, 0x1f ;  /* 0x0c401f0010057f89 */ /* 0x000f6200000e0000 */
[----:B------:R-:W-:-:S02]  /*6d50*/  @!P1 VIADD R8, R9, 0x30860 ;  /* 0x0003086009089836 */ /* 0x000fc40000000000 */
[----:B------:R-:W-:-:S03]  /*6d60*/  UIMAD UR6, UR5, 0x600, UR6 ;  /* 0x00000600050678a4 */ /* 0x000fc6000f8e0206 */
[----:B------:R-:W-:Y:S01]  /*6d70*/  UMOV UR5, 0x40000040 ;  /* 0x4000004000057882 */ /* 0x000fe20000000000 */
[----:B------:R-:W-:Y:S01]  /*6d80*/  UIADD3 UR10, UR6, 0x80, URZ ;  /* 0x00000080060a7890 */ /* 0x000fe2000fffe03f */
[----:B------:R-:W-:Y:S01]  /*6d90*/  @!P1 PRMT R8, RZ, 0x654, R8 ;  /* 0x00000654ff089816 */ /* 0x000fe20000000008 */
[----:B----4-:R-:W-:Y:S01]  /*6da0*/  FADD.FTZ R0, R0, R17 ;  /* 0x0000001100007221 */ /* 0x010fe20000010000 */
[----:B------:R-:W-:Y:S01]  /*6db0*/  IMAD.MOV.U32 R17, RZ, RZ, RZ ;  /* 0x000000ffff117224 */ /* 0x000fe200078e00ff */
[----:B---3--:R-:W-:Y:S01]  /*6dc0*/  R2UR UR4, R4 ;  /* 0x00000000040472ca */ /* 0x008fe200000e0000 */
[----:B-----5:R-:W-:Y:S01]  /*6dd0*/  FADD.FTZ R4, R5, R16 ;  /* 0x0000001005047221 */ /* 0x020fe20000010000 */
[----:B------:R-:W-:Y:S01]  /*6de0*/  IMAD.MOV.U32 R16, RZ, RZ, -0x800000 ;  /* 0xff800000ff107424 */ /* 0x000fe200078e00ff */
[----:B------:R-:W3:Y:S04]  /*6df0*/  SHFL.BFLY PT, R5, R0, 0x1, 0x1f ;  /* 0x0c201f0000057f89 */ /* 0x000ee800000e0000 */
[----:B0-----:R-:W0:Y:S06]  /*6e00*/  SHFL.BFLY PT, R7, R4, 0x1, 0x1f ;  /* 0x0c201f0004077f89 */ /* 0x001e2c00000e0000 */
[----:B------:R-:W-:-:S04]  /*6e10*/  UIADD3 UR4, UR4, 0x1e800, URZ ;  /* 0x0001e80004047890 */ /* 0x000fc8000fffe03f */
[----:B------:R-:W-:-:S04]  /*6e20*/  USHF.R.U32.HI UR4, URZ, 0x4, UR4 ;  /* 0x000000043f047899 */ /* 0x000fc80008011604 */
[----:B------:R-:W-:-:S04]  /*6e30*/  ULOP3.LUT UR4, UR4, 0x3fff, URZ, 0xc0, !UPT ;  /* 0x00003fff04047892 */ /* 0x000fc8000f8ec03f */
[----:B------:R-:W-:Y:S01]  /*6e40*/  ULOP3.LUT UR4, UR4, 0x10000, URZ, 0xfc, !UPT ;  /* 0x0001000004047892 */ /* 0x000fe2000f8efc3f */
[----:B---3--:R-:W-:Y:S01]  /*6e50*/  FADD.FTZ R10, R0, R5 ;  /* 0x00000005000a7221 */ /* 0x008fe20000010000 */
[----:B------:R-:W-:Y:S02]  /*6e60*/  IMAD.MOV.U32 R0, RZ, RZ, -0x800000 ;  /* 0xff800000ff007424 */ /* 0x000fe400078e00ff */
[----:B------:R-:W-:Y:S01]  /*6e70*/  UIADD3 UR8, UR4, 0x2, URZ ;  /* 0x0000000204087890 */ /* 0x000fe2000fffe03f */
[----:B0-----:R-:W-:Y:S01]  /*6e80*/  FADD.FTZ R11, R4, R7 ;  /* 0x00000007040b7221 */ /* 0x001fe20000010000 */
[----:B------:R-:W-:-:S03]  /*6e90*/  FSETP.NE.FTZ.AND P0, PT, R10, RZ, PT ;  /* 0x000000ff0a00720b */ /* 0x000fc60003f15000 */
[----:B------:R-:W-:Y:S01]  /*6ea0*/  HGMMA.64x64x16.F32.BF16 R120, gdesc[UR4].tnspB, R120, gsb0 ;  /* 0x40e00000047879f0 */ /* 0x000fe20008001878 */
[----:B------:R-:W-:Y:S01]  /*6eb0*/  UMOV UR7, 0x40000040 ;  /* 0x4000004000077882 */ /* 0x000fe20000000000 */
[----:B------:R-:W-:Y:S01]  /*6ec0*/  UMOV UR5, 0x40000040 ;  /* 0x4000004000057882 */ /* 0x000fe20000000000 */
[----:B------:R-:W-:-:S07]  /*6ed0*/  FSETP.NE.FTZ.AND P2, PT, R11, RZ, PT ;  /* 0x000000ff0b00720b */ /* 0x000fce0003f55000 */
[----:B------:R-:W0:Y:S01]  /*6ee0*/  @P0 MUFU.LG2 R6, R10 ;  /* 0x0000000a00060308 */ /* 0x000e220000000c00 */
[----:B------:R-:W-:-:S05]  /*6ef0*/  @P0 FMUL.FTZ R5, R3, 0.69314718246459960938 ;  /* 0x3f31721803050820 */ /* 0x000fca0000410000 */
[----:B------:R-:W-:Y:S02]  /*6f00*/  @P2 FMUL.FTZ R4, R3, 0.69314718246459960938 ;  /* 0x3f31721803042820 */ /* 0x000fe40000410000 */
[----:B------:R-:W3:Y:S08]  /*6f10*/  @P2 MUFU.LG2 R7, R11 ;  /* 0x0000000b00072308 */ /* 0x000ef00000000c00 */
[----:B------:R-:W4:Y:S01]  /*6f20*/  @P0 MUFU.RCP R31, R10 ;  /* 0x0000000a001f0308 */ /* 0x000f220000001000 */
[----:B0-----:R-:W-:-:S04]  /*6f30*/  @P0 FMUL.FTZ R6, R6, 0.69314718246459960938 ;  /* 0x3f31721806060820 */ /* 0x001fc80000410000 */
[----:B------:R-:W-:Y:S01]  /*6f40*/  @P0 FFMA.FTZ R16, R5, R2, R6 ;  /* 0x0000000205100223 */ /* 0x000fe20000010006 */
[----:B------:R-:W-:Y:S02]  /*6f50*/  PLOP3.LUT P0, PT, PT, PT, PT, 0x8, 0x0 ;  /* 0x000000000000781c */ /* 0x000fe40003f0e170 */
[----:B------:R0:W5:Y:S01]  /*6f60*/  @P2 MUFU.RCP R17, R11 ;  /* 0x0000000b00112308 */ /* 0x0001620000001000 */
[----:B---3--:R-:W-:-:S04]  /*6f70*/  @P2 FMUL.FTZ R7, R7, 0.69314718246459960938 ;  /* 0x3f31721807072820 */ /* 0x008fc80000410000 */
[----:B------:R-:W-:Y:S01]  /*6f80*/  @P2 FFMA.FTZ R0, R4, R18, R7 ;  /* 0x0000001204002223 */ /* 0x000fe20000010007 */
        /* <DEDUP_REMOVED lines=63> */
[----:B------:R-:W-:Y:S02]  /*7380*/  UIADD3 UR6, UR6, 0x580, URZ ;  /* 0x0000058006067890 */ /* 0x000fe4000fffe03f */
[----:B------:R-:W-:Y:S01]  /*7390*/  UIADD3 UR4, UR4, 0xc06, URZ ;  /* 0x00000c0604047890 */ /* 0x000fe2000fffe03f */
[----:B------:R-:W-:Y:S02]  /*73a0*/  WARPGROUP.DEPBAR.LE gsb0, 0x0 ;  /* 0x00008000000079c5 */ /* 0x000fe40000010000 */
[----:B------:R-:W-:-:S06]  /*73b0*/  WARPGROUP.ARRIVE ;  /* 0x00000000000079c5 */ /* 0x000fcc0000000000 */
[----:B------:R-:W-:Y:S03]  /*73c0*/  HGMMA.64x64x16.F32.BF16 R120, gdesc[UR8].tnspB, R120, gsb0 ;  /* 0x40e00000087879f0 */ /* 0x000fe60008001878 */
[----:B------:R-:W-:Y:S02]  /*73d0*/  WARPGROUP.DEPBAR.LE gsb0, 0x0 ;  /* 0x00008000000079c5 */ /* 0x000fe40000010000 */
[----:B------:R-:W-:-:S06]  /*73e0*/  WARPGROUP.ARRIVE ;  /* 0x00000000000079c5 */ /* 0x000fcc0000000000 */
[----:B------:R-:W-:Y:S03]  /*73f0*/  HGMMA.64x64x16.F32.BF16 R120, gdesc[UR4].tnspB, R120, gsb0 ;  /* 0x40e00000047879f0 */ /* 0x000fe60008001878 */
[----:B------:R-:W-:Y:S02]  /*7400*/  WARPGROUP.DEPBAR.LE gsb0, 0x0 ;  /* 0x00008000000079c5 */ /* 0x000fe40000010000 */
[----:B------:R3:W-:Y:S01]  /*7410*/  @!P1 SYNCS.ARRIVE.TRANS64.RED.A1T0 RZ, [R8+URZ], RZ ;  /* 0x000000ff08ff99a7 */ /* 0x0007e2000810043f */
[-C--:B----4-:R-:W-:Y:S01]  /*7420*/  FMUL.FTZ R36, R120, R31.reuse ;  /* 0x0000001f78247220 */ /* 0x090fe20000410000 */
        /* <DEDUP_REMOVED lines=8> */
[-C--:B0-----:R-:W-:Y:S01]  /*74b0*/  FMUL.FTZ R11, R137, R31.reuse ;  /* 0x0000001f890b7220 */ /* 0x081fe20000410000 */
[-C--:B------:R-:W-:Y:S01]  /*74c0*/  FMUL.FTZ R14, R140, R31.reuse ;  /* 0x0000001f8c0e7220 */ /* 0x080fe20000410000 */
[-C--:B------:R-:W-:Y:S01]  /*74d0*/  FMUL.FTZ R15, R141, R31.reuse ;  /* 0x0000001f8d0f7220 */ /* 0x080fe20000410000 */
[-C--:B------:R-:W-:Y:S01]  /*74e0*/  FMUL.FTZ R22, R144, R31.reuse ;  /* 0x0000001f90167220 */ /* 0x080fe20000410000 */
[-C--:B------:R-:W-:Y:S01]  /*74f0*/  FMUL.FTZ R23, R145, R31.reuse ;  /* 0x0000001f91177220 */ /* 0x080fe20000410000 */
[-C--:B------:R-:W-:Y:S01]  /*7500*/  FMUL.FTZ R30, R148, R31.reuse ;  /* 0x0000001f941e7220 */ /* 0x080fe20000410000 */
[----:B------:R-:W-:Y:S01]  /*7510*/  FMUL.FTZ R31, R149, R31 ;  /* 0x0000001f951f7220 */ /* 0x000fe20000410000 */
[-C--:B-----5:R-:W-:Y:S01]  /*7520*/  FMUL.FTZ R28, R122, R17.reuse ;  /* 0x000000117a1c7220 */ /* 0x0a0fe20000410000 */
[-C--:B------:R-:W-:Y:S01]  /*7530*/  FMUL.FTZ R29, R123, R17.reuse ;  /* 0x000000117b1d7220 */ /* 0x080fe20000410000 */
[-C--:B------:R-:W-:Y:S01]  /*7540*/  FMUL.FTZ R34, R126, R17.reuse ;  /* 0x000000117e227220 */ /* 0x080fe20000410000 */
[-C--:B------:R-:W-:Y:S01]  /*7550*/  FMUL.FTZ R35, R127, R17.reuse ;  /* 0x000000117f237220 */ /* 0x080fe20000410000 */
[-C--:B---3--:R-:W-:Y:S01]  /*7560*/  FMUL.FTZ R8, R130, R17.reuse ;  /* 0x0000001182087220 */ /* 0x088fe20000410000 */
[-C--:B-12---:R-:W-:Y:S01]  /*7570*/  FMUL.FTZ R9, R131, R17.reuse ;  /* 0x0000001183097220 */ /* 0x086fe20000410000 */
        /* <DEDUP_REMOVED lines=9> */
[----:B------:R-:W-:-:S07]  /*7610*/  FMUL.FTZ R151, R151, R17 ;  /* 0x0000001197977220 */ /* 0x000fce0000410000 */
.L_x_12:
[----:B------:R-:W-:Y:S05]  /*7620*/  @P0 BRA `(.L_x_33) ;  /* 0x0000000c00b80947 */ /* 0x000fea0003800000 */
[----:B------:R-:W2:Y:S01]  /*7630*/  LDL.LU R44, [R1+0xc] ;  /* 0x00000c00012c7983 */ /* 0x000ea20000300800 */
[----:B------:R-:W0:Y:S01]  /*7640*/  LDC R47, c[0x0][0xbe8] ;  /* 0x0002fa00ff2f7b82 */ /* 0x000e220000000800 */
[----:B------:R-:W-:Y:S01]  /*7650*/  ULDC.64 UR4, c[0x0][0xbd0] ;  /* 0x0002f40000047ab9 */ /* 0x000fe20000000a00 */
[----:B------:R-:W-:Y:S01]  /*7660*/  ULDC.64 UR6, c[0x0][0xb38] ;  /* 0x0002ce0000067ab9 */ /* 0x000fe20000000a00 */
[----:B------:R-:W1:Y:S01]  /*7670*/  S2R R17, SR_TID.X ;  /* 0x0000000000117919 */ /* 0x000e620000002100 */
[----:B------:R-:W3:Y:S04]  /*7680*/  S2R R42, SR_CTAID.X ;  /* 0x00000000002a7919 */ /* 0x000ee80000002500 */
[----:B------:R-:W4:Y:S08]  /*7690*/  S2UR UR9, SR_CTAID.Z ;  /* 0x00000000000979c3 */ /* 0x000f300000002700 */
[----:B------:R-:W5:Y:S08]  /*76a0*/  LDC.64 R48, c[0x0][0xbd8] ;  /* 0x0002f600ff307b82 */ /* 0x000f700000000a00 */
[----:B------:R-:W5:Y:S08]  /*76b0*/  S2UR UR8, SR_CTAID.Y ;  /* 0x00000000000879c3 */ /* 0x000f700000002600 */
[----:B------:R-:W5:Y:S01]  /*76c0*/  LDC R53, c[0x0][0xc50] ;  /* 0x00031400ff357b82 */ /* 0x000f620000000800 */
[----:B-1----:R-:W-:-:S05]  /*76d0*/  VIADD R26, R17, 0xffffff80 ;  /* 0xffffff80111a7836 */ /* 0x002fca0000000000 */
[----:B------:R-:W-:Y:S02]  /*76e0*/  SHF.R.S32.HI R19, RZ, 0x1f, R26 ;  /* 0x0000001fff137819 */ /* 0x000fe4000001141a */
[----:B------:R-:W1:Y:S02]  /*76f0*/  LDC.64 R50, c[0x0][0xb40] ;  /* 0x0002d000ff327b82 */ /* 0x000e640000000a00 */
[----:B------:R-:W-:-:S04]  /*7700*/  LEA.HI R27, R19, R26, RZ, 0x7 ;  /* 0x0000001a131b7211 */ /* 0x000fc800078f38ff */
[----:B------:R-:W-:-:S05]  /*7710*/  LOP3.LUT R17, R27, 0xffffff80, RZ, 0xc0, !PT ;  /* 0xffffff801b117812 */ /* 0x000fca00078ec0ff */
[----:B------:R-:W-:-:S05]  /*7720*/  IMAD.IADD R52, R26, 0x1, -R17 ;  /* 0x000000011a347824 */ /* 0x000fca00078e0a11 */
[----:B------:R-:W-:-:S04]  /*7730*/  SHF.R.S32.HI R39, RZ, 0x1f, R52 ;  /* 0x0000001fff277819 */ /* 0x000fc80000011434 */
[----:B------:R-:W-:Y:S02]  /*7740*/  LEA.HI R54, R39, R52, RZ, 0x2 ;  /* 0x0000003427367211 */ /* 0x000fe400078f10ff */
[----:B------:R-:W-:Y:S02]  /*7750*/  LEA.HI R19, R19, R26, RZ, 0x2 ;  /* 0x0000001a13137211 */ /* 0x000fe400078f10ff */
[--C-:B------:R-:W-:Y:S02]  /*7760*/  SHF.R.S32.HI R17, RZ, 0x2, R54.reuse ;  /* 0x00000002ff117819 */ /* 0x100fe40000011436 */
[----:B------:R-:W-:Y:S01]  /*7770*/  SHF.R.S32.HI R18, RZ, 0x1f, R54 ;  /* 0x0000001fff127819 */ /* 0x000fe20000011436 */
[----:B------:R-:W-:Y:S01]  /*7780*/  BAR.SYNC.DEFER_BLOCKING 0x1, 0x180 ;  /* 0x0046000000007b1d */ /* 0x000fe20000010000 */
[----:B0-----:R-:W-:Y:S02]  /*7790*/  ISETP.NE.AND P0, PT, R47, 0x1, PT ;  /* 0x000000012f00780c */ /* 0x001fe40003f05270 */
[----:B------:R-:W-:-:S02]  /*77a0*/  LEA.HI R18, R18, R17, RZ, 0x3 ;  /* 0x0000001112127211 */ /* 0x000fc400078f18ff */
[----:B------:R-:W-:Y:S02]  /*77b0*/  LOP3.LUT R19, R19, 0xfffffffc, RZ, 0xc0, !PT ;  /* 0xfffffffc13137812 */ /* 0x000fe400078ec0ff */
[----:B------:R-:W-:Y:S02]  /*77c0*/  LOP3.LUT R18, R18, 0xfffffff8, RZ, 0xc0, !PT ;  /* 0xfffffff812127812 */ /* 0x000fe400078ec0ff */
[----:B------:R-:W-:Y:S01]  /*77d0*/  SHF.R.S32.HI R38, RZ, 0x7, R27 ;  /* 0x00000007ff267819 */ /* 0x000fe2000001141b */
[----:B------:R-:W-:Y:S02]  /*77e0*/  IMAD.IADD R26, R26, 0x1, -R19 ;  /* 0x000000011a1a7824 */ /* 0x000fe400078e0a13 */
[----:B------:R-:W-:Y:S02]  /*77f0*/  IMAD.IADD R19, R17, 0x1, -R18 ;  /* 0x0000000111137824 */ /* 0x000fe400078e0a12 */
[----:B------:R-:W-:Y:S01]  /*7800*/  IMAD.HI R17, R38, 0x55555556, RZ ;  /* 0x5555555626117827 */ /* 0x000fe200078e02ff */
[----:B------:R-:W-:Y:S01]  /*7810*/  LEA.HI R27, R26, R26, RZ, 0x1 ;  /* 0x0000001a1a1b7211 */ /* 0x000fe200078f08ff */
[----:B------:R-:W0:Y:S01]  /*7820*/  @P0 LDC R43, c[0x0][0xbec] ;  /* 0x0002fb00ff2b0b82 */ /* 0x000e220000000800 */
[----:B------:R-:W-:-:S02]  /*7830*/  LEA.HI R18, R39, R52, RZ, 0x5 ;  /* 0x0000003427127211 */ /* 0x000fc400078f28ff */
[----:B------:R-:W-:Y:S02]  /*7840*/  LEA.HI R17, R17, R17, RZ, 0x1 ;  /* 0x0000001111117211 */ /* 0x000fe400078f08ff */
[----:B------:R-:W-:Y:S02]  /*7850*/  LOP3.LUT R27, R27, 0x1ffffffe, RZ, 0xc0, !PT ;  /* 0x1ffffffe1b1b7812 */ /* 0x000fe400078ec0ff */
[----:B------:R-:W-:Y:S01]  /*7860*/  SHF.R.S32.HI R18, RZ, 0x5, R18 ;  /* 0x00000005ff127819 */ /* 0x000fe20000011412 */
[----:B------:R-:W-:Y:S01]  /*7870*/  IMAD R17, R17, -0x3, R38 ;  /* 0xfffffffd11117824 */ /* 0x000fe200078e0226 */
[----:B------:R-:W4:Y:S01]  /*7880*/  @P0 LDC R55, c[0x0][0xbec] ;  /* 0x0002fb00ff370b82 */ /* 0x000f220000000800 */
[----:B------:R-:W-:Y:S02]  /*7890*/  IMAD.IADD R38, R26, 0x1, -R27 ;  /* 0x000000011a267824 */ /* 0x000fe400078e0a1b */
[----:B------:R-:W-:-:S05]  /*78a0*/  IMAD R26, R18, 0x10, R19 ;  /* 0x00000010121a7824 */ /* 0x000fca00078e0213 */
[----:B------:R-:W0:Y:S01]  /*78b0*/  @P0 LDC R45, c[0x0][0xbf0] ;  /* 0x0002fc00ff2d0b82 */ /* 0x000e220000000800 */
[----:B------:R-:W-:-:S07]  /*78c0*/  IMAD R17, R17, 0x40, R26 ;  /* 0x0000004011117824 */ /* 0x000fce00078e021a */
[----:B------:R-:W0:Y:S01]  /*78d0*/  @P0 LDC R56, c[0x0][0xbf0] ;  /* 0x0002fc00ff380b82 */ /* 0x000e220000000800 */
[----:B------:R-:W-:-:S04]  /*78e0*/  IMAD R38, R38, 0x8, R17 ;  /* 0x0000000826267824 */ /* 0x000fc800078e0211 */
[----:B---3--:R-:W-:-:S04]  /*78f0*/  IMAD R38, R42, 0xc0, R38 ;  /* 0x000000c02a267824 */ /* 0x008fc800078e0226 */
[----:B----4-:R-:W-:-:S04]  /*7900*/  @P0 IMAD.HI.U32 R55, R38, R55, RZ ;  /* 0x0000003726370227 */ /* 0x010fc800078e00ff */
[----:B------:R-:W-:Y:S01]  /*7910*/  IMAD R17, R42, 0xc0, R17 ;  /* 0x000000c02a117824 */ /* 0x000fe200078e0211 */
[----:B------:R-:W-:Y:S01]  /*7920*/  BSSY B0, `(.L_x_34) ;  /* 0x000008a000007945 */ /* 0x000fe20003800000 */
[----:B--2---:R-:W-:Y:S01]  /*7930*/  SHF.R.S32.HI R41, RZ, 0x1f, R44 ;  /* 0x0000001fff297819 */ /* 0x004fe2000001142c */
[----:B------:R-:W-:-:S04]  /*7940*/  IMAD.WIDE.U32 R18, R44, UR4, RZ ;  /* 0x000000042c127c25 */ /* 0x000fc8000f8e00ff */
[C---:B------:R-:W-:Y:S01]  /*7950*/  IMAD R27, R41.reuse, UR4, RZ ;  /* 0x00000004291b7c24 */ /* 0x040fe2000f8e02ff */
[----:B------:R-:W-:Y:S01]  /*7960*/  USHF.R.S32.HI UR4, URZ, 0x1f, UR9 ;  /* 0x0000001f3f047899 */ /* 0x000fe20008011409 */
[----:B------:R-:W-:Y:S02]  /*7970*/  IMAD R41, R41, UR6, RZ ;  /* 0x0000000629297c24 */ /* 0x000fe4000f8e02ff */
[C---:B------:R-:W-:Y:S02]  /*7980*/  IMAD R39, R44.reuse, UR5, R27 ;  /* 0x000000052c277c24 */ /* 0x040fe4000f8e021b */
[----:B------:R-:W-:Y:S02]  /*7990*/  IMAD.MOV R46, RZ, RZ, -R44 ;  /* 0x000000ffff2e7224 */ /* 0x000fe400078e0a2c */
[----:B------:R-:W-:Y:S01]  /*79a0*/  IMAD.WIDE.U32 R26, R44, UR6, RZ ;  /* 0x000000062c1a7c25 */ /* 0x000fe2000f8e00ff */
[----:B------:R-:W-:-:S03]  /*79b0*/  IADD3 R19, R19, R39, RZ ;  /* 0x0000002713137210 */ /* 0x000fc60007ffe0ff */
[----:B------:R-:W-:Y:S01]  /*79c0*/  IMAD R39, R44, UR7, R41 ;  /* 0x000000072c277c24 */ /* 0x000fe2000f8e0229 */
[----:B------:R-:W-:Y:S01]  /*79d0*/  ULDC.64 UR6, c[0x0][0xb48] ;  /* 0x0002d20000067ab9 */ /* 0x000fe20000000a00 */
[----:B-----5:R-:W-:Y:S02]  /*79e0*/  IMAD R40, R48, UR4, RZ ;  /* 0x0000000430287c24 */ /* 0x020fe4000f8e02ff */
[----:B-1----:R-:W-:Y:S01]  /*79f0*/  IMAD R44, R50, UR4, RZ ;  /* 0x00000004322c7c24 */ /* 0x002fe2000f8e02ff */
[----:B------:R-:W-:Y:S01]  /*7a00*/  ULDC.64 UR4, c[0x0][0xbe0] ;  /* 0x0002f80000047ab9 */ /* 0x000fe20000000a00 */
[----:B------:R-:W-:Y:S02]  /*7a10*/  IMAD R53, R53, R46, UR8 ;  /* 0x0000000835357e24 */ /* 0x000fe4000f8e022e */
[----:B------:R-:W-:Y:S02]  /*7a20*/  IMAD.IADD R27, R27, 0x1, R39 ;  /* 0x000000011b1b7824 */ /* 0x000fe400078e0227 */
[----:B------:R-:W-:-:S02]  /*7a30*/  IMAD R41, R49, UR9, R40 ;  /* 0x0000000931297c24 */ /* 0x000fc4000f8e0228 */
[----:B------:R-:W-:-:S04]  /*7a40*/  IMAD.WIDE.U32 R18, R48, UR9, R18 ;  /* 0x0000000930127c25 */ /* 0x000fc8000f8e0012 */
[----:B0-----:R-:W-:-:S04]  /*7a50*/  @P0 IMAD.HI.U32 R40, R38, R43, RZ ;  /* 0x0000002b26280227 */ /* 0x001fc800078e00ff */
[----:B------:R-:W-:Y:S01]  /*7a60*/  IMAD R43, R51, UR9, R44 ;  /* 0x00000009332b7c24 */ /* 0x000fe2000f8e022c */
[----:B------:R-:W-:Y:S01]  /*7a70*/  SHF.R.S32.HI R44, RZ, 0x1f, R53 ;  /* 0x0000001fff2c7819 */ /* 0x000fe20000011435 */
[----:B------:R-:W-:Y:S01]  /*7a80*/  IMAD.WIDE.U32 R26, R50, UR9, R26 ;  /* 0x00000009321a7c25 */ /* 0x000fe2000f8e001a */
[----:B------:R-:W-:-:S03]  /*7a90*/  ULDC.64 UR8, c[0x0][0xb28] ;  /* 0x0002ca0000087ab9 */ /* 0x000fc60000000a00 */
[----:B------:R-:W-:Y:S02]  /*7aa0*/  IMAD.IADD R19, R19, 0x1, R41 ;  /* 0x0000000113137824 */ /* 0x000fe400078e0229 */
[----:B------:R-:W-:Y:S02]  /*7ab0*/  IMAD.IADD R27, R27, 0x1, R43 ;  /* 0x000000011b1b7824 */ /* 0x000fe400078e022b */
[----:B------:R-:W-:Y:S01]  /*7ac0*/  IMAD.MOV.U32 R39, RZ, RZ, R38 ;  /* 0x000000ffff277224 */ /* 0x000fe200078e0026 */
[----:B------:R-:W-:Y:S01]  /*7ad0*/  @P0 SHF.R.U32.HI R39, RZ, R45, R40 ;  /* 0x0000002dff270219 */ /* 0x000fe20000011628 */
[----:B------:R-:W-:Y:S02]  /*7ae0*/  IMAD R43, R44, UR6, RZ ;  /* 0x000000062c2b7c24 */ /* 0x000fe4000f8e02ff */
[----:B------:R-:W-:-:S04]  /*7af0*/  IMAD.WIDE.U32 R18, R53, UR4, R18 ;  /* 0x0000000435127c25 */ /* 0x000fc8000f8e0012 */
[----:B------:R-:W-:Y:S01]  /*7b00*/  IMAD.MOV.U32 R41, RZ, RZ, R38 ;  /* 0x000000ffff297224 */ /* 0x000fe200078e0026 */
[----:B------:R-:W-:Y:S01]  /*7b10*/  @P0 SHF.R.U32.HI R41, RZ, R56, R55 ;  /* 0x00000038ff290219 */ /* 0x000fe20000011637 */
[----:B------:R-:W-:Y:S01]  /*7b20*/  IMAD R40, R44, UR4, RZ ;  /* 0x000000042c287c24 */ /* 0x000fe2000f8e02ff */
[----:B------:R-:W-:Y:S01]  /*7b30*/  IADD3 R18, P0, R39, R18, RZ ;  /* 0x0000001227127210 */ /* 0x000fe20007f1e0ff */
[C---:B------:R-:W-:Y:S01]  /*7b40*/  IMAD R45, R53.reuse, UR7, R43 ;  /* 0x00000007352d7c24 */ /* 0x040fe2000f8e022b */
[--C-:B------:R-:W-:Y:S01]  /*7b50*/  SHF.R.S32.HI R43, RZ, 0x1f, R39.reuse ;  /* 0x0000001fff2b7819 */ /* 0x100fe20000011427 */
[----:B------:R-:W-:Y:S02]  /*7b60*/  IMAD.MOV R39, RZ, RZ, -R39 ;  /* 0x000000ffff277224 */ /* 0x000fe400078e0a27 */
[----:B------:R-:W-:Y:S01]  /*7b70*/  IMAD R44, R53, UR5, R40 ;  /* 0x00000005352c7c24 */ /* 0x000fe2000f8e0228 */
[--C-:B------:R-:W-:Y:S01]  /*7b80*/  SHF.R.S32.HI R40, RZ, 0x1f, R41.reuse ;  /* 0x0000001fff287819 */ /* 0x100fe20000011429 */
[----:B------:R-:W-:Y:S01]  /*7b90*/  IMAD.MOV R46, RZ, RZ, -R41 ;  /* 0x000000ffff2e7224 */ /* 0x000fe200078e0a29 */
[----:B------:R-:W-:Y:S01]  /*7ba0*/  ULDC.64 UR4, c[0x0][0xb30] ;  /* 0x0002cc0000047ab9 */ /* 0x000fe20000000a00 */
[----:B------:R-:W-:Y:S01]  /*7bb0*/  IMAD R39, R47, R39, R38 ;  /* 0x000000272f277224 */ /* 0x000fe200078e0226 */
[----:B------:R-:W-:Y:S01]  /*7bc0*/  IADD3.X R19, R43, R19, R44, P0, !PT ;  /* 0x000000132b137210 */ /* 0x000fe200007fe42c */
[----:B------:R-:W-:Y:S01]  /*7bd0*/  IMAD.WIDE.U32 R26, R53, UR6, R26 ;  /* 0x00000006351a7c25 */ /* 0x000fe2000f8e001a */
[----:B------:R-:W-:-:S03]  /*7be0*/  ULDC.64 UR6, c[0x0][0xbc8] ;  /* 0x0002f20000067ab9 */ /* 0x000fc60000000a00 */
[----:B------:R-:W-:Y:S02]  /*7bf0*/  IMAD R40, R40, UR4, RZ ;  /* 0x0000000428287c24 */ /* 0x000fe4000f8e02ff */
[----:B------:R-:W-:Y:S01]  /*7c00*/  IMAD R43, R47, R46, R38 ;  /* 0x0000002e2f2b7224 */ /* 0x000fe200078e0226 */
[----:B------:R-:W-:Y:S01]  /*7c10*/  SHF.R.S32.HI R38, RZ, 0x1f, R39 ;  /* 0x0000001fff267819 */ /* 0x000fe20000011427 */
[----:B------:R-:W-:Y:S02]  /*7c20*/  IMAD.IADD R27, R27, 0x1, R45 ;  /* 0x000000011b1b7824 */ /* 0x000fe400078e022d */
[C---:B------:R-:W-:Y:S01]  /*7c30*/  IMAD R45, R41.reuse, UR5, R40 ;  /* 0x00000005292d7c24 */ /* 0x040fe2000f8e0228 */
[----:B------:R-:W-:Y:S01]  /*7c40*/  SHF.R.S32.HI R40, RZ, 0x1f, R43 ;  /* 0x0000001fff287819 */ /* 0x000fe2000001142b */
[----:B------:R-:W-:Y:S01]  /*7c50*/  IMAD.WIDE.U32 R26, R41, UR4, R26 ;  /* 0x00000004291a7c25 */ /* 0x000fe2000f8e001a */
[----:B------:R-:W0:Y:S03]  /*7c60*/  S2UR UR5, SR_CgaCtaId ;  /* 0x00000000000579c3 */ /* 0x000e260000008800 */
[----:B------:R-:W-:-:S02]  /*7c70*/  IMAD R38, R38, UR6, RZ ;  /* 0x0000000626267c24 */ /* 0x000fc4000f8e02ff */
[----:B------:R-:W-:Y:S02]  /*7c80*/  IMAD.IADD R27, R27, 0x1, R45 ;  /* 0x000000011b1b7824 */ /* 0x000fe400078e022d */
[----:B------:R-:W-:Y:S02]  /*7c90*/  IMAD R40, R40, UR8, RZ ;  /* 0x0000000828287c24 */ /* 0x000fe4000f8e02ff */
[C---:B------:R-:W-:Y:S02]  /*7ca0*/  IMAD R41, R39.reuse, UR7, R38 ;  /* 0x0000000727297c24 */ /* 0x040fe4000f8e0226 */
[----:B------:R-:W-:Y:S01]  /*7cb0*/  IMAD.WIDE.U32 R18, R39, UR6, R18 ;  /* 0x0000000627127c25 */ /* 0x000fe2000f8e0012 */
[----:B------:R-:W-:-:S03]  /*7cc0*/  ULDC.64 UR6, c[0x0][0xba8] ;  /* 0x0002ea0000067ab9 */ /* 0x000fc60000000a00 */
[C---:B------:R-:W-:Y:S01]  /*7cd0*/  IMAD R45, R43.reuse, UR9, R40 ;  /* 0x000000092b2d7c24 */ /* 0x040fe2000f8e0228 */
[----:B------:R-:W-:Y:S01]  /*7ce0*/  LEA R38, P0, R18, UR6, 0x2 ;  /* 0x0000000612267c11 */ /* 0x000fe2000f8010ff */
[----:B------:R-:W-:Y:S01]  /*7cf0*/  IMAD.WIDE.U32 R26, R43, UR8, R26 ;  /* 0x000000082b1a7c25 */ /* 0x000fe2000f8e001a */
[----:B------:R-:W-:Y:S01]  /*7d00*/  ULDC.64 UR8, c[0x0][0xb00] ;  /* 0x0002c00000087ab9 */ /* 0x000fe20000000a00 */
[----:B------:R-:W-:Y:S01]  /*7d10*/  UMOV UR4, 0x400 ;  /* 0x0000040000047882 */ /* 0x000fe20000000000 */
[----:B------:R-:W-:Y:S01]  /*7d20*/  ULDC UR6, c[0x0][0xa88] ;  /* 0x0002a20000067ab9 */ /* 0x000fe20000000800 */
[----:B------:R-:W-:Y:S01]  /*7d30*/  IMAD.IADD R39, R19, 0x1, R41 ;  /* 0x0000000113277824 */ /* 0x000fe200078e0229 */
[----:B------:R-:W-:Y:S01]  /*7d40*/  LEA R46, P1, R26, UR8, 0x2 ;  /* 0x000000081a2e7c11 */ /* 0x000fe2000f8210ff */
[----:B------:R-:W-:-:S03]  /*7d50*/  IMAD.IADD R19, R27, 0x1, R45 ;  /* 0x000000011b137824 */ /* 0x000fc600078e022d */
[----:B------:R-:W-:Y:S02]  /*7d60*/  LEA.HI.X R39, R18, UR7, R39, 0x2, P0 ;  /* 0x0000000712277c11 */ /* 0x000fe400080f1427 */
[----:B------:R-:W-:Y:S01]  /*7d70*/  LEA.HI.X R48, R26, UR9, R19, 0x2, P1 ;  /* 0x000000091a307c11 */ /* 0x000fe200088f1413 */
[----:B------:R-:W-:Y:S04]  /*7d80*/  SHFL.IDX PT, R18, R38, RZ, 0x1c1f ;  /* 0x001c1fff26127589 */ /* 0x000fe800000e0000 */
[----:B------:R-:W1:Y:S04]  /*7d90*/  SHFL.IDX PT, R19, R39, RZ, 0x1c1f ;  /* 0x001c1fff27137589 */ /* 0x000e6800000e0000 */
[----:B------:R-:W-:Y:S04]  /*7da0*/  SHFL.IDX PT, R26, R38, 0x1, 0x1c1f ;  /* 0x003c1f00261a7f89 */ /* 0x000fe800000e0000 */
[----:B------:R-:W2:Y:S01]  /*7db0*/  SHFL.IDX PT, R27, R39, 0x1, 0x1c1f ;  /* 0x003c1f00271b7f89 */ /* 0x000ea200000e0000 */
[----:B0-----:R-:W-:Y:S01]  /*7dc0*/  ULEA UR4, UR5, UR4, 0x18 ;  /* 0x0000000405047291 */ /* 0x001fe2000f8ec03f */
[----:B------:R-:W-:Y:S01]  /*7dd0*/  IMAD R44, R47, UR6, RZ ;  /* 0x000000062f2c7c24 */ /* 0x000fe2000f8e02ff */
[----:B------:R-:W-:-:S02]  /*7de0*/  LOP3.LUT P0, RZ, R52, 0x3, RZ, 0xc0, !PT ;  /* 0x0000000334ff7812 */ /* 0x000fc4000780c0ff */
[C---:B------:R-:W-:Y:S01]  /*7df0*/  IADD3 R45, R17.reuse, 0x8, RZ ;  /* 0x00000008112d7810 */ /* 0x040fe20007ffe0ff */
[----:B------:R-:W-:Y:S01]  /*7e00*/  UIADD3 UR4, UR4, 0x30820, URZ ;  /* 0x0003082004047890 */ /* 0x000fe2000fffe03f */
[-C--:B------:R-:W-:Y:S02]  /*7e10*/  ISETP.GE.OR P1, PT, R17, R44.reuse, P0 ;  /* 0x0000002c1100720c */ /* 0x080fe40000726670 */
[-C--:B------:R-:W-:Y:S01]  /*7e20*/  ISETP.GE.OR P0, PT, R45, R44.reuse, P0 ;  /* 0x0000002c2d00720c */ /* 0x080fe20000706670 */
[----:B------:R-:W-:Y:S01]  /*7e30*/  UPRMT UR4, URZ, 0x654, UR4 ;  /* 0x000006543f047896 */ /* 0x000fe20008000004 */
[----:B------:R-:W-:-:S08]  /*7e40*/  ISETP.GE.AND P2, PT, R17, R44, PT ;  /* 0x0000002c1100720c */ /* 0x000fd00003f46270 */
[----:B------:R-:W-:Y:S01]  /*7e50*/  SYNCS.ARRIVE.TRANS64.RED.A1T0 RZ, [UR4], RZ ;  /* 0x000000ffffff79a7 */ /* 0x000fe20008100404 */
[----:B-1----:R0:W-:Y:S04]  /*7e60*/  @!P1 ST.E desc[UR42][R18.64], R16 ;  /* 0x0000001012009985 */ /* 0x0021e8000c10192a */
[----:B--2---:R0:W-:Y:S01]  /*7e70*/  @!P0 ST.E desc[UR42][R26.64], R0 ;  /* 0x000000001a008985 */ /* 0x0041e2000c10192a */
[----:B------:R-:W-:-:S03]  /*7e80*/  LOP3.LUT R39, R54, 0x7ffffffc, RZ, 0xc0, !PT ;  /* 0x7ffffffc36277812 */ /* 0x000fc600078ec0ff */
[----:B------:R0:W1:Y:S02]  /*7e90*/  SHFL.IDX PT, R42, R46, RZ, 0x1c1f ;  /* 0x001c1fff2e2a7589 */ /* 0x00006400000e0000 */
[----:B------:R-:W-:Y:S02]  /*7ea0*/  IMAD.IADD R39, R52, 0x1, -R39 ;  /* 0x0000000134277824 */ /* 0x000fe400078e0a27 */
[----:B------:R0:W2:Y:S02]  /*7eb0*/  SHFL.IDX PT, R43, R48, RZ, 0x1c1f ;  /* 0x001c1fff302b7589 */ /* 0x0000a400000e0000 */
[----:B------:R-:W-:Y:S01]  /*7ec0*/  IMAD.SHL.U32 R47, R39, 0x2, RZ ;  /* 0x00000002272f7824 */ /* 0x000fe200078e00ff */
[----:B------:R-:W-:Y:S06]  /*7ed0*/  @P2 BRA `(.L_x_35) ;  /* 0x0000000000b82947 */ /* 0x000fec0003800000 */
[----:B------:R-:W-:Y:S01]  /*7ee0*/  ULDC UR4, c[0x0][0xac8] ;  /* 0x0002b20000047ab9 */ /* 0x000fe20000000800 */
[C---:B0-----:R-:W-:Y:S01]  /*7ef0*/  VIADD R0, R47.reuse, 0x8 ;  /* 0x000000082f007836 */ /* 0x041fe20000000000 */
[C---:B------:R-:W-:Y:S01]  /*7f00*/  ISETP.GE.AND P0, PT, R47.reuse, UR4, PT ;  /* 0x000000042f007c0c */ /* 0x040fe2000bf06270 */
[C---:B------:R-:W-:Y:S02]  /*7f10*/  VIADD R18, R47.reuse, 0x10 ;  /* 0x000000102f127836 */ /* 0x040fe40000000000 */
[C---:B------:R-:W-:Y:S02]  /*7f20*/  VIADD R19, R47.reuse, 0x18 ;  /* 0x000000182f137836 */ /* 0x040fe40000000000 */
[C---:B------:R-:W-:Y:S01]  /*7f30*/  VIADD R26, R47.reuse, 0x20 ;  /* 0x000000202f1a7836 */ /* 0x040fe20000000000 */
[----:B------:R-:W-:Y:S01]  /*7f40*/  ISETP.GE.AND P1, PT, R18, UR4, PT ;  /* 0x0000000412007c0c */ /* 0x000fe2000bf26270 */
[----:B------:R-:W-:Y:S01]  /*7f50*/  VIADD R27, R47, 0x28 ;  /* 0x000000282f1b7836 */ /* 0x000fe20000000000 */
[----:B------:R-:W-:Y:S01]  /*7f60*/  ISETP.GE.AND P2, PT, R19, UR4, PT ;  /* 0x0000000413007c0c */ /* 0x000fe2000bf46270 */
[C---:B------:R-:W-:Y:S01]  /*7f70*/  VIADD R38, R47.reuse, 0x30 ;  /* 0x000000302f267836 */ /* 0x040fe20000000000 */
[----:B------:R-:W-:Y:S01]  /*7f80*/  ISETP.GE.AND P3, PT, R26, UR4, PT ;  /* 0x000000041a007c0c */ /* 0x000fe2000bf66270 */
[----:B------:R-:W-:Y:S01]  /*7f90*/  VIADD R39, R47, 0x38 ;  /* 0x000000382f277836 */ /* 0x000fe20000000000 */
[----:B------:R-:W-:Y:S01]  /*7fa0*/  ISETP.GE.AND P4, PT, R27, UR4, PT ;  /* 0x000000041b007c0c */ /* 0x000fe2000bf86270 */
[----:B-12---:R-:W-:Y:S01]  /*7fb0*/  @!P0 IMAD.WIDE R16, R47, 0x4, R42 ;  /* 0x000000042f108825 */ /* 0x006fe200078e022a */
[----:B------:R-:W-:-:S02]  /*7fc0*/  ISETP.GE.AND P5, PT, R38, UR4, PT ;  /* 0x0000000426007c0c */ /* 0x000fc4000bfa6270 */
[----:B------:R-:W-:Y:S02]  /*7fd0*/  ISETP.GE.AND P6, PT, R39, UR4, PT ;  /* 0x0000000427007c0c */ /* 0x000fe4000bfc6270 */
[----:B------:R0:W-:Y:S01]  /*7fe0*/  @!P0 ST.E.64 desc[UR42][R16.64], R36 ;  /* 0x0000002410008985 */ /* 0x0001e2000c101b2a */
[----:B------:R-:W-:Y:S02]  /*7ff0*/  ISETP.GE.AND P0, PT, R0, UR4, PT ;  /* 0x0000000400007c0c */ /* 0x000fe4000bf06270 */
[----:B------:R-:W-:Y:S02]  /*8000*/  @!P1 LEA.HI R18, R18, R18, RZ, 0x1 ;  /* 0x0000001212129211 */ /* 0x000fe400078f08ff */
[----:B------:R-:W-:-:S04]  /*8010*/  @!P3 LEA.HI R26, R26, R26, RZ, 0x1 ;  /* 0x0000001a1a1ab211 */ /* 0x000fc800078f08ff */
[----:B------:R-:W-:Y:S02]  /*8020*/  @!P5 LEA.HI R38, R38, R38, RZ, 0x1 ;  /* 0x000000262626d211 */ /* 0x000fe400078f08ff */
[----:B------:R-:W-:Y:S02]  /*8030*/  @!P6 LEA.HI R40, R39, R39, RZ, 0x1 ;  /* 0x000000272728e211 */ /* 0x000fe400078f08ff */
[----:B------:R-:W-:Y:S02]  /*8040*/  @!P5 LOP3.LUT R41, R38, 0xfffffffe, RZ, 0xc0, !PT ;  /* 0xfffffffe2629d812 */ /* 0x000fe400078ec0ff */
[----:B------:R-:W-:Y:S02]  /*8050*/  @!P0 LEA.HI R0, R0, R0, RZ, 0x1 ;  /* 0x0000000000008211 */ /* 0x000fe400078f08ff */
[----:B0-----:R-:W-:Y:S02]  /*8060*/  @!P2 LEA.HI R16, R19, R19, RZ, 0x1 ;  /* 0x000000131310a211 */ /* 0x001fe400078f08ff */
[----:B------:R-:W-:-:S02]  /*8070*/  @!P4 LEA.HI R36, R27, R27, RZ, 0x1 ;  /* 0x0000001b1b24c211 */ /* 0x000fc400078f08ff */
[----:B------:R-:W-:Y:S02]  /*8080*/  @!P0 LOP3.LUT R17, R0, 0xfffffffe, RZ, 0xc0, !PT ;  /* 0xfffffffe00118812 */ /* 0x000fe400078ec0ff */
[----:B------:R-:W-:Y:S02]  /*8090*/  @!P1 LOP3.LUT R19, R18, 0xfffffffe, RZ, 0xc0, !PT ;  /* 0xfffffffe12139812 */ /* 0x000fe400078ec0ff */
[----:B------:R-:W-:Y:S01]  /*80a0*/  @!P2 LOP3.LUT R27, R16, 0xfffffffe, RZ, 0xc0, !PT ;  /* 0xfffffffe101ba812 */ /* 0x000fe200078ec0ff */
[--C-:B------:R-:W-:Y:S01]  /*80b0*/  @!P0 IMAD.WIDE R16, R17, 0x4, R42.reuse ;  /* 0x0000000411108825 */ /* 0x100fe200078e022a */
[----:B------:R-:W-:Y:S02]  /*80c0*/  @!P3 LOP3.LUT R37, R26, 0xfffffffe, RZ, 0xc0, !PT ;  /* 0xfffffffe1a25b812 */ /* 0x000fe400078ec0ff */
[----:B------:R-:W-:Y:S01]  /*80d0*/  @!P4 LOP3.LUT R39, R36, 0xfffffffe, RZ, 0xc0, !PT ;  /* 0xfffffffe2427c812 */ /* 0x000fe200078ec0ff */
[--C-:B------:R-:W-:Y:S01]  /*80e0*/  @!P1 IMAD.WIDE R18, R19, 0x4, R42.reuse ;  /* 0x0000000413129825 */ /* 0x100fe200078e022a */
[----:B------:R-:W-:Y:S01]  /*80f0*/  @!P6 LOP3.LUT R49, R40, 0xfffffffe, RZ, 0xc0, !PT ;  /* 0xfffffffe2831e812 */ /* 0x000fe200078ec0ff */
[----:B------:R3:W-:Y:S02]  /*8100*/  @!P0 ST.E.64 desc[UR42][R16.64], R2 ;  /* 0x0000000210008985 */ /* 0x0007e4000c101b2a */
[----:B------:R-:W-:-:S02]  /*8110*/  @!P2 IMAD.WIDE R26, R27, 0x4, R42 ;  /* 0x000000041b1aa825 */ /* 0x000fc400078e022a */
[----:B------:R3:W-:Y:S02]  /*8120*/  @!P1 ST.E.64 desc[UR42][R18.64], R4 ;  /* 0x0000000412009985 */ /* 0x0007e4000c101b2a */
[--C-:B------:R-:W-:Y:S02]  /*8130*/  @!P3 IMAD.WIDE R36, R37, 0x4, R42.reuse ;  /* 0x000000042524b825 */ /* 0x100fe400078e022a */
[----:B------:R3:W-:Y:S02]  /*8140*/  @!P2 ST.E.64 desc[UR42][R26.64], R6 ;  /* 0x000000061a00a985 */ /* 0x0007e4000c101b2a */
[--C-:B------:R-:W-:Y:S02]  /*8150*/  @!P4 IMAD.WIDE R38, R39, 0x4, R42.reuse ;  /* 0x000000042726c825 */ /* 0x100fe400078e022a */
[----:B------:R3:W-:Y:S02]  /*8160*/  @!P3 ST.E.64 desc[UR42][R36.64], R10 ;  /* 0x0000000a2400b985 */ /* 0x0007e4000c101b2a */
[----:B------:R-:W-:-:S02]  /*8170*/  @!P5 IMAD.WIDE R40, R41, 0x4, R42 ;  /* 0x000000042928d825 */ /* 0x000fc400078e022a */
[----:B------:R3:W-:Y:S02]  /*8180*/  @!P4 ST.E.64 desc[UR42][R38.64], R14 ;  /* 0x0000000e2600c985 */ /* 0x0007e4000c101b2a */
[----:B------:R-:W-:Y:S02]  /*8190*/  @!P6 IMAD.WIDE R42, R49, 0x4, R42 ;  /* 0x00000004312ae825 */ /* 0x000fe400078e022a */
[----:B------:R3:W-:Y:S04]  /*81a0*/  @!P5 ST.E.64 desc[UR42][R40.64], R22 ;  /* 0x000000162800d985 */ /* 0x0007e8000c101b2a */
[----:B------:R3:W-:Y:S02]  /*81b0*/  @!P6 ST.E.64 desc[UR42][R42.64], R30 ;  /* 0x0000001e2a00e985 */ /* 0x0007e4000c101b2a */
.L_x_35:
[----:B------:R-:W-:Y:S05]  /*81c0*/  BSYNC B0 ;  /* 0x0000000000007941 */ /* 0x000fea0003800000 */
.L_x_34:
[----:B------:R-:W-:Y:S01]  /*81d0*/  ISETP.GE.AND P0, PT, R45, R44, PT ;  /* 0x0000002c2d00720c */ /* 0x000fe20003f06270 */
[----:B---3--:R3:W4:Y:S04]  /*81e0*/  SHFL.IDX PT, R17, R48, 0x1, 0x1c1f ;  /* 0x003c1f0030117f89 */ /* 0x00872800000e0000 */
[----:B0-----:R3:W0:Y:S08]  /*81f0*/  SHFL.IDX PT, R16, R46, 0x1, 0x1c1f ;  /* 0x003c1f002e107f89 */ /* 0x00163000000e0000 */
[----:B---3--:R-:W-:Y:S05]  /*8200*/  @P0 BRA `(.L_x_10) ;  /* 0x0000003800b00947 */ /* 0x008fea0003800000 */
[C---:B------:R-:W-:Y:S01]  /*8210*/  VIADD R0, R47.reuse, 0x8 ;  /* 0x000000082f007836 */ /* 0x040fe20000000000 */
[----:B------:R-:W-:Y:S01]  /*8220*/  ULDC UR4, c[0x0][0xac8] ;  /* 0x0002b20000047ab9 */ /* 0x000fe20000000800 */
[C---:B------:R-:W-:Y:S01]  /*8230*/  VIADD R6, R47.reuse, 0x10 ;  /* 0x000000102f067836 */ /* 0x040fe20000000000 */
[C---:B------:R-:W-:Y:S01]  /*8240*/  IADD3 R11, R47.reuse, 0x28, RZ ;  /* 0x000000282f0b7810 */ /* 0x040fe20007ffe0ff */
[C---:B------:R-:W-:Y:S01]  /*8250*/  VIADD R7, R47.reuse, 0x18 ;  /* 0x000000182f077836 */ /* 0x040fe20000000000 */
[----:B------:R-:W-:Y:S01]  /*8260*/  ISETP.GE.AND P1, PT, R0, UR4, PT ;  /* 0x0000000400007c0c */ /* 0x000fe2000bf26270 */
[C---:B------:R-:W-:Y:S01]  /*8270*/  VIADD R10, R47.reuse, 0x20 ;  /* 0x000000202f0a7836 */ /* 0x040fe20000000000 */
[----:B------:R-:W-:Y:S01]  /*8280*/  ISETP.GE.AND P2, PT, R6, UR4, PT ;  /* 0x0000000406007c0c */ /* 0x000fe2000bf46270 */
[----:B------:R-:W-:Y:S01]  /*8290*/  VIADD R15, R47, 0x30 ;  /* 0x000000302f0f7836 */ /* 0x000fe20000000000 */
[----:B------:R-:W-:Y:S02]  /*82a0*/  ISETP.GE.AND P3, PT, R7, UR4, PT ;  /* 0x0000000407007c0c */ /* 0x000fe4000bf66270 */
[----:B------:R-:W-:-:S02]  /*82b0*/  ISETP.GE.AND P4, PT, R10, UR4, PT ;  /* 0x000000040a007c0c */ /* 0x000fc4000bf86270 */
[----:B------:R-:W-:Y:S02]  /*82c0*/  ISETP.GE.AND P0, PT, R47, UR4, PT ;  /* 0x000000042f007c0c */ /* 0x000fe4000bf06270 */
[----:B------:R-:W-:Y:S02]  /*82d0*/  ISETP.GE.AND P5, PT, R11, UR4, PT ;  /* 0x000000040b007c0c */ /* 0x000fe4000bfa6270 */
[----:B------:R-:W-:Y:S02]  /*82e0*/  ISETP.GE.AND P6, PT, R15, UR4, PT ;  /* 0x000000040f007c0c */ /* 0x000fe4000bfc6270 */
[----:B------:R-:W-:Y:S02]  /*82f0*/  @!P1 LEA.HI R0, R0, R0, RZ, 0x1 ;  /* 0x0000000000009211 */ /* 0x000fe400078f08ff */
[----:B------:R-:W-:Y:S02]  /*8300*/  @!P2 LEA.HI R6, R6, R6, RZ, 0x1 ;  /* 0x000000060606a211 */ /* 0x000fe400078f08ff */
[----:B------:R-:W-:-:S02]  /*8310*/  @!P1 LOP3.LUT R5, R0, 0xfffffffe, RZ, 0xc0, !PT ;  /* 0xfffffffe00059812 */ /* 0x000fc400078ec0ff */
[----:B------:R-:W-:Y:S01]  /*8320*/  @!P3 LEA.HI R0, R7, R7, RZ, 0x1 ;  /* 0x000000070700b211 */ /* 0x000fe200078f08ff */
[--C-:B0---4-:R-:W-:Y:S01]  /*8330*/  @!P0 IMAD.WIDE R2, R47, 0x4, R16.reuse ;  /* 0x000000042f028825 */ /* 0x111fe200078e0210 */
[----:B------:R-:W-:Y:S02]  /*8340*/  @!P4 LEA.HI R10, R10, R10, RZ, 0x1 ;  /* 0x0000000a0a0ac211 */ /* 0x000fe400078f08ff */
[----:B------:R-:W-:Y:S01]  /*8350*/  @!P5 LEA.HI R14, R11, R11, RZ, 0x1 ;  /* 0x0000000b0b0ed211 */ /* 0x000fe200078f08ff */
[----:B------:R-:W-:Y:S01]  /*8360*/  @!P1 IMAD.WIDE R4, R5, 0x4, R16 ;  /* 0x0000000405049825 */ /* 0x000fe200078e0210 */
[----:B------:R-:W-:Y:S01]  /*8370*/  @!P6 LEA.HI R18, R15, R15, RZ, 0x1 ;  /* 0x0000000f0f12e211 */ /* 0x000fe200078f08ff */
[----:B------:R0:W-:Y:S01]  /*8380*/  @!P0 ST.E.64 desc[UR42][R2.64], R28 ;  /* 0x0000001c02008985 */ /* 0x0001e2000c101b2a */
[----:B------:R-:W-:Y:S01]  /*8390*/  @!P2 LOP3.LUT R7, R6, 0xfffffffe, RZ, 0xc0, !PT ;  /* 0xfffffffe0607a812 */ /* 0x000fe200078ec0ff */
[----:B------:R-:W-:Y:S01]  /*83a0*/  VIADD R47, R47, 0x38 ;  /* 0x000000382f2f7836 */ /* 0x000fe20000000000 */
[----:B------:R-:W-:Y:S01]  /*83b0*/  @!P3 LOP3.LUT R11, R0, 0xfffffffe, RZ, 0xc0, !PT ;  /* 0xfffffffe000bb812 */ /* 0x000fe200078ec0ff */
[----:B------:R3:W-:Y:S01]  /*83c0*/  @!P1 ST.E.64 desc[UR42][R4.64], R34 ;  /* 0x0000002204009985 */ /* 0x0007e2000c101b2a */
[----:B------:R-:W-:-:S02]  /*83d0*/  @!P4 LOP3.LUT R15, R10, 0xfffffffe, RZ, 0xc0, !PT ;  /* 0xfffffffe0a0fc812 */ /* 0x000fc400078ec0ff */
[----:B------:R-:W-:Y:S02]  /*83e0*/  @!P5 LOP3.LUT R19, R14, 0xfffffffe, RZ, 0xc0, !PT ;  /* 0xfffffffe0e13d812 */ /* 0x000fe400078ec0ff */
[----:B------:R-:W-:Y:S02]  /*83f0*/  @!P6 LOP3.LUT R23, R18, 0xfffffffe, RZ, 0xc0, !PT ;  /* 0xfffffffe1217e812 */ /* 0x000fe400078ec0ff */
[----:B------:R-:W-:Y:S01]  /*8400*/  ISETP.GE.AND P0, PT, R47, UR4, PT ;  /* 0x000000042f007c0c */ /* 0x000fe2000bf06270 */
[----:B0-----:R-:W-:-:S04]  /*8410*/  @!P2 IMAD.WIDE R2, R7, 0x4, R16 ;  /* 0x000000040702a825 */ /* 0x001fc800078e0210 */
[--C-:B---3--:R-:W-:Y:S01]  /*8420*/  @!P3 IMAD.WIDE R4, R11, 0x4, R16.reuse ;  /* 0x000000040b04b825 */ /* 0x108fe200078e0210 */
[----:B------:R0:W-:Y:S03]  /*8430*/  @!P2 ST.E.64 desc[UR42][R2.64], R8 ;  /* 0x000000080200a985 */ /* 0x0001e6000c101b2a */
[--C-:B------:R-:W-:Y:S01]  /*8440*/  @!P4 IMAD.WIDE R6, R15, 0x4, R16.reuse ;  /* 0x000000040f06c825 */ /* 0x100fe200078e0210 */
[----:B------:R0:W-:Y:S03]  /*8450*/  @!P3 ST.E.64 desc[UR42][R4.64], R12 ;  /* 0x0000000c0400b985 */ /* 0x0001e6000c101b2a */
[--C-:B------:R-:W-:Y:S01]  /*8460*/  @!P5 IMAD.WIDE R10, R19, 0x4, R16.reuse ;  /* 0x00000004130ad825 */ /* 0x100fe200078e0210 */
[----:B------:R0:W-:Y:S03]  /*8470*/  @!P4 ST.E.64 desc[UR42][R6.64], R20 ;  /* 0x000000140600c985 */ /* 0x0001e6000c101b2a */
[----:B------:R-:W-:Y:S01]  /*8480*/  @!P6 IMAD.WIDE R14, R23, 0x4, R16 ;  /* 0x00000004170ee825 */ /* 0x000fe200078e0210 */
[----:B------:R0:W-:Y:S04]  /*8490*/  @!P5 ST.E.64 desc[UR42][R10.64], R24 ;  /* 0x000000180a00d985 */ /* 0x0001e8000c101b2a */
[----:B------:R0:W-:Y:S01]  /*84a0*/  @!P6 ST.E.64 desc[UR42][R14.64], R32 ;  /* 0x000000200e00e985 */ /* 0x0001e2000c101b2a */
[----:B------:R-:W-:Y:S05]  /*84b0*/  @P0 BRA `(.L_x_10) ;  /* 0x0000003800040947 */ /* 0x000fea0003800000 */
[----:B------:R-:W-:-:S04]  /*84c0*/  LEA.HI R47, R47, R47, RZ, 0x1 ;  /* 0x0000002f2f2f7211 */ /* 0x000fc800078f08ff */
[----:B0-----:R-:W-:-:S05]  /*84d0*/  LOP3.LUT R3, R47, 0xfffffffe, RZ, 0xc0, !PT ;  /* 0xfffffffe2f037812 */ /* 0x001fca00078ec0ff */
[----:B------:R-:W-:-:S05]  /*84e0*/  IMAD.WIDE R2, R3, 0x4, R16 ;  /* 0x0000000403027825 */ /* 0x000fca00078e0210 */
[----:B------:R0:W-:Y:S01]  /*84f0*/  ST.E.64 desc[UR42][R2.64], R150 ;  /* 0x0000009602007985 */ /* 0x0001e2000c101b2a */
[----:B------:R-:W-:Y:S05]  /*8500*/  BRA `(.L_x_10) ;  /* 0x0000003400f07947 */ /* 0x000fea0003800000 */
.L_x_33:
[----:B------:R-:W0:Y:S02]  /*8510*/  S2R R2, SR_TID.X ;  /* 0x0000000000027919 */ /* 0x000e240000002100 */
[----:B0-----:R-:W-:-:S05]  /*8520*/  VIADD R0, R2, 0xffffff80 ;  /* 0xffffff8002007836 */ /* 0x001fca0000000000 */
[----:B------:R-:W-:-:S13]  /*8530*/  ISETP.GT.AND P0, PT, R0, 0xbf, PT ;  /* 0x000000bf0000780c */ /* 0x000fda0003f04270 */
[----:B------:R-:W-:Y:S05]  /*8540*/  @P0 BRA `(.L_x_10) ;  /* 0x0000003400e00947 */ /* 0x000fea0003800000 */
[----:B------:R-:W0:Y:S01]  /*8550*/  S2R R0, SR_CTAID.X ;  /* 0x0000000000007919 */ /* 0x000e220000002500 */
[----:B------:R-:W1:Y:S01]  /*8560*/  LDC R6, c[0x0][0xbe8] ;  /* 0x0002fa00ff067b82 */ /* 0x000e620000000800 */
[----:B------:R-:W-:Y:S02]  /*8570*/  ULDC UR4, c[0x0][0xa88] ;  /* 0x0002a20000047ab9 */ /* 0x000fe40000000800 */
[----:B-1----:R-:W-:Y:S02]  /*8580*/  IMAD R3, R6, UR4, RZ ;  /* 0x0000000406037c24 */ /* 0x002fe4000f8e02ff */
[----:B0-----:R-:W-:-:S04]  /*8590*/  IMAD R0, R0, 0xc0, R2 ;  /* 0x000000c000007824 */ /* 0x001fc800078e0202 */
[----:B------:R-:W-:-:S05]  /*85a0*/  VIADD R0, R0, 0xffffff80 ;  /* 0xffffff8000007836 */ /* 0x000fca0000000000 */
[----:B------:R-:W-:-:S13]  /*85b0*/  ISETP.GE.AND P0, PT, R0, R3, PT ;  /* 0x000000030000720c */ /* 0x000fda0003f06270 */
[----:B------:R-:W-:Y:S05]  /*85c0*/  @P0 BRA `(.L_x_10) ;  /* 0x0000003400c00947 */ /* 0x000fea0003800000 */
[----:B------:R-:W2:Y:S01]  /*85d0*/  LDL.LU R7, [R1+0xc] ;  /* 0x00000c0001077983 */ /* 0x000ea20000300800 */
[----:B------:R-:W-:Y:S01]  /*85e0*/  ISETP.NE.AND P0, PT, R6, 0x1, PT ;  /* 0x000000010600780c */ /* 0x000fe20003f05270 */
[----:B------:R-:W0:Y:S01]  /*85f0*/  S2UR UR4, SR_CTAID.Z ;  /* 0x00000000000479c3 */ /* 0x000e220000002700 */
[----:B------:R-:W-:-:S07]  /*8600*/  ULDC.64 UR6, c[0x0][0xbd0] ;  /* 0x0002f40000067ab9 */ /* 0x000fce0000000a00 */
[----:B------:R-:W1:Y:S08]  /*8610*/  LDC.64 R12, c[0x0][0xbd8] ;  /* 0x0002f600ff0c7b82 */ /* 0x000e700000000a00 */
[----:B------:R-:W3:Y:S08]  /*8620*/  @P0 LDC R9, c[0x0][0xbec] ;  /* 0x0002fb00ff090b82 */ /* 0x000ef00000000800 */
[----:B------:R-:W4:Y:S01]  /*8630*/  S2UR UR8, SR_CTAID.Y ;  /* 0x00000000000879c3 */ /* 0x000f220000002600 */
[----:B0-----:R-:W-:-:S07]  /*8640*/  USHF.R.S32.HI UR5, URZ, 0x1f, UR4 ;  /* 0x0000001f3f057899 */ /* 0x001fce0008011404 */
[----:B------:R-:W4:Y:S01]  /*8650*/  LDC R8, c[0x0][0xc50] ;  /* 0x00031400ff087b82 */ /* 0x000f220000000800 */
[----:B-1----:R-:W-:-:S04]  /*8660*/  IMAD R10, R12, UR5, RZ ;  /* 0x000000050c0a7c24 */ /* 0x002fc8000f8e02ff */
[----:B------:R-:W-:-:S03]  /*8670*/  IMAD R13, R13, UR4, R10 ;  /* 0x000000040d0d7c24 */ /* 0x000fc6000f8e020a */
[----:B------:R-:W0:Y:S01]  /*8680*/  @P0 LDC R11, c[0x0][0xbf0] ;  /* 0x0002fc00ff0b0b82 */ /* 0x000e220000000800 */
[----:B--2---:R-:W-:Y:S01]  /*8690*/  SHF.R.S32.HI R4, RZ, 0x1f, R7 ;  /* 0x0000001fff047819 */ /* 0x004fe20000011407 */
[----:B------:R-:W-:-:S04]  /*86a0*/  IMAD.WIDE.U32 R2, R7, UR6, RZ ;  /* 0x0000000607027c25 */ /* 0x000fc8000f8e00ff */
[----:B------:R-:W-:-:S04]  /*86b0*/  IMAD R4, R4, UR6, RZ ;  /* 0x0000000604047c24 */ /* 0x000fc8000f8e02ff */
[----:B------:R-:W-:Y:S02]  /*86c0*/  IMAD R5, R7, UR7, R4 ;  /* 0x0000000707057c24 */ /* 0x000fe4000f8e0204 */
[----:B------:R-:W-:Y:S02]  /*86d0*/  IMAD.MOV R7, RZ, RZ, -R7 ;  /* 0x000000ffff077224 */ /* 0x000fe400078e0a07 */
[----:B---3--:R-:W-:-:S04]  /*86e0*/  @P0 IMAD.HI.U32 R4, R0, R9, RZ ;  /* 0x0000000900040227 */ /* 0x008fc800078e00ff */
[----:B------:R-:W-:Y:S02]  /*86f0*/  IMAD.IADD R3, R3, 0x1, R5 ;  /* 0x0000000103037824 */ /* 0x000fe400078e0205 */
[----:B------:R-:W-:Y:S01]  /*8700*/  IMAD.MOV.U32 R5, RZ, RZ, R0 ;  /* 0x000000ffff057224 */ /* 0x000fe200078e0000 */
[----:B0-----:R-:W-:Y:S01]  /*8710*/  @P0 SHF.R.U32.HI R5, RZ, R11, R4 ;  /* 0x0000000bff050219 */ /* 0x001fe20000011604 */
[----:B----4-:R-:W-:Y:S02]  /*8720*/  IMAD R9, R8, R7, UR8 ;  /* 0x0000000808097e24 */ /* 0x010fe4000f8e0207 */
[----:B------:R-:W-:Y:S01]  /*8730*/  IMAD.WIDE.U32 R2, R12, UR4, R2 ;  /* 0x000000040c027c25 */ /* 0x000fe2000f8e0002 */
[----:B------:R-:W-:Y:S02]  /*8740*/  ULDC.64 UR4, c[0x0][0xbe0] ;  /* 0x0002f80000047ab9 */ /* 0x000fe40000000a00 */
[----:B------:R-:W-:Y:S01]  /*8750*/  SHF.R.S32.HI R4, RZ, 0x1f, R9 ;  /* 0x0000001fff047819 */ /* 0x000fe20000011409 */
[----:B------:R-:W-:-:S02]  /*8760*/  IMAD.MOV R7, RZ, RZ, -R5 ;  /* 0x000000ffff077224 */ /* 0x000fc400078e0a05 */
[----:B------:R-:W-:Y:S02]  /*8770*/  IMAD.IADD R3, R13, 0x1, R3 ;  /* 0x000000010d037824 */ /* 0x000fe400078e0203 */
[----:B------:R-:W-:Y:S02]  /*8780*/  IMAD R4, R4, UR4, RZ ;  /* 0x0000000404047c24 */ /* 0x000fe4000f8e02ff */
[----:B------:R-:W-:Y:S02]  /*8790*/  IMAD R7, R6, R7, R0 ;  /* 0x0000000706077224 */ /* 0x000fe400078e0200 */
[----:B------:R-:W-:-:S03]  /*87a0*/  IMAD.WIDE.U32 R2, R9, UR4, R2 ;  /* 0x0000000409027c25 */ /* 0x000fc6000f8e0002 */
[----:B------:R-:W-:Y:S01]  /*87b0*/  SHF.R.S32.HI R0, RZ, 0x1f, R7 ;  /* 0x0000001fff007819 */ /* 0x000fe20000011407 */
[----:B------:R-:W-:Y:S01]  /*87c0*/  IMAD R4, R9, UR5, R4 ;  /* 0x0000000509047c24 */ /* 0x000fe2000f8e0204 */
[----:B------:R-:W-:Y:S01]  /*87d0*/  SHF.R.S32.HI R9, RZ, 0x1f, R5 ;  /* 0x0000001fff097819 */ /* 0x000fe20000011405 */
[----:B------:R-:W-:Y:S01]  /*87e0*/  ULDC.64 UR4, c[0x0][0xbc8] ;  /* 0x0002f20000047ab9 */ /* 0x000fe20000000a00 */
[----:B------:R-:W-:Y:S01]  /*87f0*/  IADD3 R2, P0, R5, R2, RZ ;  /* 0x0000000205027210 */ /* 0x000fe20007f1e0ff */
[----:B------:R-:W-:-:S03]  /*8800*/  IMAD R0, R0, UR4, RZ ;  /* 0x0000000400007c24 */ /* 0x000fc6000f8e02ff */
[----:B------:R-:W-:Y:S01]  /*8810*/  IADD3.X R3, R9, R3, R4, P0, !PT ;  /* 0x0000000309037210 */ /* 0x000fe200007fe404 */
[C---:B------:R-:W-:Y:S02]  /*8820*/  IMAD R5, R7.reuse, UR5, R0 ;  /* 0x0000000507057c24 */ /* 0x040fe4000f8e0200 */
[----:B------:R-:W-:Y:S01]  /*8830*/  IMAD.WIDE.U32 R2, R7, UR4, R2 ;  /* 0x0000000407027c25 */ /* 0x000fe2000f8e0002 */
[----:B------:R-:W-:-:S03]  /*8840*/  ULDC.64 UR4, c[0x0][0xba8] ;  /* 0x0002ea0000047ab9 */ /* 0x000fc60000000a00 */
[----:B------:R-:W-:Y:S01]  /*8850*/  IMAD.IADD R3, R3, 0x1, R5 ;  /* 0x0000000103037824 */ /* 0x000fe200078e0205 */
[----:B------:R-:W-:-:S04]  /*8860*/  LEA R4, P0, R2, UR4, 0x2 ;  /* 0x0000000402047c11 */ /* 0x000fc8000f8010ff */
[----:B------:R-:W-:Y:S01]  /*8870*/  LEA.HI.X R5, R2, UR5, R3, 0x2, P0 ;  /* 0x0000000502057c11 */ /* 0x000fe200080f1403 */
[----:B------:R-:W-:-:S05]  /*8880*/  IMAD.MOV.U32 R3, RZ, RZ, -0x800000 ;  /* 0xff800000ff037424 */ /* 0x000fca00078e00ff */
[----:B------:R0:W-:Y:S01]  /*8890*/  STG.E desc[UR42][R4.64], R3 ;  /* 0x0000000304007986 */ /* 0x0001e2000c10192a */
[----:B------:R-:W-:Y:S05]  /*88a0*/  BRA `(.L_x_10) ;  /* 0x0000003400087947 */ /* 0x000fea0003800000 */
.L_x_8:
[----:B------:R-:W-:-:S08]  /*88b0*/  NOP ;  /* 0x0000000000007918 */ /* 0x000fd00000000000 */
[----:B------:R-:W0:-:S00]  /*88c0*/  USETMAXREG.DEALLOC.CTAPOOL 0x20 ;  /* 0x00000020000079c8 */ /* 0x000e0000080e0500 */
[----:B0-----:R-:W-:Y:S01]  /*88d0*/  LOP3.LUT R29, R29, 0x3, RZ, 0xc0, !PT ;  /* 0x000000031d1d7812 */ /* 0x001fe200078ec0ff */
[----:B------:R-:W0:Y:S05]  /*88e0*/  S2R R18, SR_CTAID.Z ;  /* 0x0000000000127919 */ /* 0x000e2a0000002700 */
[----:B------:R-:W1:Y:S01]  /*88f0*/  S2UR UR6, SR_CTAID.Y ;  /* 0x00000000000679c3 */ /* 0x000e620000002600 */
[----:B------:R-:W2:Y:S02]  /*8900*/  SHFL.IDX PT, R0, R29, RZ, 0x1f ;  /* 0x00001fff1d007589 */ /* 0x000ea400000e0000 */
[----:B--2---:R-:W-:-:S13]  /*8910*/  ISETP.NE.AND P0, PT, R0, RZ, PT ;  /* 0x000000ff0000720c */ /* 0x004fda0003f05270 */
[----:B01----:R-:W-:Y:S05]  /*8920*/  @!P0 BRA `(.L_x_36) ;  /* 0x0000000000288947 */ /* 0x003fea0003800000 */
[----:B------:R-:W-:Y:S01]  /*8930*/  ULDC UR7, c[0x0][0xc50] ;  /* 0x0003140000077ab9 */ /* 0x000fe20000000800 */
[----:B------:R-:W-:Y:S01]  /*8940*/  UMOV UR36, UR6 ;  /* 0x0000000600247c82 */ /* 0x000fe20008000000 */
[----:B------:R-:W-:-:S06]  /*8950*/  UISETP.NE.AND UP0, UPT, UR7, 0x1, UPT ;  /* 0x000000010700788c */ /* 0x000fcc000bf05270 */
[----:B------:R-:W-:-:S13]  /*8960*/  PLOP3.LUT P0, PT, PT, PT, UP0, 0x80, 0x0 ;  /* 0x000000000000781c */ /* 0x000fda0003f0f008 */
[----:B------:R-:W-:Y:S05]  /*8970*/  @!P0 BRA `(.L_x_37) ;  /* 0x0000000000308947 */ /* 0x000fea0003800000 */
[----:B------:R-:W-:Y:S01]  /*8980*/  ULDC UR4, c[0x0][0xc54] ;  /* 0x0003150000047ab9 */ /* 0x000fe20000000800 */
[----:B------:R-:W-:Y:S01]  /*8990*/  ULDC UR36, c[0x0][0xc58] ;  /* 0x0003160000247ab9 */ /* 0x000fe20000000800 */
[----:B------:R-:W-:-:S04]  /*89a0*/  UIMAD.WIDE.U32 UR4, UR6, UR4, URZ ;  /* 0x00000004060472a5 */ /* 0x000fc8000f8e003f */
[----:B------:R-:W-:Y:S01]  /*89b0*/  USHF.R.U32.HI UR36, URZ, UR36, UR5 ;  /* 0x000000243f247299 */ /* 0x000fe20008011605 */
[----:B------:R-:W-:Y:S11]  /*89c0*/  BRA `(.L_x_37) ;  /* 0x00000000001c7947 */ /* 0x000ff60003800000 */
.L_x_36:
[----:B------:R-:W-:Y:S01]  /*89d0*/  ULDC UR7, c[0x0][0xc50] ;  /* 0x0003140000077ab9 */ /* 0x000fe20000000800 */
[----:B------:R-:W-:Y:S01]  /*89e0*/  UMOV UR36, UR6 ;  /* 0x0000000600247c82 */ /* 0x000fe20008000000 */
[----:B------:R-:W-:-:S11]  /*89f0*/  UISETP.NE.AND UP0, UPT, UR7, 0x1, UPT ;  /* 0x000000010700788c */ /* 0x000fd6000bf05270 */
[----:B------:R-:W-:Y:S01]  /*8a00*/  @UP0 ULDC UR4, c[0x0][0xc54] ;  /* 0x0003150000040ab9 */ /* 0x000fe20000000800 */
[----:B------:R-:W-:Y:S01]  /*8a10*/  @UP0 ULDC UR8, c[0x0][0xc58] ;  /* 0x0003160000080ab9 */ /* 0x000fe20000000800 */
[----:B------:R-:W-:-:S04]  /*8a20*/  UIMAD.WIDE.U32 UR4, UR6, UR4, URZ ;  /* 0x00000004060472a5 */ /* 0x000fc8000f8e003f */
[----:B------:R-:W-:-:S12]  /*8a30*/  @UP0 USHF.R.U32.HI UR36, URZ, UR8, UR5 ;  /* 0x000000083f240299 */ /* 0x000fd80008011605 */
.L_x_37:
[----:B------:R-:W-:Y:S01]  /*8a40*/  ISETP.GE.AND P0, PT, R18, RZ, PT ;  /* 0x000000ff1200720c */ /* 0x000fe20003f06270 */
[----:B------:R-:W-:Y:S01]  /*8a50*/  UIADD3 UR4, -UR36, URZ, URZ ;  /* 0x0000003f24047290 */ /* 0x000fe2000fffe13f */
[----:B------:R-:W-:Y:S01]  /*8a60*/  IMAD.MOV.U32 R8, RZ, RZ, 0x1 ;  /* 0x00000001ff087424 */ /* 0x000fe200078e00ff */
[----:B------:R-:W-:Y:S01]  /*8a70*/  MOV R2, 0x1 ;  /* 0x0000000100027802 */ /* 0x000fe20000000f00 */
[----:B------:R-:W-:Y:S01]  /*8a80*/  IMAD.MOV.U32 R0, RZ, RZ, RZ ;  /* 0x000000ffff007224 */ /* 0x000fe200078e00ff */
[----:B------:R-:W-:-:S08]  /*8a90*/  UIMAD UR6, UR7, UR4, UR6 ;  /* 0x00000004070672a4 */ /* 0x000fd0000f8e0206 */
[----:B------:R-:W-:Y:S05]  /*8aa0*/  @!P0 BRA `(.L_x_38) ;  /* 0x0000002c00d88947 */ /* 0x000fea0003800000 */
[----:B------:R-:W-:Y:S01]  /*8ab0*/  ULDC.64 UR4, c[0x0][0x418] ;  /* 0x0001060000047ab9 */ /* 0x000fe20000000a00 */
[----:B------:R-:W-:Y:S01]  /*8ac0*/  ULOP3.LUT UR40, UR6, 0xffff, URZ, 0xc0, !UPT ;  /* 0x0000ffff06287892 */ /* 0x000fe2000f8ec03f */
[----:B------:R-:W-:Y:S01]  /*8ad0*/  IMAD.MOV.U32 R24, RZ, RZ, RZ ;  /* 0x000000ffff187224 */ /* 0x000fe200078e00ff */
[----:B------:R-:W-:-:S03]  /*8ae0*/  UISETP.NE.U32.AND UP0, UPT, UR4, URZ, UPT ;  /* 0x0000003f0400728c */ /* 0x000fc6000bf05070 */
[----:B------:R-:W-:Y:S01]  /*8af0*/  ULDC UR4, c[0x0][0x424] ;  /* 0x0001090000047ab9 */ /* 0x000fe20000000800 */
[----:B------:R-:W-:-:S03]  /*8b00*/  UISETP.NE.AND.EX UP0, UPT, UR5, URZ, UPT, UP0 ;  /* 0x0000003f0500728c */ /* 0x000fc6000bf05300 */
[----:B------:R-:W-:Y:S01]  /*8b10*/  ULDC UR5, c[0x0][0x2f0] ;  /* 0x0000bc0000057ab9 */ /* 0x000fe20000000800 */
[----:B------:R-:W-:-:S04]  /*8b20*/  USEL UR4, UR4, 0x1, UP0 ;  /* 0x0000000104047887 */ /* 0x000fc80008000000 */
[----:B------:R-:W-:-:S04]  /*8b30*/  UIMAD UR4, UR4, UR5, URZ ;  /* 0x00000005040472a4 */ /* 0x000fc8000f8e023f */
[----:B------:R-:W-:Y:S02]  /*8b40*/  UISETP.GE.AND UP0, UPT, UR4, 0x1, UPT ;  /* 0x000000010400788c */ /* 0x000fe4000bf06270 */
[----:B------:R-:W-:-:S04]  /*8b50*/  UIADD3 UR5, UR4, 0xbf, URZ ;  /* 0x000000bf04057890 */ /* 0x000fc8000fffe03f */
[----:B------:R-:W-:Y:S01]  /*8b60*/  PLOP3.LUT P0, PT, PT, PT, UP0, 0x80, 0x0 ;  /* 0x000000000000781c */ /* 0x000fe20003f0f008 */
[----:B------:R-:W-:-:S04]  /*8b70*/  UIMAD.WIDE UR4, UR5, 0x2aaaaaab, URZ ;  /* 0x2aaaaaab050478a5 */ /* 0x000fc8000f8e023f */
[----:B------:R-:W-:-:S04]  /*8b80*/  USHF.R.U32.HI UR39, URZ, 0x1f, UR5 ;  /* 0x0000001f3f277899 */ /* 0x000fc80008011605 */
[----:B------:R-:W-:-:S04]  /*8b90*/  ULEA.HI.SX32 UR39, UR5, UR39, 0x1b ;  /* 0x0000002705277291 */ /* 0x000fc8000f8fda3f */
[----:B------:R-:W-:Y:S08]  /*8ba0*/  @!P0 BRA `(.L_x_39) ;  /* 0x0000000000808947 */ /* 0x000ff00003800000 */
[----:B------:R-:W-:-:S04]  /*8bb0*/  USHF.R.U32.HI UR4, URZ, 0x10, UR6 ;  /* 0x000000103f047899 */ /* 0x000fc80008011606 */
[----:B------:R-:W-:-:S11]  /*8bc0*/  UISETP.NE.AND UP0, UPT, UR4, URZ, UPT ;  /* 0x0000003f0400728c */ /* 0x000fd6000bf05270 */
[----:B------:R-:W-:Y:S02]  /*8bd0*/  @!UP0 ULDC UR4, c[0x0][0x9f0] ;  /* 0x00027c0000048ab9 */ /* 0x000fe40000000800 */
[----:B------:R-:W-:Y:S01]  /*8be0*/  IMAD.U32 R4, RZ, RZ, UR4 ;  /* 0x00000004ff047e24 */ /* 0x000fe2000f8e00ff */
[----:B------:R-:W-:-:S04]  /*8bf0*/  UIADD3 UR5, UR39, -0x1, UR4 ;  /* 0xffffffff27057890 */ /* 0x000fc8000fffe004 */
[-C--:B------:R-:W-:Y:S02]  /*8c00*/  IABS R5, R4.reuse ;  /* 0x0000000400057213 */ /* 0x080fe40000000000 */
[----:B------:R-:W-:Y:S01]  /*8c10*/  IMAD.U32 R6, RZ, RZ, UR5 ;  /* 0x00000005ff067e24 */ /* 0x000fe2000f8e00ff */
[----:B------:R-:W-:Y:S01]  /*8c20*/  IABS R4, R4 ;  /* 0x0000000400047213 */ /* 0x000fe20000000000 */
[----:B------:R-:W0:Y:S01]  /*8c30*/  I2F.RP R0, R5 ;  /* 0x0000000500007306 */ /* 0x000e220000209400 */
[----:B------:R-:W-:-:S03]  /*8c40*/  ULOP3.LUT UR5, UR5, UR4, URZ, 0x3c, !UPT ;  /* 0x0000000405057292 */ /* 0x000fc6000f8e3c3f */
[----:B------:R-:W-:-:S03]  /*8c50*/  IMAD.MOV R4, RZ, RZ, -R4 ;  /* 0x000000ffff047224 */ /* 0x000fc600078e0a04 */
[----:B------:R-:W-:Y:S01]  /*8c60*/  ISETP.LE.AND P2, PT, RZ, UR5, PT ;  /* 0x00000005ff007c0c */ /* 0x000fe2000bf43270 */
[----:B0-----:R-:W0:Y:S02]  /*8c70*/  MUFU.RCP R0, R0 ;  /* 0x0000000000007308 */ /* 0x001e240000001000 */
[----:B0-----:R-:W-:Y:S01]  /*8c80*/  VIADD R2, R0, 0xffffffe ;  /* 0x0ffffffe00027836 */ /* 0x001fe20000000000 */
[----:B------:R-:W-:-:S05]  /*8c90*/  IABS R0, R6 ;  /* 0x0000000600007213 */ /* 0x000fca0000000000 */
[----:B------:R0:W1:Y:S02]  /*8ca0*/  F2I.FTZ.U32.TRUNC.NTZ R3, R2 ;  /* 0x0000000200037305 */ /* 0x000064000021f000 */
        /* <DEDUP_REMOVED lines=10> */
[----:B------:R-:W-:Y:S02]  /*8d50*/  ISETP.NE.AND P1, PT, RZ, UR4, PT ;  /* 0x00000004ff007c0c */ /* 0x000fe4000bf25270 */
[----:B------:R-:W-:-:S13]  /*8d60*/  ISETP.GE.U32.AND P0, PT, R0, R5, PT ;  /* 0x000000050000720c */ /* 0x000fda0003f06070 */
[----:B------:R-:W-:-:S04]  /*8d70*/  @P0 VIADD R3, R3, 0x1 ;  /* 0x0000000103030836 */ /* 0x000fc80000000000 */
[----:B------:R-:W-:Y:S01]  /*8d80*/  @!P2 IMAD.MOV R3, RZ, RZ, -R3 ;  /* 0x000000ffff03a224 */ /* 0x000fe200078e0a03 */
[----:B------:R-:W-:-:S05]  /*8d90*/  @!P1 LOP3.LUT R3, RZ, UR4, RZ, 0x33, !PT ;  /* 0x00000004ff039c12 */ /* 0x000fca000f8e33ff */
[----:B------:R-:W-:-:S07]  /*8da0*/  IMAD.MOV.U32 R24, RZ, RZ, R3 ;  /* 0x000000ffff187224 */ /* 0x000fce00078e0003 */
.L_x_39:
[----:B------:R-:W-:Y:S01]  /*8db0*/  IMAD R23, R24, UR40, RZ ;  /* 0x0000002818177c24 */ /* 0x000fe2000f8e02ff */
[----:B------:R-:W-:Y:S01]  /*8dc0*/  MOV R0, RZ ;  /* 0x000000ff00007202 */ /* 0x000fe20000000f00 */
[----:B------:R-:W-:-:S03]  /*8dd0*/  IMAD.MOV.U32 R2, RZ, RZ, 0x1 ;  /* 0x00000001ff027424 */ /* 0x000fc600078e00ff */
[----:B------:R-:W-:-:S04]  /*8de0*/  VIADDMNMX R25, R23, R24, UR39, PT ;  /* 0x0000002717197e46 */ /* 0x000fc8000b800118 */
[----:B------:R-:W-:-:S13]  /*8df0*/  ISETP.GT.AND P0, PT, R25, R23, PT ;  /* 0x000000171900720c */ /* 0x000fda0003f04270 */
[----:B------:R-:W-:Y:S05]  /*8e00*/  @!P0 BRA `(.L_x_38) ;  /* 0x0000002c00008947 */ /* 0x000fea0003800000 */
[----:B------:R-:W0:Y:S01]  /*8e10*/  S2UR UR4, SR_CgaCtaId ;  /* 0x00000000000479c3 */ /* 0x000e220000008800 */
[----:B------:R-:W-:Y:S02]  /*8e20*/  UMOV UR38, 0x400 ;  /* 0x0000040000267882 */ /* 0x000fe40000000000 */
[----:B0-----:R-:W-:-:S04]  /*8e30*/  ULEA UR38, UR4, UR38, 0x18 ;  /* 0x0000002604267291 */ /* 0x001fc8000f8ec03f */
[----:B------:R-:W-:-:S04]  /*8e40*/  UIADD3 UR4, UR38, 0x12400, URZ ;  /* 0x0001240026047890 */ /* 0x000fc8000fffe03f */
[----:B------:R-:W-:-:S06]  /*8e50*/  ULOP3.LUT UP0, URZ, UR4, 0x3ff, URZ, 0xc0, !UPT ;  /* 0x000003ff043f7892 */ /* 0x000fcc000f80c03f */
[----:B------:R-:W-:-:S13]  /*8e60*/  PLOP3.LUT P0, PT, PT, PT, UP0, 0x80, 0x0 ;  /* 0x000000000000781c */ /* 0x000fda0003f0f008 */
[----:B------:R-:W-:Y:S05]  /*8e70*/  @!P0 BRA `(.L_x_40) ;  /* 0x0000000000408947 */ /* 0x000fea0003800000 */
[----:B------:R-:W-:Y:S01]  /*8e80*/  MOV R2, 0x0 ;  /* 0x0000000000027802 */ /* 0x000fe20000000f00 */
[----:B------:R-:W-:Y:S01]  /*8e90*/  ULDC.64 UR4, c[0x4][0xa8] ;  /* 0x01002a0000047ab9 */ /* 0x000fe20000000a00 */
[----:B------:R-:W-:Y:S01]  /*8ea0*/  ULDC.64 UR6, c[0x4][0xb0] ;  /* 0x01002c0000067ab9 */ /* 0x000fe20000000a00 */
[----:B------:R-:W-:Y:S02]  /*8eb0*/  IMAD.U32 R4, RZ, RZ, UR4 ;  /* 0x00000004ff047e24 */ /* 0x000fe4000f8e00ff */
[----:B------:R-:W-:Y:S01]  /*8ec0*/  IMAD.U32 R5, RZ, RZ, UR5 ;  /* 0x00000005ff057e24 */ /* 0x000fe2000f8e00ff */
[----:B------:R-:W0:Y:S01]  /*8ed0*/  LDC.64 R2, c[0x4][R2] ;  /* 0x0100000002027b82 */ /* 0x000e220000000a00 */
[----:B------:R-:W-:Y:S01]  /*8ee0*/  ULDC.64 UR4, c[0x4][0x30] ;  /* 0x01000c0000047ab9 */ /* 0x000fe20000000a00 */
[----:B------:R-:W-:Y:S02]  /*8ef0*/  IMAD.U32 R6, RZ, RZ, UR6 ;  /* 0x00000006ff067e24 */ /* 0x000fe4000f8e00ff */
[----:B------:R-:W-:-:S02]  /*8f00*/  IMAD.U32 R7, RZ, RZ, UR7 ;  /* 0x00000007ff077e24 */ /* 0x000fc4000f8e00ff */
[----:B------:R-:W-:Y:S02]  /*8f10*/  IMAD.U32 R10, RZ, RZ, UR4 ;  /* 0x00000004ff0a7e24 */ /* 0x000fe4000f8e00ff */
[----:B------:R-:W-:Y:S02]  /*8f20*/  IMAD.U32 R11, RZ, RZ, UR5 ;  /* 0x00000005ff0b7e24 */ /* 0x000fe4000f8e00ff */
[----:B------:R-:W-:Y:S02]  /*8f30*/  IMAD.MOV.U32 R8, RZ, RZ, 0x70 ;  /* 0x00000070ff087424 */ /* 0x000fe400078e00ff */
[----:B------:R-:W-:Y:S02]  /*8f40*/  IMAD.MOV.U32 R12, RZ, RZ, 0x1 ;  /* 0x00000001ff0c7424 */ /* 0x000fe400078e00ff */
[----:B------:R-:W-:-:S07]  /*8f50*/  IMAD.MOV.U32 R13, RZ, RZ, RZ ;  /* 0x000000ffff0d7224 */ /* 0x000fce00078e00ff */
[----:B------:R-:W-:-:S07]  /*8f60*/  LEPC R20, `(.L_x_40) ;  /* 0x000000001014794e */ /* 0x000fce0000000000 */
[----:B0-----:R-:W-:Y:S05]  /*8f70*/  CALL.ABS.NOINC R2 ;  /* 0x0000000002007343 */ /* 0x001fea0003c00000 */
.L_x_40:
[----:B------:R-:W-:-:S04]  /*8f80*/  UIADD3 UR4, UR38, 0x400, URZ ;  /* 0x0000040026047890 */ /* 0x000fc8000fffe03f */
[----:B------:R-:W-:-:S06]  /*8f90*/  ULOP3.LUT UP0, URZ, UR4, 0x3ff, URZ, 0xc0, !UPT ;  /* 0x000003ff043f7892 */ /* 0x000fcc000f80c03f */
[----:B------:R-:W-:-:S13]  /*8fa0*/  PLOP3.LUT P0, PT, PT, PT, UP0, 0x80, 0x0 ;  /* 0x000000000000781c */ /* 0x000fda0003f0f008 */
[----:B------:R-:W-:Y:S05]  /*8fb0*/  @!P0 BRA `(.L_x_41) ;  /* 0x00000000007c8947 */ /* 0x000fea0003800000 */
[----:B------:R-:W-:Y:S01]  /*8fc0*/  MOV R16, 0x0 ;  /* 0x0000000000107802 */ /* 0x000fe20000000f00 */
[----:B------:R-:W-:Y:S01]  /*8fd0*/  ULDC.64 UR4, c[0x4][0xa8] ;  /* 0x01002a0000047ab9 */ /* 0x000fe20000000a00 */
[----:B------:R-:W-:Y:S01]  /*8fe0*/  ULDC.64 UR6, c[0x4][0xb0] ;  /* 0x01002c0000067ab9 */ /* 0x000fe20000000a00 */
[----:B------:R-:W-:Y:S01]  /*8ff0*/  IMAD.U32 R4, RZ, RZ, UR4 ;  /* 0x00000004ff047e24 */ /* 0x000fe2000f8e00ff */
[----:B------:R0:W1:Y:S01]  /*9000*/  LDC.64 R2, c[0x4][R16] ;  /* 0x0100000010027b82 */ /* 0x0000620000000a00 */
[----:B------:R-:W-:Y:S01]  /*9010*/  IMAD.U32 R5, RZ, RZ, UR5 ;  /* 0x00000005ff057e24 */ /* 0x000fe2000f8e00ff */
[----:B------:R-:W-:Y:S01]  /*9020*/  ULDC.64 UR4, c[0x4][0x38] ;  /* 0x01000e0000047ab9 */ /* 0x000fe20000000a00 */
[----:B------:R-:W-:Y:S01]  /*9030*/  IMAD.U32 R6, RZ, RZ, UR6 ;  /* 0x00000006ff067e24 */ /* 0x000fe2000f8e00ff */
[----:B------:R-:W-:Y:S01]  /*9040*/  MOV R7, UR7 ;  /* 0x0000000700077c02 */ /* 0x000fe20008000f00 */
[----:B------:R-:W-:Y:S02]  /*9050*/  IMAD.U32 R10, RZ, RZ, UR4 ;  /* 0x00000004ff0a7e24 */ /* 0x000fe4000f8e00ff */
[----:B------:R-:W-:-:S02]  /*9060*/  IMAD.U32 R11, RZ, RZ, UR5 ;  /* 0x00000005ff0b7e24 */ /* 0x000fc4000f8e00ff */
[----:B------:R-:W-:Y:S02]  /*9070*/  IMAD.MOV.U32 R8, RZ, RZ, 0x70 ;  /* 0x00000070ff087424 */ /* 0x000fe400078e00ff */
[----:B------:R-:W-:Y:S02]  /*9080*/  IMAD.MOV.U32 R12, RZ, RZ, 0x1 ;  /* 0x00000001ff0c7424 */ /* 0x000fe400078e00ff */
[----:B0-----:R-:W-:-:S07]  /*9090*/  IMAD.MOV.U32 R13, RZ, RZ, RZ ;  /* 0x000000ffff0d7224 */ /* 0x001fce00078e00ff */
[----:B------:R-:W-:-:S07]  /*90a0*/  LEPC R20, `(.L_x_42) ;  /* 0x000000001014794e */ /* 0x000fce0000000000 */
[----:B-1----:R-:W-:Y:S05]  /*90b0*/  CALL.ABS.NOINC R2 ;  /* 0x0000000002007343 */ /* 0x002fea0003c00000 */
.L_x_42:
[----:B------:R0:W1:Y:S01]  /*90c0*/  LDC.64 R2, c[0x4][R16] ;  /* 0x0100000010027b82 */ /* 0x0000620000000a00 */
[----:B------:R-:W-:Y:S01]  /*90d0*/  ULDC.64 UR4, c[0x4][0xa8] ;  /* 0x01002a0000047ab9 */ /* 0x000fe20000000a00 */
[----:B------:R-:W-:Y:S01]  /*90e0*/  ULDC.64 UR6, c[0x4][0xb0] ;  /* 0x01002c0000067ab9 */ /* 0x000fe20000000a00 */
[----:B------:R-:W-:Y:S01]  /*90f0*/  IMAD.U32 R4, RZ, RZ, UR4 ;  /* 0x00000004ff047e24 */ /* 0x000fe2000f8e00ff */
[----:B------:R-:W-:Y:S01]  /*9100*/  MOV R13, RZ ;  /* 0x000000ff000d7202 */ /* 0x000fe20000000f00 */
[----:B------:R-:W-:Y:S01]  /*9110*/  IMAD.U32 R5, RZ, RZ, UR5 ;  /* 0x00000005ff057e24 */ /* 0x000fe2000f8e00ff */
[----:B------:R-:W-:Y:S01]  /*9120*/  ULDC.64 UR4, c[0x4][0x40] ;  /* 0x0100100000047ab9 */ /* 0x000fe20000000a00 */
[----:B------:R-:W-:Y:S02]  /*9130*/  IMAD.U32 R6, RZ, RZ, UR6 ;  /* 0x00000006ff067e24 */ /* 0x000fe4000f8e00ff */
[----:B------:R-:W-:Y:S02]  /*9140*/  IMAD.U32 R7, RZ, RZ, UR7 ;  /* 0x00000007ff077e24 */ /* 0x000fe4000f8e00ff */
[----:B------:R-:W-:-:S02]  /*9150*/  IMAD.U32 R10, RZ, RZ, UR4 ;  /* 0x00000004ff0a7e24 */ /* 0x000fc4000f8e00ff */
[----:B------:R-:W-:Y:S02]  /*9160*/  IMAD.U32 R11, RZ, RZ, UR5 ;  /* 0x00000005ff0b7e24 */ /* 0x000fe4000f8e00ff */
[----:B------:R-:W-:Y:S02]  /*9170*/  IMAD.MOV.U32 R8, RZ, RZ, 0x70 ;  /* 0x00000070ff087424 */ /* 0x000fe400078e00ff */
[----:B0-----:R-:W-:-:S07]  /*9180*/  IMAD.MOV.U32 R12, RZ, RZ, 0x1 ;  /* 0x00000001ff0c7424 */ /* 0x001fce00078e00ff */
[----:B------:R-:W-:-:S07]  /*9190*/  LEPC R20, `(.L_x_41) ;  /* 0x000000001014794e */ /* 0x000fce0000000000 */
[----:B-1----:R-:W-:Y:S05]  /*91a0*/  CALL.ABS.NOINC R2 ;  /* 0x0000000002007343 */ /* 0x002fea0003c00000 */
.L_x_41:
[----:B------:R-:W0:Y:S01]  /*91b0*/  LDC.64 R2, c[0x0][0x9f8] ;  /* 0x00027e00ff027b82 */ /* 0x000e220000000a00 */
[----:B------:R-:W-:-:S07]  /*91c0*/  IMAD.MOV.U32 R19, RZ, RZ, R18 ;  /* 0x000000ffff137224 */ /* 0x000fce00078e0012 */
[----:B------:R-:W1:Y:S01]  /*91d0*/  LDC.64 R4, c[0x0][0x418] ;  /* 0x00010600ff047b82 */ /* 0x000e620000000a00 */
[----:B0-----:R-:W-:-:S04]  /*91e0*/  ISETP.NE.U32.AND P0, PT, R2, RZ, PT ;  /* 0x000000ff0200720c */ /* 0x001fc80003f05070 */
[----:B------:R-:W-:-:S13]  /*91f0*/  ISETP.NE.AND.EX P0, PT, R3, RZ, PT, P0 ;  /* 0x000000ff0300720c */ /* 0x000fda0003f05300 */
[----:B------:R-:W0:Y:S02]  /*9200*/  @P0 LDC.64 R2, c[0x0][0x9f8] ;  /* 0x00027e00ff020b82 */ /* 0x000e240000000a00 */
[----:B0-----:R-:W-:-:S05]  /*9210*/  @P0 IMAD.WIDE R2, R18, 0x4, R2 ;  /* 0x0000000412020825 */ /* 0x001fca00078e0202 */
[----:B------:R-:W2:Y:S01]  /*9220*/  @P0 LDG.E R19, desc[UR42][R2.64] ;  /* 0x0000002a02130981 */ /* 0x000ea2000c1e1900 */
[----:B-1----:R-:W-:Y:S01]  /*9230*/  ISETP.NE.U32.AND P0, PT, R4, RZ, PT ;  /* 0x000000ff0400720c */ /* 0x002fe20003f05070 */
[----:B------:R-:W-:Y:S01]  /*9240*/  UMOV UR4, 0xffffffff ;  /* 0xffffffff00047882 */ /* 0x000fe20000000000 */
[----:B------:R-:W-:Y:S01]  /*9250*/  LOP3.LUT R17, R17, 0xfffffffe, RZ, 0xc0, !PT ;  /* 0xfffffffe11117812 */ /* 0x000fe200078ec0ff */
[----:B------:R-:W-:Y:S01]  /*9260*/  VIADD R18, R25, 0xffffffff ;  /* 0xffffffff19127836 */ /* 0x000fe20000000000 */
[----:B------:R-:W-:-:S13]  /*9270*/  ISETP.NE.AND.EX P1, PT, R5, RZ, PT, P0 ;  /* 0x000000ff0500720c */ /* 0x000fda0003f25300 */
[----:B------:R-:W-:Y:S02]  /*9280*/  @P1 LOP3.LUT R17, R17, 0x1, RZ, 0xfc, !PT ;  /* 0x0000000111111812 */ /* 0x000fe400078efcff */
[----:B--2---:R-:W-:Y:S02]  /*9290*/  SHF.R.S32.HI R22, RZ, 0x1f, R19 ;  /* 0x0000001fff167819 */ /* 0x004fe40000011413 */
[----:B------:R-:W-:Y:S01]  /*92a0*/  SEL R16, R19, RZ, !P1 ;  /* 0x000000ff13107207 */ /* 0x000fe20004800000 */
[----:B------:R-:W-:Y:S06]  /*92b0*/  BRA.DIV UR4, `(.L_x_43) ;  /* 0x0000002a04fc7947 */ /* 0x000fec000b800000 */
[----:B------:R0:W1:Y:S02]  /*92c0*/  SHFL.IDX PT, R14, R29, RZ, 0x1f ;  /* 0x00001fff1d0e7589 */ /* 0x00006400000e0000 */
.L_x_111:
[----:B-1----:R-:W-:Y:S02]  /*92d0*/  ISETP.NE.AND P0, PT, R14, RZ, PT ;  /* 0x000000ff0e00720c */ /* 0x002fe40003f05270 */
[----:B------:R-:W-:Y:S02]  /*92e0*/  PLOP3.LUT P2, PT, PT, PT, PT, 0x8, 0x0 ;  /* 0x000000000000781c */ /* 0x000fe40003f4e170 */
[----:B------:R-:W-:-:S11]  /*92f0*/  LOP3.LUT R17, R17, 0xfffffffd, RZ, 0xc0, !PT ;  /* 0xfffffffd11117812 */ /* 0x000fd600078ec0ff */
[----:B------:R-:W-:Y:S01]  /*9300*/  @P2 LOP3.LUT R17, R17, 0x2, RZ, 0xfc, !PT ;  /* 0x0000000211112812 */ /* 0x000fe200078efcff */
[----:B------:R-:W-:Y:S06]  /*9310*/  @P0 BRA `(.L_x_44) ;  /* 0x0000000000d40947 */ /* 0x000fec0003800000 */
[----:B------:R-:W-:-:S03]  /*9320*/  UMOV UR4, 0xffffffff ;  /* 0xffffffff00047882 */ /* 0x000fc60000000000 */
[----:B------:R-:W-:Y:S05]  /*9330*/  BRA.DIV UR4, `(.L_x_45) ;  /* 0x0000002a04fc7947 */ /* 0x000fea000b800000 */
[----:B------:R-:W-:-:S13]  /*9340*/  ELECT P6, URZ, PT ;  /* 0x00000000003f782f */ /* 0x000fda00038c0000 */
.L_x_114:
[----:B------:R-:W-:Y:S05]  /*9350*/  @!P6 BRA `(.L_x_44) ;  /* 0x0000000000c4e947 */ /* 0x000fea0003800000 */
[----:B------:R-:W-:Y:S02]  /*9360*/  IMAD.MOV.U32 R0, RZ, RZ, 0x1 ;  /* 0x00000001ff007424 */ /* 0x000fe400078e00ff */
[----:B------:R-:W-:-:S03]  /*9370*/  IMAD.MOV.U32 R16, RZ, RZ, R19 ;  /* 0x000000ffff107224 */ /* 0x000fc600078e0013 */
[----:B------:R-:W-:Y:S01]  /*9380*/  SHF.L.U32 R0, R0, 0x1f, RZ ;  /* 0x0000001f00007819 */ /* 0x000fe200000006ff */
[----:B------:R-:W-:Y:S06]  /*9390*/  @!P1 BRA `(.L_x_46) ;  /* 0x0000000000489947 */ /* 0x000fec0003800000 */
[----:B------:R-:W1:Y:S01]  /*93a0*/  LDC R7, c[0x0][0x43c] ;  /* 0x00010f00ff077b82 */ /* 0x000e620000000800 */
[----:B------:R-:W-:Y:S01]  /*93b0*/  IMAD.MOV.U32 R9, RZ, RZ, R18 ;  /* 0x000000ffff097224 */ /* 0x000fe200078e0012 */
[----:B------:R-:W-:Y:S02]  /*93c0*/  ULDC.64 UR4, c[0x0][0x428] ;  /* 0x00010a0000047ab9 */ /* 0x000fe40000000a00 */
[----:B------:R-:W-:-:S04]  /*93d0*/  IMAD R6, R22, UR4, RZ ;  /* 0x0000000416067c24 */ /* 0x000fc8000f8e02ff */
[----:B------:R-:W-:Y:S01]  /*93e0*/  IMAD R11, R19, UR5, R6 ;  /* 0x00000005130b7c24 */ /* 0x000fe2000f8e0206 */
[----:B-1----:R-:W-:-:S13]  /*93f0*/  ISETP.NE.AND P0, PT, R7, 0x1, PT ;  /* 0x000000010700780c */ /* 0x002fda0003f05270 */
[----:B------:R-:W1:Y:S02]  /*9400*/  @P0 LDC.64 R2, c[0x0][0x440] ;  /* 0x00011000ff020b82 */ /* 0x000e640000000a00 */
[----:B-1----:R-:W-:-:S05]  /*9410*/  @P0 IMAD.HI.U32 R2, R18, R2, RZ ;  /* 0x0000000212020227 */ /* 0x002fca00078e00ff */
[----:B------:R-:W-:-:S04]  /*9420*/  @P0 SHF.R.U32.HI R9, RZ, R3, R2 ;  /* 0x00000003ff090219 */ /* 0x000fc80000011602 */
[--C-:B------:R-:W-:Y:S01]  /*9430*/  SHF.R.S32.HI R3, RZ, 0x1f, R9.reuse ;  /* 0x0000001fff037819 */ /* 0x100fe20000011409 */
[----:B------:R-:W-:-:S04]  /*9440*/  IMAD.MOV.U32 R2, RZ, RZ, R9 ;  /* 0x000000ffff027224 */ /* 0x000fc800078e0009 */
[----:B------:R-:W-:-:S04]  /*9450*/  IMAD.WIDE.U32 R2, R19, UR4, R2 ;  /* 0x0000000413027c25 */ /* 0x000fc8000f8e0002 */
[----:B------:R-:W-:Y:S01]  /*9460*/  IMAD.IADD R3, R3, 0x1, R11 ;  /* 0x0000000103037824 */ /* 0x000fe200078e020b */
[----:B------:R-:W-:-:S04]  /*9470*/  LEA R4, P0, R2, R4, 0x2 ;  /* 0x0000000402047211 */ /* 0x000fc800078010ff */
[----:B------:R-:W-:-:S05]  /*9480*/  LEA.HI.X R5, R2, R5, R3, 0x2, P0 ;  /* 0x0000000502057211 */ /* 0x000fca00000f1403 */
[----:B------:R1:W5:Y:S01]  /*9490*/  LDG.E R16, desc[UR42][R4.64] ;  /* 0x0000002a04107981 */ /* 0x000362000c1e1900 */
[----:B------:R-:W-:-:S04]  /*94a0*/  IMAD.MOV R2, RZ, RZ, -R9 ;  /* 0x000000ffff027224 */ /* 0x000fc800078e0a09 */
[----:B------:R-:W-:-:S07]  /*94b0*/  IMAD R18, R7, R2, R18 ;  /* 0x0000000207127224 */ /* 0x000fce00078e0212 */
.L_x_46:
[----:B------:R-:W2:Y:S01]  /*94c0*/  SYNCS.PHASECHK.TRANS64.TRYWAIT P0, [UR38+0x30840], R0 ;  /* 0x03084000ff0075a7 */ /* 0x000ea20008000166 */
[----:B------:R-:W-:Y:S01]  /*94d0*/  ISETP.NE.AND P1, PT, R27, RZ, PT ;  /* 0x000000ff1b00720c */ /* 0x000fe20003f25270 */
[----:B--2---:R-:W-:-:S12]  /*94e0*/  @!P0 BRA `(.L_x_47) ;  /* 0x0000002800b08947 */ /* 0x004fd80003800000 */
.L_x_115:
[----:B------:R-:W-:Y:S05]  /*94f0*/  @P1 BRA `(.L_x_48) ;  /* 0x0000000000181947 */ /* 0x000fea0003800000 */
[----:B------:R-:W3:Y:S01]  /*9500*/  S2R R2, SR_TID.X ;  /* 0x0000000000027919 */ /* 0x000ee20000002100 */
[----:B--2---:R-:W-:-:S04]  /*9510*/  IMAD.MOV.U32 R0, RZ, RZ, 0x6000 ;  /* 0x00006000ff007424 */ /* 0x004fc800078e00ff */
[----:B------:R4:W-:Y:S01]  /*9520*/  SYNCS.ARRIVE.TRANS64 RZ, [UR38+0x30830], R0 ;  /* 0x03083000ffff79a7 */ /* 0x0009e20008000026 */
[----:B---3--:R-:W-:-:S13]  /*9530*/  LOP3.LUT P0, RZ, R2, 0x1f, RZ, 0xc0, !PT ;  /* 0x0000001f02ff7812 */ /* 0x008fda000780c0ff */
[----:B----4-:R-:W-:Y:S05]  /*9540*/  @!P0 BRA `(.L_x_48) ;  /* 0x0000000000048947 */ /* 0x010fea0003800000 */
[----:B------:R-:W-:Y:S01]  /*9550*/  BPT.TRAP 0x1 ;  /* 0x000000040000795c */ /* 0x000fe20000300000 */
.L_x_48:
[----:B------:R-:W-:Y:S01]  /*9560*/  R2UR UR11, R18 ;  /* 0x00000000120b72ca */ /* 0x000fe200000e0000 */
[----:B------:R-:W-:Y:S01]  /*9570*/  ULDC.64 UR4, c[0x0][0x198] ;  /* 0x0000660000047ab9 */ /* 0x000fe20000000a00 */
[----:B-----5:R-:W-:Y:S01]  /*9580*/  R2UR UR13, R16 ;  /* 0x00000000100d72ca */ /* 0x020fe200000e0000 */
[----:B------:R-:W-:Y:S01]  /*9590*/  UIADD3 UR4, UP0, UR4, 0x370, URZ ;  /* 0x0000037004047890 */ /* 0x000fe2000ff1e03f */
[----:B------:R-:W-:Y:S01]  /*95a0*/  PLOP3.LUT P0, PT, PT, PT, PT, 0x80, 0x0 ;  /* 0x000000000000781c */ /* 0x000fe20003f0f070 */
[----:B------:R-:W-:Y:S01]  /*95b0*/  UIADD3 UR8, UR38, 0x12400, URZ ;  /* 0x0001240026087890 */ /* 0x000fe2000fffe03f */
[----:B------:R-:W-:Y:S01]  /*95c0*/  LOP3.LUT R17, R17, 0xfffffffd, RZ, 0xc0, !PT ;  /* 0xfffffffd11117812 */ /* 0x000fe200078ec0ff */
[----:B------:R-:W-:Y:S02]  /*95d0*/  UIADD3 UR9, UR38, 0x30830, URZ ;  /* 0x0003083026097890 */ /* 0x000fe4000fffe03f */
[----:B------:R-:W-:Y:S01]  /*95e0*/  UIADD3.X UR5, URZ, UR5, URZ, UP0, !UPT ;  /* 0x000000053f057290 */ /* 0x000fe200087fe43f */
[----:B------:R-:W-:Y:S01]  /*95f0*/  UMOV UR6, 0x0 ;  /* 0x0000000000067882 */ /* 0x000fe20000000000 */
[----:B------:R-:W-:-:S02]  /*9600*/  UMOV UR7, 0x14f00000 ;  /* 0x14f0000000077882 */ /* 0x000fc40000000000 */
[----:B------:R-:W-:Y:S01]  /*9610*/  UIMAD UR11, UR11, 0xc0, URZ ;  /* 0x000000c00b0b78a4 */ /* 0x000fe2000f8e023f */
[----:B------:R-:W-:Y:S01]  /*9620*/  UMOV UR10, URZ ;  /* 0x0000003f000a7c82 */ /* 0x000fe20008000000 */
[----:B------:R-:W-:Y:S02]  /*9630*/  UMOV UR12, UR36 ;  /* 0x00000024000c7c82 */ /* 0x000fe40008000000 */
[----:B------:R-:W-:-:S05]  /*9640*/  @P0 LOP3.LUT R17, R17, 0x2, RZ, 0xfc, !PT ;  /* 0x0000000211110812 */ /* 0x000fca00078efcff */
[----:B------:R3:W-:Y:S02]  /*9650*/  UTMALDG.4D [UR8], [UR4], desc[UR6] ;  /* 0x00000608040075b4 */ /* 0x0007e40008019000 */
[----:B---3--:R-:W-:Y:S01]  /*9660*/  NOP ;  /* 0x0000000000007918 */ /* 0x008fe20000000000 */
.L_x_44:
[----:B------:R-:W-:Y:S05]  /*9670*/  WARPSYNC.ALL ;  /* 0x0000000000007948 */ /* 0x000fea0003800000 */
[----:B--2---:R-:W2:Y:S01]  /*9680*/  S2R R0, SR_CTAID.Z ;  /* 0x0000000000007919 */ /* 0x004ea20000002700 */
[----:B------:R-:W-:Y:S02]  /*9690*/  UIADD3 UR5, UR38, 0xc400, URZ ;  /* 0x0000c40026057890 */ /* 0x000fe4000fffe03f */
[----:B------:R-:W-:Y:S01]  /*96a0*/  USHF.R.S32.HI UR4, URZ, 0x1f, UR36 ;  /* 0x0000001f3f047899 */ /* 0x000fe20008011424 */
[----:B------:R-:W-:Y:S01]  /*96b0*/  BAR.SYNC.DEFER_BLOCKING 0x8, 0x200 ;  /* 0x0208000000007b1d */ /* 0x000fe20000010000 */
[----:B------:R-:W-:-:S05]  /*96c0*/  ULOP3.LUT UP0, URZ, UR5, 0x3ff, URZ, 0xc0, !UPT ;  /* 0x000003ff053f7892 */ /* 0x000fca000f80c03f */
[----:B------:R-:W-:Y:S01]  /*96d0*/  ULDC.64 UR6, c[0x0][0x2d8] ;  /* 0x0000b60000067ab9 */ /* 0x000fe20000000a00 */
[----:B------:R-:W-:Y:S01]  /*96e0*/  PLOP3.LUT P0, PT, PT, PT, UP0, 0x80, 0x0 ;  /* 0x000000000000781c */ /* 0x000fe20003f0f008 */
[----:B------:R-:W-:Y:S02]  /*96f0*/  UIMAD UR4, UR4, UR6, URZ ;  /* 0x00000006040472a4 */ /* 0x000fe4000f8e023f */
[----:B------:R-:W-:Y:S02]  /*9700*/  UIMAD.WIDE.U32 UR44, UR36, UR6, URZ ;  /* 0x00000006242c72a5 */ /* 0x000fe4000f8e003f */
[----:B------:R-:W-:-:S04]  /*9710*/  UIMAD UR4, UR36, UR7, UR4 ;  /* 0x00000007240472a4 */ /* 0x000fc8000f8e0204 */
[----:B------:R-:W-:Y:S01]  /*9720*/  UIADD3 UR41, UR45, UR4, URZ ;  /* 0x000000042d297290 */ /* 0x000fe2000fffe03f */
[----:B--2---:R-:W-:-:S03]  /*9730*/  SHF.R.S32.HI R28, RZ, 0x1f, R0 ;  /* 0x0000001fff1c7819 */ /* 0x004fc60000011400 */
[----:B------:R-:W-:Y:S08]  /*9740*/  @!P0 BRA `(.L_x_49) ;  /* 0x0000000000408947 */ /* 0x000ff00003800000 */
[----:B------:R-:W-:Y:S01]  /*9750*/  MOV R2, 0x0 ;  /* 0x0000000000027802 */ /* 0x000fe20000000f00 */
[----:B------:R-:W-:Y:S01]  /*9760*/  ULDC.64 UR6, c[0x4][0xa8] ;  /* 0x01002a0000067ab9 */ /* 0x000fe20000000a00 */
[----:B------:R-:W-:Y:S01]  /*9770*/  ULDC.64 UR8, c[0x4][0xb0] ;  /* 0x01002c0000087ab9 */ /* 0x000fe20000000a00 */
[----:B------:R-:W-:Y:S01]  /*9780*/  ULDC.64 UR4, c[0x4][0x20] ;  /* 0x0100080000047ab9 */ /* 0x000fe20000000a00 */
[----:B-1----:R-:W-:Y:S01]  /*9790*/  IMAD.U32 R4, RZ, RZ, UR6 ;  /* 0x00000006ff047e24 */ /* 0x002fe2000f8e00ff */
[----:B------:R-:W-:Y:S01]  /*97a0*/  MOV R10, UR4 ;  /* 0x00000004000a7c02 */ /* 0x000fe20008000f00 */
[----:B------:R-:W1:Y:S01]  /*97b0*/  LDC.64 R2, c[0x4][R2] ;  /* 0x0100000002027b82 */ /* 0x000e620000000a00 */
[----:B------:R-:W-:Y:S02]  /*97c0*/  IMAD.U32 R5, RZ, RZ, UR7 ;  /* 0x00000007ff057e24 */ /* 0x000fe4000f8e00ff */
[----:B------:R-:W-:Y:S02]  /*97d0*/  IMAD.U32 R6, RZ, RZ, UR8 ;  /* 0x00000008ff067e24 */ /* 0x000fe4000f8e00ff */
[----:B------:R-:W-:-:S02]  /*97e0*/  IMAD.U32 R7, RZ, RZ, UR9 ;  /* 0x00000009ff077e24 */ /* 0x000fc4000f8e00ff */
[----:B------:R-:W-:Y:S02]  /*97f0*/  IMAD.U32 R11, RZ, RZ, UR5 ;  /* 0x00000005ff0b7e24 */ /* 0x000fe4000f8e00ff */
[----:B------:R-:W-:Y:S02]  /*9800*/  IMAD.MOV.U32 R8, RZ, RZ, 0x70 ;  /* 0x00000070ff087424 */ /* 0x000fe400078e00ff */
[----:B------:R-:W-:Y:S02]  /*9810*/  IMAD.MOV.U32 R12, RZ, RZ, 0x1 ;  /* 0x00000001ff0c7424 */ /* 0x000fe400078e00ff */
[----:B------:R-:W-:-:S07]  /*9820*/  IMAD.MOV.U32 R13, RZ, RZ, RZ ;  /* 0x000000ffff0d7224 */ /* 0x000fce00078e00ff */
[----:B------:R-:W-:-:S07]  /*9830*/  LEPC R20, `(.L_x_49) ;  /* 0x000000001014794e */ /* 0x000fce0000000000 */
[----:B01----:R-:W-:Y:S05]  /*9840*/  CALL.ABS.NOINC R2 ;  /* 0x0000000002007343 */ /* 0x003fea0003c00000 */
.L_x_49:
[----:B------:R-:W2:Y:S01]  /*9850*/  LDC R20, c[0x0][0x448] ;  /* 0x00011200ff147b82 */ /* 0x000ea20000000800 */
[----:B------:R-:W3:Y:S01]  /*9860*/  S2R R12, SR_TID.X ;  /* 0x00000000000c7919 */ /* 0x000ee20000002100 */
[----:B------:R-:W-:Y:S01]  /*9870*/  SHF.R.U32.HI R6, RZ, 0x3, R27 ;  /* 0x00000003ff067819 */ /* 0x000fe2000001161b */
[----:B------:R-:W-:Y:S01]  /*9880*/  UMOV UR4, UR44 ;  /* 0x0000002c00047c82 */ /* 0x000fe20008000000 */
[----:B------:R-:W-:Y:S01]  /*9890*/  UMOV UR5, UR41 ;  /* 0x0000002900057c82 */ /* 0x000fe20008000000 */
[----:B------:R-:W4:Y:S01]  /*98a0*/  S2R R21, SR_CTAID.X ;  /* 0x0000000000157919 */ /* 0x000f220000002500 */
[----:B------:R-:W-:Y:S01]  /*98b0*/  ULDC.64 UR6, c[0x0][0x2c8] ;  /* 0x0000b20000067ab9 */ /* 0x000fe20000000a00 */
[----:B------:R-:W5:Y:S01]  /*98c0*/  S2R R10, SR_CTAID.Z ;  /* 0x00000000000a7919 */ /* 0x000f620000002700 */
[----:B--2---:R-:W-:Y:S01]  /*98d0*/  ISETP.NE.AND P0, PT, R20, 0x1, PT ;  /* 0x000000011400780c */ /* 0x004fe20003f05270 */
[----:B---3--:R-:W-:-:S12]  /*98e0*/  IMAD.SHL.U32 R3, R12, 0x10, RZ ;  /* 0x000000100c037824 */ /* 0x008fd800078e00ff */
[----:B------:R-:W2:Y:S01]  /*98f0*/  @P0 LDC R0, c[0x0][0x44c] ;  /* 0x00011300ff000b82 */ /* 0x000ea20000000800 */
[----:B------:R-:W-:-:S05]  /*9900*/  LOP3.LUT R3, R6, 0x70, R3, 0xf8, !PT ;  /* 0x0000007006037812 */ /* 0x000fca00078ef803 */
[----:B----4-:R-:W-:Y:S02]  /*9910*/  IMAD R7, R21, 0xc0, R3 ;  /* 0x000000c015077824 */ /* 0x010fe400078e0203 */
[----:B------:R-:W3:Y:S02]  /*9920*/  @P0 LDC R11, c[0x0][0x44c] ;  /* 0x00011300ff0b0b82 */ /* 0x000ee40000000800 */
[----:B------:R-:W-:Y:S02]  /*9930*/  VIADD R8, R7, 0x80 ;  /* 0x0000008007087836 */ /* 0x000fe40000000000 */
[----:B------:R-:W-:-:S04]  /*9940*/  IMAD.MOV.U32 R9, RZ, RZ, R7 ;  /* 0x000000ffff097224 */ /* 0x000fc800078e0007 */
[----:B-1----:R-:W1:Y:S08]  /*9950*/  @P0 LDC R5, c[0x0][0x450] ;  /* 0x00011400ff050b82 */ /* 0x002e700000000800 */
[----:B------:R-:W4:Y:S01]  /*9960*/  LDC.64 R2, c[0x0][0x2e0] ;  /* 0x0000b800ff027b82 */ /* 0x000f220000000a00 */
[----:B--2---:R-:W-:-:S07]  /*9970*/  @P0 IMAD.HI.U32 R0, R7, R0, RZ ;  /* 0x0000000007000227 */ /* 0x004fce00078e00ff */
[----:B------:R-:W2:Y:S01]  /*9980*/  @P0 LDC R13, c[0x0][0x450] ;  /* 0x00011400ff0d0b82 */ /* 0x000ea20000000800 */
[----:B---3--:R-:W-:Y:S01]  /*9990*/  @P0 IMAD.HI.U32 R4, R8, R11, RZ ;  /* 0x0000000b08040227 */ /* 0x008fe200078e00ff */
[----:B-1----:R-:W-:-:S03]  /*99a0*/  @P0 SHF.R.U32.HI R9, RZ, R5, R0 ;  /* 0x00000005ff090219 */ /* 0x002fc60000011600 */
[----:B------:R-:W-:Y:S02]  /*99b0*/  IMAD.MOV.U32 R0, RZ, RZ, R8 ;  /* 0x000000ffff007224 */ /* 0x000fe400078e0008 */
[----:B----4-:R-:W-:-:S04]  /*99c0*/  IMAD R28, R28, R2, RZ ;  /* 0x000000021c1c7224 */ /* 0x010fc800078e02ff */
[C---:B-----5:R-:W-:Y:S02]  /*99d0*/  IMAD R5, R10.reuse, R3, R28 ;  /* 0x000000030a057224 */ /* 0x060fe400078e021c */
[----:B------:R-:W-:Y:S01]  /*99e0*/  IMAD.WIDE.U32 R2, R10, R2, UR4 ;  /* 0x000000040a027e25 */ /* 0x000fe2000f8e0002 */
[----:B------:R-:W-:Y:S01]  /*99f0*/  ULDC.64 UR4, c[0x0][0x2d0] ;  /* 0x0000b40000047ab9 */ /* 0x000fe20000000a00 */
[----:B--2---:R-:W-:Y:S02]  /*9a00*/  @P0 SHF.R.U32.HI R0, RZ, R13, R4 ;  /* 0x0000000dff000219 */ /* 0x004fe40000011604 */
[----:B------:R-:W-:Y:S01]  /*9a10*/  SHF.R.S32.HI R4, RZ, 0x1f, R9 ;  /* 0x0000001fff047819 */ /* 0x000fe20000011409 */
[----:B------:R-:W-:Y:S01]  /*9a20*/  IMAD.IADD R3, R3, 0x1, R5 ;  /* 0x0000000103037824 */ /* 0x000fe200078e0205 */
[----:B------:R-:W-:-:S03]  /*9a30*/  SHF.R.S32.HI R10, RZ, 0x1f, R0 ;  /* 0x0000001fff0a7819 */ /* 0x000fc60000011400 */
[----:B------:R-:W-:-:S04]  /*9a40*/  IMAD R4, R4, UR4, RZ ;  /* 0x0000000404047c24 */ /* 0x000fc8000f8e02ff */
[C---:B------:R-:W-:Y:S02]  /*9a50*/  IMAD R11, R9.reuse, UR5, R4 ;  /* 0x00000005090b7c24 */ /* 0x040fe4000f8e0204 */
[----:B------:R-:W-:-:S04]  /*9a60*/  IMAD.WIDE.U32 R4, R9, UR4, R2 ;  /* 0x0000000409047c25 */ /* 0x000fc8000f8e0002 */
[----:B------:R-:W-:Y:S02]  /*9a70*/  IMAD.MOV R9, RZ, RZ, -R9 ;  /* 0x000000ffff097224 */ /* 0x000fe400078e0a09 */
[----:B------:R-:W-:Y:S02]  /*9a80*/  IMAD.IADD R5, R5, 0x1, R11 ;  /* 0x0000000105057824 */ /* 0x000fe400078e020b */
[----:B------:R-:W-:Y:S02]  /*9a90*/  IMAD R9, R20, R9, R7 ;  /* 0x0000000914097224 */ /* 0x000fe400078e0207 */
[----:B------:R-:W-:Y:S02]  /*9aa0*/  IMAD.MOV R7, RZ, RZ, -R0 ;  /* 0x000000ffff077224 */ /* 0x000fe400078e0a00 */
[----:B------:R-:W-:Y:S02]  /*9ab0*/  IMAD R11, R10, UR4, RZ ;  /* 0x000000040a0b7c24 */ /* 0x000fe4000f8e02ff */
[----:B------:R-:W-:Y:S01]  /*9ac0*/  IMAD R7, R20, R7, R8 ;  /* 0x0000000714077224 */ /* 0x000fe200078e0208 */
[----:B------:R-:W-:Y:S01]  /*9ad0*/  SHF.R.S32.HI R8, RZ, 0x1f, R9 ;  /* 0x0000001fff087819 */ /* 0x000fe20000011409 */
[----:B------:R-:W-:-:S04]  /*9ae0*/  IMAD.WIDE.U32 R2, R0, UR4, R2 ;  /* 0x0000000400027c25 */ /* 0x000fc8000f8e0002 */
[----:B------:R-:W-:Y:S01]  /*9af0*/  IMAD R13, R0, UR5, R11 ;  /* 0x00000005000d7c24 */ /* 0x000fe2000f8e020b */
[----:B------:R-:W-:Y:S01]  /*9b00*/  SHF.R.S32.HI R0, RZ, 0x1f, R7 ;  /* 0x0000001fff007819 */ /* 0x000fe20000011407 */
[----:B------:R-:W-:Y:S01]  /*9b10*/  IMAD R8, R8, UR6, RZ ;  /* 0x0000000608087c24 */ /* 0x000fe2000f8e02ff */
[----:B------:R-:W-:Y:S01]  /*9b20*/  ULDC.64 UR4, c[0x0][0x280] ;  /* 0x0000a00000047ab9 */ /* 0x000fe20000000a00 */
[----:B------:R-:W-:-:S04]  /*9b30*/  IMAD.WIDE.U32 R4, R9, UR6, R4 ;  /* 0x0000000609047c25 */ /* 0x000fc8000f8e0004 */
[----:B------:R-:W-:Y:S01]  /*9b40*/  IMAD R11, R9, UR7, R8 ;  /* 0x00000007090b7c24 */ /* 0x000fe2000f8e0208 */
[----:B------:R-:W-:Y:S01]  /*9b50*/  LEA R9, P0, R4, UR4, 0x1 ;  /* 0x0000000404097c11 */ /* 0x000fe2000f8008ff */
[----:B------:R-:W-:Y:S02]  /*9b60*/  IMAD.IADD R3, R3, 0x1, R13 ;  /* 0x0000000103037824 */ /* 0x000fe400078e020d */
[----:B------:R-:W-:Y:S01]  /*9b70*/  IMAD R0, R0, UR6, RZ ;  /* 0x0000000600007c24 */ /* 0x000fe2000f8e02ff */
[----:B------:R-:W-:Y:S01]  /*9b80*/  IADD3 R11, R5, R11, RZ ;  /* 0x0000000b050b7210 */ /* 0x000fe20007ffe0ff */
[----:B------:R-:W-:-:S03]  /*9b90*/  IMAD.WIDE.U32 R2, R7, UR6, R2 ;  /* 0x0000000607027c25 */ /* 0x000fc6000f8e0002 */
[----:B------:R-:W-:Y:S01]  /*9ba0*/  LEA.HI.X R10, R4, UR5, R11, 0x1, P0 ;  /* 0x00000005040a7c11 */ /* 0x000fe200080f0c0b */
[----:B------:R-:W-:Y:S01]  /*9bb0*/  IMAD R13, R7, UR7, R0 ;  /* 0x00000007070d7c24 */ /* 0x000fe2000f8e0200 */
[----:B------:R-:W-:Y:S01]  /*9bc0*/  LEA R0, P0, R2, UR4, 0x1 ;  /* 0x0000000402007c11 */ /* 0x000fe2000f8008ff */
[----:B------:R-:W-:Y:S01]  /*9bd0*/  IMAD.SHL.U32 R7, R12, 0x8, RZ ;  /* 0x000000080c077824 */ /* 0x000fe200078e00ff */
[----:B------:R-:W-:Y:S01]  /*9be0*/  ULDC UR4, c[0x0][0x2b8] ;  /* 0x0000ae0000047ab9 */ /* 0x000fe20000000800 */
[----:B------:R-:W-:Y:S02]  /*9bf0*/  IMAD.IADD R3, R3, 0x1, R13 ;  /* 0x0000000103037824 */ /* 0x000fe400078e020d */
[----:B------:R-:W-:-:S03]  /*9c00*/  IMAD.SHL.U32 R4, R27, 0x8, RZ ;  /* 0x000000081b047824 */ /* 0x000fc600078e00ff */
[----:B------:R-:W-:Y:S02]  /*9c10*/  LEA.HI.X R8, R2, UR5, R3, 0x1, P0 ;  /* 0x0000000502087c11 */ /* 0x000fe400080f0c03 */
[C---:B------:R-:W-:Y:S02]  /*9c20*/  LOP3.LUT R2, R7.reuse, 0x1f8, RZ, 0xc0, !PT ;  /* 0x000001f807027812 */ /* 0x040fe400078ec0ff */
[----:B------:R-:W-:Y:S02]  /*9c30*/  LOP3.LUT R7, R7, 0x38, RZ, 0xc0, !PT ;  /* 0x0000003807077812 */ /* 0x000fe400078ec0ff */
[----:B------:R-:W-:Y:S02]  /*9c40*/  LOP3.LUT R3, R2, 0x38, R12, 0x78, !PT ;  /* 0x0000003802037812 */ /* 0x000fe400078e780c */
[----:B------:R-:W-:Y:S01]  /*9c50*/  ISETP.GE.AND P0, PT, R7, UR4, PT ;  /* 0x0000000407007c0c */ /* 0x000fe2000bf06270 */
[----:B------:R-:W-:Y:S01]  /*9c60*/  UMOV UR4, 0xffffffff ;  /* 0xffffffff00047882 */ /* 0x000fe20000000000 */
[----:B------:R-:W-:-:S02]  /*9c70*/  LOP3.LUT R4, R3, 0x200, R4, 0xf8, !PT ;  /* 0x0000020003047812 */ /* 0x000fc400078ef804 */
[----:B------:R-:W-:Y:S09]  /*9c80*/  BRA.DIV UR4, `(.L_x_50) ;  /* 0x0000002204e07947 */ /* 0x000ff2000b800000 */
[----:B------:R-:W1:Y:S01]  /*9c90*/  S2R R2, SR_CTAID.X ;  /* 0x0000000000027919 */ /* 0x000e620000002500 */
[----:B------:R-:W-:Y:S02]  /*9ca0*/  ULDC UR4, c[0x0][0x288] ;  /* 0x0000a20000047ab9 */ /* 0x000fe40000000800 */
[----:B------:R-:W-:Y:S01]  /*9cb0*/  IMAD R5, R20, UR4, RZ ;  /* 0x0000000414057c24 */ /* 0x000fe2000f8e02ff */
[----:B------:R-:W2:Y:S04]  /*9cc0*/  SHFL.IDX PT, R14, R9, RZ, 0x181f ;  /* 0x00181fff090e7589 */ /* 0x000ea800000e0000 */
[----:B------:R-:W-:Y:S04]  /*9cd0*/  SHFL.IDX PT, R21, R10, 0x1, 0x181f ;  /* 0x00381f000a157f89 */ /* 0x000fe800000e0000 */
[----:B------:R-:W-:Y:S01]  /*9ce0*/  SHFL.IDX PT, R20, R10, 0x2, 0x181f ;  /* 0x00581f000a147f89 */ /* 0x000fe200000e0000 */
[----:B-1----:R-:W-:-:S03]  /*9cf0*/  IMAD R6, R2, 0xc0, R6 ;  /* 0x000000c002067824 */ /* 0x002fc600078e0206 */
[----:B------:R-:W1:Y:S01]  /*9d00*/  SHFL.IDX PT, R2, R10, RZ, 0x181f ;  /* 0x00181fff0a027589 */ /* 0x000e6200000e0000 */
[C---:B------:R-:W-:Y:S01]  /*9d10*/  VIADD R12, R6.reuse, 0x10 ;  /* 0x00000010060c7836 */ /* 0x040fe20000000000 */
[----:B------:R-:W-:-:S13]  /*9d20*/  ISETP.GE.AND P1, PT, R6, R5, PT ;  /* 0x000000050600720c */ /* 0x000fda0003f26270 */
[----:B--2---:R-:W-:Y:S02]  /*9d30*/  @!P1 LEA R14, P2, R7, R14, 0x1 ;  /* 0x0000000e070e9211 */ /* 0x004fe400078408ff */
[----:B------:R-:W-:-:S03]  /*9d40*/  @!P1 LEA R28, R4, UR38, 0x1 ;  /* 0x00000026041c9c11 */ /* 0x000fc6000f8e08ff */
[----:B-1----:R-:W-:Y:S02]  /*9d50*/  @!P1 IMAD.X R3, RZ, RZ, R2, P2 ;  /* 0x000000ffff039224 */ /* 0x002fe400010e0602 */
[----:B------:R-:W-:Y:S02]  /*9d60*/  @!P1 IMAD.MOV.U32 R2, RZ, RZ, R14 ;  /* 0x000000ffff029224 */ /* 0x000fe400078e000e */
[----:B------:R-:W-:Y:S04]  /*9d70*/  SHFL.IDX PT, R14, R9, 0x2, 0x181f ;  /* 0x00581f00090e7f89 */ /* 0x000fe800000e0000 */
[----:B------:R1:W-:Y:S01]  /*9d80*/  @!P1 LDGSTS.E.BYPASS.LTC128B.128 [R28+0xc400], desc[UR42][R2.64], !P0 ;  /* 0x0c400000021c9fae */ /* 0x0003e2000c101d6a */
[----:B------:R-:W-:Y:S01]  /*9d90*/  ISETP.GE.AND P1, PT, R12, R5, PT ;  /* 0x000000050c00720c */ /* 0x000fe20003f26270 */
[----:B------:R-:W-:-:S05]  /*9da0*/  VIADD R12, R6, 0x20 ;  /* 0x00000020060c7836 */ /* 0x000fca0000000000 */
[----:B------:R-:W-:Y:S01]  /*9db0*/  ISETP.GE.AND P2, PT, R12, R5, PT ;  /* 0x000000050c00720c */ /* 0x000fe20003f46270 */
[----:B------:R-:W-:Y:S01]  /*9dc0*/  VIADD R12, R6, 0x30 ;  /* 0x00000030060c7836 */ /* 0x000fe20000000000 */
[----:B-1----:R-:W1:Y:S04]  /*9dd0*/  SHFL.IDX PT, R2, R9, 0x1, 0x181f ;  /* 0x00381f0009027f89 */ /* 0x002e6800000e0000 */
[----:B------:R-:W2:Y:S01]  /*9de0*/  SHFL.IDX PT, R28, R9, 0x3, 0x181f ;  /* 0x00781f00091c7f89 */ /* 0x000ea200000e0000 */
[----:B-1----:R-:W-:-:S05]  /*9df0*/  @!P1 LEA R2, P3, R7, R2, 0x1 ;  /* 0x0000000207029211 */ /* 0x002fca00078608ff */
[----:B------:R-:W-:Y:S01]  /*9e00*/  @!P1 IMAD.X R3, RZ, RZ, R21, P3 ;  /* 0x000000ffff039224 */ /* 0x000fe200018e0615 */
[----:B------:R-:W-:-:S05]  /*9e10*/  @!P1 LEA R21, R4, UR38, 0x1 ;  /* 0x0000002604159c11 */ /* 0x000fca000f8e08ff */
[----:B------:R1:W-:Y:S02]  /*9e20*/  @!P1 LDGSTS.E.BYPASS.LTC128B.128 [R21+0xcc00], desc[UR42][R2.64], !P0 ;  /* 0x0cc0000002159fae */ /* 0x0003e4000c101d6a */
[----:B-1----:R-:W-:Y:S02]  /*9e30*/  @!P2 LEA R2, P1, R7, R14, 0x1 ;  /* 0x0000000e0702a211 */ /* 0x002fe400078208ff */
[----:B------:R-:W1:Y:S03]  /*9e40*/  SHFL.IDX PT, R21, R10, 0x3, 0x181f ;  /* 0x00781f000a157f89 */ /* 0x000e6600000e0000 */
[----:B------:R-:W-:Y:S01]  /*9e50*/  @!P2 IMAD.X R3, RZ, RZ, R20, P1 ;  /* 0x000000ffff03a224 */ /* 0x000fe200008e0614 */
[----:B------:R-:W-:Y:S01]  /*9e60*/  @!P2 LEA R20, R4, UR38, 0x1 ;  /* 0x000000260414ac11 */ /* 0x000fe2000f8e08ff */
[----:B------:R-:W3:Y:S01]  /*9e70*/  SHFL.IDX PT, R14, R9, 0x4, 0x181f ;  /* 0x00981f00090e7f89 */ /* 0x000ee200000e0000 */
[----:B------:R-:W-:Y:S01]  /*9e80*/  ISETP.GE.AND P1, PT, R12, R5, PT ;  /* 0x000000050c00720c */ /* 0x000fe20003f26270 */
[----:B------:R-:W-:-:S02]  /*9e90*/  VIADD R12, R6, 0x40 ;  /* 0x00000040060c7836 */ /* 0x000fc40000000000 */
[----:B------:R4:W-:Y:S03]  /*9ea0*/  @!P2 LDGSTS.E.BYPASS.LTC128B.128 [R20+0xd400], desc[UR42][R2.64], !P0 ;  /* 0x0d4000000214afae */ /* 0x0009e6000c101d6a */
[----:B------:R-:W-:Y:S02]  /*9eb0*/  ISETP.GE.AND P2, PT, R12, R5, PT ;  /* 0x000000050c00720c */ /* 0x000fe40003f46270 */
[----:B------:R-:W-:Y:S01]  /*9ec0*/  IADD3 R12, R6, 0x50, RZ ;  /* 0x00000050060c7810 */ /* 0x000fe20007ffe0ff */
[----:B----4-:R-:W4:Y:S04]  /*9ed0*/  SHFL.IDX PT, R20, R10, 0x4, 0x181f ;  /* 0x00981f000a147f89 */ /* 0x010f2800000e0000 */
[----:B--2---:R-:W-:-:S02]  /*9ee0*/  @!P1 LEA R2, P3, R7, R28, 0x1 ;  /* 0x0000001c07029211 */ /* 0x004fc400078608ff */
[----:B------:R-:W2:Y:S03]  /*9ef0*/  SHFL.IDX PT, R28, R9, 0x5, 0x181f ;  /* 0x00b81f00091c7f89 */ /* 0x000ea600000e0000 */
[----:B-1----:R-:W-:Y:S01]  /*9f00*/  @!P1 IMAD.X R3, RZ, RZ, R21, P3 ;  /* 0x000000ffff039224 */ /* 0x002fe200018e0615 */
[----:B------:R-:W-:-:S05]  /*9f10*/  @!P1 LEA R21, R4, UR38, 0x1 ;  /* 0x0000002604159c11 */ /* 0x000fca000f8e08ff */
[----:B------:R3:W-:Y:S02]  /*9f20*/  @!P1 LDGSTS.E.BYPASS.LTC128B.128 [R21+0xdc00], desc[UR42][R2.64], !P0 ;  /* 0x0dc0000002159fae */ /* 0x0007e4000c101d6a */
[----:B---3--:R-:W-:Y:S02]  /*9f30*/  @!P2 LEA R2, P1, R7, R14, 0x1 ;  /* 0x0000000e0702a211 */ /* 0x008fe400078208ff */
[----:B------:R-:W1:Y:S03]  /*9f40*/  SHFL.IDX PT, R21, R10, 0x5, 0x181f ;  /* 0x00b81f000a157f89 */ /* 0x000e6600000e0000 */
[----:B----4-:R-:W-:Y:S01]  /*9f50*/  @!P2 IMAD.X R3, RZ, RZ, R20, P1 ;  /* 0x000000ffff03a224 */ /* 0x010fe200008e0614 */
[----:B------:R-:W-:Y:S01]  /*9f60*/  ISETP.GE.AND P1, PT, R12, R5, PT ;  /* 0x000000050c00720c */ /* 0x000fe20003f26270 */
[----:B------:R-:W3:Y:S01]  /*9f70*/  SHFL.IDX PT, R14, R9, 0x6, 0x181f ;  /* 0x00d81f00090e7f89 */ /* 0x000ee200000e0000 */
[----:B------:R-:W-:Y:S01]  /*9f80*/  @!P2 LEA R20, R4, UR38, 0x1 ;  /* 0x000000260414ac11 */ /* 0x000fe2000f8e08ff */
[----:B------:R-:W-:-:S04]  /*9f90*/  VIADD R12, R6, 0x60 ;  /* 0x00000060060c7836 */ /* 0x000fc80000000000 */
[----:B------:R4:W-:Y:S01]  /*9fa0*/  @!P2 LDGSTS.E.BYPASS.LTC128B.128 [R20+0xe400], desc[UR42][R2.64], !P0 ;  /* 0x0e4000000214afae */ /* 0x0009e2000c101d6a */
[----:B------:R-:W-:Y:S01]  /*9fb0*/  ISETP.GE.AND P2, PT, R12, R5, PT ;  /* 0x000000050c00720c */ /* 0x000fe20003f46270 */
[----:B------:R-:W-:Y:S02]  /*9fc0*/  VIADD R12, R6, 0x70 ;  /* 0x00000070060c7836 */ /* 0x000fe40000000000 */
[----:B----4-:R-:W4:Y:S02]  /*9fd0*/  SHFL.IDX PT, R20, R10, 0x6, 0x181f ;  /* 0x00d81f000a147f89 */ /* 0x010f2400000e0000 */
[C---:B--2---:R-:W-:Y:S02]  /*9fe0*/  @!P1 LEA R2, P3, R7.reuse, R28, 0x1 ;  /* 0x0000001c07029211 */ /* 0x044fe400078608ff */
[----:B------:R-:W-:Y:S03]  /*9ff0*/  SHFL.IDX PT, R10, R10, 0x7, 0x181f ;  /* 0x00f81f000a0a7f89 */ /* 0x000fe600000e0000 */
[----:B-1----:R-:W-:Y:S01]  /*a000*/  @!P1 IMAD.X R3, RZ, RZ, R21, P3 ;  /* 0x000000ffff039224 */ /* 0x002fe200018e0615 */
[----:B------:R-:W-:Y:S01]  /*a010*/  @!P1 LEA R21, R4, UR38, 0x1 ;  /* 0x0000002604159c11 */ /* 0x000fe2000f8e08ff */
[----:B------:R-:W-:Y:S04]  /*a020*/  SHFL.IDX PT, R28, R0, RZ, 0x181f ;  /* 0x00181fff001c7589 */ /* 0x000fe800000e0000 */
[----:B------:R3:W-:Y:S02]  /*a030*/  @!P1 LDGSTS.E.BYPASS.LTC128B.128 [R21+0xec00], desc[UR42][R2.64], !P0 ;  /* 0x0ec0000002159fae */ /* 0x0007e4000c101d6a */
[----:B---3--:R-:W-:-:S02]  /*a040*/  @!P2 LEA R2, P1, R7, R14, 0x1 ;  /* 0x0000000e0702a211 */ /* 0x008fc400078208ff */
[----:B------:R-:W1:Y:S01]  /*a050*/  SHFL.IDX PT, R14, R9, 0x7, 0x181f ;  /* 0x00f81f00090e7f89 */ /* 0x000e6200000e0000 */
[----:B------:R-:W-:Y:S02]  /*a060*/  @!P2 LEA R21, R4, UR38, 0x1 ;  /* 0x000000260415ac11 */ /* 0x000fe4000f8e08ff */
[----:B----4-:R-:W-:Y:S01]  /*a070*/  @!P2 IMAD.X R3, RZ, RZ, R20, P1 ;  /* 0x000000ffff03a224 */ /* 0x010fe200008e0614 */
[----:B------:R-:W-:Y:S01]  /*a080*/  ISETP.GE.AND P1, PT, R12, R5, PT ;  /* 0x000000050c00720c */ /* 0x000fe20003f26270 */
[----:B------:R-:W2:Y:S01]  /*a090*/  SHFL.IDX PT, R20, R8, RZ, 0x181f ;  /* 0x00181fff08147589 */ /* 0x000ea200000e0000 */
[----:B------:R-:W-:-:S03]  /*a0a0*/  VIADD R12, R6, 0x80 ;  /* 0x00000080060c7836 */ /* 0x000fc60000000000 */
[----:B------:R3:W-:Y:S02]  /*a0b0*/  @!P2 LDGSTS.E.BYPASS.LTC128B.128 [R21+0xf400], desc[UR42][R2.64], !P0 ;  /* 0x0f4000000215afae */ /* 0x0007e4000c101d6a */
[----:B------:R-:W-:Y:S01]  /*a0c0*/  ISETP.GE.AND P2, PT, R12, R5, PT ;  /* 0x000000050c00720c */ /* 0x000fe20003f46270 */
[----:B------:R-:W-:Y:S01]  /*a0d0*/  VIADD R12, R6, 0x90 ;  /* 0x00000090060c7836 */ /* 0x000fe20000000000 */
[----:B------:R-:W-:Y:S04]  /*a0e0*/  SHFL.IDX PT, R9, R8, 0x2, 0x181f ;  /* 0x00581f0008097f89 */ /* 0x000fe800000e0000 */
[----:B---3--:R-:W-:Y:S02]  /*a0f0*/  @!P1 LEA R21, R4, UR38, 0x1 ;  /* 0x0000002604159c11 */ /* 0x008fe4000f8e08ff */
[----:B-1----:R-:W-:-:S02]  /*a100*/  @!P1 LEA R2, P3, R7, R14, 0x1 ;  /* 0x0000000e07029211 */ /* 0x002fc400078608ff */
[----:B------:R-:W1:Y:S03]  /*a110*/  SHFL.IDX PT, R14, R0, 0x1, 0x181f ;  /* 0x00381f00000e7f89 */ /* 0x000e6600000e0000 */
[----:B------:R-:W-:Y:S02]  /*a120*/  @!P1 IMAD.X R3, RZ, RZ, R10, P3 ;  /* 0x000000ffff039224 */ /* 0x000fe400018e060a */
[----:B------:R-:W3:Y:S04]  /*a130*/  SHFL.IDX PT, R10, R8, 0x1, 0x181f ;  /* 0x00381f00080a7f89 */ /* 0x000ee800000e0000 */
[----:B------:R4:W-:Y:S04]  /*a140*/  @!P1 LDGSTS.E.BYPASS.LTC128B.128 [R21+0xfc00], desc[UR42][R2.64], !P0 ;  /* 0x0fc0000002159fae */ /* 0x0009e8000c101d6a */
[----:B------:R-:W-:Y:S01]  /*a150*/  SHFL.IDX PT, R8, R8, 0x3, 0x181f ;  /* 0x00781f0008087f89 */ /* 0x000fe200000e0000 */
[----:B----4-:R-:W-:-:S02]  /*a160*/  @!P2 LEA R2, P1, R7, R28, 0x1 ;  /* 0x0000001c0702a211 */ /* 0x010fc400078208ff */
[----:B------:R-:W-:-:S03]  /*a170*/  @!P2 LEA R28, R4, UR38, 0x1 ;  /* 0x00000026041cac11 */ /* 0x000fc6000f8e08ff */
[----:B--2---:R-:W-:Y:S01]  /*a180*/  @!P2 IMAD.X R3, RZ, RZ, R20, P1 ;  /* 0x000000ffff03a224 */ /* 0x004fe200008e0614 */
[----:B------:R-:W-:Y:S01]  /*a190*/  ISETP.GE.AND P1, PT, R12, R5, PT ;  /* 0x000000050c00720c */ /* 0x000fe20003f26270 */
[----:B------:R-:W2:Y:S01]  /*a1a0*/  SHFL.IDX PT, R20, R0, 0x2, 0x181f ;  /* 0x00581f0000147f89 */ /* 0x000ea200000e0000 */
[----:B------:R-:W-:-:S03]  /*a1b0*/  VIADD R12, R6, 0xa0 ;  /* 0x000000a0060c7836 */ /* 0x000fc60000000000 */
[----:B------:R1:W-:Y:S02]  /*a1c0*/  @!P2 LDGSTS.E.BYPASS.LTC128B.128 [R28+0x10400], desc[UR42][R2.64], !P0 ;  /* 0x10400000021cafae */ /* 0x0003e4000c101d6a */
[----:B------:R-:W-:-:S06]  /*a1d0*/  ISETP.GE.AND P2, PT, R12, R5, PT ;  /* 0x000000050c00720c */ /* 0x000fcc0003f46270 */
[----:B------:R-:W-:Y:S02]  /*a1e0*/  @!P1 LEA R21, R4, UR38, 0x1 ;  /* 0x0000002604159c11 */ /* 0x000fe4000f8e08ff */
[----:B-1----:R-:W-:Y:S02]  /*a1f0*/  @!P1 LEA R2, P3, R7, R14, 0x1 ;  /* 0x0000000e07029211 */ /* 0x002fe400078608ff */
[----:B------:R1:W4:Y:S03]  /*a200*/  SHFL.IDX PT, R14, R0, 0x3, 0x181f ;  /* 0x00781f00000e7f89 */ /* 0x00032600000e0000 */
[----:B---3--:R-:W-:-:S05]  /*a210*/  @!P1 IMAD.X R3, RZ, RZ, R10, P3 ;  /* 0x000000ffff039224 */ /* 0x008fca00018e060a */
[----:B------:R2:W-:Y:S02]  /*a220*/  @!P1 LDGSTS.E.BYPASS.LTC128B.128 [R21+0x10c00], desc[UR42][R2.64], !P0 ;  /* 0x10c0000002159fae */ /* 0x0005e4000c101d6a */
[----:B--2---:R-:W-:-:S05]  /*a230*/  @!P2 LEA R2, P1, R7, R20, 0x1 ;  /* 0x000000140702a211 */ /* 0x004fca00078208ff */
[----:B------:R-:W-:Y:S01]  /*a240*/  @!P2 IMAD.X R3, RZ, RZ, R9, P1 ;  /* 0x000000ffff03a224 */ /* 0x000fe200008e0609 */
[----:B------:R-:W-:-:S05]  /*a250*/  @!P2 LEA R9, R4, UR38, 0x1 ;  /* 0x000000260409ac11 */ /* 0x000fca000f8e08ff */
[----:B----4-:R1:W-:Y:S02]  /*a260*/  @!P2 LDGSTS.E.BYPASS.LTC128B.128 [R9+0x11400], desc[UR42][R2.64], !P0 ;  /* 0x114000000209afae */ /* 0x0103e4000c101d6a */
.L_x_140:
[----:B------:R-:W-:Y:S02]  /*a270*/  VIADD R6, R6, 0xb0 ;  /* 0x000000b006067836 */ /* 0x000fe40000000000 */
[----:B-1----:R-:W-:-:S03]  /*a280*/  IMAD.MOV.U32 R0, RZ, RZ, 0x1 ;  /* 0x00000001ff007424 */ /* 0x002fc600078e00ff */
[----:B------:R-:W-:Y:S02]  /*a290*/  ISETP.GE.AND P1, PT, R6, R5, PT ;  /* 0x000000050600720c */ /* 0x000fe40003f26270 */
[----:B------:R-:W-:-:S11]  /*a2a0*/  SHF.L.U32 R0, R0, 0x1f, RZ ;  /* 0x0000001f00007819 */ /* 0x000fd600000006ff */
[----:B------:R-:W-:Y:S02]  /*a2b0*/  @!P1 LEA R2, P2, R7, R14, 0x1 ;  /* 0x0000000e07029211 */ /* 0x000fe400078408ff */
[----:B------:R-:W-:Y:S02]  /*a2c0*/  @!P1 LEA R5, R4, UR38, 0x1 ;  /* 0x0000002604059c11 */ /* 0x000fe4000f8e08ff */
[----:B------:R-:W-:-:S05]  /*a2d0*/  @!P1 IADD3.X R3, RZ, R8, RZ, P2, !PT ;  /* 0x00000008ff039210 */ /* 0x000fca00017fe4ff */
[----:B------:R-:W-:Y:S01]  /*a2e0*/  @!PT LDS RZ, [RZ] ;  /* 0x00000000fffff984 */ /* 0x000fe20000000800 */
[----:B------:R-:W-:Y:S01]  /*a2f0*/  @!PT LDS RZ, [RZ] ;  /* 0x00000000fffff984 */ /* 0x000fe20000000800 */
[----:B------:R-:W-:Y:S01]  /*a300*/  @!PT LDS RZ, [RZ] ;  /* 0x00000000fffff984 */ /* 0x000fe20000000800 */
[----:B------:R1:W-:Y:S01]  /*a310*/  @!P1 LDGSTS.E.BYPASS.LTC128B.128 [R5+0x11c00], desc[UR42][R2.64], !P0 ;  /* 0x11c0000002059fae */ /* 0x0003e2000c101d6a */
[----:B------:R-:W-:Y:S01]  /*a320*/  NOP ;  /* 0x0000000000007918 */ /* 0x000fe20000000000 */
[----:B------:R-:W-:Y:S02]  /*a330*/  SYNCS.ARRIVE.TRANS64.RED.A0T1 RZ, [UR38+0x30800], RZ ;  /* 0x030800ffffff79a7 */ /* 0x000fe40008200426 */
[----:B------:R-:W-:Y:S01]  /*a340*/  ARRIVES.LDGSTSBAR.64.TRANSCNT [UR38+0x30800] ;  /* 0x03080000ff0079b0 */ /* 0x000fe20008000aa6 */
[----:B------:R-:W-:Y:S01]  /*a350*/  NOP ;  /* 0x0000000000007918 */ /* 0x000fe20000000000 */
[----:B------:R-:W-:Y:S01]  /*a360*/  SYNCS.ARRIVE.TRANS64.A1T0 RZ, [UR38+0x30800], RZ ;  /* 0x030800ffffff79a7 */ /* 0x000fe20008100026 */
[----:B------:R-:W-:-:S05]  /*a370*/  VIADD R7, R25, 0xfffffffe ;  /* 0xfffffffe19077836 */ /* 0x000fca0000000000 */
[----:B------:R-:W-:Y:S01]  /*a380*/  ISETP.GE.AND P1, PT, R7, R23, PT ;  /* 0x000000170700720c */ /* 0x000fe20003f26270 */
[----:B------:R-:W2:Y:S02]  /*a390*/  SYNCS.PHASECHK.TRANS64.TRYWAIT P0, [UR38+0x30820], R0 ;  /* 0x03082000ff0075a7 */ /* 0x000ea40008000166 */
[----:B-12---:R-:W-:Y:S10]  /*a3a0*/  @!P0 BRA `(.L_x_51) ;  /* 0x0000002800b08947 */ /* 0x006ff40003800000 */
.L_x_141:
[----:B------:R-:W-:Y:S02]  /*a3b0*/  IMAD.MOV.U32 R8, RZ, RZ, 0x1 ;  /* 0x00000001ff087424 */ /* 0x000fe400078e00ff */
[----:B-1----:R-:W-:Y:S01]  /*a3c0*/  IMAD.MOV.U32 R0, RZ, RZ, RZ ;  /* 0x000000ffff007224 */ /* 0x002fe200078e00ff */
[----:B------:R-:W-:Y:S06]  /*a3d0*/  @!P1 BRA `(.L_x_52) ;  /* 0x0000001000d09947 */ /* 0x000fec0003800000 */
[----:B------:R-:W-:Y:S01]  /*a3e0*/  UIADD3 UR4, UR40, 0x1, URZ ;  /* 0x0000000128047890 */ /* 0x000fe2000fffe03f */
[----:B------:R-:W1:Y:S01]  /*a3f0*/  S2R R4, SR_TID.X ;  /* 0x0000000000047919 */ /* 0x000e620000002100 */
[----:B------:R-:W-:Y:S01]  /*a400*/  LOP3.LUT R23, RZ, R23, RZ, 0x33, !PT ;  /* 0x00000017ff177212 */ /* 0x000fe200078e33ff */
[----:B------:R-:W-:-:S03]  /*a410*/  IMAD.MOV.U32 R8, RZ, RZ, 0x1 ;  /* 0x00000001ff087424 */ /* 0x000fc600078e00ff */
[----:B------:R-:W-:-:S05]  /*a420*/  IMAD R24, R24, UR4, RZ ;  /* 0x0000000418187c24 */ /* 0x000fca000f8e02ff */
[----:B------:R-:W-:-:S05]  /*a430*/  VIMNMX R24, R24, UR39, PT ;  /* 0x0000002718187c48 */ /* 0x000fca000bfe0100 */
[----:B------:R-:W-:-:S05]  /*a440*/  IMAD.MOV R2, RZ, RZ, -R24 ;  /* 0x000000ffff027224 */ /* 0x000fca00078e0a18 */
[----:B------:R-:W-:Y:S02]  /*a450*/  VIADDMNMX R23, R2, 0x1, R23, !PT ;  /* 0x0000000102177846 */ /* 0x000fe40007800117 */
[----:B------:R-:W-:-:S03]  /*a460*/  LOP3.LUT R2, RZ, R24, RZ, 0x33, !PT ;  /* 0x00000018ff027212 */ /* 0x000fc600078e33ff */
[----:B------:R-:W-:Y:S02]  /*a470*/  VIADD R3, R23, 0xfffffffe ;  /* 0xfffffffe17037836 */ /* 0x000fe40000000000 */
[----:B------:R-:W-:-:S03]  /*a480*/  IMAD.IADD R9, R24, 0x1, R23 ;  /* 0x0000000118097824 */ /* 0x000fc600078e0217 */
[----:B------:R-:W-:Y:S02]  /*a490*/  ISETP.NE.AND P0, PT, R3, R2, PT ;  /* 0x000000020300720c */ /* 0x000fe40003f05270 */
[----:B-1----:R-:W-:Y:S01]  /*a4a0*/  LOP3.LUT R6, R4, 0x1f, RZ, 0xc0, !PT ;  /* 0x0000001f04067812 */ /* 0x002fe200078ec0ff */
[----:B------:R-:W-:Y:S01]  /*a4b0*/  IMAD.MOV.U32 R4, RZ, RZ, R16 ;  /* 0x000000ffff047224 */ /* 0x000fe200078e0010 */
[----:B------:R-:W-:-:S09]  /*a4c0*/  LOP3.LUT R10, R9, 0x1, RZ, 0xc0, !PT ;  /* 0x00000001090a7812 */ /* 0x000fd200078ec0ff */
[----:B------:R-:W-:Y:S05]  /*a4d0*/  @!P0 BRA `(.L_x_53) ;  /* 0x0000000c00148947 */ /* 0x000fea0003800000 */
[----:B------:R-:W-:Y:S01]  /*a4e0*/  BSSY B0, `(.L_x_53) ;  /* 0x00000c4000007945 */ /* 0x000fe20003800000 */
[----:B------:R-:W-:Y:S02]  /*a4f0*/  IMAD.IADD R9, R9, 0x1, -R10 ;  /* 0x0000000109097824 */ /* 0x000fe400078e0a0a */
[----:B------:R-:W-:Y:S02]  /*a500*/  IMAD.MOV.U32 R11, RZ, RZ, 0x1 ;  /* 0x00000001ff0b7424 */ /* 0x000fe400078e00ff */
[----:B------:R-:W-:-:S07]  /*a510*/  IMAD.MOV.U32 R4, RZ, RZ, R16 ;  /* 0x000000ffff047224 */ /* 0x000fce00078e0010 */
.L_x_80:
[----:B------:R-:W-:Y:S01]  /*a520*/  LOP3.LUT P0, RZ, R17, 0x2, RZ, 0xc0, !PT ;  /* 0x0000000211ff7812 */ /* 0x000fe2000780c0ff */
[----:B------:R-:W-:Y:S01]  /*a530*/  VIADD R9, R9, 0xfffffffe ;  /* 0xfffffffe09097836 */ /* 0x000fe20000000000 */
[----:B------:R-:W-:Y:S04]  /*a540*/  BSSY B1, `(.L_x_54) ;  /* 0x000005b000017945 */ /* 0x000fe80003800000 */
[----:B------:R-:W-:-:S07]  /*a550*/  ISETP.NE.AND P1, PT, R9, RZ, PT ;  /* 0x000000ff0900720c */ /* 0x000fce0003f25270 */
[----:B------:R-:W-:Y:S06]  /*a560*/  @!P0 BRA `(.L_x_55) ;  /* 0x0000000400608947 */ /* 0x000fec0003800000 */
[----:B------:R-:W-:Y:S01]  /*a570*/  LOP3.LUT P0, RZ, R17, 0x1, RZ, 0xc0, !PT ;  /* 0x0000000111ff7812 */ /* 0x000fe2000780c0ff */
[----:B------:R-:W-:Y:S01]  /*a580*/  IMAD.MOV.U32 R12, RZ, RZ, R7 ;  /* 0x000000ffff0c7224 */ /* 0x000fe200078e0007 */
[----:B------:R-:W-:-:S11]  /*a590*/  SHF.L.U32 R8, R11, 0x1f, RZ ;  /* 0x0000001f0b087819 */ /* 0x000fd600000006ff */
[----:B------:R-:W-:Y:S05]  /*a5a0*/  @!P0 BRA `(.L_x_56) ;  /* 0x00000000004c8947 */ /* 0x000fea0003800000 */
[----:B------:R-:W1:Y:S01]  /*a5b0*/  LDC R12, c[0x0][0x43c] ;  /* 0x00010f00ff0c7b82 */ /* 0x000e620000000800 */
[----:B------:R-:W-:Y:S01]  /*a5c0*/  MOV R13, R7 ;  /* 0x00000007000d7202 */ /* 0x000fe20000000f00 */
[----:B------:R-:W-:Y:S01]  /*a5d0*/  ULDC.64 UR4, c[0x0][0x428] ;  /* 0x00010a0000047ab9 */ /* 0x000fe20000000a00 */
[----:B-1----:R-:W-:-:S13]  /*a5e0*/  ISETP.NE.AND P0, PT, R12, 0x1, PT ;  /* 0x000000010c00780c */ /* 0x002fda0003f05270 */
[----:B------:R-:W1:Y:S02]  /*a5f0*/  @P0 LDC.64 R2, c[0x0][0x440] ;  /* 0x00011000ff020b82 */ /* 0x000e640000000a00 */
[----:B-1----:R-:W-:-:S05]  /*a600*/  @P0 IMAD.HI.U32 R2, R7, R2, RZ ;  /* 0x0000000207020227 */ /* 0x002fca00078e00ff */
[----:B------:R-:W-:Y:S01]  /*a610*/  @P0 SHF.R.U32.HI R13, RZ, R3, R2 ;  /* 0x00000003ff0d0219 */ /* 0x000fe20000011602 */
[----:B------:R-:W-:-:S03]  /*a620*/  IMAD R2, R22, UR4, RZ ;  /* 0x0000000416027c24 */ /* 0x000fc6000f8e02ff */
[--C-:B------:R-:W-:Y:S01]  /*a630*/  SHF.R.S32.HI R3, RZ, 0x1f, R13.reuse ;  /* 0x0000001fff037819 */ /* 0x100fe2000001140d */
[----:B------:R-:W-:Y:S02]  /*a640*/  IMAD R5, R19, UR5, R2 ;  /* 0x0000000513057c24 */ /* 0x000fe4000f8e0202 */
[----:B------:R-:W-:-:S04]  /*a650*/  IMAD.MOV.U32 R2, RZ, RZ, R13 ;  /* 0x000000ffff027224 */ /* 0x000fc800078e000d */
[----:B------:R-:W-:Y:S01]  /*a660*/  IMAD.WIDE.U32 R2, R19, UR4, R2 ;  /* 0x0000000413027c25 */ /* 0x000fe2000f8e0002 */
[----:B------:R-:W-:-:S03]  /*a670*/  ULDC.64 UR4, c[0x0][0x418] ;  /* 0x0001060000047ab9 */ /* 0x000fc60000000a00 */
[----:B------:R-:W-:Y:S01]  /*a680*/  IMAD.IADD R3, R5, 0x1, R3 ;  /* 0x0000000105037824 */ /* 0x000fe200078e0203 */
[----:B------:R-:W-:-:S04]  /*a690*/  LEA R4, P0, R2, UR4, 0x2 ;  /* 0x0000000402047c11 */ /* 0x000fc8000f8010ff */
[----:B------:R-:W-:-:S05]  /*a6a0*/  LEA.HI.X R5, R2, UR5, R3, 0x2, P0 ;  /* 0x0000000502057c11 */ /* 0x000fca00080f1403 */
[----:B------:R1:W5:Y:S01]  /*a6b0*/  LDG.E R4, desc[UR42][R4.64] ;  /* 0x0000002a04047981 */ /* 0x000362000c1e1900 */
[----:B------:R-:W-:-:S04]  /*a6c0*/  IMAD.MOV R2, RZ, RZ, -R13 ;  /* 0x000000ffff027224 */ /* 0x000fc800078e0a0d */
[----:B------:R-:W-:-:S07]  /*a6d0*/  IMAD R12, R12, R2, R7 ;  /* 0x000000020c0c7224 */ /* 0x000fce00078e0207 */
.L_x_56:
[----:B------:R-:W2:Y:S01]  /*a6e0*/  SYNCS.PHASECHK.TRANS64.TRYWAIT P0, [UR38+0x30848], R8 ;  /* 0x03084808ff0075a7 */ /* 0x000ea20008000166 */
[----:B------:R-:W-:Y:S01]  /*a6f0*/  BSSY B2, `(.L_x_57) ;  /* 0x0000003000027945 */ /* 0x000fe20003800000 */
[----:B------:R-:W-:-:S03]  /*a700*/  ISETP.NE.AND P2, PT, R27, RZ, PT ;  /* 0x000000ff1b00720c */ /* 0x000fc60003f45270 */
[----:B--2---:R-:W-:Y:S10]  /*a710*/  @!P0 BRA `(.L_x_58) ;  /* 0x0000002400ec8947 */ /* 0x004ff40003800000 */
.L_x_142:
[----:B------:R-:W-:Y:S05]  /*a720*/  BSYNC B2 ;  /* 0x0000000000027941 */ /* 0x000fea0003800000 */
.L_x_57:
[----:B------:R-:W-:Y:S04]  /*a730*/  BSSY B2, `(.L_x_59) ;  /* 0x0000007000027945 */ /* 0x000fe80003800000 */
[----:B------:R-:W-:Y:S05]  /*a740*/  @P2 BRA `(.L_x_60) ;  /* 0x0000000000142947 */ /* 0x000fea0003800000 */
[----:B------:R-:W-:Y:S01]  /*a750*/  ISETP.NE.AND P0, PT, R6, RZ, PT ;  /* 0x000000ff0600720c */ /* 0x000fe20003f05270 */
[----:B------:R-:W-:-:S04]  /*a760*/  IMAD.MOV.U32 R2, RZ, RZ, 0x6000 ;  /* 0x00006000ff027424 */ /* 0x000fc800078e00ff */
[----:B------:R3:W-:Y:S08]  /*a770*/  SYNCS.ARRIVE.TRANS64 RZ, [UR38+0x30838], R2 ;  /* 0x03083802ffff79a7 */ /* 0x0007f00008000026 */
[----:B---3--:R-:W-:Y:S05]  /*a780*/  @!P0 BRA `(.L_x_60) ;  /* 0x0000000000048947 */ /* 0x008fea0003800000 */
[----:B------:R-:W-:Y:S01]  /*a790*/  BPT.TRAP 0x1 ;  /* 0x000000040000795c */ /* 0x000fe20000300000 */
.L_x_60:
[----:B------:R-:W-:Y:S05]  /*a7a0*/  BSYNC B2 ;  /* 0x0000000000027941 */ /* 0x000fea0003800000 */
.L_x_59:
[----:B-1----:R-:W-:Y:S01]  /*a7b0*/  IMAD.MOV.U32 R5, RZ, RZ, RZ ;  /* 0x000000ffff057224 */ /* 0x002fe200078e00ff */
[----:B------:R-:W-:Y:S01]  /*a7c0*/  ULDC.64 UR4, c[0x0][0x198] ;  /* 0x0000660000047ab9 */ /* 0x000fe20000000a00 */
[----:B------:R-:W-:Y:S01]  /*a7d0*/  PLOP3.LUT P0, PT, PT, PT, PT, 0x80, 0x0 ;  /* 0x000000000000781c */ /* 0x000fe20003f0f070 */
[----:B------:R-:W-:Y:S01]  /*a7e0*/  UIADD3 UR4, UP0, UR4, 0x370, URZ ;  /* 0x0000037004047890 */ /* 0x000fe2000ff1e03f */
[----:B------:R-:W-:Y:S01]  /*a7f0*/  IMAD R2, R12, 0xc0, RZ ;  /* 0x000000c00c027824 */ /* 0x000fe200078e02ff */
[----:B------:R-:W-:Y:S01]  /*a800*/  R2UR UR34, R5 ;  /* 0x00000000052272ca */ /* 0x000fe200000e0000 */
[----:B------:R-:W-:Y:S02]  /*a810*/  UIADD3 UR32, UR38, 0x18400, URZ ;  /* 0x0001840026207890 */ /* 0x000fe4000fffe03f */
[----:B------:R-:W-:Y:S02]  /*a820*/  UIADD3 UR33, UR38, 0x30838, URZ ;  /* 0x0003083826217890 */ /* 0x000fe4000fffe03f */
[----:B------:R-:W-:Y:S01]  /*a830*/  UIADD3.X UR5, URZ, UR5, URZ, UP0, !UPT ;  /* 0x000000053f057290 */ /* 0x000fe200087fe43f */
[----:B------:R-:W-:Y:S01]  /*a840*/  UMOV UR6, 0x0 ;  /* 0x0000000000067882 */ /* 0x000fe20000000000 */
[----:B------:R-:W-:-:S10]  /*a850*/  UMOV UR7, 0x14f00000 ;  /* 0x14f0000000077882 */ /* 0x000fd40000000000 */
.L_x_61:
[----:B------:R-:W-:-:S13]  /*a860*/  @P0 ELECT P3, URZ, PT ;  /* 0x00000000003f082f */ /* 0x000fda0003860000 */
[----:B-----5:R-:W-:Y:S02]  /*a870*/  @P3 R2UR UR37, R4 ;  /* 0x00000000042532ca */ /* 0x020fe400000e0000 */
[----:B------:R-:W-:Y:S02]  /*a880*/  @P3 R2UR UR35, R2 ;  /* 0x00000000022332ca */ /* 0x000fe400000e0000 */
[----:B------:R-:W-:Y:S02]  /*a890*/  @P3 PLOP3.LUT P0, PT, P3, PT, PT, 0x8, 0x0 ;  /* 0x000000000000381c */ /* 0x000fe40001f0e170 */
[----:B------:R-:W-:-:S09]  /*a8a0*/  PLOP3.LUT P3, PT, PT, PT, PT, 0x8, 0x0 ;  /* 0x000000000000781c */ /* 0x000fd20003f6e170 */
[----:B------:R1:W-:Y:S02]  /*a8b0*/  UTMALDG.4D [UR32], [UR4], desc[UR6] ;  /* 0x00000620040075b4 */ /* 0x0003e40008019000 */
[----:B-1----:R-:W-:Y:S05]  /*a8c0*/  @P0 BRA.U.ANY `(.L_x_61) ;  /* 0xfffffffd00e40947 */ /* 0x002fea000393ffff */
[----:B------:R-:W1:Y:S01]  /*a8d0*/  SYNCS.PHASECHK.TRANS64.TRYWAIT P0, [UR38+0x30860], R8 ;  /* 0x03086008ff0075a7 */ /* 0x000e620008000166 */
[----:B------:R-:W-:Y:S04]  /*a8e0*/  BSSY B2, `(.L_x_62) ;  /* 0x0000002000027945 */ /* 0x000fe80003800000 */
[----:B-1----:R-:W-:Y:S05]  /*a8f0*/  @!P0 BRA `(.L_x_63) ;  /* 0x00000024008c8947 */ /* 0x002fea0003800000 */
.L_x_143:
[----:B------:R-:W-:Y:S05]  /*a900*/  BSYNC B2 ;  /* 0x0000000000027941 */ /* 0x000fea0003800000 */
.L_x_62:
[----:B------:R-:W-:Y:S01]  /*a910*/  BSSY B2, `(.L_x_64) ;  /* 0x0000009000027945 */ /* 0x000fe20003800000 */
[----:B------:R-:W-:Y:S02]  /*a920*/  IMAD.MOV.U32 R2, RZ, RZ, 0x0 ;  /* 0x00000000ff027424 */ /* 0x000fe400078e00ff */
[----:B-12---:R-:W-:Y:S01]  /*a930*/  IMAD.MOV.U32 R3, RZ, RZ, 0x14f00000 ;  /* 0x14f00000ff037424 */ /* 0x006fe200078e00ff */
[----:B------:R-:W-:Y:S06]  /*a940*/  @P2 BRA `(.L_x_65) ;  /* 0x0000000000142947 */ /* 0x000fec0003800000 */
[----:B------:R-:W-:Y:S01]  /*a950*/  ISETP.NE.AND P0, PT, R6, RZ, PT ;  /* 0x000000ff0600720c */ /* 0x000fe20003f05270 */
[----:B------:R-:W-:-:S04]  /*a960*/  IMAD.MOV.U32 R8, RZ, RZ, 0x6000 ;  /* 0x00006000ff087424 */ /* 0x000fc800078e00ff */
[----:B------:R1:W-:Y:S08]  /*a970*/  SYNCS.ARRIVE.TRANS64 RZ, [UR38+0x30850], R8 ;  /* 0x03085008ffff79a7 */ /* 0x0003f00008000026 */
[----:B-1----:R-:W-:Y:S05]  /*a980*/  @!P0 BRA `(.L_x_65) ;  /* 0x0000000000048947 */ /* 0x002fea0003800000 */
[----:B------:R-:W-:Y:S01]  /*a990*/  BPT.TRAP 0x1 ;  /* 0x000000040000795c */ /* 0x000fe20000300000 */
.L_x_65:
[----:B------:R-:W-:Y:S05]  /*a9a0*/  BSYNC B2 ;  /* 0x0000000000027941 */ /* 0x000fea0003800000 */
.L_x_64:
[----:B------:R-:W-:Y:S01]  /*a9b0*/  R2UR UR7, R3 ;  /* 0x00000000030772ca */ /* 0x000fe200000e0000 */
[----:B------:R-:W-:Y:S01]  /*a9c0*/  ULDC.64 UR4, c[0x0][0x198] ;  /* 0x0000660000047ab9 */ /* 0x000fe20000000a00 */
[----:B------:R-:W-:Y:S01]  /*a9d0*/  R2UR UR10, R5 ;  /* 0x00000000050a72ca */ /* 0x000fe200000e0000 */
[----:B------:R-:W-:Y:S01]  /*a9e0*/  UIADD3 UR4, UP0, UR4, 0x470, URZ ;  /* 0x0000047004047890 */ /* 0x000fe2000ff1e03f */
[----:B------:R-:W-:Y:S01]  /*a9f0*/  R2UR UR6, R2 ;  /* 0x00000000020672ca */ /* 0x000fe200000e0000 */
[----:B------:R-:W-:Y:S01]  /*aa00*/  IMAD R2, R18, 0xc0, RZ ;  /* 0x000000c012027824 */ /* 0x000fe200078e02ff */
[----:B------:R-:W-:Y:S01]  /*aa10*/  PLOP3.LUT P0, PT, PT, PT, PT, 0x80, 0x0 ;  /* 0x000000000000781c */ /* 0x000fe20003f0f070 */
[----:B------:R-:W-:Y:S02]  /*aa20*/  UIADD3 UR8, UR38, 0x400, URZ ;  /* 0x0000040026087890 */ /* 0x000fe4000fffe03f */
[----:B------:R-:W-:Y:S02]  /*aa30*/  UIADD3 UR9, UR38, 0x30850, URZ ;  /* 0x0003085026097890 */ /* 0x000fe4000fffe03f */
[----:B------:R-:W-:-:S12]  /*aa40*/  UIADD3.X UR5, URZ, UR5, URZ, UP0, !UPT ;  /* 0x000000053f057290 */ /* 0x000fd800087fe43f */
.L_x_66:
[----:B------:R-:W-:-:S13]  /*aa50*/  @P0 ELECT P2, URZ, PT ;  /* 0x00000000003f082f */ /* 0x000fda0003840000 */
[----:B------:R-:W-:Y:S01]  /*aa60*/  @P2 R2UR UR13, R16 ;  /* 0x00000000100d22ca */ /* 0x000fe200000e0000 */
[----:B------:R-:W-:Y:S01]  /*aa70*/  UMOV UR12, UR36 ;  /* 0x00000024000c7c82 */ /* 0x000fe20008000000 */
[----:B------:R-:W-:Y:S02]  /*aa80*/  @P2 R2UR UR11, R2 ;  /* 0x00000000020b22ca */ /* 0x000fe400000e0000 */
[----:B------:R-:W-:Y:S02]  /*aa90*/  @P2 PLOP3.LUT P0, PT, P2, PT, PT, 0x8, 0x0 ;  /* 0x000000000000281c */ /* 0x000fe4000170e170 */
[----:B------:R-:W-:-:S09]  /*aaa0*/  PLOP3.LUT P2, PT, PT, PT, PT, 0x8, 0x0 ;  /* 0x000000000000781c */ /* 0x000fd20003f4e170 */
[----:B------:R1:W-:Y:S02]  /*aab0*/  UTMALDG.4D [UR8], [UR4], desc[UR6] ;  /* 0x00000608040075b4 */ /* 0x0003e40008019000 */
[----:B-1----:R-:W-:Y:S05]  /*aac0*/  @P0 BRA.U.ANY `(.L_x_66) ;  /* 0xfffffffd00e00947 */ /* 0x002fea000393ffff */
[----:B------:R-:W-:Y:S02]  /*aad0*/  IMAD.MOV.U32 R18, RZ, RZ, R12 ;  /* 0x000000ffff127224 */ /* 0x000fe400078e000c */
[----:B------:R-:W-:-:S07]  /*aae0*/  IMAD.MOV.U32 R16, RZ, RZ, R4 ;  /* 0x000000ffff107224 */ /* 0x000fce00078e0004 */
.L_x_55:
[----:B------:R-:W-:Y:S05]  /*aaf0*/  BSYNC B1 ;  /* 0x0000000000017941 */ /* 0x000fea0003800000 */
.L_x_54:
[----:B------:R-:W-:Y:S01]  /*ab00*/  LOP3.LUT P0, RZ, R17, 0x2, RZ, 0xc0, !PT ;  /* 0x0000000211ff7812 */ /* 0x000fe2000780c0ff */
[----:B------:R-:W-:Y:S01]  /*ab10*/  BSSY B1, `(.L_x_67) ;  /* 0x000005d000017945 */ /* 0x000fe20003800000 */
[----:B------:R-:W-:-:S11]  /*ab20*/  LOP3.LUT R8, R11, 0x1, RZ, 0x3c, !PT ;  /* 0x000000010b087812 */ /* 0x000fd600078e3cff */
[----:B------:R-:W-:Y:S05]  /*ab30*/  @!P0 BRA `(.L_x_68) ;  /* 0x0000000400688947 */ /* 0x000fea0003800000 */
[----:B------:R-:W-:Y:S01]  /*ab40*/  LOP3.LUT P0, RZ, R17, 0x1, RZ, 0xc0, !PT ;  /* 0x0000000111ff7812 */ /* 0x000fe2000780c0ff */
[----:B------:R-:W-:Y:S01]  /*ab50*/  VIADD R13, R7, 0xffffffff ;  /* 0xffffffff070d7836 */ /* 0x000fe20000000000 */
[----:B------:R-:W-:-:S11]  /*ab60*/  SHF.L.U32 R12, R8, 0x1f, RZ ;  /* 0x0000001f080c7819 */ /* 0x000fd600000006ff */
[----:B------:R-:W-:Y:S05]  /*ab70*/  @!P0 BRA `(.L_x_69) ;  /* 0x00000000004c8947 */ /* 0x000fea0003800000 */
[----:B------:R-:W1:Y:S01]  /*ab80*/  LDC R14, c[0x0][0x43c] ;  /* 0x00010f00ff0e7b82 */ /* 0x000e620000000800 */
[----:B------:R-:W-:Y:S01]  /*ab90*/  IMAD.MOV.U32 R15, RZ, RZ, R13 ;  /* 0x000000ffff0f7224 */ /* 0x000fe200078e000d */
        /* <DEDUP_REMOVED lines=10> */
[----:B------:R-:W-:-:S04]  /*ac40*/  ULDC.64 UR4, c[0x0][0x418] ;  /* 0x0001060000047ab9 */ /* 0x000fc80000000a00 */
[----:B------:R-:W-:Y:S02]  /*ac50*/  IADD3 R3, R5, R3, RZ ;  /* 0x0000000305037210 */ /* 0x000fe40007ffe0ff */
[----:B------:R-:W-:-:S04]  /*ac60*/  LEA R4, P0, R2, UR4, 0x2 ;  /* 0x0000000402047c11 */ /* 0x000fc8000f8010ff */
[----:B------:R-:W-:-:S05]  /*ac70*/  LEA.HI.X R5, R2, UR5, R3, 0x2, P0 ;  /* 0x0000000502057c11 */ /* 0x000fca00080f1403 */
[----:B------:R1:W5:Y:S01]  /*ac80*/  LDG.E R4, desc[UR42][R4.64] ;  /* 0x0000002a04047981 */ /* 0x000362000c1e1900 */
[----:B------:R-:W-:-:S04]  /*ac90*/  IMAD.MOV R2, RZ, RZ, -R15 ;  /* 0x000000ffff027224 */ /* 0x000fc800078e0a0f */
[----:B------:R-:W-:-:S07]  /*aca0*/  IMAD R13, R14, R2, R13 ;  /* 0x000000020e0d7224 */ /* 0x000fce00078e020d */
.L_x_69:
[----:B------:R-:W2:Y:S01]  /*acb0*/  SYNCS.PHASECHK.TRANS64.TRYWAIT P0, [UR38+0x30840], R12 ;  /* 0x0308400cff0075a7 */ /* 0x000ea20008000166 */
[----:B------:R-:W-:Y:S01]  /*acc0*/  BSSY B2, `(.L_x_70) ;  /* 0x0000003000027945 */ /* 0x000fe20003800000 */
[----:B------:R-:W-:-:S03]  /*acd0*/  ISETP.NE.AND P2, PT, R27, RZ, PT ;  /* 0x000000ff1b00720c */ /* 0x000fc60003f45270 */
[----:B--2---:R-:W-:Y:S10]  /*ace0*/  @!P0 BRA `(.L_x_71) ;  /* 0x0000002000a88947 */ /* 0x004ff40003800000 */
.L_x_144:
[----:B------:R-:W-:Y:S05]  /*acf0*/  BSYNC B2 ;  /* 0x0000000000027941 */ /* 0x000fea0003800000 */
.L_x_70:
[----:B------:R-:W-:Y:S04]  /*ad00*/  BSSY B2, `(.L_x_72) ;  /* 0x0000007000027945 */ /* 0x000fe80003800000 */
[----:B------:R-:W-:Y:S05]  /*ad10*/  @P2 BRA `(.L_x_73) ;  /* 0x0000000000142947 */ /* 0x000fea0003800000 */
[----:B------:R-:W-:Y:S01]  /*ad20*/  ISETP.NE.AND P0, PT, R6, RZ, PT ;  /* 0x000000ff0600720c */ /* 0x000fe20003f05270 */
[----:B------:R-:W-:-:S04]  /*ad30*/  IMAD.MOV.U32 R2, RZ, RZ, 0x6000 ;  /* 0x00006000ff027424 */ /* 0x000fc800078e00ff */
[----:B------:R3:W-:Y:S08]  /*ad40*/  SYNCS.ARRIVE.TRANS64 RZ, [UR38+0x30830], R2 ;  /* 0x03083002ffff79a7 */ /* 0x0007f00008000026 */
[----:B---3--:R-:W-:Y:S05]  /*ad50*/  @!P0 BRA `(.L_x_73) ;  /* 0x0000000000048947 */ /* 0x008fea0003800000 */
[----:B------:R-:W-:Y:S01]  /*ad60*/  BPT.TRAP 0x1 ;  /* 0x000000040000795c */ /* 0x000fe20000300000 */
.L_x_73:
[----:B------:R-:W-:Y:S05]  /*ad70*/  BSYNC B2 ;  /* 0x0000000000027941 */ /* 0x000fea0003800000 */
.L_x_72:
        /* <DEDUP_REMOVED lines=11> */
.L_x_74:
[----:B------:R-:W-:-:S13]  /*ae30*/  @P0 ELECT P3, URZ, PT ;  /* 0x00000000003f082f */ /* 0x000fda0003860000 */
[----:B-----5:R-:W-:Y:S01]  /*ae40*/  @P3 R2UR UR13, R4 ;  /* 0x00000000040d32ca */ /* 0x020fe200000e0000 */
[----:B------:R-:W-:Y:S01]  /*ae50*/  UMOV UR12, UR36 ;  /* 0x00000024000c7c82 */ /* 0x000fe20008000000 */
[----:B------:R-:W-:Y:S02]  /*ae60*/  @P3 R2UR UR11, R2 ;  /* 0x00000000020b32ca */ /* 0x000fe400000e0000 */
[----:B------:R-:W-:Y:S02]  /*ae70*/  @P3 PLOP3.LUT P0, PT, P3, PT, PT, 0x8, 0x0 ;  /* 0x000000000000381c */ /* 0x000fe40001f0e170 */
[----:B------:R-:W-:-:S09]  /*ae80*/  PLOP3.LUT P3, PT, PT, PT, PT, 0x8, 0x0 ;  /* 0x000000000000781c */ /* 0x000fd20003f6e170 */
[----:B------:R1:W-:Y:S02]  /*ae90*/  UTMALDG.4D [UR8], [UR4], desc[UR6] ;  /* 0x00000608040075b4 */ /* 0x0003e40008019000 */
[----:B-1----:R-:W-:Y:S05]  /*aea0*/  @P0 BRA.U.ANY `(.L_x_74) ;  /* 0xfffffffd00e00947 */ /* 0x002fea000393ffff */
[----:B------:R-:W-:Y:S01]  /*aeb0*/  SHF.L.U32 R2, R11, 0x1f, RZ ;  /* 0x0000001f0b027819 */ /* 0x000fe200000006ff */
[----:B------:R-:W-:Y:S03]  /*aec0*/  BSSY B2, `(.L_x_75) ;  /* 0x0000003000027945 */ /* 0x000fe60003800000 */
[----:B------:R-:W1:Y:S02]  /*aed0*/  SYNCS.PHASECHK.TRANS64.TRYWAIT P0, [UR38+0x30868], R2 ;  /* 0x03086802ff0075a7 */ /* 0x000e640008000166 */
[----:B-1----:R-:W-:Y:S05]  /*aee0*/  @!P0 BRA `(.L_x_76) ;  /* 0x0000002000408947 */ /* 0x002fea0003800000 */
.L_x_145:
[----:B------:R-:W-:Y:S05]  /*aef0*/  BSYNC B2 ;  /* 0x0000000000027941 */ /* 0x000fea0003800000 */
.L_x_75:
[----:B------:R-:W-:Y:S01]  /*af00*/  BSSY B2, `(.L_x_77) ;  /* 0x0000009000027945 */ /* 0x000fe20003800000 */
[----:B-1----:R-:W-:Y:S02]  /*af10*/  IMAD.MOV.U32 R2, RZ, RZ, 0x0 ;  /* 0x00000000ff027424 */ /* 0x002fe400078e00ff */
[----:B--2---:R-:W-:Y:S01]  /*af20*/  IMAD.MOV.U32 R3, RZ, RZ, 0x14f00000 ;  /* 0x14f00000ff037424 */ /* 0x004fe200078e00ff */
[----:B------:R-:W-:Y:S06]  /*af30*/  @P2 BRA `(.L_x_78) ;  /* 0x0000000000142947 */ /* 0x000fec0003800000 */
[----:B------:R-:W-:Y:S01]  /*af40*/  ISETP.NE.AND P0, PT, R6, RZ, PT ;  /* 0x000000ff0600720c */ /* 0x000fe20003f05270 */
[----:B------:R-:W-:-:S04]  /*af50*/  IMAD.MOV.U32 R11, RZ, RZ, 0x6000 ;  /* 0x00006000ff0b7424 */ /* 0x000fc800078e00ff */
[----:B------:R1:W-:Y:S08]  /*af60*/  SYNCS.ARRIVE.TRANS64 RZ, [UR38+0x30858], R11 ;  /* 0x0308580bffff79a7 */ /* 0x0003f00008000026 */
[----:B-1----:R-:W-:Y:S05]  /*af70*/  @!P0 BRA `(.L_x_78) ;  /* 0x0000000000048947 */ /* 0x002fea0003800000 */
[----:B------:R-:W-:Y:S01]  /*af80*/  BPT.TRAP 0x1 ;  /* 0x000000040000795c */ /* 0x000fe20000300000 */
.L_x_78:
[----:B------:R-:W-:Y:S05]  /*af90*/  BSYNC B2 ;  /* 0x0000000000027941 */ /* 0x000fea0003800000 */
.L_x_77:
        /* <DEDUP_REMOVED lines=10> */
.L_x_79:
        /* <DEDUP_REMOVED lines=10> */
.L_x_68:
[----:B------:R-:W-:Y:S05]  /*b0e0*/  BSYNC B1 ;  /* 0x0000000000017941 */ /* 0x000fea0003800000 */
.L_x_67:
[----:B------:R-:W-:Y:S02]  /*b0f0*/  VIADD R7, R7, 0xfffffffe ;  /* 0xfffffffe07077836 */ /* 0x000fe40000000000 */
[----:B------:R-:W-:Y:S01]  /*b100*/  IMAD.MOV.U32 R11, RZ, RZ, R8 ;  /* 0x000000ffff0b7224 */ /* 0x000fe200078e0008 */
[----:B------:R-:W-:Y:S06]  /*b110*/  @P1 BRA `(.L_x_80) ;  /* 0xfffffff400001947 */ /* 0x000fec000383ffff */
[----:B------:R-:W-:Y:S05]  /*b120*/  BSYNC B0 ;  /* 0x0000000000007941 */ /* 0x000fea0003800000 */
.L_x_53:
[----:B------:R-:W-:Y:S01]  /*b130*/  ISETP.NE.AND P0, PT, R10, RZ, PT ;  /* 0x000000ff0a00720c */ /* 0x000fe20003f05270 */
[----:B------:R-:W-:-:S12]  /*b140*/  BSSY B0, `(.L_x_52) ;  /* 0x000005d000007945 */ /* 0x000fd80003800000 */
[----:B------:R-:W-:Y:S05]  /*b150*/  @!P0 BRA `(.L_x_81) ;  /* 0x00000004006c8947 */ /* 0x000fea0003800000 */
[----:B------:R-:W-:Y:S01]  /*b160*/  LOP3.LUT P1, RZ, R17, 0x2, RZ, 0xc0, !PT ;  /* 0x0000000211ff7812 */ /* 0x000fe2000782c0ff */
[----:B------:R-:W-:-:S12]  /*b170*/  IMAD.MOV.U32 R0, RZ, RZ, 0x1 ;  /* 0x00000001ff007424 */ /* 0x000fd800078e00ff */
[----:B------:R-:W-:Y:S05]  /*b180*/  @!P1 BRA `(.L_x_81) ;  /* 0x0000000400609947 */ /* 0x000fea0003800000 */
[----:B------:R-:W-:Y:S02]  /*b190*/  LOP3.LUT P1, RZ, R17, 0x1, RZ, 0xc0, !PT ;  /* 0x0000000111ff7812 */ /* 0x000fe4000782c0ff */
[----:B------:R-:W-:-:S11]  /*b1a0*/  SHF.L.U32 R9, R8, 0x1f, RZ ;  /* 0x0000001f08097819 */ /* 0x000fd600000006ff */
[----:B------:R-:W-:Y:S05]  /*b1b0*/  @!P1 BRA `(.L_x_82) ;  /* 0x00000000004c9947 */ /* 0x000fea0003800000 */
        /* <DEDUP_REMOVED lines=19> */
.L_x_82:
[----:B------:R-:W2:Y:S01]  /*b2f0*/  SYNCS.PHASECHK.TRANS64.TRYWAIT P0, [UR38+0x30848], R9 ;  /* 0x03084809ff0075a7 */ /* 0x000ea20008000166 */
[----:B------:R-:W-:Y:S01]  /*b300*/  BSSY B1, `(.L_x_83) ;  /* 0x0000003000017945 */ /* 0x000fe20003800000 */
[----:B------:R-:W-:-:S03]  /*b310*/  ISETP.NE.AND P1, PT, R27, RZ, PT ;  /* 0x000000ff1b00720c */ /* 0x000fc60003f25270 */
[----:B--2---:R-:W-:Y:S10]  /*b320*/  @!P0 BRA `(.L_x_84) ;  /* 0x0000001c00488947 */ /* 0x004ff40003800000 */
.L_x_146:
[----:B------:R-:W-:Y:S05]  /*b330*/  BSYNC B1 ;  /* 0x0000000000017941 */ /* 0x000fea0003800000 */
.L_x_83:
[----:B------:R-:W-:Y:S04]  /*b340*/  BSSY B1, `(.L_x_85) ;  /* 0x0000007000017945 */ /* 0x000fe80003800000 */
[----:B------:R-:W-:Y:S05]  /*b350*/  @P1 BRA `(.L_x_86) ;  /* 0x0000000000141947 */ /* 0x000fea0003800000 */
[----:B------:R-:W-:Y:S01]  /*b360*/  ISETP.NE.AND P0, PT, R6, RZ, PT ;  /* 0x000000ff0600720c */ /* 0x000fe20003f05270 */
[----:B--2---:R-:W-:-:S04]  /*b370*/  IMAD.MOV.U32 R2, RZ, RZ, 0x6000 ;  /* 0x00006000ff027424 */ /* 0x004fc800078e00ff */
[----:B------:R3:W-:Y:S08]  /*b380*/  SYNCS.ARRIVE.TRANS64 RZ, [UR38+0x30838], R2 ;  /* 0x03083802ffff79a7 */ /* 0x0007f00008000026 */
[----:B---3--:R-:W-:Y:S05]  /*b390*/  @!P0 BRA `(.L_x_86) ;  /* 0x0000000000048947 */ /* 0x008fea0003800000 */
[----:B------:R-:W-:Y:S01]  /*b3a0*/  BPT.TRAP 0x1 ;  /* 0x000000040000795c */ /* 0x000fe20000300000 */
.L_x_86:
[----:B------:R-:W-:Y:S05]  /*b3b0*/  BSYNC B1 ;  /* 0x0000000000017941 */ /* 0x000fea0003800000 */
.L_x_85:
[----:B-1----:R-:W-:Y:S01]  /*b3c0*/  IMAD.MOV.U32 R5, RZ, RZ, RZ ;  /* 0x000000ffff057224 */ /* 0x002fe200078e00ff */
[----:B------:R-:W-:Y:S01]  /*b3d0*/  ULDC.64 UR4, c[0x0][0x198] ;  /* 0x0000660000047ab9 */ /* 0x000fe20000000a00 */
[----:B------:R-:W-:Y:S01]  /*b3e0*/  PLOP3.LUT P0, PT, PT, PT, PT, 0x80, 0x0 ;  /* 0x000000000000781c */ /* 0x000fe20003f0f070 */
[----:B------:R-:W-:Y:S01]  /*b3f0*/  UIADD3 UR4, UP0, UR4, 0x370, URZ ;  /* 0x0000037004047890 */ /* 0x000fe2000ff1e03f */
[----:B--2---:R-:W-:Y:S01]  /*b400*/  IMAD R2, R7, 0xc0, RZ ;  /* 0x000000c007027824 */ /* 0x004fe200078e02ff */
[----:B------:R-:W-:Y:S01]  /*b410*/  R2UR UR10, R5 ;  /* 0x00000000050a72ca */ /* 0x000fe200000e0000 */
[----:B------:R-:W-:Y:S02]  /*b420*/  UIADD3 UR8, UR38, 0x18400, URZ ;  /* 0x0001840026087890 */ /* 0x000fe4000fffe03f */
[----:B------:R-:W-:Y:S02]  /*b430*/  UIADD3 UR9, UR38, 0x30838, URZ ;  /* 0x0003083826097890 */ /* 0x000fe4000fffe03f */
[----:B------:R-:W-:Y:S01]  /*b440*/  UIADD3.X UR5, URZ, UR5, URZ, UP0, !UPT ;  /* 0x000000053f057290 */ /* 0x000fe200087fe43f */
[----:B------:R-:W-:Y:S01]  /*b450*/  UMOV UR6, 0x0 ;  /* 0x0000000000067882 */ /* 0x000fe20000000000 */
[----:B------:R-:W-:-:S10]  /*b460*/  UMOV UR7, 0x14f00000 ;  /* 0x14f0000000077882 */ /* 0x000fd40000000000 */
.L_x_87:
        /* <DEDUP_REMOVED lines=11> */
.L_x_147:
[----:B------:R-:W-:Y:S05]  /*b520*/  BSYNC B1 ;  /* 0x0000000000017941 */ /* 0x000fea0003800000 */
.L_x_88:
[----:B------:R-:W-:Y:S01]  /*b530*/  BSSY B1, `(.L_x_90) ;  /* 0x0000009000017945 */ /* 0x000fe20003800000 */
[----:B-1----:R-:W-:Y:S02]  /*b540*/  IMAD.MOV.U32 R2, RZ, RZ, 0x0 ;  /* 0x00000000ff027424 */ /* 0x002fe400078e00ff */
[----:B------:R-:W-:Y:S01]  /*b550*/  IMAD.MOV.U32 R3, RZ, RZ, 0x14f00000 ;  /* 0x14f00000ff037424 */ /* 0x000fe200078e00ff */
[----:B------:R-:W-:Y:S06]  /*b560*/  @P1 BRA `(.L_x_91) ;  /* 0x0000000000141947 */ /* 0x000fec0003800000 */
[----:B------:R-:W-:Y:S01]  /*b570*/  ISETP.NE.AND P0, PT, R6, RZ, PT ;  /* 0x000000ff0600720c */ /* 0x000fe20003f05270 */
[----:B------:R-:W-:-:S04]  /*b580*/  IMAD.MOV.U32 R9, RZ, RZ, 0x6000 ;  /* 0x00006000ff097424 */ /* 0x000fc800078e00ff */
[----:B------:R1:W-:Y:S08]  /*b590*/  SYNCS.ARRIVE.TRANS64 RZ, [UR38+0x30850], R9 ;  /* 0x03085009ffff79a7 */ /* 0x0003f00008000026 */
[----:B-1----:R-:W-:Y:S05]  /*b5a0*/  @!P0 BRA `(.L_x_91) ;  /* 0x0000000000048947 */ /* 0x002fea0003800000 */
[----:B------:R-:W-:Y:S01]  /*b5b0*/  BPT.TRAP 0x1 ;  /* 0x000000040000795c */ /* 0x000fe20000300000 */
.L_x_91:
[----:B------:R-:W-:Y:S05]  /*b5c0*/  BSYNC B1 ;  /* 0x0000000000017941 */ /* 0x000fea0003800000 */
.L_x_90:
        /* <DEDUP_REMOVED lines=10> */
.L_x_92:
        /* <DEDUP_REMOVED lines=10> */
.L_x_81:
[----:B------:R-:W-:Y:S05]  /*b710*/  BSYNC B0 ;  /* 0x0000000000007941 */ /* 0x000fea0003800000 */
.L_x_52:
[----:B------:R-:W-:Y:S01]  /*b720*/  LOP3.LUT P0, RZ, R17, 0x2, RZ, 0xc0, !PT ;  /* 0x0000000211ff7812 */ /* 0x000fe2000780c0ff */
[----:B------:R-:W-:-:S12]  /*b730*/  BSSY B0, `(.L_x_93) ;  /* 0x0000027000007945 */ /* 0x000fd80003800000 */
[----:B------:R-:W-:Y:S05]  /*b740*/  @!P0 BRA `(.L_x_94) ;  /* 0x0000000000948947 */ /* 0x000fea0003800000 */
[----:B------:R-:W-:Y:S01]  /*b750*/  LEA R3, R0, UR38, 0x3 ;  /* 0x0000002600037c11 */ /* 0x000fe2000f8e18ff */
[----:B------:R-:W-:Y:S01]  /*b760*/  BSSY B1, `(.L_x_95) ;  /* 0x0000005000017945 */ /* 0x000fe20003800000 */
[----:B------:R-:W-:Y:S02]  /*b770*/  SHF.L.U32 R2, R8, 0x1f, RZ ;  /* 0x0000001f08027819 */ /* 0x000fe400000006ff */
[----:B------:R-:W-:Y:S02]  /*b780*/  ISETP.NE.AND P1, PT, R27, RZ, PT ;  /* 0x000000ff1b00720c */ /* 0x000fe40003f25270 */
[----:B------:R-:W1:Y:S02]  /*b790*/  SYNCS.PHASECHK.TRANS64.TRYWAIT P0, [R3+URZ+0x30860], R2 ;  /* 0x03086002030075a7 */ /* 0x000e64000800017f */
[----:B-1----:R-:W-:Y:S09]  /*b7a0*/  @!P0 BRA `(.L_x_96) ;  /* 0x0000001800588947 */ /* 0x002ff20003800000 */
.L_x_148:
[----:B------:R-:W-:Y:S05]  /*b7b0*/  BSYNC B1 ;  /* 0x0000000000017941 */ /* 0x000fea0003800000 */
.L_x_95:
[----:B------:R-:W-:Y:S04]  /*b7c0*/  BSSY B1, `(.L_x_97) ;  /* 0x0000008000017945 */ /* 0x000fe80003800000 */
[----:B------:R-:W-:Y:S05]  /*b7d0*/  @P1 BRA `(.L_x_98) ;  /* 0x0000000000181947 */ /* 0x000fea0003800000 */
[----:B------:R-:W2:Y:S01]  /*b7e0*/  S2R R4, SR_TID.X ;  /* 0x0000000000047919 */ /* 0x000ea20000002100 */
[----:B-1----:R-:W-:-:S04]  /*b7f0*/  IMAD.MOV.U32 R2, RZ, RZ, 0x6000 ;  /* 0x00006000ff027424 */ /* 0x002fc800078e00ff */
[----:B------:R3:W-:Y:S01]  /*b800*/  SYNCS.ARRIVE.TRANS64 RZ, [R3+URZ+0x30850], R2 ;  /* 0x0308500203ff79a7 */ /* 0x0007e2000800003f */
[----:B--2---:R-:W-:-:S13]  /*b810*/  LOP3.LUT P0, RZ, R4, 0x1f, RZ, 0xc0, !PT ;  /* 0x0000001f04ff7812 */ /* 0x004fda000780c0ff */
[----:B---3--:R-:W-:Y:S05]  /*b820*/  @!P0 BRA `(.L_x_98) ;  /* 0x0000000000048947 */ /* 0x008fea0003800000 */
[----:B------:R-:W-:Y:S01]  /*b830*/  BPT.TRAP 0x1 ;  /* 0x000000040000795c */ /* 0x000fe20000300000 */
.L_x_98:
[----:B------:R-:W-:Y:S05]  /*b840*/  BSYNC B1 ;  /* 0x0000000000017941 */ /* 0x000fea0003800000 */
.L_x_97:
[----:B------:R-:W-:Y:S01]  /*b850*/  R2UR UR8, R0 ;  /* 0x00000000000872ca */ /* 0x000fe200000e0000 */
[----:B------:R-:W-:Y:S01]  /*b860*/  ULDC.64 UR4, c[0x0][0x198] ;  /* 0x0000660000047ab9 */ /* 0x000fe20000000a00 */
[----:B------:R-:W-:Y:S01]  /*b870*/  R2UR UR9, R3 ;  /* 0x00000000030972ca */ /* 0x000fe200000e0000 */
[----:B------:R-:W-:Y:S01]  /*b880*/  UIADD3 UR4, UP0, UR4, 0x470, URZ ;  /* 0x0000047004047890 */ /* 0x000fe2000ff1e03f */
[----:B------:R-:W-:Y:S01]  /*b890*/  PLOP3.LUT P0, PT, PT, PT, PT, 0x80, 0x0 ;  /* 0x000000000000781c */ /* 0x000fe20003f0f070 */
[----:B------:R-:W-:Y:S01]  /*b8a0*/  IMAD R18, R18, 0xc0, RZ ;  /* 0x000000c012127824 */ /* 0x000fe200078e02ff */
[----:B------:R-:W-:Y:S01]  /*b8b0*/  UMOV UR6, 0x0 ;  /* 0x0000000000067882 */ /* 0x000fe20000000000 */
[----:B------:R-:W-:Y:S01]  /*b8c0*/  UIADD3.X UR5, URZ, UR5, URZ, UP0, !UPT ;  /* 0x000000053f057290 */ /* 0x000fe200087fe43f */
[----:B------:R-:W-:Y:S01]  /*b8d0*/  UMOV UR7, 0x14f00000 ;  /* 0x14f0000000077882 */ /* 0x000fe20000000000 */
[----:B------:R-:W-:-:S04]  /*b8e0*/  UMOV UR10, URZ ;  /* 0x0000003f000a7c82 */ /* 0x000fc80008000000 */
[----:B------:R-:W-:Y:S02]  /*b8f0*/  UIMAD UR8, UR8, 0x6000, UR38 ;  /* 0x00006000080878a4 */ /* 0x000fe4000f8e0226 */
[----:B------:R-:W-:Y:S02]  /*b900*/  UIADD3 UR9, UR9, 0x30850, URZ ;  /* 0x0003085009097890 */ /* 0x000fe4000fffe03f */
[----:B------:R-:W-:-:S12]  /*b910*/  UIADD3 UR8, UR8, 0x400, URZ ;  /* 0x0000040008087890 */ /* 0x000fd8000fffe03f */
.L_x_99:
[----:B------:R-:W-:-:S13]  /*b920*/  @P0 ELECT P1, URZ, PT ;  /* 0x00000000003f082f */ /* 0x000fda0003820000 */
[----:B------:R-:W-:Y:S01]  /*b930*/  @P1 R2UR UR13, R16 ;  /* 0x00000000100d12ca */ /* 0x000fe200000e0000 */
[----:B------:R-:W-:Y:S01]  /*b940*/  UMOV UR12, UR36 ;  /* 0x00000024000c7c82 */ /* 0x000fe20008000000 */
[----:B------:R-:W-:Y:S02]  /*b950*/  @P1 R2UR UR11, R18 ;  /* 0x00000000120b12ca */ /* 0x000fe400000e0000 */
[----:B------:R-:W-:Y:S02]  /*b960*/  @P1 PLOP3.LUT P0, PT, P1, PT, PT, 0x8, 0x0 ;  /* 0x000000000000181c */ /* 0x000fe40000f0e170 */
[----:B------:R-:W-:-:S09]  /*b970*/  PLOP3.LUT P1, PT, PT, PT, PT, 0x8, 0x0 ;  /* 0x000000000000781c */ /* 0x000fd20003f2e170 */
[----:B------:R2:W-:Y:S02]  /*b980*/  UTMALDG.4D [UR8], [UR4], desc[UR6] ;  /* 0x00000608040075b4 */ /* 0x0005e40008019000 */
[----:B--2---:R-:W-:Y:S05]  /*b990*/  @P0 BRA.U.ANY `(.L_x_99) ;  /* 0xfffffffd00e00947 */ /* 0x004fea000393ffff */
.L_x_94:
[----:B------:R-:W-:Y:S05]  /*b9a0*/  BSYNC B0 ;  /* 0x0000000000007941 */ /* 0x000fea0003800000 */
.L_x_93:
[----:B------:R-:W-:Y:S02]  /*b9b0*/  VIADD R0, R0, 0x1 ;  /* 0x0000000100007836 */ /* 0x000fe40000000000 */
[----:B-1----:R-:W-:-:S03]  /*b9c0*/  IMAD.MOV.U32 R2, RZ, RZ, RZ ;  /* 0x000000ffff027224 */ /* 0x002fc600078e00ff */
[----:B------:R-:W-:-:S04]  /*b9d0*/  ISETP.NE.AND P0, PT, R0, 0x2, PT ;  /* 0x000000020000780c */ /* 0x000fc80003f05270 */
[----:B------:R-:W-:Y:S02]  /*b9e0*/  SEL R3, RZ, 0x1, P0 ;  /* 0x00000001ff037807 */ /* 0x000fe40000000000 */
[----:B------:R-:W-:Y:S02]  /*b9f0*/  SEL R0, R0, RZ, P0 ;  /* 0x000000ff00007207 */ /* 0x000fe40000000000 */
[----:B------:R-:W-:-:S07]  /*ba00*/  LOP3.LUT R8, R8, R3, RZ, 0x3c, !PT ;  /* 0x0000000308087212 */ /* 0x000fce00078e3cff */
.L_x_38:
[----:B------:R-:W1:Y:S01]  /*ba10*/  S2R R4, SR_CgaCtaId ;  /* 0x0000000000047919 */ /* 0x000e620000008800 */
[----:B------:R-:W-:Y:S02]  /*ba20*/  MOV R3, 0x400 ;  /* 0x0000040000037802 */ /* 0x000fe40000000f00 */
[----:B------:R-:W-:Y:S02]  /*ba30*/  SHF.L.U32 R2, R2, 0x1f, RZ ;  /* 0x0000001f02027819 */ /* 0x000fe400000006ff */
[----:B-1----:R-:W-:-:S04]  /*ba40*/  LEA R7, R4, R3, 0x18 ;  /* 0x0000000304077211 */ /* 0x002fc800078ec0ff */
[----:B------:R-:W1:Y:S02]  /*ba50*/  SYNCS.PHASECHK.TRANS64.TRYWAIT P0, [R7+URZ+0x30820], R2 ;  /* 0x03082002070075a7 */ /* 0x000e64000800017f */
[----:B-1----:R-:W-:Y:S05]  /*ba60*/  @!P0 BRA `(.L_x_100) ;  /* 0x0000001400bc8947 */ /* 0x002fea0003800000 */
.L_x_149:
[----:B------:R-:W-:-:S03]  /*ba70*/  UMOV UR4, 0xffffffff ;  /* 0xffffffff00047882 */ /* 0x000fc60000000000 */
[----:B------:R-:W-:Y:S05]  /*ba80*/  BRA.DIV UR4, `(.L_x_101) ;  /* 0x0000001604c87947 */ /* 0x000fea000b800000 */
[----:B------:R2:W3:Y:S02]  /*ba90*/  SHFL.IDX PT, R14, R29, RZ, 0x1f ;  /* 0x00001fff1d0e7589 */ /* 0x0004e400000e0000 */
.L_x_152:
[----:B---3--:R-:W-:-:S13]  /*baa0*/  ISETP.NE.AND P0, PT, R14, RZ, PT ;  /* 0x000000ff0e00720c */ /* 0x008fda0003f05270 */
[----:B------:R-:W-:Y:S05]  /*bab0*/  @P0 BRA `(.L_x_10) ;  /* 0x0000000000840947 */ /* 0x000fea0003800000 */
[----:B------:R-:W-:-:S03]  /*bac0*/  UMOV UR4, 0xffffffff ;  /* 0xffffffff00047882 */ /* 0x000fc60000000000 */
[----:B------:R-:W-:Y:S05]  /*bad0*/  BRA.DIV UR4, `(.L_x_102) ;  /* 0x0000001604dc7947 */ /* 0x000fea000b800000 */
[----:B------:R-:W-:-:S13]  /*bae0*/  ELECT P6, URZ, PT ;  /* 0x00000000003f782f */ /* 0x000fda00038c0000 */
.L_x_155:
[----:B------:R-:W-:Y:S05]  /*baf0*/  @!P6 BRA `(.L_x_10) ;  /* 0x000000000074e947 */ /* 0x000fea0003800000 */
[----:B------:R-:W-:-:S04]  /*bb00*/  LOP3.LUT R26, R26, 0x2, RZ, 0xfc, !PT ;  /* 0x000000021a1a7812 */ /* 0x000fc800078efcff */
[----:B------:R-:W-:-:S13]  /*bb10*/  ISETP.NE.AND P2, PT, R26, 0x3, PT ;  /* 0x000000031a00780c */ /* 0x000fda0003f45270 */
[----:B------:R-:W-:Y:S05]  /*bb20*/  @!P2 BRA `(.L_x_103) ;  /* 0x000000000004a947 */ /* 0x000fea0003800000 */
[----:B------:R-:W-:Y:S01]  /*bb30*/  BPT.TRAP 0x1 ;  /* 0x000000040000795c */ /* 0x000fe20000300000 */
.L_x_103:
[----:B------:R-:W-:Y:S01]  /*bb40*/  VIADD R9, R7, 0x30840 ;  /* 0x0003084007097836 */ /* 0x000fe20000000000 */
[----:B------:R-:W-:Y:S02]  /*bb50*/  SHF.L.U32 R4, R8, 0x1f, RZ ;  /* 0x0000001f08047819 */ /* 0x000fe400000006ff */
[C---:B-1----:R-:W-:Y:S01]  /*bb60*/  IADD3 R2, R0.reuse, 0x1, RZ ;  /* 0x0000000100027810 */ /* 0x042fe20007ffe0ff */
[----:B------:R-:W-:-:S03]  /*bb70*/  IMAD R5, R0, 0x8, R9 ;  /* 0x0000000800057824 */ /* 0x000fc600078e0209 */
[C---:B------:R-:W-:Y:S01]  /*bb80*/  ISETP.NE.AND P1, PT, R2.reuse, 0x2, PT ;  /* 0x000000020200780c */ /* 0x040fe20003f25270 */
[----:B------:R-:W1:Y:S03]  /*bb90*/  SYNCS.PHASECHK.TRANS64.TRYWAIT P0, [R5+URZ], R4 ;  /* 0x00000004050075a7 */ /* 0x000e66000800017f */
[----:B------:R-:W-:Y:S02]  /*bba0*/  SEL R3, RZ, 0x1, P1 ;  /* 0x00000001ff037807 */ /* 0x000fe40000800000 */
[----:B------:R-:W-:Y:S02]  /*bbb0*/  SEL R6, R2, RZ, P1 ;  /* 0x000000ff02067207 */ /* 0x000fe40000800000 */
[----:B------:R-:W-:-:S03]  /*bbc0*/  LOP3.LUT R2, R8, R3, RZ, 0x3c, !PT ;  /* 0x0000000308027212 */ /* 0x000fc600078e3cff */
[----:B------:R-:W-:Y:S01]  /*bbd0*/  IMAD R3, R6, 0x8, R9 ;  /* 0x0000000806037824 */ /* 0x000fe200078e0209 */
[----:B------:R-:W-:Y:S01]  /*bbe0*/  SHF.L.U32 R2, R2, 0x1f, RZ ;  /* 0x0000001f02027819 */ /* 0x000fe200000006ff */
[----:B-1----:R-:W-:Y:S06]  /*bbf0*/  @!P0 BRA `(.L_x_104) ;  /* 0x0000001400b48947 */ /* 0x002fec0003800000 */
.L_x_156:
[----:B------:R-:W3:Y:S02]  /*bc00*/  SYNCS.PHASECHK.TRANS64.TRYWAIT P0, [R3+URZ], R2 ;  /* 0x00000002030075a7 */ /* 0x000ee4000800017f */
[----:B---3--:R-:W-:Y:S05]  /*bc10*/  @!P0 BRA `(.L_x_105) ;  /* 0x0000001400c08947 */ /* 0x008fea0003800000 */
.L_x_157:
[----:B------:R-:W-:Y:S05]  /*bc20*/  @!P2 BRA `(.L_x_106) ;  /* 0x000000000004a947 */ /* 0x000fea0003800000 */
[----:B------:R-:W-:Y:S01]  /*bc30*/  BPT.TRAP 0x1 ;  /* 0x000000040000795c */ /* 0x000fe20000300000 */
.L_x_106:
[----:B---3--:R-:W-:-:S04]  /*bc40*/  VIADD R3, R7, 0x30860 ;  /* 0x0003086007037836 */ /* 0x008fc80000000000 */
[----:B-1----:R-:W-:-:S04]  /*bc50*/  IMAD R5, R0, 0x8, R3 ;  /* 0x0000000800057824 */ /* 0x002fc800078e0203 */
[----:B------:R-:W1:Y:S02]  /*bc60*/  SYNCS.PHASECHK.TRANS64.TRYWAIT P0, [R5+URZ], R4 ;  /* 0x00000004050075a7 */ /* 0x000e64000800017f */
[----:B-1----:R-:W-:Y:S05]  /*bc70*/  @!P0 BRA `(.L_x_107) ;  /* 0x0000001400bc8947 */ /* 0x002fea0003800000 */
.L_x_158:
[----:B------:R-:W-:-:S07]  /*bc80*/  IMAD R3, R6, 0x8, R3 ;  /* 0x0000000806037824 */ /* 0x000fce00078e0203 */
.L_x_108:
[----:B---3--:R3:W4:Y:S02]  /*bc90*/  SYNCS.PHASECHK.TRANS64.TRYWAIT P0, [R3+URZ], R2 ;  /* 0x00000002030075a7 */ /* 0x008724000800017f */
[----:B----4-:R-:W-:Y:S05]  /*bca0*/  @!P0 NANOSLEEP.SYNCS 0x989680 ;  /* 0x009896800000895d */ /* 0x010fea0003900000 */
[----:B------:R-:W4:Y:S02]  /*bcb0*/  @!P0 SYNCS.PHASECHK.TRANS64 P0, [R3+URZ], R2 ;  /* 0x00000002030085a7 */ /* 0x000f24000800007f */
[----:B----4-:R-:W-:Y:S05]  /*bcc0*/  @!P0 BRA `(.L_x_108) ;  /* 0xfffffffc00f08947 */ /* 0x010fea000383ffff */
.L_x_10:
[----:B------:R-:W-:Y:S05]  /*bcd0*/  BSYNC B6 ;  /* 0x0000000000067941 */ /* 0x000fea0003800000 */
.L_x_7:
[----:B------:R-:W-:Y:S05]  /*bce0*/  EXIT ;  /* 0x000000000000794d */ /* 0x000fea0003800000 */
.L_x_14:
[----:B0-----:R-:W-:-:S04]  /*bcf0*/  IMAD.U32 R3, RZ, RZ, UR36 ;  /* 0x00000024ff037e24 */ /* 0x001fc8000f8e00ff */
[----:B------:R0:W1:Y:S03]  /*bd00*/  SYNCS.PHASECHK.TRANS64.TRYWAIT P1, [R3+URZ+0x30800], R2 ;  /* 0x03080002030075a7 */ /* 0x000066000802017f */
[----:B-1----:R-:W-:Y:S05]  /*bd10*/  @!P1 NANOSLEEP.SYNCS 0x989680 ;  /* 0x009896800000995d */ /* 0x002fea0003900000 */
[----:B------:R-:W1:Y:S02]  /*bd20*/  @!P1 SYNCS.PHASECHK.TRANS64 P1, [R3+URZ+0x30800], R2 ;  /* 0x03080002030095a7 */ /* 0x000e64000802007f */
[----:B-1----:R-:W-:Y:S05]  /*bd30*/  @!P1 BRA `(.L_x_14) ;  /* 0xfffffffc00ec9947 */ /* 0x002fea000383ffff */
[----:B------:R-:W-:Y:S05]  /*bd40*/  BRA `(.L_x_109) ;  /* 0xffffff5400247947 */ /* 0x000fea000383ffff */
.L_x_18:
[----:B0-----:R-:W-:-:S04]  /*bd50*/  IMAD.U32 R3, RZ, RZ, UR36 ;  /* 0x00000024ff037e24 */ /* 0x001fc8000f8e00ff */
[----:B------:R0:W2:Y:S03]  /*bd60*/  SYNCS.PHASECHK.TRANS64.TRYWAIT P2, [R3+URZ+0x30830], R2 ;  /* 0x03083002030075a7 */ /* 0x0000a6000804017f */
[----:B--2---:R-:W-:Y:S05]  /*bd70*/  @!P2 NANOSLEEP.SYNCS 0x989680 ;  /* 0x009896800000a95d */ /* 0x004fea0003900000 */
[----:B------:R-:W2:Y:S02]  /*bd80*/  @!P2 SYNCS.PHASECHK.TRANS64 P2, [R3+URZ+0x30830], R2 ;  /* 0x030830020300a5a7 */ /* 0x000ea4000804007f */
[----:B--2---:R-:W-:Y:S05]  /*bd90*/  @!P2 BRA `(.L_x_18) ;  /* 0xfffffffc00eca947 */ /* 0x004fea000383ffff */
[----:B------:R-:W-:Y:S05]  /*bda0*/  BRA `(.L_x_17) ;  /* 0xffffff5400587947 */ /* 0x000fea000383ffff */
.L_x_23:
[----:B--2---:R2:W3:Y:S02]  /*bdb0*/  SYNCS.PHASECHK.TRANS64.TRYWAIT P2, [R3+URZ+0x30830], R2 ;  /* 0x03083002030075a7 */ /* 0x0044e4000804017f */
[----:B---3--:R-:W-:Y:S05]  /*bdc0*/  @!P2 NANOSLEEP.SYNCS 0x989680 ;  /* 0x009896800000a95d */ /* 0x008fea0003900000 */
[----:B------:R-:W3:Y:S02]  /*bdd0*/  @!P2 SYNCS.PHASECHK.TRANS64 P2, [R3+URZ+0x30830], R2 ;  /* 0x030830020300a5a7 */ /* 0x000ee4000804007f */
[----:B---3--:R-:W-:Y:S05]  /*bde0*/  @!P2 BRA `(.L_x_23) ;  /* 0xfffffffc00f0a947 */ /* 0x008fea000383ffff */
[----:B------:R-:W-:Y:S05]  /*bdf0*/  BRA `(.L_x_20) ;  /* 0xffffff8400307947 */ /* 0x000fea000383ffff */
.L_x_27:
[----:B-1----:R-:W-:-:S04]  /*be00*/  IMAD.U32 R3, RZ, RZ, UR5 ;  /* 0x00000005ff037e24 */ /* 0x002fc8000f8e00ff */
[----:B------:R1:W2:Y:S03]  /*be10*/  SYNCS.PHASECHK.TRANS64.TRYWAIT P2, [R3+URZ+0x30850], R2 ;  /* 0x03085002030075a7 */ /* 0x0002a6000804017f */
[----:B--2---:R-:W-:Y:S05]  /*be20*/  @!P2 NANOSLEEP.SYNCS 0x989680 ;  /* 0x009896800000a95d */ /* 0x004fea0003900000 */
[----:B------:R-:W2:Y:S02]  /*be30*/  @!P2 SYNCS.PHASECHK.TRANS64 P2, [R3+URZ+0x30850], R2 ;  /* 0x030850020300a5a7 */ /* 0x000ea4000804007f */
[----:B--2---:R-:W-:Y:S05]  /*be40*/  @!P2 BRA `(.L_x_27) ;  /* 0xfffffffc00eca947 */ /* 0x004fea000383ffff */
[----:B------:R-:W-:Y:S05]  /*be50*/  BRA `(.L_x_24) ;  /* 0xffffff8400b47947 */ /* 0x000fea000383ffff */
.L_x_32:
[----:B--2---:R2:W3:Y:S02]  /*be60*/  SYNCS.PHASECHK.TRANS64.TRYWAIT P0, [R9+URZ+0x30850], R12 ;  /* 0x0308500c090075a7 */ /* 0x0044e4000800017f */
[----:B---3--:R-:W-:Y:S05]  /*be70*/  @!P0 NANOSLEEP.SYNCS 0x989680 ;  /* 0x009896800000895d */ /* 0x008fea0003900000 */
[----:B------:R-:W3:Y:S02]  /*be80*/  @!P0 SYNCS.PHASECHK.TRANS64 P0, [R9+URZ+0x30850], R12 ;  /* 0x0308500c090085a7 */ /* 0x000ee4000800007f */
[----:B---3--:R-:W-:Y:S05]  /*be90*/  @!P0 BRA `(.L_x_32) ;  /* 0xfffffffc00f08947 */ /* 0x008fea000383ffff */
[----:B------:R-:W-:Y:S05]  /*bea0*/  BRA `(.L_x_31) ;  /* 0xffffffac00787947 */ /* 0x000fea000383ffff */
.L_x_43:
[----:B------:R-:W-:Y:S02]  /*beb0*/  IMAD.MOV.U32 R13, RZ, RZ, R29 ;  /* 0x000000ffff0d7224 */ /* 0x000fe400078e001d */
[----:B------:R-:W-:Y:S02]  /*bec0*/  IMAD.MOV.U32 R12, RZ, RZ, RZ ;  /* 0x000000ffff0c7224 */ /* 0x000fe400078e00ff */
[----:B------:R-:W-:Y:S02]  /*bed0*/  IMAD.MOV.U32 R11, RZ, RZ, 0x1f ;  /* 0x0000001fff0b7424 */ /* 0x000fe400078e00ff */
[----:B------:R-:W-:-:S07]  /*bee0*/  IMAD.MOV.U32 R15, RZ, RZ, -0x1 ;  /* 0xffffffffff0f7424 */ /* 0x000fce00078e00ff */
[----:B------:R-:W-:Y:S05]  /*bef0*/  WARPSYNC.COLLECTIVE R15, `(.L_x_110) ;  /* 0x000000000f087348 */ /* 0x000fea0003c00000 */
[----:B------:R0:W1:Y:S02]  /*bf00*/  SHFL.IDX P6, R14, R13, R12, R11 ;  /* 0x0000000c0d0e7389 */ /* 0x00006400000c000b */
[----:B01----:R-:W-:Y:S01]  /*bf10*/  ENDCOLLECTIVE ;  /* 0x000000000000791b */ /* 0x003fe20003800000 */
.L_x_110:
[----:B------:R-:W-:Y:S05]  /*bf20*/  BRA `(.L_x_111) ;  /* 0xffffffd000e87947 */ /* 0x000fea000383ffff */
.L_x_45:
[----:B------:R-:W-:Y:S01]  /*bf30*/  BSSY B0, `(.L_x_112) ;  /* 0x0000006000007945 */ /* 0x000fe20003800000 */
[----:B------:R-:W-:-:S07]  /*bf40*/  IMAD.MOV.U32 R15, RZ, RZ, -0x1 ;  /* 0xffffffffff0f7424 */ /* 0x000fce00078e00ff */
[----:B0-----:R-:W-:Y:S05]  /*bf50*/  WARPSYNC.COLLECTIVE R15, `(.L_x_113) ;  /* 0x000000000f0c7348 */ /* 0x001fea0003c00000 */
[----:B------:R-:W-:Y:S02]  /*bf60*/  ELECT P6, UR62, PT ;  /* 0x00000000003e782f */ /* 0x000fe400038c0000 */
[----:B------:R-:W-:Y:S01]  /*bf70*/  MOV R14, UR62 ;  /* 0x0000003e000e7c02 */ /* 0x000fe20008000f00 */
[----:B0-----:R-:W-:Y:S10]  /*bf80*/  ENDCOLLECTIVE ;  /* 0x000000000000791b */ /* 0x001ff40003800000 */
.L_x_113:
[----:B------:R-:W-:Y:S05]  /*bf90*/  BSYNC B0 ;  /* 0x0000000000007941 */ /* 0x000fea0003800000 */
.L_x_112:
[----:B------:R-:W-:Y:S05]  /*bfa0*/  BRA `(.L_x_114) ;  /* 0xffffffd000e87947 */ /* 0x000fea000383ffff */
.L_x_47:
[----:B--2---:R-:W-:-:S04]  /*bfb0*/  MOV R3, UR38 ;  /* 0x0000002600037c02 */ /* 0x004fc80008000f00 */
[----:B------:R2:W3:Y:S03]  /*bfc0*/  SYNCS.PHASECHK.TRANS64.TRYWAIT P0, [R3+URZ+0x30840], R0 ;  /* 0x03084000030075a7 */ /* 0x0004e6000800017f */
[----:B---3--:R-:W-:Y:S05]  /*bfd0*/  @!P0 NANOSLEEP.SYNCS 0x989680 ;  /* 0x009896800000895d */ /* 0x008fea0003900000 */
[----:B------:R-:W3:Y:S02]  /*bfe0*/  @!P0 SYNCS.PHASECHK.TRANS64 P0, [R3+URZ+0x30840], R0 ;  /* 0x03084000030085a7 */ /* 0x000ee4000800007f */
[----:B---3--:R-:W-:Y:S05]  /*bff0*/  @!P0 BRA `(.L_x_47) ;  /* 0xfffffffc00ec8947 */ /* 0x008fea000383ffff */
[----:B------:R-:W-:Y:S05]  /*c000*/  BRA `(.L_x_115) ;  /* 0xffffffd400387947 */ /* 0x000fea000383ffff */
.L_x_50:
[----:B------:R-:W-:Y:S02]  /*c010*/  IMAD.MOV.U32 R13, RZ, RZ, R10 ;  /* 0x000000ffff0d7224 */ /* 0x000fe400078e000a */
[----:B------:R-:W-:Y:S02]  /*c020*/  IMAD.MOV.U32 R12, RZ, RZ, RZ ;  /* 0x000000ffff0c7224 */ /* 0x000fe400078e00ff */
[----:B------:R-:W-:Y:S02]  /*c030*/  IMAD.MOV.U32 R11, RZ, RZ, 0x181f ;  /* 0x0000181fff0b7424 */ /* 0x000fe400078e00ff */
[----:B------:R-:W-:Y:S02]  /*c040*/  IMAD.MOV.U32 R15, RZ, RZ, -0x1 ;  /* 0xffffffffff0f7424 */ /* 0x000fe400078e00ff */
[----:B------:R-:W-:-:S07]  /*c050*/  IMAD R6, R21, 0xc0, R6 ;  /* 0x000000c015067824 */ /* 0x000fce00078e0206 */
[----:B0-----:R-:W-:Y:S05]  /*c060*/  WARPSYNC.COLLECTIVE R15, `(.L_x_116) ;  /* 0x000000000f087348 */ /* 0x001fea0003c00000 */
[----:B------:R1:W2:Y:S02]  /*c070*/  SHFL.IDX P6, R14, R13, R12, R11 ;  /* 0x0000000c0d0e7389 */ /* 0x0002a400000c000b */
[----:B012---:R-:W-:Y:S01]  /*c080*/  ENDCOLLECTIVE ;  /* 0x000000000000791b */ /* 0x007fe20003800000 */
.L_x_116:
[----:B------:R-:W-:Y:S02]  /*c090*/  IMAD.MOV.U32 R13, RZ, RZ, R9 ;  /* 0x000000ffff0d7224 */ /* 0x000fe400078e0009 */
[----:B------:R-:W-:-:S07]  /*c0a0*/  IMAD.MOV.U32 R2, RZ, RZ, R14 ;  /* 0x000000ffff027224 */ /* 0x000fce00078e000e */
[----:B------:R-:W-:Y:S05]  /*c0b0*/  WARPSYNC.COLLECTIVE R15, `(.L_x_117) ;  /* 0x000000000f087348 */ /* 0x000fea0003c00000 */
[----:B------:R0:W1:Y:S02]  /*c0c0*/  SHFL.IDX P6, R14, R13, R12, R11 ;  /* 0x0000000c0d0e7389 */ /* 0x00006400000c000b */
[----:B01----:R-:W-:Y:S01]  /*c0d0*/  ENDCOLLECTIVE ;  /* 0x000000000000791b */ /* 0x003fe20003800000 */
.L_x_117:
[----:B------:R-:W-:Y:S02]  /*c0e0*/  ULDC UR4, c[0x0][0x288] ;  /* 0x0000a20000047ab9 */ /* 0x000fe40000000800 */
[----:B------:R-:W-:-:S05]  /*c0f0*/  IMAD R5, R20, UR4, RZ ;  /* 0x0000000414057c24 */ /* 0x000fca000f8e02ff */
[----:B------:R-:W-:Y:S01]  /*c100*/  ISETP.GE.AND P1, PT, R6, R5, PT ;  /* 0x000000050600720c */ /* 0x000fe20003f26270 */
[----:B------:R-:W-:Y:S02]  /*c110*/  IMAD.MOV.U32 R13, RZ, RZ, R10 ;  /* 0x000000ffff0d7224 */ /* 0x000fe400078e000a */
[----:B------:R-:W-:-:S10]  /*c120*/  IMAD.MOV.U32 R12, RZ, RZ, 0x1 ;  /* 0x00000001ff0c7424 */ /* 0x000fd400078e00ff */
[----:B------:R-:W-:Y:S02]  /*c130*/  @!P1 LEA R28, R4, UR38, 0x1 ;  /* 0x00000026041c9c11 */ /* 0x000fe4000f8e08ff */
[----:B------:R-:W-:-:S05]  /*c140*/  @!P1 LEA R14, P2, R7, R14, 0x1 ;  /* 0x0000000e070e9211 */ /* 0x000fca00078408ff */
[----:B------:R-:W-:Y:S02]  /*c150*/  @!P1 IMAD.X R3, RZ, RZ, R2, P2 ;  /* 0x000000ffff039224 */ /* 0x000fe400010e0602 */
[----:B------:R-:W-:Y:S02]  /*c160*/  @!P1 IMAD.MOV.U32 R2, RZ, RZ, R14 ;  /* 0x000000ffff029224 */ /* 0x000fe400078e000e */
[----:B------:R-:W-:-:S03]  /*c170*/  VIADD R14, R6, 0x10 ;  /* 0x00000010060e7836 */ /* 0x000fc60000000000 */
[----:B------:R-:W-:Y:S01]  /*c180*/  @!PT LDS RZ, [RZ] ;  /* 0x00000000fffff984 */ /* 0x000fe20000000800 */
[----:B------:R-:W-:Y:S01]  /*c190*/  @!PT LDS RZ, [RZ] ;  /* 0x00000000fffff984 */ /* 0x000fe20000000800 */
[----:B------:R-:W-:Y:S01]  /*c1a0*/  @!PT LDS RZ, [RZ] ;  /* 0x00000000fffff984 */ /* 0x000fe20000000800 */
[----:B------:R0:W-:Y:S02]  /*c1b0*/  @!P1 LDGSTS.E.BYPASS.LTC128B.128 [R28+0xc400], desc[UR42][R2.64], !P0 ;  /* 0x0c400000021c9fae */ /* 0x0001e4000c101d6a */
[----:B------:R-:W-:-:S13]  /*c1c0*/  ISETP.GE.AND P1, PT, R14, R5, PT ;  /* 0x000000050e00720c */ /* 0x000fda0003f26270 */
[----:B0-----:R-:W-:Y:S05]  /*c1d0*/  WARPSYNC.COLLECTIVE R15, `(.L_x_118) ;  /* 0x000000000f087348 */ /* 0x001fea0003c00000 */
[----:B------:R1:W2:Y:S02]  /*c1e0*/  SHFL.IDX P6, R14, R13, R12, R11 ;  /* 0x0000000c0d0e7389 */ /* 0x0002a400000c000b */
[----:B012---:R-:W-:Y:S01]  /*c1f0*/  ENDCOLLECTIVE ;  /* 0x000000000000791b */ /* 0x007fe20003800000 */
.L_x_118:
[----:B------:R-:W-:Y:S01]  /*c200*/  MOV R13, R9 ;  /* 0x00000009000d7202 */ /* 0x000fe20000000f00 */
[----:B------:R-:W-:-:S07]  /*c210*/  IMAD.MOV.U32 R21, RZ, RZ, R14 ;  /* 0x000000ffff157224 */ /* 0x000fce00078e000e */
[----:B------:R-:W-:Y:S05]  /*c220*/  WARPSYNC.COLLECTIVE R15, `(.L_x_119) ;  /* 0x000000000f087348 */ /* 0x000fea0003c00000 */
[----:B------:R0:W1:Y:S02]  /*c230*/  SHFL.IDX P6, R14, R13, R12, R11 ;  /* 0x0000000c0d0e7389 */ /* 0x00006400000c000b */
[----:B01----:R-:W-:Y:S01]  /*c240*/  ENDCOLLECTIVE ;  /* 0x000000000000791b */ /* 0x003fe20003800000 */
.L_x_119:
[----:B------:R-:W-:Y:S02]  /*c250*/  IMAD.MOV.U32 R13, RZ, RZ, R10 ;  /* 0x000000ffff0d7224 */ /* 0x000fe400078e000a */
[----:B------:R-:W-:Y:S02]  /*c260*/  IMAD.MOV.U32 R12, RZ, RZ, 0x2 ;  /* 0x00000002ff0c7424 */ /* 0x000fe400078e00ff */
[----:B------:R-:W-:Y:S02]  /*c270*/  IMAD.MOV.U32 R2, RZ, RZ, R14 ;  /* 0x000000ffff027224 */ /* 0x000fe400078e000e */
[----:B------:R-:W-:-:S03]  /*c280*/  VIADD R14, R6, 0x20 ;  /* 0x00000020060e7836 */ /* 0x000fc60000000000 */
[----:B------:R-:W-:Y:S02]  /*c290*/  @!P1 LEA R2, P3, R7, R2, 0x1 ;  /* 0x0000000207029211 */ /* 0x000fe400078608ff */
[----:B------:R-:W-:-:S13]  /*c2a0*/  ISETP.GE.AND P2, PT, R14, R5, PT ;  /* 0x000000050e00720c */ /* 0x000fda0003f46270 */
[----:B------:R-:W-:Y:S05]  /*c2b0*/  WARPSYNC.COLLECTIVE R15, `(.L_x_120) ;  /* 0x000000000f087348 */ /* 0x000fea0003c00000 */
[----:B------:R0:W1:Y:S02]  /*c2c0*/  SHFL.IDX P6, R14, R13, R12, R11 ;  /* 0x0000000c0d0e7389 */ /* 0x00006400000c000b */
[----:B01----:R-:W-:Y:S01]  /*c2d0*/  ENDCOLLECTIVE ;  /* 0x000000000000791b */ /* 0x003fe20003800000 */
.L_x_120:
[----:B------:R-:W-:Y:S01]  /*c2e0*/  @!P1 IMAD.X R3, RZ, RZ, R21, P3 ;  /* 0x000000ffff039224 */ /* 0x000fe200018e0615 */
[----:B------:R-:W-:-:S05]  /*c2f0*/  @!P1 LEA R21, R4, UR38, 0x1 ;  /* 0x0000002604159c11 */ /* 0x000fca000f8e08ff */
[----:B------:R-:W-:Y:S01]  /*c300*/  @!PT LDS RZ, [RZ] ;  /* 0x00000000fffff984 */ /* 0x000fe20000000800 */
[----:B------:R-:W-:Y:S01]  /*c310*/  @!PT LDS RZ, [RZ] ;  /* 0x00000000fffff984 */ /* 0x000fe20000000800 */
[----:B------:R-:W-:Y:S01]  /*c320*/  @!PT LDS RZ, [RZ] ;  /* 0x00000000fffff984 */ /* 0x000fe20000000800 */
[----:B------:R0:W-:Y:S01]  /*c330*/  @!P1 LDGSTS.E.BYPASS.LTC128B.128 [R21+0xcc00], desc[UR42][R2.64], !P0 ;  /* 0x0cc0000002159fae */ /* 0x0001e2000c101d6a */
[----:B------:R-:W-:Y:S02]  /*c340*/  IMAD.MOV.U32 R13, RZ, RZ, R9 ;  /* 0x000000ffff0d7224 */ /* 0x000fe400078e0009 */
[----:B------:R-:W-:-:S07]  /*c350*/  IMAD.MOV.U32 R20, RZ, RZ, R14 ;  /* 0x000000ffff147224 */ /* 0x000fce00078e000e */
[----:B0-----:R-:W-:Y:S05]  /*c360*/  WARPSYNC.COLLECTIVE R15, `(.L_x_121) ;  /* 0x000000000f087348 */ /* 0x001fea0003c00000 */
[----:B------:R1:W2:Y:S02]  /*c370*/  SHFL.IDX P6, R14, R13, R12, R11 ;  /* 0x0000000c0d0e7389 */ /* 0x0002a400000c000b */
[----:B012---:R-:W-:Y:S01]  /*c380*/  ENDCOLLECTIVE ;  /* 0x000000000000791b */ /* 0x007fe20003800000 */
.L_x_121:
[----:B------:R-:W-:Y:S02]  /*c390*/  IMAD.MOV.U32 R13, RZ, RZ, R10 ;  /* 0x000000ffff0d7224 */ /* 0x000fe400078e000a */
[----:B------:R-:W-:Y:S01]  /*c3a0*/  IMAD.MOV.U32 R12, RZ, RZ, 0x3 ;  /* 0x00000003ff0c7424 */ /* 0x000fe200078e00ff */
[----:B------:R-:W-:Y:S01]  /*c3b0*/  @!P2 LEA R2, P1, R7, R14, 0x1 ;  /* 0x0000000e0702a211 */ /* 0x000fe200078208ff */
[----:B------:R-:W-:-:S04]  /*c3c0*/  VIADD R14, R6, 0x30 ;  /* 0x00000030060e7836 */ /* 0x000fc80000000000 */
[----:B------:R-:W-:Y:S01]  /*c3d0*/  @!P2 IMAD.X R3, RZ, RZ, R20, P1 ;  /* 0x000000ffff03a224 */ /* 0x000fe200008e0614 */
[----:B------:R-:W-:-:S13]  /*c3e0*/  ISETP.GE.AND P1, PT, R14, R5, PT ;  /* 0x000000050e00720c */ /* 0x000fda0003f26270 */
[----:B------:R-:W-:Y:S05]  /*c3f0*/  WARPSYNC.COLLECTIVE R15, `(.L_x_122) ;  /* 0x000000000f087348 */ /* 0x000fea0003c00000 */
[----:B------:R0:W1:Y:S02]  /*c400*/  SHFL.IDX P6, R14, R13, R12, R11 ;  /* 0x0000000c0d0e7389 */ /* 0x00006400000c000b */
[----:B01----:R-:W-:Y:S01]  /*c410*/  ENDCOLLECTIVE ;  /* 0x000000000000791b */ /* 0x003fe20003800000 */
.L_x_122:
[----:B------:R-:W-:-:S05]  /*c420*/  @!P2 LEA R20, R4, UR38, 0x1 ;  /* 0x000000260414ac11 */ /* 0x000fca000f8e08ff */
[----:B------:R-:W-:Y:S01]  /*c430*/  @!PT LDS RZ, [RZ] ;  /* 0x00000000fffff984 */ /* 0x000fe20000000800 */
[----:B------:R-:W-:Y:S01]  /*c440*/  @!PT LDS RZ, [RZ] ;  /* 0x00000000fffff984 */ /* 0x000fe20000000800 */
[----:B------:R-:W-:Y:S01]  /*c450*/  @!PT LDS RZ, [RZ] ;  /* 0x00000000fffff984 */ /* 0x000fe20000000800 */
[----:B------:R0:W-:Y:S01]  /*c460*/  @!P2 LDGSTS.E.BYPASS.LTC128B.128 [R20+0xd400], desc[UR42][R2.64], !P0 ;  /* 0x0d4000000214afae */ /* 0x0001e2000c101d6a */
[----:B------:R-:W-:Y:S01]  /*c470*/  MOV R13, R9 ;  /* 0x00000009000d7202 */ /* 0x000fe20000000f00 */
[----:B------:R-:W-:-:S07]  /*c480*/  IMAD.MOV.U32 R21, RZ, RZ, R14 ;  /* 0x000000ffff157224 */ /* 0x000fce00078e000e */
[----:B0-----:R-:W-:Y:S05]  /*c490*/  WARPSYNC.COLLECTIVE R15, `(.L_x_123) ;  /* 0x000000000f087348 */ /* 0x001fea0003c00000 */
[----:B------:R1:W2:Y:S02]  /*c4a0*/  SHFL.IDX P6, R14, R13, R12, R11 ;  /* 0x0000000c0d0e7389 */ /* 0x0002a400000c000b */
[----:B012---:R-:W-:Y:S01]  /*c4b0*/  ENDCOLLECTIVE ;  /* 0x000000000000791b */ /* 0x007fe20003800000 */
.L_x_123:
        /* <DEDUP_REMOVED lines=9> */
.L_x_124:
        /* <DEDUP_REMOVED lines=11> */
.L_x_125:
        /* <DEDUP_REMOVED lines=9> */
.L_x_126:
        /* <DEDUP_REMOVED lines=10> */
.L_x_127:
        /* <DEDUP_REMOVED lines=9> */
.L_x_128:
[----:B------:R-:W-:Y:S01]  /*c7c0*/  @!P1 IMAD.X R3, RZ, RZ, R21, P3 ;  /* 0x000000ffff039224 */ /* 0x000fe200018e0615 */
[----:B------:R-:W-:-:S05]  /*c7d0*/  @!P1 LEA R21, R4, UR38, 0x1 ;  /* 0x0000002604159c11 */ /* 0x000fca000f8e08ff */
[----:B------:R-:W-:Y:S01]  /*c7e0*/  @!PT LDS RZ, [RZ] ;  /* 0x00000000fffff984 */ /* 0x000fe20000000800 */
[----:B------:R-:W-:Y:S01]  /*c7f0*/  @!PT LDS RZ, [RZ] ;  /* 0x00000000fffff984 */ /* 0x000fe20000000800 */
[----:B------:R-:W-:Y:S01]  /*c800*/  @!PT LDS RZ, [RZ] ;  /* 0x00000000fffff984 */ /* 0x000fe20000000800 */
[----:B------:R0:W-:Y:S01]  /*c810*/  @!P1 LDGSTS.E.BYPASS.LTC128B.128 [R21+0xec00], desc[UR42][R2.64], !P0 ;  /* 0x0ec0000002159fae */ /* 0x0001e2000c101d6a */
[----:B------:R-:W-:Y:S01]  /*c820*/  IMAD.MOV.U32 R13, RZ, RZ, R9 ;  /* 0x000000ffff0d7224 */ /* 0x000fe200078e0009 */
[----:B0-----:R-:W-:Y:S01]  /*c830*/  @!P2 LEA R21, R4, UR38, 0x1 ;  /* 0x000000260415ac11 */ /* 0x001fe2000f8e08ff */
[----:B------:R-:W-:-:S07]  /*c840*/  IMAD.MOV.U32 R20, RZ, RZ, R14 ;  /* 0x000000ffff147224 */ /* 0x000fce00078e000e */
[----:B------:R-:W-:Y:S05]  /*c850*/  WARPSYNC.COLLECTIVE R15, `(.L_x_129) ;  /* 0x000000000f087348 */ /* 0x000fea0003c00000 */
[----:B------:R0:W1:Y:S02]  /*c860*/  SHFL.IDX P6, R14, R13, R12, R11 ;  /* 0x0000000c0d0e7389 */ /* 0x00006400000c000b */
[----:B01----:R-:W-:Y:S01]  /*c870*/  ENDCOLLECTIVE ;  /* 0x000000000000791b */ /* 0x003fe20003800000 */
.L_x_129:
[----:B------:R-:W-:Y:S02]  /*c880*/  IMAD.MOV.U32 R13, RZ, RZ, R10 ;  /* 0x000000ffff0d7224 */ /* 0x000fe400078e000a */
[----:B------:R-:W-:Y:S01]  /*c890*/  IMAD.MOV.U32 R12, RZ, RZ, 0x7 ;  /* 0x00000007ff0c7424 */ /* 0x000fe200078e00ff */
[----:B------:R-:W-:-:S13]  /*c8a0*/  @!P2 LEA R2, P1, R7, R14, 0x1 ;  /* 0x0000000e0702a211 */ /* 0x000fda00078208ff */
[----:B------:R-:W-:Y:S05]  /*c8b0*/  WARPSYNC.COLLECTIVE R15, `(.L_x_130) ;  /* 0x000000000f087348 */ /* 0x000fea0003c00000 */
[----:B------:R0:W1:Y:S02]  /*c8c0*/  SHFL.IDX P6, R14, R13, R12, R11 ;  /* 0x0000000c0d0e7389 */ /* 0x00006400000c000b */
[----:B01----:R-:W-:Y:S01]  /*c8d0*/  ENDCOLLECTIVE ;  /* 0x000000000000791b */ /* 0x003fe20003800000 */
.L_x_130:
[----:B------:R-:W-:-:S05]  /*c8e0*/  @!P2 IMAD.X R3, RZ, RZ, R20, P1 ;  /* 0x000000ffff03a224 */ /* 0x000fca00008e0614 */
[----:B------:R-:W-:Y:S01]  /*c8f0*/  @!PT LDS RZ, [RZ] ;  /* 0x00000000fffff984 */ /* 0x000fe20000000800 */
[----:B------:R-:W-:Y:S01]  /*c900*/  @!PT LDS RZ, [RZ] ;  /* 0x00000000fffff984 */ /* 0x000fe20000000800 */
[----:B------:R-:W-:Y:S01]  /*c910*/  @!PT LDS RZ, [RZ] ;  /* 0x00000000fffff984 */ /* 0x000fe20000000800 */
[----:B------:R0:W-:Y:S01]  /*c920*/  @!P2 LDGSTS.E.BYPASS.LTC128B.128 [R21+0xf400], desc[UR42][R2.64], !P0 ;  /* 0x0f4000000215afae */ /* 0x0001e2000c101d6a */
[----:B------:R-:W-:Y:S01]  /*c930*/  IMAD.MOV.U32 R13, RZ, RZ, R9 ;  /* 0x000000ffff0d7224 */ /* 0x000fe200078e0009 */
[----:B0-----:R-:W-:Y:S01]  /*c940*/  IADD3 R2, R6, 0x70, RZ ;  /* 0x0000007006027810 */ /* 0x001fe20007ffe0ff */
[----:B------:R-:W-:-:S03]  /*c950*/  IMAD.MOV.U32 R10, RZ, RZ, R14 ;  /* 0x000000ffff0a7224 */ /* 0x000fc600078e000e */
[----:B------:R-:W-:-:S13]  /*c960*/  ISETP.GE.AND P1, PT, R2, R5, PT ;  /* 0x000000050200720c */ /* 0x000fda0003f26270 */
[----:B------:R-:W-:Y:S05]  /*c970*/  WARPSYNC.COLLECTIVE R15, `(.L_x_131) ;  /* 0x000000000f087348 */ /* 0x000fea0003c00000 */
[----:B------:R0:W1:Y:S02]  /*c980*/  SHFL.IDX P6, R14, R13, R12, R11 ;  /* 0x0000000c0d0e7389 */ /* 0x00006400000c000b */
[----:B01----:R-:W-:Y:S01]  /*c990*/  ENDCOLLECTIVE ;  /* 0x000000000000791b */ /* 0x003fe20003800000 */
.L_x_131:
[----:B------:R-:W-:Y:S01]  /*c9a0*/  @!P1 LEA R21, R4, UR38, 0x1 ;  /* 0x0000002604159c11 */ /* 0x000fe2000f8e08ff */
[----:B------:R-:W-:Y:S02]  /*c9b0*/  IMAD.MOV.U32 R13, RZ, RZ, R8 ;  /* 0x000000ffff0d7224 */ /* 0x000fe400078e0008 */
[----:B------:R-:W-:Y:S01]  /*c9c0*/  IMAD.MOV.U32 R12, RZ, RZ, RZ ;  /* 0x000000ffff0c7224 */ /* 0x000fe200078e00ff */
[----:B------:R-:W-:-:S13]  /*c9d0*/  @!P1 LEA R2, P3, R7, R14, 0x1 ;  /* 0x0000000e07029211 */ /* 0x000fda00078608ff */
[----:B------:R-:W-:Y:S05]  /*c9e0*/  WARPSYNC.COLLECTIVE R15, `(.L_x_132) ;  /* 0x000000000f087348 */ /* 0x000fea0003c00000 */
[----:B------:R0:W1:Y:S02]  /*c9f0*/  SHFL.IDX P6, R14, R13, R12, R11 ;  /* 0x0000000c0d0e7389 */ /* 0x00006400000c000b */
[----:B01----:R-:W-:Y:S01]  /*ca00*/  ENDCOLLECTIVE ;  /* 0x000000000000791b */ /* 0x003fe20003800000 */
.L_x_132:
[----:B------:R-:W-:Y:S02]  /*ca10*/  @!P1 IMAD.X R3, RZ, RZ, R10, P3 ;  /* 0x000000ffff039224 */ /* 0x000fe400018e060a */
[----:B------:R-:W-:-:S03]  /*ca20*/  VIADD R10, R6, 0x80 ;  /* 0x00000080060a7836 */ /* 0x000fc60000000000 */
[----:B------:R-:W-:Y:S01]  /*ca30*/  @!PT LDS RZ, [RZ] ;  /* 0x00000000fffff984 */ /* 0x000fe20000000800 */
[----:B------:R-:W-:Y:S01]  /*ca40*/  @!PT LDS RZ, [RZ] ;  /* 0x00000000fffff984 */ /* 0x000fe20000000800 */
[----:B------:R-:W-:Y:S01]  /*ca50*/  @!PT LDS RZ, [RZ] ;  /* 0x00000000fffff984 */ /* 0x000fe20000000800 */
[----:B------:R0:W-:Y:S02]  /*ca60*/  @!P1 LDGSTS.E.BYPASS.LTC128B.128 [R21+0xfc00], desc[UR42][R2.64], !P0 ;  /* 0x0fc0000002159fae */ /* 0x0001e4000c101d6a */
[----:B------:R-:W-:Y:S01]  /*ca70*/  ISETP.GE.AND P2, PT, R10, R5, PT ;  /* 0x000000050a00720c */ /* 0x000fe20003f46270 */
[----:B------:R-:W-:Y:S02]  /*ca80*/  VIADD R10, R6, 0x90 ;  /* 0x00000090060a7836 */ /* 0x000fe40000000000 */
[----:B------:R-:W-:Y:S02]  /*ca90*/  IMAD.MOV.U32 R13, RZ, RZ, R0 ;  /* 0x000000ffff0d7224 */ /* 0x000fe400078e0000 */
[----:B------:R-:W-:-:S08]  /*caa0*/  IMAD.MOV.U32 R20, RZ, RZ, R14 ;  /* 0x000000ffff147224 */ /* 0x000fd000078e000e */
[----:B0-----:R-:W-:Y:S05]  /*cab0*/  WARPSYNC.COLLECTIVE R15, `(.L_x_133) ;  /* 0x000000000f087348 */ /* 0x001fea0003c00000 */
[----:B------:R1:W2:Y:S02]  /*cac0*/  SHFL.IDX P6, R14, R13, R12, R11 ;  /* 0x0000000c0d0e7389 */ /* 0x0002a400000c000b */
[----:B012---:R-:W-:Y:S01]  /*cad0*/  ENDCOLLECTIVE ;  /* 0x000000000000791b */ /* 0x007fe20003800000 */
.L_x_133:
[----:B------:R-:W-:Y:S02]  /*cae0*/  IMAD.MOV.U32 R13, RZ, RZ, R8 ;  /* 0x000000ffff0d7224 */ /* 0x000fe400078e0008 */
[----:B------:R-:W-:Y:S02]  /*caf0*/  IMAD.MOV.U32 R12, RZ, RZ, 0x1 ;  /* 0x00000001ff0c7424 */ /* 0x000fe400078e00ff */
[----:B------:R-:W-:-:S07]  /*cb00*/  IMAD.MOV.U32 R28, RZ, RZ, R14 ;  /* 0x000000ffff1c7224 */ /* 0x000fce00078e000e */
[----:B------:R-:W-:Y:S05]  /*cb10*/  WARPSYNC.COLLECTIVE R15, `(.L_x_134) ;  /* 0x000000000f087348 */ /* 0x000fea0003c00000 */
[----:B------:R0:W1:Y:S02]  /*cb20*/  SHFL.IDX P6, R14, R13, R12, R11 ;  /* 0x0000000c0d0e7389 */ /* 0x00006400000c000b */
[----:B01----:R-:W-:Y:S01]  /*cb30*/  ENDCOLLECTIVE ;  /* 0x000000000000791b */ /* 0x003fe20003800000 */
.L_x_134:
[----:B------:R-:W-:Y:S02]  /*cb40*/  @!P2 LEA R2, P1, R7, R28, 0x1 ;  /* 0x0000001c0702a211 */ /* 0x000fe400078208ff */
[----:B------:R-:W-:-:S03]  /*cb50*/  @!P2 LEA R28, R4, UR38, 0x1 ;  /* 0x00000026041cac11 */ /* 0x000fc6000f8e08ff */
[----:B------:R-:W-:Y:S01]  /*cb60*/  @!P2 IMAD.X R3, RZ, RZ, R20, P1 ;  /* 0x000000ffff03a224 */ /* 0x000fe200008e0614 */
[----:B------:R-:W-:-:S04]  /*cb70*/  ISETP.GE.AND P1, PT, R10, R5, PT ;  /* 0x000000050a00720c */ /* 0x000fc80003f26270 */
[----:B------:R-:W-:Y:S01]  /*cb80*/  @!PT LDS RZ, [RZ] ;  /* 0x00000000fffff984 */ /* 0x000fe20000000800 */
[----:B------:R-:W-:Y:S01]  /*cb90*/  @!PT LDS RZ, [RZ] ;  /* 0x00000000fffff984 */ /* 0x000fe20000000800 */
[----:B------:R-:W-:Y:S01]  /*cba0*/  @!PT LDS RZ, [RZ] ;  /* 0x00000000fffff984 */ /* 0x000fe20000000800 */
[----:B------:R0:W-:Y:S01]  /*cbb0*/  @!P2 LDGSTS.E.BYPASS.LTC128B.128 [R28+0x10400], desc[UR42][R2.64], !P0 ;  /* 0x10400000021cafae */ /* 0x0001e2000c101d6a */
[----:B------:R-:W-:-:S08]  /*cbc0*/  MOV R13, R0 ;  /* 0x00000000000d7202 */ /* 0x000fd00000000f00 */
[----:B------:R-:W-:Y:S01]  /*cbd0*/  @!P1 LEA R21, R4, UR38, 0x1 ;  /* 0x0000002604159c11 */ /* 0x000fe2000f8e08ff */
[----:B------:R-:W-:-:S07]  /*cbe0*/  IMAD.MOV.U32 R10, RZ, RZ, R14 ;  /* 0x000000ffff0a7224 */ /* 0x000fce00078e000e */
[----:B0-----:R-:W-:Y:S05]  /*cbf0*/  WARPSYNC.COLLECTIVE R15, `(.L_x_135) ;  /* 0x000000000f087348 */ /* 0x001fea0003c00000 */
[----:B------:R1:W2:Y:S02]  /*cc00*/  SHFL.IDX P6, R14, R13, R12, R11 ;  /* 0x0000000c0d0e7389 */ /* 0x0002a400000c000b */
[----:B012---:R-:W-:Y:S01]  /*cc10*/  ENDCOLLECTIVE ;  /* 0x000000000000791b */ /* 0x007fe20003800000 */
.L_x_135:
[----:B------:R-:W-:Y:S02]  /*cc20*/  IMAD.MOV.U32 R13, RZ, RZ, R8 ;  /* 0x000000ffff0d7224 */ /* 0x000fe400078e0008 */
[----:B------:R-:W-:Y:S01]  /*cc30*/  IMAD.MOV.U32 R12, RZ, RZ, 0x2 ;  /* 0x00000002ff0c7424 */ /* 0x000fe200078e00ff */
[----:B------:R-:W-:-:S13]  /*cc40*/  @!P1 LEA R2, P3, R7, R14, 0x1 ;  /* 0x0000000e07029211 */ /* 0x000fda00078608ff */
[----:B------:R-:W-:Y:S05]  /*cc50*/  WARPSYNC.COLLECTIVE R15, `(.L_x_136) ;  /* 0x000000000f087348 */ /* 0x000fea0003c00000 */
[----:B------:R0:W1:Y:S02]  /*cc60*/  SHFL.IDX P6, R14, R13, R12, R11 ;  /* 0x0000000c0d0e7389 */ /* 0x00006400000c000b */
[----:B01----:R-:W-:Y:S01]  /*cc70*/  ENDCOLLECTIVE ;  /* 0x000000000000791b */ /* 0x003fe20003800000 */
.L_x_136:
[----:B------:R-:W-:-:S05]  /*cc80*/  @!P1 IMAD.X R3, RZ, RZ, R10, P3 ;  /* 0x000000ffff039224 */ /* 0x000fca00018e060a */
[----:B------:R-:W-:Y:S01]  /*cc90*/  @!PT LDS RZ, [RZ] ;  /* 0x00000000fffff984 */ /* 0x000fe20000000800 */
[----:B------:R-:W-:Y:S01]  /*cca0*/  @!PT LDS RZ, [RZ] ;  /* 0x00000000fffff984 */ /* 0x000fe20000000800 */
[----:B------:R-:W-:Y:S01]  /*ccb0*/  @!PT LDS RZ, [RZ] ;  /* 0x00000000fffff984 */ /* 0x000fe20000000800 */
[----:B------:R0:W-:Y:S01]  /*ccc0*/  @!P1 LDGSTS.E.BYPASS.LTC128B.128 [R21+0x10c00], desc[UR42][R2.64], !P0 ;  /* 0x10c0000002159fae */ /* 0x0001e2000c101d6a */
[----:B------:R-:W-:Y:S02]  /*ccd0*/  IMAD.MOV.U32 R13, RZ, RZ, R0 ;  /* 0x000000ffff0d7224 */ /* 0x000fe400078e0000 */
[----:B0-----:R-:W-:Y:S02]  /*cce0*/  VIADD R2, R6, 0xa0 ;  /* 0x000000a006027836 */ /* 0x001fe40000000000 */
[----:B------:R-:W-:-:S03]  /*ccf0*/  IMAD.MOV.U32 R9, RZ, RZ, R14 ;  /* 0x000000ffff097224 */ /* 0x000fc600078e000e */
[----:B------:R-:W-:-:S13]  /*cd00*/  ISETP.GE.AND P2, PT, R2, R5, PT ;  /* 0x000000050200720c */ /* 0x000fda0003f46270 */
[----:B------:R-:W-:Y:S05]  /*cd10*/  WARPSYNC.COLLECTIVE R15, `(.L_x_137) ;  /* 0x000000000f087348 */ /* 0x000fea0003c00000 */
[----:B------:R0:W1:Y:S02]  /*cd20*/  SHFL.IDX P6, R14, R13, R12, R11 ;  /* 0x0000000c0d0e7389 */ /* 0x00006400000c000b */
[----:B01----:R-:W-:Y:S01]  /*cd30*/  ENDCOLLECTIVE ;  /* 0x000000000000791b */ /* 0x003fe20003800000 */
.L_x_137:
[----:B------:R-:W-:Y:S02]  /*cd40*/  IMAD.MOV.U32 R13, RZ, RZ, R8 ;  /* 0x000000ffff0d7224 */ /* 0x000fe400078e0008 */
[----:B------:R-:W-:Y:S02]  /*cd50*/  IMAD.MOV.U32 R12, RZ, RZ, 0x3 ;  /* 0x00000003ff0c7424 */ /* 0x000fe400078e00ff */
[----:B------:R-:W-:-:S07]  /*cd60*/  IMAD.MOV.U32 R20, RZ, RZ, R14 ;  /* 0x000000ffff147224 */ /* 0x000fce00078e000e */
[----:B------:R-:W-:Y:S05]  /*cd70*/  WARPSYNC.COLLECTIVE R15, `(.L_x_138) ;  /* 0x000000000f087348 */ /* 0x000fea0003c00000 */
[----:B------:R0:W1:Y:S02]  /*cd80*/  SHFL.IDX P6, R14, R13, R12, R11 ;  /* 0x0000000c0d0e7389 */ /* 0x00006400000c000b */
[----:B01----:R-:W-:Y:S01]  /*cd90*/  ENDCOLLECTIVE ;  /* 0x000000000000791b */ /* 0x003fe20003800000 */
.L_x_138:
[----:B------:R-:W-:-:S05]  /*cda0*/  @!P2 LEA R2, P1, R7, R20, 0x1 ;  /* 0x000000140702a211 */ /* 0x000fca00078208ff */
[----:B------:R-:W-:Y:S01]  /*cdb0*/  @!P2 IMAD.X R3, RZ, RZ, R9, P1 ;  /* 0x000000ffff03a224 */ /* 0x000fe200008e0609 */
[----:B------:R-:W-:Y:S01]  /*cdc0*/  @!P2 LEA R9, R4, UR38, 0x1 ;  /* 0x000000260409ac11 */ /* 0x000fe2000f8e08ff */
[----:B------:R-:W-:-:S04]  /*cdd0*/  IMAD.MOV.U32 R13, RZ, RZ, R0 ;  /* 0x000000ffff0d7224 */ /* 0x000fc800078e0000 */
[----:B------:R-:W-:Y:S01]  /*cde0*/  @!PT LDS RZ, [RZ] ;  /* 0x00000000fffff984 */ /* 0x000fe20000000800 */
[----:B------:R-:W-:Y:S01]  /*cdf0*/  @!PT LDS RZ, [RZ] ;  /* 0x00000000fffff984 */ /* 0x000fe20000000800 */
[----:B------:R-:W-:Y:S01]  /*ce00*/  @!PT LDS RZ, [RZ] ;  /* 0x00000000fffff984 */ /* 0x000fe20000000800 */
[----:B------:R0:W-:Y:S01]  /*ce10*/  @!P2 LDGSTS.E.BYPASS.LTC128B.128 [R9+0x11400], desc[UR42][R2.64], !P0 ;  /* 0x114000000209afae */ /* 0x0001e2000c101d6a */
[----:B------:R-:W-:-:S07]  /*ce20*/  IMAD.MOV.U32 R8, RZ, RZ, R14 ;  /* 0x000000ffff087224 */ /* 0x000fce00078e000e */
[----:B0-----:R-:W-:Y:S05]  /*ce30*/  WARPSYNC.COLLECTIVE R15, `(.L_x_139) ;  /* 0x000000000f087348 */ /* 0x001fea0003c00000 */
[----:B------:R1:W2:Y:S02]  /*ce40*/  SHFL.IDX P6, R14, R13, R12, R11 ;  /* 0x0000000c0d0e7389 */ /* 0x0002a400000c000b */
[----:B012---:R-:W-:Y:S01]  /*ce50*/  ENDCOLLECTIVE ;  /* 0x000000000000791b */ /* 0x007fe20003800000 */
.L_x_139:
[----:B------:R-:W-:Y:S05]  /*ce60*/  BRA `(.L_x_140) ;  /* 0xffffffd400007947 */ /* 0x000fea000383ffff */
.L_x_51:
[----:B-1----:R-:W-:-:S04]  /*ce70*/  MOV R3, UR38 ;  /* 0x0000002600037c02 */ /* 0x002fc80008000f00 */
[----:B------:R1:W2:Y:S03]  /*ce80*/  SYNCS.PHASECHK.TRANS64.TRYWAIT P0, [R3+URZ+0x30820], R0 ;  /* 0x03082000030075a7 */ /* 0x0002a6000800017f */
[----:B--2---:R-:W-:Y:S05]  /*ce90*/  @!P0 NANOSLEEP.SYNCS 0x989680 ;  /* 0x009896800000895d */ /* 0x004fea0003900000 */
[----:B------:R-:W2:Y:S02]  /*cea0*/  @!P0 SYNCS.PHASECHK.TRANS64 P0, [R3+URZ+0x30820], R0 ;  /* 0x03082000030085a7 */ /* 0x000ea4000800007f */
[----:B--2---:R-:W-:Y:S05]  /*ceb0*/  @!P0 BRA `(.L_x_51) ;  /* 0xfffffffc00ec8947 */ /* 0x004fea000383ffff */
[----:B------:R-:W-:Y:S05]  /*cec0*/  BRA `(.L_x_141) ;  /* 0xffffffd400387947 */ /* 0x000fea000383ffff */
.L_x_58:
[----:B--2---:R-:W-:-:S04]  /*ced0*/  IMAD.U32 R3, RZ, RZ, UR38 ;  /* 0x00000026ff037e24 */ /* 0x004fc8000f8e00ff */
[----:B------:R2:W3:Y:S03]  /*cee0*/  SYNCS.PHASECHK.TRANS64.TRYWAIT P0, [R3+URZ+0x30848], R8 ;  /* 0x03084808030075a7 */ /* 0x0004e6000800017f */
[----:B---3--:R-:W-:Y:S05]  /*cef0*/  @!P0 NANOSLEEP.SYNCS 0x989680 ;  /* 0x009896800000895d */ /* 0x008fea0003900000 */
[----:B------:R-:W3:Y:S02]  /*cf00*/  @!P0 SYNCS.PHASECHK.TRANS64 P0, [R3+URZ+0x30848], R8 ;  /* 0x03084808030085a7 */ /* 0x000ee4000800007f */
[----:B---3--:R-:W-:Y:S05]  /*cf10*/  @!P0 BRA `(.L_x_58) ;  /* 0xfffffffc00ec8947 */ /* 0x008fea000383ffff */
[----:B------:R-:W-:Y:S05]  /*cf20*/  BRA `(.L_x_142) ;  /* 0xffffffd400fc7947 */ /* 0x000fea000383ffff */
.L_x_63:
[----:B-12---:R-:W-:-:S04]  /*cf30*/  IMAD.U32 R3, RZ, RZ, UR38 ;  /* 0x00000026ff037e24 */ /* 0x006fc8000f8e00ff */
[----:B------:R1:W2:Y:S03]  /*cf40*/  SYNCS.PHASECHK.TRANS64.TRYWAIT P0, [R3+URZ+0x30860], R8 ;  /* 0x03086008030075a7 */ /* 0x0002a6000800017f */
[----:B--2---:R-:W-:Y:S05]  /*cf50*/  @!P0 NANOSLEEP.SYNCS 0x989680 ;  /* 0x009896800000895d */ /* 0x004fea0003900000 */
[----:B------:R-:W2:Y:S02]  /*cf60*/  @!P0 SYNCS.PHASECHK.TRANS64 P0, [R3+URZ+0x30860], R8 ;  /* 0x03086008030085a7 */ /* 0x000ea4000800007f */
[----:B--2---:R-:W-:Y:S05]  /*cf70*/  @!P0 BRA `(.L_x_63) ;  /* 0xfffffffc00ec8947 */ /* 0x004fea000383ffff */
[----:B------:R-:W-:Y:S05]  /*cf80*/  BRA `(.L_x_143) ;  /* 0xffffffd8005c7947 */ /* 0x000fea000383ffff */
.L_x_71:
[----:B--2---:R-:W-:-:S04]  /*cf90*/  IMAD.U32 R3, RZ, RZ, UR38 ;  /* 0x00000026ff037e24 */ /* 0x004fc8000f8e00ff */
[----:B------:R2:W3:Y:S03]  /*cfa0*/  SYNCS.PHASECHK.TRANS64.TRYWAIT P0, [R3+URZ+0x30840], R12 ;  /* 0x0308400c030075a7 */ /* 0x0004e6000800017f */
[----:B---3--:R-:W-:Y:S05]  /*cfb0*/  @!P0 NANOSLEEP.SYNCS 0x989680 ;  /* 0x009896800000895d */ /* 0x008fea0003900000 */
[----:B------:R-:W3:Y:S02]  /*cfc0*/  @!P0 SYNCS.PHASECHK.TRANS64 P0, [R3+URZ+0x30840], R12 ;  /* 0x0308400c030085a7 */ /* 0x000ee4000800007f */
[----:B---3--:R-:W-:Y:S05]  /*cfd0*/  @!P0 BRA `(.L_x_71) ;  /* 0xfffffffc00ec8947 */ /* 0x008fea000383ffff */
[----:B------:R-:W-:Y:S05]  /*cfe0*/  BRA `(.L_x_144) ;  /* 0xffffffdc00407947 */ /* 0x000fea000383ffff */
.L_x_76:
[----:B-12---:R-:W-:-:S04]  /*cff0*/  IMAD.U32 R3, RZ, RZ, UR38 ;  /* 0x00000026ff037e24 */ /* 0x006fc8000f8e00ff */
[----:B------:R1:W2:Y:S03]  /*d000*/  SYNCS.PHASECHK.TRANS64.TRYWAIT P0, [R3+URZ+0x30868], R2 ;  /* 0x03086802030075a7 */ /* 0x0002a6000800017f */
[----:B--2---:R-:W-:Y:S05]  /*d010*/  @!P0 NANOSLEEP.SYNCS 0x989680 ;  /* 0x009896800000895d */ /* 0x004fea0003900000 */
[----:B------:R-:W2:Y:S02]  /*d020*/  @!P0 SYNCS.PHASECHK.TRANS64 P0, [R3+URZ+0x30868], R2 ;  /* 0x03086802030085a7 */ /* 0x000ea4000800007f */
[----:B--2---:R-:W-:Y:S05]  /*d030*/  @!P0 BRA `(.L_x_76) ;  /* 0xfffffffc00ec8947 */ /* 0x004fea000383ffff */
[----:B------:R-:W-:Y:S05]  /*d040*/  BRA `(.L_x_145) ;  /* 0xffffffdc00a87947 */ /* 0x000fea000383ffff */
.L_x_84:
[----:B--2---:R-:W-:-:S04]  /*d050*/  IMAD.U32 R2, RZ, RZ, UR38 ;  /* 0x00000026ff027e24 */ /* 0x004fc8000f8e00ff */
[----:B------:R2:W3:Y:S03]  /*d060*/  SYNCS.PHASECHK.TRANS64.TRYWAIT P0, [R2+URZ+0x30848], R9 ;  /* 0x03084809020075a7 */ /* 0x0004e6000800017f */
[----:B---3--:R-:W-:Y:S05]  /*d070*/  @!P0 NANOSLEEP.SYNCS 0x989680 ;  /* 0x009896800000895d */ /* 0x008fea0003900000 */
[----:B------:R-:W3:Y:S02]  /*d080*/  @!P0 SYNCS.PHASECHK.TRANS64 P0, [R2+URZ+0x30848], R9 ;  /* 0x03084809020085a7 */ /* 0x000ee4000800007f */
[----:B---3--:R-:W-:Y:S05]  /*d090*/  @!P0 BRA `(.L_x_84) ;  /* 0xfffffffc00ec8947 */ /* 0x008fea000383ffff */
[----:B------:R-:W-:Y:S05]  /*d0a0*/  BRA `(.L_x_146) ;  /* 0xffffffe000a07947 */ /* 0x000fea000383ffff */
.L_x_89:
[----:B-1----:R-:W-:-:S04]  /*d0b0*/  IMAD.U32 R2, RZ, RZ, UR38 ;  /* 0x00000026ff027e24 */ /* 0x002fc8000f8e00ff */
[----:B------:R1:W2:Y:S03]  /*d0c0*/  SYNCS.PHASECHK.TRANS64.TRYWAIT P0, [R2+URZ+0x30860], R9 ;  /* 0x03086009020075a7 */ /* 0x0002a6000800017f */
[----:B--2---:R-:W-:Y:S05]  /*d0d0*/  @!P0 NANOSLEEP.SYNCS 0x989680 ;  /* 0x009896800000895d */ /* 0x004fea0003900000 */
[----:B------:R-:W2:Y:S02]  /*d0e0*/  @!P0 SYNCS.PHASECHK.TRANS64 P0, [R2+URZ+0x30860], R9 ;  /* 0x03086009020085a7 */ /* 0x000ea4000800007f */
[----:B--2---:R-:W-:Y:S05]  /*d0f0*/  @!P0 BRA `(.L_x_89) ;  /* 0xfffffffc00ec8947 */ /* 0x004fea000383ffff */
[----:B------:R-:W-:Y:S05]  /*d100*/  BRA `(.L_x_147) ;  /* 0xffffffe400047947 */ /* 0x000fea000383ffff */
.L_x_96:
[----:B-1----:R1:W2:Y:S02]  /*d110*/  SYNCS.PHASECHK.TRANS64.TRYWAIT P0, [R3+URZ+0x30860], R2 ;  /* 0x03086002030075a7 */ /* 0x0022a4000800017f */
[----:B--2---:R-:W-:Y:S05]  /*d120*/  @!P0 NANOSLEEP.SYNCS 0x989680 ;  /* 0x009896800000895d */ /* 0x004fea0003900000 */
[----:B------:R-:W2:Y:S02]  /*d130*/  @!P0 SYNCS.PHASECHK.TRANS64 P0, [R3+URZ+0x30860], R2 ;  /* 0x03086002030085a7 */ /* 0x000ea4000800007f */
[----:B--2---:R-:W-:Y:S05]  /*d140*/  @!P0 BRA `(.L_x_96) ;  /* 0xfffffffc00f08947 */ /* 0x004fea000383ffff */
[----:B------:R-:W-:Y:S05]  /*d150*/  BRA `(.L_x_148) ;  /* 0xffffffe400947947 */ /* 0x000fea000383ffff */
.L_x_100:
[----:B-1----:R1:W2:Y:S02]  /*d160*/  SYNCS.PHASECHK.TRANS64.TRYWAIT P0, [R7+URZ+0x30820], R2 ;  /* 0x03082002070075a7 */ /* 0x0022a4000800017f */
[----:B--2---:R-:W-:Y:S05]  /*d170*/  @!P0 NANOSLEEP.SYNCS 0x989680 ;  /* 0x009896800000895d */ /* 0x004fea0003900000 */
[----:B------:R-:W2:Y:S02]  /*d180*/  @!P0 SYNCS.PHASECHK.TRANS64 P0, [R7+URZ+0x30820], R2 ;  /* 0x03082002070085a7 */ /* 0x000ea4000800007f */
[----:B--2---:R-:W-:Y:S05]  /*d190*/  @!P0 BRA `(.L_x_100) ;  /* 0xfffffffc00f08947 */ /* 0x004fea000383ffff */
[----:B------:R-:W-:Y:S05]  /*d1a0*/  BRA `(.L_x_149) ;  /* 0xffffffe800307947 */ /* 0x000fea000383ffff */
.L_x_101:
[----:B------:R-:W-:Y:S01]  /*d1b0*/  BSSY B0, `(.L_x_150) ;  /* 0x0000008000007945 */ /* 0x000fe20003800000 */
[----:B------:R-:W-:Y:S02]  /*d1c0*/  IMAD.MOV.U32 R13, RZ, RZ, R29 ;  /* 0x000000ffff0d7224 */ /* 0x000fe400078e001d */
[----:B------:R-:W-:Y:S02]  /*d1d0*/  IMAD.MOV.U32 R12, RZ, RZ, RZ ;  /* 0x000000ffff0c7224 */ /* 0x000fe400078e00ff */
[----:B------:R-:W-:Y:S02]  /*d1e0*/  IMAD.MOV.U32 R11, RZ, RZ, 0x1f ;  /* 0x0000001fff0b7424 */ /* 0x000fe400078e00ff */
[----:B------:R-:W-:-:S07]  /*d1f0*/  IMAD.MOV.U32 R15, RZ, RZ, -0x1 ;  /* 0xffffffffff0f7424 */ /* 0x000fce00078e00ff */
[----:B01----:R-:W-:Y:S05]  /*d200*/  WARPSYNC.COLLECTIVE R15, `(.L_x_151) ;  /* 0x000000000f087348 */ /* 0x003fea0003c00000 */
[----:B------:R2:W3:Y:S02]  /*d210*/  SHFL.IDX P6, R14, R13, R12, R11 ;  /* 0x0000000c0d0e7389 */ /* 0x0004e400000c000b */
[----:B0123--:R-:W-:Y:S01]  /*d220*/  ENDCOLLECTIVE ;  /* 0x000000000000791b */ /* 0x00ffe20003800000 */
.L_x_151:
[----:B------:R-:W-:Y:S05]  /*d230*/  BSYNC B0 ;  /* 0x0000000000007941 */ /* 0x000fea0003800000 */
.L_x_150:
[----:B------:R-:W-:Y:S05]  /*d240*/  BRA `(.L_x_152) ;  /* 0xffffffe800147947 */ /* 0x000fea000383ffff */
.L_x_102:
[----:B------:R-:W-:Y:S01]  /*d250*/  BSSY B0, `(.L_x_153) ;  /* 0x0000006000007945 */ /* 0x000fe20003800000 */
[----:B------:R-:W-:-:S07]  /*d260*/  IMAD.MOV.U32 R15, RZ, RZ, -0x1 ;  /* 0xffffffffff0f7424 */ /* 0x000fce00078e00ff */
[----:B012---:R-:W-:Y:S05]  /*d270*/  WARPSYNC.COLLECTIVE R15, `(.L_x_154) ;  /* 0x000000000f0c7348 */ /* 0x007fea0003c00000 */
[----:B------:R-:W-:Y:S02]  /*d280*/  ELECT P6, UR62, PT ;  /* 0x00000000003e782f */ /* 0x000fe400038c0000 */
[----:B------:R-:W-:Y:S01]  /*d290*/  MOV R14, UR62 ;  /* 0x0000003e000e7c02 */ /* 0x000fe20008000f00 */
[----:B012---:R-:W-:Y:S10]  /*d2a0*/  ENDCOLLECTIVE ;  /* 0x000000000000791b */ /* 0x007ff40003800000 */
.L_x_154:
[----:B------:R-:W-:Y:S05]  /*d2b0*/  BSYNC B0 ;  /* 0x0000000000007941 */ /* 0x000fea0003800000 */
.L_x_153:
[----:B------:R-:W-:Y:S05]  /*d2c0*/  BRA `(.L_x_155) ;  /* 0xffffffe800087947 */ /* 0x000fea000383ffff */
.L_x_104:
[----:B-1----:R1:W3:Y:S02]  /*d2d0*/  SYNCS.PHASECHK.TRANS64.TRYWAIT P0, [R5+URZ], R4 ;  /* 0x00000004050075a7 */ /* 0x0022e4000800017f */
[----:B---3--:R-:W-:Y:S05]  /*d2e0*/  @!P0 NANOSLEEP.SYNCS 0x989680 ;  /* 0x009896800000895d */ /* 0x008fea0003900000 */
[----:B------:R-:W3:Y:S02]  /*d2f0*/  @!P0 SYNCS.PHASECHK.TRANS64 P0, [R5+URZ], R4 ;  /* 0x00000004050085a7 */ /* 0x000ee4000800007f */
[----:B---3--:R-:W-:Y:S05]  /*d300*/  @!P0 BRA `(.L_x_104) ;  /* 0xfffffffc00f08947 */ /* 0x008fea000383ffff */
[----:B------:R-:W-:Y:S05]  /*d310*/  BRA `(.L_x_156) ;  /* 0xffffffe800387947 */ /* 0x000fea000383ffff */
.L_x_105:
[----:B---3--:R3:W4:Y:S02]  /*d320*/  SYNCS.PHASECHK.TRANS64.TRYWAIT P0, [R3+URZ], R2 ;  /* 0x00000002030075a7 */ /* 0x008724000800017f */
[----:B----4-:R-:W-:Y:S05]  /*d330*/  @!P0 NANOSLEEP.SYNCS 0x989680 ;  /* 0x009896800000895d */ /* 0x010fea0003900000 */
[----:B------:R-:W4:Y:S02]  /*d340*/  @!P0 SYNCS.PHASECHK.TRANS64 P0, [R3+URZ], R2 ;  /* 0x00000002030085a7 */ /* 0x000f24000800007f */
[----:B----4-:R-:W-:Y:S05]  /*d350*/  @!P0 BRA `(.L_x_105) ;  /* 0xfffffffc00f08947 */ /* 0x010fea000383ffff */
[----:B------:R-:W-:Y:S05]  /*d360*/  BRA `(.L_x_157) ;  /* 0xffffffe8002c7947 */ /* 0x000fea000383ffff */
.L_x_107:
[----:B-1----:R1:W3:Y:S02]  /*d370*/  SYNCS.PHASECHK.TRANS64.TRYWAIT P0, [R5+URZ], R4 ;  /* 0x00000004050075a7 */ /* 0x0022e4000800017f */
[----:B---3--:R-:W-:Y:S05]  /*d380*/  @!P0 NANOSLEEP.SYNCS 0x989680 ;  /* 0x009896800000895d */ /* 0x008fea0003900000 */
[----:B------:R-:W3:Y:S02]  /*d390*/  @!P0 SYNCS.PHASECHK.TRANS64 P0, [R5+URZ], R4 ;  /* 0x00000004050085a7 */ /* 0x000ee4000800007f */
[----:B---3--:R-:W-:Y:S05]  /*d3a0*/  @!P0 BRA `(.L_x_107) ;  /* 0xfffffffc00f08947 */ /* 0x008fea000383ffff */
[----:B------:R-:W-:Y:S05]  /*d3b0*/  BRA `(.L_x_158) ;  /* 0xffffffe800307947 */ /* 0x000fea000383ffff */
.L_x_159:
[----:B------:R-:W-:-:S00]  /*d3c0*/  BRA `(.L_x_159) ;  /* 0xfffffffc00fc7947 */ /* 0x000fc0000383ffff */
[----:B------:R-:W-:-:S00]  /*d3d0*/  NOP ;  /* 0x0000000000007918 */ /* 0x000fc00000000000 */
        /* <DEDUP_REMOVED lines=10> */
.L_x_2702:


//--------------------- .text._ZN7cutlass13device_kernelIN5flash11enable_sm90INS1_16FlashAttnFwdSm90INS1_25CollectiveMainloopFwdSm90ILi2EN4cute5tupleIJNS5_1CILi1EEES8_S8_EEENS6_IJNS7_ILi192EEESA_NS7_ILi64EEEEEELi64ENS_10bfloat16_tEfNS_4arch4Sm90ELb0ELb0ELb0ELb1ELb0ELb0ELb0ELb0ELb1ELb1ELb1ELb0EEENS1_21CollectiveEpilogueFwdINS6_IJSA_SB_SA_EEES9_SD_SF_Li384ELb1ELb1ELb1ELb0EEENS1_36VarlenDynamicPersistentTileSchedulerILi192ELi192ELi384ELi128ELb1ELb1ELb1ELb0ELb1ELb1EEEEEEEEEvNT_6ParamsE --------------------------
	.section	.text._ZN7cutlass13device_kernelIN5flash11enable_sm90INS1_16FlashAttnFwdSm90INS1_25CollectiveMainloopFwdSm90ILi2EN4cute5tupleIJNS5_1CILi1EEES8_S8_EEENS6_IJNS7_ILi192EEESA_NS7_ILi64EEEEEELi64ENS_10bfloat16_tEfNS_4arch4Sm90ELb0ELb0ELb0ELb1ELb0ELb0ELb0ELb0ELb1ELb1ELb1ELb0EEENS1_21CollectiveEpilogueFwdINS6_IJSA_SB_SA_EEES9_SD_SF_Li384ELb1ELb1ELb1ELb0EEENS1_36VarlenDynamicPersistentTileSchedulerILi192ELi192ELi384ELi128ELb1ELb1ELb1ELb0ELb1ELb1EEEEEEEEEvNT_6ParamsE,"ax",@progbits
	.align	128
.text._ZN7cutlass13device_kernelIN5flash11enable_sm90INS1_16FlashAttnFwdSm90INS1_25CollectiveMainloopFwdSm90ILi2EN4cute5tupleIJNS5_1CILi1EEES8_S8_EEENS6_IJNS7_ILi192EEESA_NS7_ILi64EEEEEELi64ENS_10bfloat16_tEfNS_4arch4Sm90ELb0ELb0ELb0ELb1ELb0ELb0ELb0ELb0ELb1ELb1ELb1ELb0EEENS1_21CollectiveEpilogueFwdINS6_IJSA_SB_SA_EEES9_SD_SF_Li384ELb1ELb1ELb1ELb0EEENS1_36VarlenDynamicPersistentTileSchedulerILi192ELi192ELi384ELi128ELb1ELb1ELb1ELb0ELb1ELb1EEEEEEEEEvNT_6ParamsE:
        .type           _ZN7cutlass13device_kernelIN5flash11enable_sm90INS1_16FlashAttnFwdSm90INS1_25CollectiveMainloopFwdSm90ILi2EN4cute5tupleIJNS5_1CILi1EEES8_S8_EEENS6_IJNS7_ILi192EEESA_NS7_ILi64EEEEEELi64ENS_10bfloat16_tEfNS_4arch4Sm90ELb0ELb0ELb0ELb1ELb0ELb0ELb0ELb0ELb1ELb1ELb1ELb0EEENS1_21CollectiveEpilogueFwdINS6_IJSA_SB_SA_EEES9_SD_SF_Li384ELb1ELb1ELb1ELb0EEENS1_36VarlenDynamicPersistentTileSchedulerILi192ELi192ELi384ELi128ELb1ELb1ELb1ELb0ELb1ELb1EEEEEEEEEvNT_6ParamsE,@function
        .size           _ZN7cutlass13device_kernelIN5flash11enable_sm90INS1_16FlashAttnFwdSm90INS1_25CollectiveMainloopFwdSm90ILi2EN4cute5tupleIJNS5_1CILi1EEES8_S8_EEENS6_IJNS7_ILi192EEESA_NS7_ILi64EEEEEELi64ENS_10bfloat16_tEfNS_4arch4Sm90ELb0ELb0ELb0ELb1ELb0ELb0ELb0ELb0ELb1ELb1ELb1ELb0EEENS1_21CollectiveEpilogueFwdINS6_IJSA_SB_SA_EEES9_SD_SF_Li384ELb1ELb1ELb1ELb0EEENS1_36VarlenDynamicPersistentTileSchedulerILi192ELi192ELi384ELi128ELb1ELb1ELb1ELb0ELb1ELb1EEEEEEEEEvNT_6ParamsE,(.L_x_2703 - _ZN7cutlass13device_kernelIN5flash11enable_sm90INS1_16FlashAttnFwdSm90INS1_25CollectiveMainloopFwdSm90ILi2EN4cute5tupleIJNS5_1CILi1EEES8_S8_EEENS6_IJNS7_ILi192EEESA_NS7_ILi64EEEEEELi64ENS_10bfloat16_tEfNS_4arch4Sm90ELb0ELb0ELb0ELb1ELb0ELb0ELb0ELb0ELb1ELb1ELb1ELb0EEENS1_21CollectiveEpilogueFwdINS6_IJSA_SB_SA_EEES9_SD_SF_Li384ELb1ELb1ELb1ELb0EEENS1_36VarlenDynamicPersistentTileSchedulerILi192ELi192ELi384ELi128ELb1ELb1ELb1ELb0ELb1ELb1EEEEEEEEEvNT_6ParamsE)
        .other          _ZN7cutlass13device_kernelIN5flash11enable_sm90INS1_16FlashAttnFwdSm90INS1_25CollectiveMainloopFwdSm90ILi2EN4cute5tupleIJNS5_1CILi1EEES8_S8_EEENS6_IJNS7_ILi192EEESA_NS7_ILi64EEEEEELi64ENS_10bfloat16_tEfNS_4arch4Sm90ELb0ELb0ELb0ELb1ELb0ELb0ELb0ELb0ELb1ELb1ELb1ELb0EEENS1_21CollectiveEpilogueFwdINS6_IJSA_SB_SA_EEES9_SD_SF_Li384ELb1ELb1ELb1ELb0EEENS1_36VarlenDynamicPersistentTileSchedulerILi192ELi192ELi384ELi128ELb1ELb1ELb1ELb0ELb1ELb1EEEEEEEEEvNT_6ParamsE,@"STO_CUDA_ENTRY STV_DEFAULT"
_ZN7cutlass13device_kernelIN5flash11enable_sm90INS1_16FlashAttnFwdSm90INS1_25CollectiveMainloopFwdSm90ILi2EN4cute5tupleIJNS5_1CILi1EEES8_S8_EEENS6_IJNS7_ILi192EEESA_NS7_ILi64EEEEEELi64ENS_10bfloat16_tEfNS_4arch4Sm90ELb0ELb0ELb0ELb1ELb0ELb0ELb0ELb0ELb1ELb1ELb1ELb0EEENS1_21CollectiveEpilogueFwdINS6_IJSA_SB_SA_EEES9_SD_SF_Li384ELb1ELb1ELb1ELb0EEENS1_36VarlenDynamicPersistentTileSchedulerILi192ELi192ELi384ELi128ELb1ELb1ELb1ELb0ELb1ELb1EEEEEEEEEvNT_6ParamsE:
        /* <DEDUP_REMOVED lines=17> */
.L_x_161:
[----:B------:R-:W-:Y:S05]  /*0110*/  BSYNC B0 ;  /* 0x0000000000007941 */ /* 0x000fea0003800000 */
.L_x_160:
        /* <DEDUP_REMOVED lines=40> */
.L_x_162:
        /* <DEDUP_REMOVED lines=22> */
.L_x_163:
        /* <DEDUP_REMOVED lines=18> */
.L_x_164:
        /* <DEDUP_REMOVED lines=22> */
.L_x_165:
        /* <DEDUP_REMOVED lines=22> */
.L_x_166:
[----:B--2---:R-:W-:Y:S01]  /*08e0*/  ISETP.NE.AND P0, PT, R2, RZ, PT ;  /* 0x000000ff0200720c */ /* 0x004fe20003f05270 */
[----:B------:R-:W-:Y:S01]  /*08f0*/  IMAD.MOV.U32 R2, RZ, RZ, 0x1 ;  /* 0x00000001ff027424 */ /* 0x000fe200078e00ff */
[----:B------:R-:W-:Y:S01]  /*0900*/  NOP ;  /* 0x0000000000007918 */ /* 0x000fe20000000000 */
[----:B------:R-:W-:-:S03]  /*0910*/  ULDC.64 UR40, c[0x0][0x208] ;  /* 0x0000820000287ab9 */ /* 0x000fc60000000a00 */
[----:B------:R-:W-:-:S05]  /*0920*/  SEL R2, R2, 0x2, !P0 ;  /* 0x0000000202027807 */ /* 0x000fca0004000000 */
[----:B------:R2:W-:Y:S01]  /*0930*/  STL [R1+0x44], R2 ;  /* 0x0000440201007387 */ /* 0x0005e20000100800 */
[----:B01-34-:R-:W-:Y:S06]  /*0940*/  BAR.SYNC.DEFER_BLOCKING 0x0 ;  /* 0x0000000000007b1d */ /* 0x01bfec0000010000 */
[----:B------:R-:W-:Y:S05]  /*0950*/  @!P0 BRA `(.L_x_167) ;  /* 0x0000009400c08947 */ /* 0x000fea0003800000 */
.L_x_168:
[----:B------:R-:W-:-:S08]  /*0960*/  NOP ;  /* 0x0000000000007918 */ /* 0x000fd00000000000 */
[----:B------:R-:W0:Y:S02]  /*0970*/  USETMAXREG.TRY_ALLOC.CTAPOOL UP0, 0xa0 ;  /* 0x000000a0000079c8 */ /* 0x000e240008000600 */
[----:B0-----:R-:W-:-:S13]  /*0980*/  PLOP3.LUT P0, PT, PT, PT, UP0, 0x80, 0x0 ;  /* 0x000000000000781c */ /* 0x001fda0003f0f008 */
[----:B------:R-:W-:Y:S05]  /*0990*/  @!P0 BRA `(.L_x_168) ;  /* 0xfffffffc00f08947 */ /* 0x000fea000383ffff */
[----:B--2---:R-:W0:Y:S01]  /*09a0*/  S2R R2, SR_TID.X ;  /* 0x0000000000027919 */ /* 0x004e220000002100 */
[----:B------:R-:W1:Y:S01]  /*09b0*/  S2UR UR4, SR_CgaCtaId ;  /* 0x00000000000479c3 */ /* 0x000e620000008800 */
[----:B------:R-:W-:-:S07]  /*09c0*/  UMOV UR37, 0x400 ;  /* 0x0000040000257882 */ /* 0x000fce0000000000 */
[----:B------:R-:W-:Y:S06]  /*09d0*/  BAR.ARV 0x8, 0x200 ;  /* 0x0208000000007b1d */ /* 0x000fec0000002000 */
[----:B-1----:R-:W-:-:S03]  /*09e0*/  ULEA UR37, UR4, UR37, 0x18 ;  /* 0x0000002504257291 */ /* 0x002fc6000f8ec03f */
[----:B------:R-:W-:Y:S01]  /*09f0*/  ULDC UR4, c[0x0][0xc3c] ;  /* 0x00030f0000047ab9 */ /* 0x000fe20000000800 */
[----:B0-----:R-:W-:-:S04]  /*0a00*/  LOP3.LUT R0, R2, 0xffffff80, RZ, 0xc0, !PT ;  /* 0xffffff8002007812 */ /* 0x001fc800078ec0ff */
[----:B------:R-:W-:-:S13]  /*0a10*/  ISETP.NE.AND P0, PT, R0, 0x80, PT ;  /* 0x000000800000780c */ /* 0x000fda0003f05270 */
[----:B------:R-:W-:Y:S08]  /*0a20*/  @!P0 BAR.ARV 0x9, 0x100 ;  /* 0x0244000000008b1d */ /* 0x000ff00000002000 */
[----:B------:R-:W-:Y:S06]  /*0a30*/  BAR.SYNC.DEFER_BLOCKING 0x5, 0x200 ;  /* 0x0148000000007b1d */ /* 0x000fec0000010000 */
[----:B------:R-:W0:Y:S02]  /*0a40*/  LDS.128 R8, [UR37+0x308d0] ;  /* 0x0308d025ff087984 */ /* 0x000e240008000c00 */
[----:B------:R-:W-:Y:S06]  /*0a50*/  BAR.ARV 0x4, 0x200 ;  /* 0x0108000000007b1d */ /* 0x000fec0000002000 */
[----:B0-----:R-:W-:-:S13]  /*0a60*/  ISETP.GE.AND P0, PT, R11, UR4, PT ;  /* 0x000000040b007c0c */ /* 0x001fda000bf06270 */
[----:B------:R-:W-:Y:S05]  /*0a70*/  @P0 EXIT ;  /* 0x000000000000094d */ /* 0x000fea0003800000 */
[----:B------:R-:W2:Y:S01]  /*0a80*/  LDL.LU R20, [R1+0x44] ;  /* 0x0000440001147983 */ /* 0x000ea20000300800 */
[----:B------:R-:W-:-:S05]  /*0a90*/  VIADD R19, R2, 0xffffff80 ;  /* 0xffffff8002137836 */ /* 0x000fca0000000000 */
[----:B------:R-:W-:-:S04]  /*0aa0*/  SHF.R.S32.HI R0, RZ, 0x1f, R19 ;  /* 0x0000001fff007819 */ /* 0x000fc80000011413 */
[CC--:B------:R-:W-:Y:S02]  /*0ab0*/  LEA.HI R3, R0.reuse, R19.reuse, RZ, 0x4 ;  /* 0x0000001300037211 */ /* 0x0c0fe400078f20ff */
[----:B------:R-:W-:Y:S02]  /*0ac0*/  LEA.HI R2, R0, R19, RZ, 0x7 ;  /* 0x0000001300027211 */ /* 0x000fe400078f38ff */
[----:B------:R-:W-:Y:S02]  /*0ad0*/  SHF.R.S32.HI R4, RZ, 0x4, R3 ;  /* 0x00000004ff047819 */ /* 0x000fe40000011403 */
[----:B------:R-:W-:Y:S02]  /*0ae0*/  LOP3.LUT R6, R2, 0xffffff80, RZ, 0xc0, !PT ;  /* 0xffffff8002067812 */ /* 0x000fe400078ec0ff */
[C---:B------:R-:W-:Y:S02]  /*0af0*/  LEA.HI R5, R3.reuse, R4, RZ, 0x1 ;  /* 0x0000000403057211 */ /* 0x040fe400078f08ff */
[----:B------:R-:W-:Y:S01]  /*0b00*/  LOP3.LUT R3, R3, 0xfffffff0, RZ, 0xc0, !PT ;  /* 0xfffffff003037812 */ /* 0x000fe200078ec0ff */
[----:B------:R-:W-:Y:S01]  /*0b10*/  IMAD.IADD R18, R19, 0x1, -R6 ;  /* 0x0000000113127824 */ /* 0x000fe200078e0a06 */
[----:B------:R-:W-:-:S02]  /*0b20*/  LOP3.LUT R5, R5, 0x1ffffffe, RZ, 0xc0, !PT ;  /* 0x1ffffffe05057812 */ /* 0x000fc400078ec0ff */
[----:B------:R-:W-:Y:S01]  /*0b30*/  LEA.HI R6, R0, R19, RZ, 0x2 ;  /* 0x0000001300067211 */ /* 0x000fe200078f10ff */
[----:B------:R-:W-:Y:S02]  /*0b40*/  IMAD.IADD R3, R19, 0x1, -R3 ;  /* 0x0000000113037824 */ /* 0x000fe400078e0a03 */
[----:B------:R-:W-:Y:S01]  /*0b50*/  IMAD.IADD R5, R4, 0x1, -R5 ;  /* 0x0000000104057824 */ /* 0x000fe200078e0a05 */
[----:B------:R-:W-:Y:S02]  /*0b60*/  LOP3.LUT R4, R6, 0xfffffffc, RZ, 0xc0, !PT ;  /* 0xfffffffc06047812 */ /* 0x000fe400078ec0ff */
[----:B------:R-:W-:-:S03]  /*0b70*/  SHF.R.S32.HI R13, RZ, 0x1f, R18 ;  /* 0x0000001fff0d7819 */ /* 0x000fc60000011412 */
[----:B------:R-:W-:Y:S01]  /*0b80*/  IMAD.IADD R12, R19, 0x1, -R4 ;  /* 0x00000001130c7824 */ /* 0x000fe200078e0a04 */
[----:B------:R-:W-:Y:S02]  /*0b90*/  SHF.R.S32.HI R4, RZ, 0x1f, R3 ;  /* 0x0000001fff047819 */ /* 0x000fe40000011403 */
[----:B------:R-:W-:Y:S02]  /*0ba0*/  LEA.HI R6, R0, R19, RZ, 0x5 ;  /* 0x0000001300067211 */ /* 0x000fe400078f28ff */
[----:B------:R-:W-:Y:S02]  /*0bb0*/  LEA.HI R14, R13, R18, RZ, 0x2 ;  /* 0x000000120d0e7211 */ /* 0x000fe400078f10ff */
[----:B------:R-:W-:Y:S01]  /*0bc0*/  LEA.HI R4, R4, R3, RZ, 0x3 ;  /* 0x0000000304047211 */ /* 0x000fe200078f18ff */
[----:B------:R-:W-:Y:S01]  /*0bd0*/  IMAD.SHL.U32 R7, R6, 0x20, RZ ;  /* 0x0000002006077824 */ /* 0x000fe200078e00ff */
[--C-:B------:R-:W-:Y:S02]  /*0be0*/  SHF.R.S32.HI R8, RZ, 0x2, R14.reuse ;  /* 0x00000002ff087819 */ /* 0x100fe4000001140e */
[----:B------:R-:W-:-:S02]  /*0bf0*/  SHF.R.S32.HI R15, RZ, 0x1f, R14 ;  /* 0x0000001fff0f7819 */ /* 0x000fc4000001140e */
[----:B------:R-:W-:Y:S02]  /*0c00*/  LOP3.LUT R6, R4, 0xfffffff8, RZ, 0xc0, !PT ;  /* 0xfffffff804067812 */ /* 0x000fe400078ec0ff */
[----:B------:R-:W-:-:S03]  /*0c10*/  LEA.HI R15, R15, R8, RZ, 0x3 ;  /* 0x000000080f0f7211 */ /* 0x000fc600078f18ff */
[----:B------:R-:W-:Y:S01]  /*0c20*/  IMAD.IADD R6, R3, 0x1, -R6 ;  /* 0x0000000103067824 */ /* 0x000fe200078e0a06 */
[----:B------:R-:W-:Y:S02]  /*0c30*/  LEA.HI R16, R12, R12, RZ, 0x1 ;  /* 0x0000000c0c107211 */ /* 0x000fe400078f08ff */
[----:B------:R-:W-:Y:S02]  /*0c40*/  LOP3.LUT R15, R15, 0xfffffff8, RZ, 0xc0, !PT ;  /* 0xfffffff80f0f7812 */ /* 0x000fe400078ec0ff */
[----:B------:R-:W-:Y:S01]  /*0c50*/  SHF.R.S32.HI R21, RZ, 0x7, R2 ;  /* 0x00000007ff157819 */ /* 0x000fe20000011402 */
[----:B------:R-:W-:Y:S01]  /*0c60*/  IMAD.SHL.U32 R2, R6, 0x40, RZ ;  /* 0x0000004006027824 */ /* 0x000fe200078e00ff */
[----:B------:R-:W-:Y:S02]  /*0c70*/  LOP3.LUT R7, R7, 0xfffffc00, RZ, 0xc0, !PT ;  /* 0xfffffc0007077812 */ /* 0x000fe400078ec0ff */
[----:B------:R-:W-:Y:S01]  /*0c80*/  LOP3.LUT R17, R16, 0x1ffffffe, RZ, 0xc0, !PT ;  /* 0x1ffffffe10117812 */ /* 0x000fe200078ec0ff */
[----:B------:R-:W-:Y:S01]  /*0c90*/  IMAD.IADD R16, R8, 0x1, -R15 ;  /* 0x0000000108107824 */ /* 0x000fe200078e0a0f */
[----:B------:R-:W-:Y:S01]  /*0ca0*/  LOP3.LUT R2, R2, 0x1c0, RZ, 0xc0, !PT ;  /* 0x000001c002027812 */ /* 0x000fe200078ec0ff */
[----:B------:R-:W-:-:S02]  /*0cb0*/  IMAD R8, R3, 0x40, R7 ;  /* 0x0000004003087824 */ /* 0x000fc400078e0207 */
[----:B------:R-:W-:Y:S02]  /*0cc0*/  IMAD.SHL.U32 R5, R5, 0x8, RZ ;  /* 0x0000000805057824 */ /* 0x000fe400078e00ff */
[----:B------:R-:W-:Y:S02]  /*0cd0*/  IMAD.SHL.U32 R4, R4, 0x40, RZ ;  /* 0x0000004004047824 */ /* 0x000fe400078e00ff */
[----:B------:R-:W-:Y:S01]  /*0ce0*/  IMAD.IADD R3, R5, 0x1, R8 ;  /* 0x0000000105037824 */ /* 0x000fe200078e0208 */
[----:B------:R-:W-:Y:S01]  /*0cf0*/  LOP3.LUT R5, R2, 0x8, R5, 0xf8, !PT ;  /* 0x0000000802057812 */ /* 0x000fe200078ef805 */
[----:B------:R-:W-:Y:S01]  /*0d00*/  IMAD.IADD R17, R12, 0x1, -R17 ;  /* 0x000000010c117824 */ /* 0x000fe200078e0a11 */
[----:B------:R-:W-:Y:S01]  /*0d10*/  SHF.R.U32.HI R2, RZ, 0x3, R2 ;  /* 0x00000003ff027819 */ /* 0x000fe20000011602 */
[----:B------:R-:W-:Y:S01]  /*0d20*/  IMAD.HI R12, R21, 0x55555556, RZ ;  /* 0x55555556150c7827 */ /* 0x000fe200078e02ff */
[----:B------:R-:W-:Y:S02]  /*0d30*/  LEA.HI R13, R13, R18, RZ, 0x5 ;  /* 0x000000120d0d7211 */ /* 0x000fe400078f28ff */
[----:B------:R-:W-:-:S02]  /*0d40*/  LOP3.LUT R2, R5, R2, RZ, 0x3c, !PT ;  /* 0x0000000205027212 */ /* 0x000fc400078e3cff */
[----:B------:R-:W-:Y:S02]  /*0d50*/  LOP3.LUT R4, R4, 0x7ffffe00, RZ, 0xc0, !PT ;  /* 0x7ffffe0004047812 */ /* 0x000fe400078ec0ff */
[----:B------:R-:W-:Y:S02]  /*0d60*/  LEA.HI R0, R0, R19, RZ, 0x3 ;  /* 0x0000001300007211 */ /* 0x000fe400078f18ff */
[----:B------:R-:W-:Y:S02]  /*0d70*/  LEA.HI R12, R12, R12, RZ, 0x1 ;  /* 0x0000000c0c0c7211 */ /* 0x000fe400078f08ff */
[----:B------:R-:W-:Y:S02]  /*0d80*/  SHF.R.S32.HI R13, RZ, 0x5, R13 ;  /* 0x00000005ff0d7819 */ /* 0x000fe4000001140d */
[----:B------:R-:W-:Y:S02]  /*0d90*/  IADD3 R4, R2, R4, R7 ;  /* 0x0000000402047210 */ /* 0x000fe40007ffe007 */
[----:B------:R-:W-:Y:S01]  /*0da0*/  LOP3.LUT R2, R0, 0xfffffff8, RZ, 0xc0, !PT ;  /* 0xfffffff800027812 */ /* 0x000fe200078ec0ff */
[----:B------:R-:W-:Y:S01]  /*0db0*/  IMAD R12, R12, -0x3, R21 ;  /* 0xfffffffd0c0c7824 */ /* 0x000fe200078e0215 */
[----:B------:R-:W-:Y:S01]  /*0dc0*/  LOP3.LUT R14, R14, 0x7ffffffc, RZ, 0xc0, !PT ;  /* 0x7ffffffc0e0e7812 */ /* 0x000fe200078ec0ff */
[----:B------:R-:W-:-:S02]  /*0dd0*/  IMAD R13, R13, 0x10, R16 ;  /* 0x000000100d0d7824 */ /* 0x000fc400078e0210 */
[----:B------:R-:W-:Y:S02]  /*0de0*/  IMAD.IADD R2, R19, 0x1, -R2 ;  /* 0x0000000113027824 */ /* 0x000fe400078e0a02 */
[----:B------:R-:W-:Y:S02]  /*0df0*/  IMAD R8, R12, 0x40, R13 ;  /* 0x000000400c087824 */ /* 0x000fe400078e020d */
[----:B------:R-:W-:Y:S02]  /*0e00*/  IMAD.MOV.U32 R5, RZ, RZ, R9 ;  /* 0x000000ffff057224 */ /* 0x000fe400078e0009 */
[----:B------:R-:W-:Y:S02]  /*0e10*/  IMAD.IADD R14, R18, 0x1, -R14 ;  /* 0x00000001120e7824 */ /* 0x000fe400078e0a0e */
[----:B------:R-:W-:Y:S01]  /*0e20*/  IMAD.SHL.U32 R9, R2, 0x8, RZ ;  /* 0x0000000802097824 */ /* 0x000fe200078e00ff */
[----:B------:R-:W-:Y:S01]  /*0e30*/  STL [R1+0x60], R3 ;  /* 0x0000600301007387 */ /* 0x000fe20000100800 */
[----:B------:R-:W-:-:S03]  /*0e40*/  IMAD.SHL.U32 R15, R14, 0x2, RZ ;  /* 0x000000020e0f7824 */ /* 0x000fc600078e00ff */
[----:B------:R-:W-:Y:S01]  /*0e50*/  STL [R1+0x58], R8 ;  /* 0x0000580801007387 */ /* 0x000fe20000100800 */
[----:B------:R-:W-:-:S03]  /*0e60*/  VIADD R14, R15, 0x8 ;  /* 0x000000080f0e7836 */ /* 0x000fc60000000000 */
[----:B------:R-:W-:Y:S01]  /*0e70*/  STL [R1+0x38], RZ ;  /* 0x000038ff01007387 */ /* 0x000fe20000100800 */
[----:B------:R-:W-:-:S03]  /*0e80*/  VIADD R13, R15, 0x10 ;  /* 0x000000100f0d7836 */ /* 0x000fc60000000000 */
[----:B------:R0:W-:Y:S01]  /*0e90*/  STL [R1+0x8], R9 ;  /* 0x0000080901007387 */ /* 0x0001e20000100800 */
[----:B------:R-:W-:Y:S01]  /*0ea0*/  R2P PR, R6, 0x6 ;  /* 0x0000000606007804 */ /* 0x000fe20000000000 */
[----:B------:R-:W-:Y:S02]  /*0eb0*/  IMAD.MOV.U32 R7, RZ, RZ, R11 ;  /* 0x000000ffff077224 */ /* 0x000fe400078e000b */
[C---:B------:R-:W-:Y:S01]  /*0ec0*/  VIADD R12, R15.reuse, 0x18 ;  /* 0x000000180f0c7836 */ /* 0x040fe20000000000 */
[----:B------:R-:W-:Y:S01]  /*0ed0*/  STL [R1+0x30], R15 ;  /* 0x0000300f01007387 */ /* 0x000fe20000100800 */
[----:B------:R-:W-:Y:S01]  /*0ee0*/  IMAD.MOV.U32 R6, RZ, RZ, R10 ;  /* 0x000000ffff067224 */ /* 0x000fe200078e000a */
[----:B0-----:R-:W-:Y:S01]  /*0ef0*/  SHF.R.S32.HI R9, RZ, 0x1f, R9 ;  /* 0x0000001fff097819 */ /* 0x001fe20000011409 */
[----:B------:R-:W-:Y:S01]  /*0f00*/  VIADD R11, R15, 0x20 ;  /* 0x000000200f0b7836 */ /* 0x000fe20000000000 */
[----:B------:R-:W-:Y:S01]  /*0f10*/  LEA R16, R4, UR37, 0x1 ;  /* 0x0000002504107c11 */ /* 0x000fe2000f8e08ff */
[----:B------:R-:W-:-:S02]  /*0f20*/  IMAD.MOV.U32 R3, RZ, RZ, 0x40 ;  /* 0x00000040ff037424 */ /* 0x000fc400078e00ff */
[----:B------:R0:W-:Y:S01]  /*0f30*/  STL [R1+0x64], R9 ;  /* 0x0000640901007387 */ /* 0x0001e20000100800 */
[----:B------:R-:W-:Y:S01]  /*0f40*/  VIADD R10, R15, 0x28 ;  /* 0x000000280f0a7836 */ /* 0x000fe20000000000 */
[----:B------:R-:W-:Y:S02]  /*0f50*/  SHF.R.S32.HI R4, RZ, 0x1f, R14 ;  /* 0x0000001fff047819 */ /* 0x000fe4000001140e */
[----:B------:R-:W-:Y:S01]  /*0f60*/  STL [R1+0x24], R14 ;  /* 0x0000240e01007387 */ /* 0x000fe20000100800 */
[----:B------:R-:W-:-:S03]  /*0f70*/  SHF.R.S32.HI R0, RZ, 0x3, R0 ;  /* 0x00000003ff007819 */ /* 0x000fc60000011400 */
[----:B------:R1:W-:Y:S01]  /*0f80*/  STL [R1+0x20], R13 ;  /* 0x0000200d01007387 */ /* 0x0003e20000100800 */
[----:B0-----:R-:W-:-:S03]  /*0f90*/  VIADD R9, R15, 0x30 ;  /* 0x000000300f097836 */ /* 0x001fc60000000000 */
[----:B------:R-:W-:Y:S01]  /*0fa0*/  STL [R1+0x1c], R12 ;  /* 0x00001c0c01007387 */ /* 0x000fe20000100800 */
[----:B------:R-:W-:Y:S01]  /*0fb0*/  SEL R0, R3, 0xffffffc0, !P2 ;  /* 0xffffffc003007807 */ /* 0x000fe20005000000 */
[----:B------:R-:W-:Y:S02]  /*0fc0*/  VIADD R3, R15, 0x38 ;  /* 0x000000380f037836 */ /* 0x000fe40000000000 */
[----:B------:R0:W-:Y:S01]  /*0fd0*/  STL [R1+0x18], R11 ;  /* 0x0000180b01007387 */ /* 0x0001e20000100800 */
[----:B-1----:R-:W-:-:S03]  /*0fe0*/  SHF.R.S32.HI R13, RZ, 0x1f, R13 ;  /* 0x0000001fff0d7819 */ /* 0x002fc6000001140d */
[----:B------:R-:W-:Y:S04]  /*0ff0*/  STL [R1+0x14], R10 ;  /* 0x0000140a01007387 */ /* 0x000fe80000100800 */
[----:B------:R-:W-:Y:S04]  /*1000*/  STL [R1+0x10], R9 ;  /* 0x0000100901007387 */ /* 0x000fe80000100800 */
[----:B------:R1:W-:Y:S01]  /*1010*/  STL [R1+0x54], R4 ;  /* 0x0000540401007387 */ /* 0x0003e20000100800 */
[----:B0-----:R-:W-:-:S03]  /*1020*/  SHF.R.S32.HI R11, RZ, 0x1f, R11 ;  /* 0x0000001fff0b7819 */ /* 0x001fc6000001140b */
[----:B------:R-:W-:Y:S01]  /*1030*/  STL [R1+0xc], R3 ;  /* 0x00000c0301007387 */ /* 0x000fe20000100800 */
[----:B-1----:R-:W-:-:S03]  /*1040*/  SHF.R.S32.HI R4, RZ, 0x1f, R12 ;  /* 0x0000001fff047819 */ /* 0x002fc6000001140c */
[----:B------:R-:W-:Y:S04]  /*1050*/  STL [R1+0x50], R13 ;  /* 0x0000500d01007387 */ /* 0x000fe80000100800 */
[----:B------:R0:W-:Y:S01]  /*1060*/  STL [R1+0x4c], R4 ;  /* 0x00004c0401007387 */ /* 0x0001e20000100800 */
[----:B------:R-:W-:-:S03]  /*1070*/  SHF.R.S32.HI R9, RZ, 0x1f, R9 ;  /* 0x0000001fff097819 */ /* 0x000fc60000011409 */
[----:B------:R-:W-:Y:S01]  /*1080*/  STL [R1+0x48], R11 ;  /* 0x0000480b01007387 */ /* 0x000fe20000100800 */
[----:B0-----:R-:W-:-:S05]  /*1090*/  SHF.R.S32.HI R4, RZ, 0x1f, R10 ;  /* 0x0000001fff047819 */ /* 0x001fca000001140a */
[----:B------:R0:W-:Y:S04]  /*10a0*/  STL [R1+0x44], R4 ;  /* 0x0000440401007387 */ /* 0x0001e80000100800 */
[----:B------:R1:W-:Y:S01]  /*10b0*/  STL [R1+0x40], R9 ;  /* 0x0000400901007387 */ /* 0x0003e20000100800 */
[----:B0-----:R-:W-:Y:S01]  /*10c0*/  SHF.R.S32.HI R4, RZ, 0x1f, R3 ;  /* 0x0000001fff047819 */ /* 0x001fe20000011403 */
[----:B------:R-:W-:-:S04]  /*10d0*/  IMAD R3, R17, 0x8, R8 ;  /* 0x0000000811037824 */ /* 0x000fc800078e0208 */
[----:B------:R1:W-:Y:S04]  /*10e0*/  STL [R1+0x3c], R4 ;  /* 0x00003c0401007387 */ /* 0x0003e80000100800 */
[----:B------:R1:W-:Y:S01]  /*10f0*/  STL [R1+0x5c], R3 ;  /* 0x00005c0301007387 */ /* 0x0003e20000100800 */
[C---:B------:R-:W-:Y:S02]  /*1100*/  VIADD R18, R16.reuse, 0x1e800 ;  /* 0x0001e80010127836 */ /* 0x040fe40000000000 */
[----:B------:R-:W-:Y:S02]  /*1110*/  VIADD R23, R16, 0x1e820 ;  /* 0x0001e82010177836 */ /* 0x000fe40000000000 */
[----:B------:R-:W-:Y:S02]  /*1120*/  @P1 VIADD R23, R18, 0xffffffe0 ;  /* 0xffffffe012171836 */ /* 0x000fe40000000000 */
[----:B------:R-:W-:-:S02]  /*1130*/  IMAD.MOV.U32 R2, RZ, RZ, RZ ;  /* 0x000000ffff027224 */ /* 0x000fc400078e00ff */
[----:B------:R-:W-:Y:S02]  /*1140*/  IMAD.IADD R18, R18, 0x1, R0 ;  /* 0x0000000112127824 */ /* 0x000fe400078e0200 */
[----:B------:R-:W-:Y:S02]  /*1150*/  IMAD.IADD R17, R0, 0x1, R23 ;  /* 0x0000000100117824 */ /* 0x000fe400078e0217 */
[C---:B------:R-:W-:Y:S02]  /*1160*/  VIADD R153, R23.reuse, 0x6000 ;  /* 0x0000600017997836 */ /* 0x040fe40000000000 */
[----:B------:R-:W-:Y:S01]  /*1170*/  VIADD R152, R23, 0xc000 ;  /* 0x0000c00017987836 */ /* 0x000fe20000000000 */
[----:B------:R-:W-:Y:S01]  /*1180*/  UMOV UR36, URZ ;  /* 0x0000003f00247c82 */ /* 0x000fe20008000000 */
[----:B-12---:R-:W-:-:S07]  /*1190*/  LOP3.LUT R154, R20, 0x1, RZ, 0xfc, !PT ;  /* 0x00000001149a7812 */ /* 0x006fce00078efcff */
.L_x_202:
[----:B012-45:R-:W0:Y:S01]  /*11a0*/  LDC.64 R8, c[0x0][0xc88] ;  /* 0x00032200ff087b82 */ /* 0x037e220000000a00 */
[----:B------:R-:W-:-:S07]  /*11b0*/  ULDC.64 UR4, c[0x0][0xa28] ;  /* 0x00028a0000047ab9 */ /* 0x000fce0000000a00 */
[----:B------:R-:W1:Y:S08]  /*11c0*/  LDC.64 R12, c[0x0][0x418] ;  /* 0x00010600ff0c7b82 */ /* 0x000e700000000a00 */
[----:B------:R-:W2:Y:S01]  /*11d0*/  LDC R0, c[0x0][0x424] ;  /* 0x00010900ff007b82 */ /* 0x000ea20000000800 */
[----:B0-----:R-:W-:Y:S01]  /*11e0*/  IMAD.WIDE R8, R7, 0x4, R8 ;  /* 0x0000000407087825 */ /* 0x001fe200078e0208 */
[----:B------:R-:W-:-:S06]  /*11f0*/  ISETP.NE.U32.AND P0, PT, RZ, UR4, PT ;  /* 0x00000004ff007c0c */ /* 0x000fcc000bf05070 */
[----:B------:R-:W0:Y:S01]  /*1200*/  LDC R7, c[0x0][0x2f0] ;  /* 0x0000bc00ff077b82 */ /* 0x000e220000000800 */
[----:B---3--:R-:W3:Y:S01]  /*1210*/  LDG.E R155, desc[UR40][R8.64] ;  /* 0x00000028089b7981 */ /* 0x008ee2000c1e1900 */
[----:B------:R-:W-:Y:S01]  /*1220*/  ISETP.NE.AND.EX P0, PT, RZ, UR5, PT, P0 ;  /* 0x00000005ff007c0c */ /* 0x000fe2000bf05300 */
[----:B------:R-:W-:Y:S01]  /*1230*/  IMAD.MOV.U32 R3, RZ, RZ, RZ ;  /* 0x000000ffff037224 */ /* 0x000fe200078e00ff */
[----:B---3--:R-:W-:-:S11]  /*1240*/  SHF.R.S32.HI R4, RZ, 0x1f, R155 ;  /* 0x0000001fff047819 */ /* 0x008fd6000001149b */
[C---:B------:R-:W-:Y:S01]  /*1250*/  @P0 LEA R10, P1, R155.reuse, UR4, 0x2 ;  /* 0x000000049b0a0c11 */ /* 0x040fe2000f8210ff */
[----:B------:R3:W-:Y:S03]  /*1260*/  STL [R1+0x2c], R4 ;  /* 0x00002c0401007387 */ /* 0x0007e60000100800 */
[----:B------:R-:W-:Y:S01]  /*1270*/  @P0 LEA.HI.X R11, R155, UR5, R4, 0x2, P1 ;  /* 0x000000059b0b0c11 */ /* 0x000fe200088f1404 */
[----:B------:R-:W-:Y:S02]  /*1280*/  ULDC.64 UR4, c[0x0][0xa20] ;  /* 0x0002880000047ab9 */ /* 0x000fe40000000a00 */
[----:B------:R-:W-:Y:S02]  /*1290*/  ISETP.NE.U32.AND P1, PT, RZ, UR4, PT ;  /* 0x00000004ff007c0c */ /* 0x000fe4000bf25070 */
[----:B------:R3:W5:Y:S01]  /*12a0*/  @P0 LDG.E R3, desc[UR40][R10.64] ;  /* 0x000000280a030981 */ /* 0x000762000c1e1900 */
[----:B-1----:R-:W-:-:S02]  /*12b0*/  ISETP.NE.U32.AND P0, PT, R12, RZ, PT ;  /* 0x000000ff0c00720c */ /* 0x002fc40003f05070 */
[----:B------:R-:W-:Y:S02]  /*12c0*/  ISETP.NE.AND.EX P1, PT, RZ, UR5, PT, P1 ;  /* 0x00000005ff007c0c */ /* 0x000fe4000bf25310 */
[----:B------:R-:W-:-:S04]  /*12d0*/  ISETP.NE.AND.EX P0, PT, R13, RZ, PT, P0 ;  /* 0x000000ff0d00720c */ /* 0x000fc80003f05300 */
[----:B--2---:R-:W-:-:S05]  /*12e0*/  SEL R0, R0, 0x1, P0 ;  /* 0x0000000100007807 */ /* 0x004fca0000000000 */
[----:B0-----:R-:W-:Y:S02]  /*12f0*/  IMAD R120, R0, R7, RZ ;  /* 0x0000000700787224 */ /* 0x001fe400078e02ff */
[----:B------:R-:W-:-:S04]  /*1300*/  @P1 LEA R8, P2, R155, UR4, 0x2 ;  /* 0x000000049b081c11 */ /* 0x000fc8000f8410ff */
[----:B------:R-:W-:-:S05]  /*1310*/  @P1 LEA.HI.X R9, R155, UR5, R4, 0x2, P2 ;  /* 0x000000059b091c11 */ /* 0x000fca00090f1404 */
[----:B------:R3:W5:Y:S01]  /*1320*/  @P1 LDG.E R120, desc[UR40][R8.64] ;  /* 0x0000002808781981 */ /* 0x000762000c1e1900 */
[----:B------:R-:W-:Y:S05]  /*1330*/  @P1 BRA `(.L_x_169) ;  /* 0x0000000000241947 */ /* 0x000fea0003800000 */
[----:B------:R-:W-:Y:S02]  /*1340*/  ULDC.64 UR4, c[0x0][0xa08] ;  /* 0x0002820000047ab9 */ /* 0x000fe40000000a00 */
[----:B------:R-:W-:-:S04]  /*1350*/  ISETP.NE.U32.AND P0, PT, RZ, UR4, PT ;  /* 0x00000004ff007c0c */ /* 0x000fc8000bf05070 */
[----:B------:R-:W-:-:S13]  /*1360*/  ISETP.NE.AND.EX P0, PT, RZ, UR5, PT, P0 ;  /* 0x00000005ff007c0c */ /* 0x000fda000bf05300 */
[----:B------:R-:W-:Y:S05]  /*1370*/  @!P0 BRA `(.L_x_169) ;  /* 0x0000000000148947 */ /* 0x000fea0003800000 */
[----:B---3--:R-:W0:Y:S02]  /*1380*/  LDC.64 R8, c[0x0][0xa08] ;  /* 0x00028200ff087b82 */ /* 0x008e240000000a00 */
[----:B0-----:R-:W-:-:S05]  /*1390*/  IMAD.WIDE R8, R155, 0x4, R8 ;  /* 0x000000049b087825 */ /* 0x001fca00078e0208 */
[----:B-----5:R-:W2:Y:S04]  /*13a0*/  LDG.E R120, desc[UR40][R8.64] ;  /* 0x0000002808787981 */ /* 0x020ea8000c1e1900 */
[----:B------:R-:W2:Y:S02]  /*13b0*/  LDG.E R7, desc[UR40][R8.64+0x4] ;  /* 0x0000042808077981 */ /* 0x000ea4000c1e1900 */
[----:B--2---:R-:W-:-:S07]  /*13c0*/  IMAD.IADD R120, R7, 0x1, -R120 ;  /* 0x0000000107787824 */ /* 0x004fce00078e0a78 */
.L_x_169:
[----:B-----5:R-:W-:Y:S01]  /*13d0*/  IMAD.IADD R120, R120, 0x1, -R3 ;  /* 0x0000000178787824 */ /* 0x020fe200078e0a03 */
[----:B------:R-:W-:Y:S01]  /*13e0*/  LOP3.LUT R3, R6, 0xff000000, RZ, 0xc0, !PT ;  /* 0xff00000006037812 */ /* 0x000fe200078ec0ff */
[----:B------:R-:W-:Y:S02]  /*13f0*/  IMAD.MOV.U32 R19, RZ, RZ, RZ ;  /* 0x000000ffff137224 */ /* 0x000fe400078e00ff */
[C---:B------:R-:W-:Y:S01]  /*1400*/  VIADD R0, R120.reuse, 0xbf ;  /* 0x000000bf78007836 */ /* 0x040fe20000000000 */
[----:B------:R-:W-:Y:S02]  /*1410*/  SHF.R.U32.HI R3, RZ, 0x8, R3 ;  /* 0x00000008ff037819 */ /* 0x000fe40000011603 */
[----:B------:R-:W-:Y:S01]  /*1420*/  ISETP.GE.AND P0, PT, R120, 0x1, PT ;  /* 0x000000017800780c */ /* 0x000fe20003f06270 */
[----:B---3--:R-:W-:Y:S01]  /*1430*/  IMAD.HI R4, R0, 0x2aaaaaab, RZ ;  /* 0x2aaaaaab00047827 */ /* 0x008fe200078e02ff */
[----:B------:R-:W-:-:S04]  /*1440*/  LOP3.LUT R0, R6, 0xff0000, RZ, 0xc0, !PT ;  /* 0x00ff000006007812 */ /* 0x000fc800078ec0ff */
[----:B------:R-:W-:Y:S02]  /*1450*/  LEA.HI R0, R0, R3, RZ, 0x10 ;  /* 0x0000000300007211 */ /* 0x000fe400078f80ff */
[----:B------:R-:W-:Y:S02]  /*1460*/  SHF.R.U32.HI R7, RZ, 0x1f, R4 ;  /* 0x0000001fff077819 */ /* 0x000fe40000011604 */
[----:B------:R-:W-:Y:S02]  /*1470*/  LOP3.LUT R14, R0, 0xff, RZ, 0xc0, !PT ;  /* 0x000000ff000e7812 */ /* 0x000fe400078ec0ff */
[----:B------:R-:W-:Y:S02]  /*1480*/  LEA.HI.SX32 R11, R4, R7, 0x1b ;  /* 0x00000007040b7211 */ /* 0x000fe400078fdaff */
[----:B------:R-:W-:Y:S01]  /*1490*/  SHF.R.U32.HI R157, RZ, 0x10, R0 ;  /* 0x00000010ff9d7819 */ /* 0x000fe20000011600 */
[----:B------:R0:W-:Y:S01]  /*14a0*/  STL [R1+0x28], R14 ;  /* 0x0000280e01007387 */ /* 0x0001e20000100800 */
[----:B------:R-:W-:Y:S05]  /*14b0*/  @!P0 BRA `(.L_x_170) ;  /* 0x0000000000748947 */ /* 0x000fea0003800000 */
[----:B------:R-:W1:Y:S01]  /*14c0*/  LDC R0, c[0x0][0x9f0] ;  /* 0x00027c00ff007b82 */ /* 0x000e620000000800 */
[----:B------:R-:W-:-:S04]  /*14d0*/  ISETP.NE.AND P0, PT, R157, RZ, PT ;  /* 0x000000ff9d00720c */ /* 0x000fc80003f05270 */
[----:B-1----:R-:W-:-:S04]  /*14e0*/  SEL R12, R157, R0, P0 ;  /* 0x000000009d0c7207 */ /* 0x002fc80000000000 */
[-C--:B------:R-:W-:Y:S02]  /*14f0*/  IABS R4, R12.reuse ;  /* 0x0000000c00047213 */ /* 0x080fe40000000000 */
[----:B------:R-:W-:Y:S02]  /*1500*/  IADD3 R0, R11, -0x1, R12 ;  /* 0xffffffff0b007810 */ /* 0x000fe40007ffe00c */
[----:B------:R-:W1:Y:S01]  /*1510*/  I2F.RP R3, R4 ;  /* 0x0000000400037306 */ /* 0x000e620000209400 */
[----:B------:R-:W-:Y:S02]  /*1520*/  IABS R13, R12 ;  /* 0x0000000c000d7213 */ /* 0x000fe40000000000 */
[----:B------:R-:W-:Y:S02]  /*1530*/  IABS R10, R0 ;  /* 0x00000000000a7213 */ /* 0x000fe40000000000 */
[----:B------:R-:W-:-:S04]  /*1540*/  LOP3.LUT R0, R0, R12, RZ, 0x3c, !PT ;  /* 0x0000000c00007212 */ /* 0x000fc800078e3cff */
[----:B------:R-:W-:Y:S01]  /*1550*/  ISETP.GE.AND P2, PT, R0, RZ, PT ;  /* 0x000000ff0000720c */ /* 0x000fe20003f46270 */
[----:B-1----:R-:W1:Y:S02]  /*1560*/  MUFU.RCP R3, R3 ;  /* 0x0000000300037308 */ /* 0x002e640000001000 */
[----:B-1----:R-:W-:Y:S02]  /*1570*/  VIADD R8, R3, 0xffffffe ;  /* 0x0ffffffe03087836 */ /* 0x002fe40000000000 */
[----:B------:R-:W-:-:S04]  /*1580*/  IMAD.MOV R3, RZ, RZ, -R13 ;  /* 0x000000ffff037224 */ /* 0x000fc800078e0a0d */
[----:B------:R1:W2:Y:S02]  /*1590*/  F2I.FTZ.U32.TRUNC.NTZ R9, R8 ;  /* 0x0000000800097305 */ /* 0x0002a4000021f000 */
[----:B-1----:R-:W-:Y:S02]  /*15a0*/  IMAD.MOV.U32 R8, RZ, RZ, RZ ;  /* 0x000000ffff087224 */ /* 0x002fe400078e00ff */
[----:B--2---:R-:W-:-:S04]  /*15b0*/  IMAD.MOV R7, RZ, RZ, -R9 ;  /* 0x000000ffff077224 */ /* 0x004fc800078e0a09 */
[----:B------:R-:W-:-:S04]  /*15c0*/  IMAD R7, R7, R4, RZ ;  /* 0x0000000407077224 */ /* 0x000fc800078e02ff */
[----:B------:R-:W-:-:S06]  /*15d0*/  IMAD.HI.U32 R9, R9, R7, R8 ;  /* 0x0000000709097227 */ /* 0x000fcc00078e0008 */
[----:B------:R-:W-:-:S04]  /*15e0*/  IMAD.HI.U32 R9, R9, R10, RZ ;  /* 0x0000000a09097227 */ /* 0x000fc800078e00ff */
[----:B------:R-:W-:-:S05]  /*15f0*/  IMAD R3, R9, R3, R10 ;  /* 0x0000000309037224 */ /* 0x000fca00078e020a */
[----:B------:R-:W-:-:S13]  /*1600*/  ISETP.GT.U32.AND P1, PT, R4, R3, PT ;  /* 0x000000030400720c */ /* 0x000fda0003f24070 */
[----:B------:R-:W-:Y:S02]  /*1610*/  @!P1 IMAD.IADD R3, R3, 0x1, -R4 ;  /* 0x0000000103039824 */ /* 0x000fe400078e0a04 */
[----:B------:R-:W-:Y:S01]  /*1620*/  @!P1 VIADD R9, R9, 0x1 ;  /* 0x0000000109099836 */ /* 0x000fe20000000000 */
[----:B------:R-:W-:Y:S02]  /*1630*/  ISETP.NE.AND P1, PT, R12, RZ, PT ;  /* 0x000000ff0c00720c */ /* 0x000fe40003f25270 */
[----:B------:R-:W-:-:S13]  /*1640*/  ISETP.GE.U32.AND P0, PT, R3, R4, PT ;  /* 0x000000040300720c */ /* 0x000fda0003f06070 */
[----:B------:R-:W-:-:S04]  /*1650*/  @P0 VIADD R9, R9, 0x1 ;  /* 0x0000000109090836 */ /* 0x000fc80000000000 */
[----:B------:R-:W-:Y:S01]  /*1660*/  @!P2 IMAD.MOV R9, RZ, RZ, -R9 ;  /* 0x000000ffff09a224 */ /* 0x000fe200078e0a09 */
[----:B------:R-:W-:-:S05]  /*1670*/  @!P1 LOP3.LUT R9, RZ, R12, RZ, 0x33, !PT ;  /* 0x0000000cff099212 */ /* 0x000fca00078e33ff */
[----:B------:R-:W-:-:S07]  /*1680*/  IMAD.MOV.U32 R19, RZ, RZ, R9 ;  /* 0x000000ffff137224 */ /* 0x000fce00078e0009 */
.L_x_170:
[-C--:B------:R-:W-:Y:S01]  /*1690*/  IMAD R22, R14, R19.reuse, RZ ;  /* 0x000000130e167224 */ /* 0x080fe200078e02ff */
[----:B------:R1:W-:Y:S01]  /*16a0*/  STL [R1+0x4], R5 ;  /* 0x0000040501007387 */ /* 0x0003e20000100800 */
[----:B------:R-:W-:Y:S02]  /*16b0*/  LOP3.LUT R156, R6, 0xffff, RZ, 0xc0, !PT ;  /* 0x0000ffff069c7812 */ /* 0x000fe400078ec0ff */
[----:B------:R-:W-:Y:S02]  /*16c0*/  CS2R R58, SRZ ;  /* 0x00000000003a7805 */ /* 0x000fe4000001ff00 */
[----:B------:R-:W-:Y:S02]  /*16d0*/  PLOP3.LUT P0, PT, PT, PT, PT, 0x80, 0x0 ;  /* 0x000000000000781c */ /* 0x000fe40003f0f070 */
[----:B------:R-:W-:Y:S02]  /*16e0*/  CS2R R150, SRZ ;  /* 0x0000000000967805 */ /* 0x000fe4000001ff00 */
[----:B------:R-:W-:-:S02]  /*16f0*/  VIADDMNMX R19, R22, R19, R11, PT ;  /* 0x0000001316137246 */ /* 0x000fc4000380010b */
[----:B------:R-:W-:Y:S02]  /*1700*/  CS2R R40, SRZ ;  /* 0x0000000000287805 */ /* 0x000fe4000001ff00 */
[----:B------:R-:W-:Y:S02]  /*1710*/  CS2R R54, SRZ ;  /* 0x0000000000367805 */ /* 0x000fe4000001ff00 */
[----:B------:R-:W-:Y:S02]  /*1720*/  CS2R R38, SRZ ;  /* 0x0000000000267805 */ /* 0x000fe4000001ff00 */
[----:B------:R-:W-:Y:S02]  /*1730*/  ISETP.GT.AND P1, PT, R19, R22, PT ;  /* 0x000000161300720c */ /* 0x000fe40003f24270 */
        /* <DEDUP_REMOVED lines=11> */
[----:B------:R-:W-:Y:S01]  /*17f0*/  CS2R R20, SRZ ;  /* 0x0000000000147805 */ /* 0x000fe2000001ff00 */
[----:B-1----:R-:W-:Y:S06]  /*1800*/  @!P1 BRA `(.L_x_171) ;  /* 0x0000006400149947 */ /* 0x002fec0003800000 */
[----:B------:R-:W1:Y:S02]  /*1810*/  S2R R0, SR_TID.X ;  /* 0x0000000000007919 */ /* 0x000e640000002100 */
[----:B-1----:R-:W-:-:S05]  /*1820*/  VIADD R3, R0, 0xffffff80 ;  /* 0xffffff8000037836 */ /* 0x002fca0000000000 */
[----:B------:R-:W-:-:S04]  /*1830*/  SHF.R.S32.HI R0, RZ, 0x1f, R3 ;  /* 0x0000001fff007819 */ /* 0x000fc80000011403 */
[----:B------:R-:W-:-:S04]  /*1840*/  LEA.HI R0, R0, R3, RZ, 0x7 ;  /* 0x0000000300007211 */ /* 0x000fc800078f38ff */
[----:B------:R-:W-:-:S06]  /*1850*/  SHF.R.S32.HI R0, RZ, 0x7, R0 ;  /* 0x00000007ff007819 */ /* 0x000fcc0000011400 */
[----:B------:R-:W1:Y:S02]  /*1860*/  SHFL.IDX PT, R0, R0, RZ, 0x1f ;  /* 0x00001fff00007589 */ /* 0x000e6400000e0000 */
[----:B-1----:R-:W-:-:S13]  /*1870*/  R2UR UR39, R0 ;  /* 0x00000000002772ca */ /* 0x002fda00000e0000 */
[----:B------:R-:W-:-:S04]  /*1880*/  UIMAD.WIDE UR4, UR39, 0x55555556, URZ ;  /* 0x55555556270478a5 */ /* 0x000fc8000f8e023f */
[----:B------:R-:W-:Y:S02]  /*1890*/  ULEA.HI UR38, UR5, UR5, URZ, 0x1 ;  /* 0x0000000505267291 */ /* 0x000fe4000f8f083f */
[----:B------:R-:W-:Y:S02]  /*18a0*/  UIADD3 UR5, UR37, 0x1e800, URZ ;  /* 0x0001e80025057890 */ /* 0x000fe4000fffe03f */
[----:B------:R-:W-:Y:S02]  /*18b0*/  UIMAD UR38, UR38, -0x3, UR39 ;  /* 0xfffffffd262678a4 */ /* 0x000fe4000f8e0227 */
[----:B------:R-:W-:Y:S02]  /*18c0*/  ULOP3.LUT UP0, URZ, UR5, 0x3ff, URZ, 0xc0, !UPT ;  /* 0x000003ff053f7892 */ /* 0x000fe4000f80c03f */
[----:B------:R-:W-:-:S04]  /*18d0*/  ULEA UR4, UR38, UR37, 0xd ;  /* 0x0000002526047291 */ /* 0x000fc8000f8e683f */
[----:B------:R-:W-:Y:S01]  /*18e0*/  PLOP3.LUT P0, PT, PT, PT, UP0, 0x80, 0x0 ;  /* 0x000000000000781c */ /* 0x000fe20003f0f008 */
[----:B------:R-:W-:-:S04]  /*18f0*/  UIADD3 UR4, UR4, 0xc400, URZ ;  /* 0x0000c40004047890 */ /* 0x000fc8000fffe03f */
[----:B------:R-:W-:-:S04]  /*1900*/  USHF.R.U32.HI UR4, URZ, 0x4, UR4 ;  /* 0x000000043f047899 */ /* 0x000fc80008011604 */
[----:B------:R-:W-:-:S04]  /*1910*/  ULOP3.LUT UR42, UR4, 0x3fff, URZ, 0xc0, !UPT ;  /* 0x00003fff042a7892 */ /* 0x000fc8000f8ec03f */
[----:B------:R-:W-:Y:S08]  /*1920*/  @!P0 BRA `(.L_x_172) ;  /* 0x0000000000408947 */ /* 0x000ff00003800000 */
[----:B------:R-:W-:Y:S01]  /*1930*/  MOV R0, 0x0 ;  /* 0x0000000000007802 */ /* 0x000fe20000000f00 */
[----:B------:R-:W-:Y:S01]  /*1940*/  ULDC.64 UR4, c[0x4][0xa8] ;  /* 0x01002a0000047ab9 */ /* 0x000fe20000000a00 */
[----:B------:R-:W-:Y:S01]  /*1950*/  ULDC.64 UR6, c[0x4][0x48] ;  /* 0x0100120000067ab9 */ /* 0x000fe20000000a00 */
[----:B------:R-:W-:Y:S01]  /*1960*/  IMAD.U32 R4, RZ, RZ, UR4 ;  /* 0x00000004ff047e24 */ /* 0x000fe2000f8e00ff */
[----:B0-----:R0:W1:Y:S01]  /*1970*/  LDC.64 R14, c[0x4][R0] ;  /* 0x01000000000e7b82 */ /* 0x0010620000000a00 */
        /* <DEDUP_REMOVED lines=11> */
.L_x_172:
[----:B------:R-:W2:Y:S01]  /*1a30*/  LDL R20, [R1+0x38] ;  /* 0x0000380001147983 */ /* 0x000ea20000100800 */
[----:B------:R-:W-:Y:S02]  /*1a40*/  ISETP.NE.AND P0, PT, R154, 0x3, PT ;  /* 0x000000039a00780c */ /* 0x000fe40003f05270 */
[----:B--2---:R-:W-:-:S04]  /*1a50*/  LEA.HI R0, R20, R20, RZ, 0x1 ;  /* 0x0000001414007211 */ /* 0x004fc800078f08ff */
[----:B------:R-:W-:-:S05]  /*1a60*/  LOP3.LUT R0, R0, 0xfffffffe, RZ, 0xc0, !PT ;  /* 0xfffffffe00007812 */ /* 0x000fca00078ec0ff */
[----:B------:R-:W-:-:S05]  /*1a70*/  IMAD.IADD R0, R20, 0x1, -R0 ;  /* 0x0000000114007824 */ /* 0x000fca00078e0a00 */
[----:B------:R-:W-:-:S04]  /*1a80*/  SHF.L.U32 R0, R0, 0x1f, RZ ;  /* 0x0000001f00007819 */ /* 0x000fc800000006ff */
[----:B------:R-:W1:Y:S02]  /*1a90*/  SYNCS.PHASECHK.TRANS64.TRYWAIT P1, [UR37+0x30800], R0 ;  /* 0x03080000ff0075a7 */ /* 0x000e640008020165 */
[----:B-1----:R-:W-:Y:S05]  /*1aa0*/  @!P1 BRA `(.L_x_173) ;  /* 0x000000dc00e09947 */ /* 0x002fea0003800000 */
.L_x_313:
[----:B------:R-:W-:Y:S05]  /*1ab0*/  @!P0 BRA `(.L_x_174) ;  /* 0x0000000000048947 */ /* 0x000fea0003800000 */
[----:B------:R-:W-:Y:S01]  /*1ac0*/  BPT.TRAP 0x1 ;  /* 0x000000040000795c */ /* 0x000fe20000300000 */
.L_x_174:
[----:B------:R-:W-:Y:S01]  /*1ad0*/  IMAD.U32 R4, RZ, RZ, UR36 ;  /* 0x00000024ff047e24 */ /* 0x000fe2000f8e00ff */
[----:B-1----:R-:W-:-:S04]  /*1ae0*/  SHF.L.U32 R3, R2, 0x1f, RZ ;  /* 0x0000001f02037819 */ /* 0x002fc800000006ff */
[----:B------:R-:W-:-:S04]  /*1af0*/  LEA R4, R4, UR37, 0x3 ;  /* 0x0000002504047c11 */ /* 0x000fc8000f8e18ff */
[----:B------:R1:W2:Y:S01]  /*1b00*/  SYNCS.PHASECHK.TRANS64.TRYWAIT P2, [R4+URZ+0x30830], R3 ;  /* 0x03083003040075a7 */ /* 0x0002a2000804017f */
[----:B------:R-:W-:Y:S05]  /*1b10*/  @!P0 BRA `(.L_x_175) ;  /* 0x0000000000048947 */ /* 0x000fea0003800000 */
[----:B------:R-:W-:Y:S01]  /*1b20*/  BPT.TRAP 0x1 ;  /* 0x000000040000795c */ /* 0x000fe20000300000 */
.L_x_175:
[----:B------:R-:W3:Y:S01]  /*1b30*/  S2R R0, SR_TID.X ;  /* 0x0000000000007919 */ /* 0x000ee20000002100 */
[----:B------:R-:W-:Y:S01]  /*1b40*/  IMAD.MOV.U32 R151, RZ, RZ, RZ ;  /* 0x000000ffff977224 */ /* 0x000fe200078e00ff */
[----:B---3--:R-:W-:Y:S01]  /*1b50*/  LOP3.LUT P1, RZ, R0, 0x7f, RZ, 0xc0, !PT ;  /* 0x0000007f00ff7812 */ /* 0x008fe2000782c0ff */
[----:B--2---:R-:W-:-:S12]  /*1b60*/  @P2 BRA `(.L_x_176) ;  /* 0x0000000000082947 */ /* 0x004fd80003800000 */
[----:B------:R-:W2:Y:S02]  /*1b70*/  SYNCS.PHASECHK.TRANS64.TRYWAIT P2, [R4+URZ+0x30830], R3 ;  /* 0x03083003040075a7 */ /* 0x000ea4000804017f */
[----:B--2---:R-:W-:Y:S05]  /*1b80*/  @!P2 BRA `(.L_x_177) ;  /* 0x000000dc00c0a947 */ /* 0x004fea0003800000 */
.L_x_176:
[----:B------:R-:W-:Y:S05]  /*1b90*/  WARPSYNC.ALL ;  /* 0x0000000000007948 */ /* 0x000fea0003800000 */
[----:B------:R-:W-:Y:S01]  /*1ba0*/  UIADD3 UR4, UR37, 0x12400, URZ ;  /* 0x0001240025047890 */ /* 0x000fe2000fffe03f */
[----:B------:R-:W3:Y:S01]  /*1bb0*/  LDL R0, [R1+0x30] ;  /* 0x0000300001007983 */ /* 0x000ee20000100800 */
[----:B------:R-:W-:Y:S01]  /*1bc0*/  WARPGROUP.ARRIVE ;  /* 0x00000000000079c5 */ /* 0x000fe20000000000 */
[----:B------:R-:W-:Y:S01]  /*1bd0*/  UMOV UR5, 0x40000040 ;  /* 0x4000004000057882 */ /* 0x000fe20000000000 */
[----:B------:R-:W-:Y:S01]  /*1be0*/  USHF.R.U32.HI UR4, URZ, 0x4, UR4 ;  /* 0x000000043f047899 */ /* 0x000fe20008011604 */
[----:B------:R-:W-:Y:S01]  /*1bf0*/  P2R R7, PR, RZ, 0x2 ;  /* 0x00000002ff077803 */ /* 0x000fe20000000000 */
[----:B------:R-:W-:Y:S01]  /*1c00*/  UMOV UR7, 0x40000040 ;  /* 0x4000004000077882 */ /* 0x000fe20000000000 */
[----:B------:R-:W-:Y:S01]  /*1c10*/  UMOV UR9, 0x40000040 ;  /* 0x4000004000097882 */ /* 0x000fe20000000000 */
[----:B------:R-:W-:Y:S01]  /*1c20*/  ULOP3.LUT UR4, UR4, 0x3fff, URZ, 0xc0, !UPT ;  /* 0x00003fff04047892 */ /* 0x000fe2000f8ec03f */
[----:B------:R-:W-:Y:S01]  /*1c30*/  P2R R6, PR, RZ, 0x1 ;  /* 0x00000001ff067803 */ /* 0x000fe20000000000 */
[----:B------:R-:W-:Y:S01]  /*1c40*/  UMOV UR11, 0x40000040 ;  /* 0x40000040000b7882 */ /* 0x000fe20000000000 */
[----:B------:R-:W-:Y:S01]  /*1c50*/  UMOV UR13, 0x40000040 ;  /* 0x40000040000d7882 */ /* 0x000fe20000000000 */
[----:B------:R-:W-:Y:S01]  /*1c60*/  ULOP3.LUT UR20, UR4, 0x10000, URZ, 0xfc, !UPT ;  /* 0x0001000004147892 */ /* 0x000fe2000f8efc3f */
[--C-:B------:R-:W-:Y:S01]  /*1c70*/  IMAD.MOV.U32 R150, RZ, RZ, R151.reuse ;  /* 0x000000ffff967224 */ /* 0x100fe200078e0097 */
[----:B------:R-:W-:Y:S01]  /*1c80*/  ULOP3.LUT UR4, UR42, 0x10000, URZ, 0xfc, !UPT ;  /* 0x000100002a047892 */ /* 0x000fe2000f8efc3f */
[--C-:B------:R-:W-:Y:S01]  /*1c90*/  IMAD.MOV.U32 R149, RZ, RZ, R151.reuse ;  /* 0x000000ffff957224 */ /* 0x100fe200078e0097 */
[----:B------:R-:W-:Y:S01]  /*1ca0*/  UIMAD UR6, UR36, 0x600, UR20 ;  /* 0x00000600240678a4 */ /* 0x000fe2000f8e0214 */
[--C-:B------:R-:W-:Y:S01]  /*1cb0*/  IMAD.MOV.U32 R148, RZ, RZ, R151.reuse ;  /* 0x000000ffff947224 */ /* 0x100fe200078e0097 */
[----:B------:R-:W-:Y:S01]  /*1cc0*/  UIADD3 UR8, UR4, 0x2, URZ ;  /* 0x0000000204087890 */ /* 0x000fe2000fffe03f */
[--C-:B------:R-:W-:Y:S01]  /*1cd0*/  IMAD.MOV.U32 R147, RZ, RZ, R151.reuse ;  /* 0x000000ffff937224 */ /* 0x100fe200078e0097 */
[----:B------:R-:W-:Y:S01]  /*1ce0*/  UIADD3 UR10, UR6, 0x2, URZ ;  /* 0x00000002060a7890 */ /* 0x000fe2000fffe03f */
[--C-:B------:R-:W-:Y:S01]  /*1cf0*/  IMAD.MOV.U32 R146, RZ, RZ, R151.reuse ;  /* 0x000000ffff927224 */ /* 0x100fe200078e0097 */
[----:B------:R-:W-:Y:S01]  /*1d00*/  UIADD3 UR12, UR4, 0x4, URZ ;  /* 0x00000004040c7890 */ /* 0x000fe2000fffe03f */
[----:B------:R-:W-:Y:S01]  /*1d10*/  IMAD.MOV.U32 R145, RZ, RZ, R151 ;  /* 0x000000ffff917224 */ /* 0x000fe200078e0097 */
[----:B------:R-:W-:-:S02]  /*1d20*/  UIADD3 UR14, UR6, 0x4, URZ ;  /* 0x00000004060e7890 */ /* 0x000fc4000fffe03f */
[----:B------:R-:W-:Y:S01]  /*1d30*/  HGMMA.64x192x16.F32.BF16 R24, gdesc[UR4], RZ, !UPT, gsb0 ;  /* 0x02e00000041879f0 */ /* 0x000fe2000c0018ff */
[----:B------:R-:W-:Y:S01]  /*1d40*/  UMOV UR15, 0x40000040 ;  /* 0x40000040000f7882 */ /* 0x000fe20000000000 */
[----:B------:R-:W-:Y:S01]  /*1d50*/  UIADD3 UR16, UR4, 0x6, URZ ;  /* 0x0000000604107890 */ /* 0x000fe2000fffe03f */
[--C-:B------:R-:W-:Y:S01]  /*1d60*/  IMAD.MOV.U32 R144, RZ, RZ, R151.reuse ;  /* 0x000000ffff907224 */ /* 0x100fe200078e0097 */
[----:B------:R-:W-:Y:S01]  /*1d70*/  UIADD3 UR18, UR6, 0x6, URZ ;  /* 0x0000000606127890 */ /* 0x000fe2000fffe03f */
[--C-:B------:R-:W-:Y:S01]  /*1d80*/  IMAD.MOV.U32 R143, RZ, RZ, R151.reuse ;  /* 0x000000ffff8f7224 */ /* 0x100fe200078e0097 */
[----:B------:R-:W-:Y:S01]  /*1d90*/  UMOV UR17, 0x40000040 ;  /* 0x4000004000117882 */ /* 0x000fe20000000000 */
[----:B------:R-:W-:Y:S01]  /*1da0*/  UMOV UR19, 0x40000040 ;  /* 0x4000004000137882 */ /* 0x000fe20000000000 */
[----:B------:R-:W-:Y:S01]  /*1db0*/  ULDC UR6, c[0x0][0x988] ;  /* 0x0002620000067ab9 */ /* 0x000fe20000000800 */
[--C-:B------:R-:W-:Y:S02]  /*1dc0*/  IMAD.MOV.U32 R142, RZ, RZ, R151.reuse ;  /* 0x000000ffff8e7224 */ /* 0x100fe400078e0097 */
[----:B------:R-:W-:-:S02]  /*1dd0*/  IMAD.MOV.U32 R141, RZ, RZ, R151 ;  /* 0x000000ffff8d7224 */ /* 0x000fc400078e0097 */
[--C-:B------:R-:W-:Y:S02]  /*1de0*/  IMAD.MOV.U32 R140, RZ, RZ, R151.reuse ;  /* 0x000000ffff8c7224 */ /* 0x100fe400078e0097 */
[--C-:B------:R-:W-:Y:S02]  /*1df0*/  IMAD.MOV.U32 R139, RZ, RZ, R151.reuse ;  /* 0x000000ffff8b7224 */ /* 0x100fe400078e0097 */
[--C-:B------:R-:W-:Y:S02]  /*1e00*/  IMAD.MOV.U32 R138, RZ, RZ, R151.reuse ;  /* 0x000000ffff8a7224 */ /* 0x100fe400078e0097 */
[--C-:B------:R-:W-:Y:S02]  /*1e10*/  IMAD.MOV.U32 R137, RZ, RZ, R151.reuse ;  /* 0x000000ffff897224 */ /* 0x100fe400078e0097 */
        /* <DEDUP_REMOVED lines=15> */
[----:B------:R-:W-:Y:S01]  /*1f10*/  IMAD.MOV.U32 R121, RZ, RZ, R151 ;  /* 0x000000ffff797224 */ /* 0x000fe200078e0097 */
[----:B------:R-:W-:Y:S02]  /*1f20*/  WARPGROUP.DEPBAR.LE gsb0, 0x0 ;  /* 0x00008000000079c5 */ /* 0x000fe40000010000 */
[----:B------:R-:W-:-:S06]  /*1f30*/  WARPGROUP.ARRIVE ;  /* 0x00000000000079c5 */ /* 0x000fcc0000000000 */
[----:B------:R-:W-:Y:S01]  /*1f40*/  HGMMA.64x192x16.F32.BF16 R24, gdesc[UR8], R24, gsb0 ;  /* 0x02e00000081879f0 */ /* 0x000fe20008001818 */
[----:B---3--:R-:W-:-:S05]  /*1f50*/  IADD3 R120, R120, 0xc0, -R0 ;  /* 0x000000c078787810 */ /* 0x008fca0007ffe800 */
[----:B------:R-:W-:Y:S02]  /*1f60*/  IMAD R5, R19, -0xc0, R120 ;  /* 0xffffff4013057824 */ /* 0x000fe400078e0278 */
[----:B------:R-:W-:-:S03]  /*1f70*/  IMAD.MOV.U32 R120, RZ, RZ, R151 ;  /* 0x000000ffff787224 */ /* 0x000fc600078e0097 */
[C---:B------:R-:W-:Y:S02]  /*1f80*/  ISETP.GT.AND P5, PT, R5.reuse, RZ, PT ;  /* 0x000000ff0500720c */ /* 0x040fe40003fa4270 */
[C---:B------:R-:W-:Y:S02]  /*1f90*/  ISETP.GT.AND P4, PT, R5.reuse, 0x1, PT ;  /* 0x000000010500780c */ /* 0x040fe40003f84270 */
[C---:B------:R-:W-:Y:S02]  /*1fa0*/  ISETP.GT.AND P3, PT, R5.reuse, 0x8, PT ;  /* 0x000000080500780c */ /* 0x040fe40003f64270 */
[C---:B------:R-:W-:Y:S02]  /*1fb0*/  ISETP.GT.AND P2, PT, R5.reuse, 0x9, PT ;  /* 0x000000090500780c */ /* 0x040fe40003f44270 */
[C---:B------:R-:W-:Y:S02]  /*1fc0*/  ISETP.GT.AND P6, PT, R5.reuse, 0x10, PT ;  /* 0x000000100500780c */ /* 0x040fe40003fc4270 */
[----:B------:R-:W-:-:S02]  /*1fd0*/  ISETP.GT.AND P1, PT, R5, 0x99, PT ;  /* 0x000000990500780c */ /* 0x000fc40003f24270 */
        /* <DEDUP_REMOVED lines=11> */
[----:B-12---:R-:W-:-:S02]  /*2090*/  FMNMX.FTZ R3, R24, R25, !PT ;  /* 0x0000001918037209 */ /* 0x006fc40007810000 */
        /* <DEDUP_REMOVED lines=168> */
[----:B------:R-:W-:Y:S02]  /*2b20*/  FMNMX.FTZ R0, R116, R3, !PT ;  /* 0x0000000374007209 */ /* 0x000fe40007810000 */
[----:B------:R-:W-:Y:S02]  /*2b30*/  FSEL R117, R117, -INF , P6 ;  /* 0xff80000075757808 */ /* 0x000fe40003000000 */
[----:B------:R-:W-:Y:S02]  /*2b40*/  P2R R11, PR, RZ, 0x4 ;  /* 0x00000004ff0b7803 */ /* 0x000fe40000000000 */
[----:B------:R-:W-:Y:S02]  /*2b50*/  FMNMX.FTZ R12, R117, R0, !PT ;  /* 0x00000000750c7209 */ /* 0x000fe40007810000 */
[----:B------:R-:W-:Y:S02]  /*2b60*/  P2R R9, PR, RZ, 0x2 ;  /* 0x00000002ff097803 */ /* 0x000fe40000000000 */
[----:B------:R-:W-:Y:S01]  /*2b70*/  ISETP.GT.AND P1, PT, R5, 0xa0, PT ;  /* 0x000000a00500780c */ /* 0x000fe20003f24270 */
[----:B------:R-:W1:Y:S01]  /*2b80*/  SHFL.BFLY PT, R3, R12, 0x2, 0x1f ;  /* 0x0c401f000c037f89 */ /* 0x000e6200000e0000 */
[----:B------:R-:W-:-:S02]  /*2b90*/  P2R R10, PR, RZ, 0x1 ;  /* 0x00000001ff0a7803 */ /* 0x000fc40000000000 */
[----:B------:R-:W-:Y:S02]  /*2ba0*/  FSEL R106, R106, -INF , P1 ;  /* 0xff8000006a6a7808 */ /* 0x000fe40000800000 */
[----:B------:R-:W-:Y:S02]  /*2bb0*/  ISETP.NE.AND P1, PT, R9, RZ, PT ;  /* 0x000000ff0900720c */ /* 0x000fe40003f25270 */
[----:B------:R-:W-:Y:S02]  /*2bc0*/  ISETP.GT.AND P0, PT, R5, 0x99, PT ;  /* 0x000000990500780c */ /* 0x000fe40003f04270 */
[----:B------:R-:W-:Y:S02]  /*2bd0*/  FSEL R107, R107, -INF , P1 ;  /* 0xff8000006b6b7808 */ /* 0x000fe40000800000 */
[----:B------:R-:W-:Y:S02]  /*2be0*/  ISETP.NE.AND P1, PT, R7, RZ, PT ;  /* 0x000000ff0700720c */ /* 0x000fe40003f25270 */
[----:B------:R-:W-:-:S02]  /*2bf0*/  FSEL R103, R103, -INF , P0 ;  /* 0xff80000067677808 */ /* 0x000fc40000000000 */
[----:B------:R-:W-:Y:S02]  /*2c00*/  ISETP.NE.AND P0, PT, R10, RZ, PT ;  /* 0x000000ff0a00720c */ /* 0x000fe40003f05270 */
[----:B------:R-:W-:Y:S02]  /*2c10*/  FSEL R114, R114, -INF , P3 ;  /* 0xff80000072727808 */ /* 0x000fe40001800000 */
[----:B------:R-:W-:Y:S02]  /*2c20*/  FSEL R110, R110, -INF , P0 ;  /* 0xff8000006e6e7808 */ /* 0x000fe40000000000 */
[----:B------:R-:W-:Y:S02]  /*2c30*/  ISETP.NE.AND P0, PT, R6, RZ, PT ;  /* 0x000000ff0600720c */ /* 0x000fe40003f05270 */
[----:B------:R-:W-:Y:S01]  /*2c40*/  FSEL R115, R115, -INF , P4 ;  /* 0xff80000073737808 */ /* 0x000fe20002000000 */
[----:B------:R-:W-:Y:S01]  /*2c50*/  @!P1 VIADD R4, R4, 0x30840 ;  /* 0x0003084004049836 */ /* 0x000fe20000000000 */
[----:B-1----:R-:W-:Y:S01]  /*2c60*/  FMNMX.FTZ R13, R12, R3, !PT ;  /* 0x000000030c0d7209 */ /* 0x002fe20007810000 */
[----:B------:R-:W-:Y:S01]  /*2c70*/  IMAD.U32 R3, RZ, RZ, UR6 ;  /* 0x00000006ff037e24 */ /* 0x000fe2000f8e00ff */
[----:B------:R-:W-:-:S02]  /*2c80*/  FSEL R118, R118, -INF , P5 ;  /* 0xff80000076767808 */ /* 0x000fc40002800000 */
[----:B------:R-:W-:Y:S01]  /*2c90*/  FSEL R119, R119, -INF , P6 ;  /* 0xff80000077777808 */ /* 0x000fe20003000000 */
[----:B------:R-:W1:Y:S01]  /*2ca0*/  SHFL.BFLY PT, R0, R13, 0x1, 0x1f ;  /* 0x0c201f000d007f89 */ /* 0x000e6200000e0000 */
[----:B------:R-:W-:-:S04]  /*2cb0*/  @!P1 PRMT R4, RZ, 0x654, R4 ;  /* 0x00000654ff049816 */ /* 0x000fc80000000004 */
[----:B------:R2:W-:Y:S01]  /*2cc0*/  @!P1 SYNCS.ARRIVE.TRANS64.RED.A1T0 RZ, [R4+URZ], RZ ;  /* 0x000000ff04ff99a7 */ /* 0x0005e2000810043f */
[----:B-1----:R-:W-:-:S04]  /*2cd0*/  FMNMX.FTZ R0, R13, R0, !PT ;  /* 0x000000000d007209 */ /* 0x002fc80007810000 */
[C---:B------:R-:W-:Y:S01]  /*2ce0*/  FSETP.NEU.FTZ.AND P2, PT, R0.reuse, -INF , PT ;  /* 0xff8000000000780b */ /* 0x040fe20003f5d000 */
[----:B------:R-:W-:-:S05]  /*2cf0*/  FMUL.FTZ R8, R0, R3 ;  /* 0x0000000300087220 */ /* 0x000fca0000410000 */
[----:B------:R-:W-:Y:S02]  /*2d00*/  FSEL R8, R8, RZ, P2 ;  /* 0x000000ff08087208 */ /* 0x000fe40001000000 */
[----:B------:R-:W-:Y:S02]  /*2d10*/  ISETP.NE.AND P2, PT, R11, RZ, PT ;  /* 0x000000ff0b00720c */ /* 0x000fe40003f45270 */
        /* <DEDUP_REMOVED lines=11> */
[--C-:B0-----:R-:W-:Y:S01]  /*2dd0*/  FFMA.FTZ R14, R33, R3, -R8.reuse ;  /* 0x00000003210e7223 */ /* 0x101fe20000010808 */
        /* <DEDUP_REMOVED lines=14> */
[--C-:B------:R-:W-:Y:S01]  /*2ec0*/  FFMA.FTZ R45, R72, R3, -R8.reuse ;  /* 0x00000003482d7223 */ /* 0x100fe20000010808 */
[----:B------:R-:W-:Y:S01]  /*2ed0*/  FSEL R111, R111, -INF , P2 ;  /* 0xff8000006f6f7808 */ /* 0x000fe20001000000 */
[----:B------:R-:W-:Y:S01]  /*2ee0*/  MUFU.EX2 R5, R5 ;  /* 0x0000000500057308 */ /* 0x000fe20000000800 */
[----:B------:R-:W-:Y:S01]  /*2ef0*/  FMNMX.FTZ R36, R42, R11, !PT ;  /* 0x0000000b2a247209 */ /* 0x000fe20007810000 */
[-CC-:B------:R-:W-:Y:S01]  /*2f00*/  FFMA.FTZ R32, R53, R3.reuse, -R8.reuse ;  /* 0x0000000335207223 */ /* 0x180fe20000010808 */
[-CC-:B------:R-:W-:Y:S01]  /*2f10*/  FFMA.FTZ R53, R77, R3.reuse, -R8.reuse ;  /* 0x000000034d357223 */ /* 0x180fe20000010808 */
[-CC-:B------:R-:W-:Y:S01]  /*2f20*/  FFMA.FTZ R77, R100, R3.reuse, -R8.reuse ;  /* 0x00000003644d7223 */ /* 0x180fe20000010808 */
[----:B------:R-:W-:Y:S01]  /*2f30*/  FMNMX.FTZ R11, R43, R36, !PT ;  /* 0x000000242b0b7209 */ /* 0x000fe20007810000 */
[-CC-:B------:R-:W-:Y:S01]  /*2f40*/  FFMA.FTZ R36, R57, R3.reuse, -R8.reuse ;  /* 0x0000000339247223 */ /* 0x180fe20000010808 */
[--C-:B------:R-:W-:Y:S01]  /*2f50*/  FFMA.FTZ R57, R81, R3, -R8.reuse ;  /* 0x0000000351397223 */ /* 0x100fe20000010808 */
[----:B------:R-:W2:Y:S01]  /*2f60*/  MUFU.EX2 R6, R6 ;  /* 0x0000000600067308 */ /* 0x000ea20000000800 */
[----:B------:R-:W-:Y:S01]  /*2f70*/  FMNMX.FTZ R40, R46, R11, !PT ;  /* 0x0000000b2e287209 */ /* 0x000fe20007810000 */
[-CC-:B------:R-:W-:Y:S01]  /*2f80*/  FFMA.FTZ R81, R108, R3.reuse, -R8.reuse ;  /* 0x000000036c517223 */ /* 0x180fe20000010808 */
[-CC-:B------:R-:W-:Y:S01]  /*2f90*/  FFMA.FTZ R61, R61, R3.reuse, -R8.reuse ;  /* 0x000000033d3d7223 */ /* 0x180fe20000010808 */
[----:B------:R-:W-:Y:S01]  /*2fa0*/  FFMA.FTZ R116, R116, R3, -R8 ;  /* 0x0000000374747223 */ /* 0x000fe20000010808 */
[----:B------:R-:W-:-:S03]  /*2fb0*/  FMNMX.FTZ R11, R47, R40, !PT ;  /* 0x000000282f0b7209 */ /* 0x000fc60007810000 */
[----:B------:R-:W0:Y:S01]  /*2fc0*/  MUFU.EX2 R7, R7 ;  /* 0x0000000700077308 */ /* 0x000e220000000800 */
[----:B------:R-:W-:-:S04]  /*2fd0*/  FMNMX.FTZ R40, R50, R11, !PT ;  /* 0x0000000b32287209 */ /* 0x000fc80007810000 */
[----:B------:R-:W-:-:S03]  /*2fe0*/  FMNMX.FTZ R11, R51, R40, !PT ;  /* 0x00000028330b7209 */ /* 0x000fc60007810000 */
[----:B------:R-:W1:Y:S01]  /*2ff0*/  MUFU.EX2 R13, R13 ;  /* 0x0000000d000d7308 */ /* 0x000e620000000800 */
[----:B------:R-:W-:Y:S02]  /*3000*/  FMNMX.FTZ R40, R54, R11, !PT ;  /* 0x0000000b36287209 */ /* 0x000fe40007810000 */
[----:B--2---:R-:W-:Y:S02]  /*3010*/  F2FP.BF16.F32.PACK_AB R4, R6, R5 ;  /* 0x000000050604723e */ /* 0x004fe400000010ff */
[----:B------:R-:W-:-:S03]  /*3020*/  FMNMX.FTZ R11, R55, R40, !PT ;  /* 0x00000028370b7209 */ /* 0x000fc60007810000 */
[----:B------:R-:W2:Y:S01]  /*3030*/  MUFU.EX2 R12, R12 ;  /* 0x0000000c000c7308 */ /* 0x000ea20000000800 */
[----:B------:R-:W-:-:S04]  /*3040*/  FMNMX.FTZ R40, R58, R11, !PT ;  /* 0x0000000b3a287209 */ /* 0x000fc80007810000 */
[----:B------:R-:W-:Y:S01]  /*3050*/  FMNMX.FTZ R11, R59, R40, !PT ;  /* 0x000000283b0b7209 */ /* 0x000fe20007810000 */
[-CC-:B------:R-:W-:Y:S01]  /*3060*/  FFMA.FTZ R40, R65, R3.reuse, -R8.reuse ;  /* 0x0000000341287223 */ /* 0x180fe20000010808 */
[--C-:B------:R-:W-:Y:S01]  /*3070*/  FFMA.FTZ R65, R88, R3, -R8.reuse ;  /* 0x0000000358417223 */ /* 0x100fe20000010808 */
[----:B------:R-:W3:Y:S01]  /*3080*/  MUFU.EX2 R14, R14 ;  /* 0x0000000e000e7308 */ /* 0x000ee20000000800 */
[----:B------:R-:W-:Y:S01]  /*3090*/  FMNMX.FTZ R44, R62, R11, !PT ;  /* 0x0000000b3e2c7209 */ /* 0x000fe20007810000 */
[----:B------:R-:W-:-:S03]  /*30a0*/  FFMA.FTZ R88, R113, R3, -R8 ;  /* 0x0000000371587223 */ /* 0x000fc60000010808 */
[----:B------:R-:W-:-:S03]  /*30b0*/  FMNMX.FTZ R11, R63, R44, !PT ;  /* 0x0000002c3f0b7209 */ /* 0x000fc60007810000 */
[----:B------:R-:W-:Y:S01]  /*30c0*/  MUFU.EX2 R15, R15 ;  /* 0x0000000f000f7308 */ /* 0x000fe20000000800 */
[----:B------:R-:W-:-:S04]  /*30d0*/  FMNMX.FTZ R44, R66, R11, !PT ;  /* 0x0000000b422c7209 */ /* 0x000fc80007810000 */
[----:B------:R-:W-:Y:S01]  /*30e0*/  FMNMX.FTZ R11, R67, R44, !PT ;  /* 0x0000002c430b7209 */ /* 0x000fe20007810000 */
[-CC-:B------:R-:W-:Y:S01]  /*30f0*/  FFMA.FTZ R44, R69, R3.reuse, -R8.reuse ;  /* 0x00000003452c7223 */ /* 0x180fe20000010808 */
[-CC-:B------:R-:W-:Y:S01]  /*3100*/  FFMA.FTZ R69, R92, R3.reuse, -R8.reuse ;  /* 0x000000035c457223 */ /* 0x180fe20000010808 */
[----:B------:R-:W-:Y:S01]  /*3110*/  FFMA.FTZ R92, R104, R3, -R8 ;  /* 0x00000003685c7223 */ /* 0x000fe20000010808 */
[----:B------:R-:W-:Y:S01]  /*3120*/  FMNMX.FTZ R48, R70, R11, !PT ;  /* 0x0000000b46307209 */ /* 0x000fe20007810000 */
[----:B------:R-:W-:Y:S03]  /*3130*/  MUFU.EX2 R25, R25 ;  /* 0x0000001900197308 */ /* 0x000fe60000000800 */
[----:B------:R-:W-:-:S04]  /*3140*/  FMNMX.FTZ R11, R71, R48, !PT ;  /* 0x00000030470b7209 */ /* 0x000fc80007810000 */
[----:B------:R-:W-:Y:S01]  /*3150*/  FMNMX.FTZ R48, R74, R11, !PT ;  /* 0x0000000b4a307209 */ /* 0x000fe20007810000 */
[----:B------:R-:W-:Y:S03]  /*3160*/  MUFU.EX2 R9, R9 ;  /* 0x0000000900097308 */ /* 0x000fe60000000800 */
[----:B------:R-:W-:Y:S01]  /*3170*/  FMNMX.FTZ R11, R75, R48, !PT ;  /* 0x000000304b0b7209 */ /* 0x000fe20007810000 */
[-CC-:B------:R-:W-:Y:S01]  /*3180*/  FFMA.FTZ R48, R73, R3.reuse, -R8.reuse ;  /* 0x0000000349307223 */ /* 0x180fe20000010808 */
[--C-:B------:R-:W-:Y:S02]  /*3190*/  FFMA.FTZ R73, R96, R3, -R8.reuse ;  /* 0x0000000360497223 */ /* 0x100fe40000010808 */
[----:B------:R-:W-:Y:S01]  /*31a0*/  FMNMX.FTZ R52, R78, R11, !PT ;  /* 0x0000000b4e347209 */ /* 0x000fe20007810000 */
[----:B------:R-:W-:Y:S03]  /*31b0*/  MUFU.EX2 R10, R10 ;  /* 0x0000000a000a7308 */ /* 0x000fe60000000800 */
[----:B------:R-:W-:Y:S01]  /*31c0*/  FMNMX.FTZ R11, R79, R52, !PT ;  /* 0x000000344f0b7209 */ /* 0x000fe20007810000 */
[----:B------:R-:W-:-:S03]  /*31d0*/  FFMA.FTZ R52, R76, R3, -R8 ;  /* 0x000000034c347223 */ /* 0x000fc60000010808 */
[----:B------:R-:W-:Y:S01]  /*31e0*/  FMNMX.FTZ R56, R82, R11, !PT ;  /* 0x0000000b52387209 */ /* 0x000fe20007810000 */
[----:B------:R-:W-:Y:S03]  /*31f0*/  MUFU.EX2 R20, R20 ;  /* 0x0000001400147308 */ /* 0x000fe60000000800 */
[----:B------:R-:W-:-:S04]  /*3200*/  FMNMX.FTZ R11, R83, R56, !PT ;  /* 0x00000038530b7209 */ /* 0x000fc80007810000 */
        /* <DEDUP_REMOVED lines=15> */
[-CC-:B------:R-:W-:Y:S01]  /*3300*/  FFMA.FTZ R64, R85, R3.reuse, -R8.reuse ;  /* 0x0000000355407223 */ /* 0x180fe20000010808 */
[----:B------:R-:W-:-:S02]  /*3310*/  FFMA.FTZ R85, R112, R3, -R8 ;  /* 0x0000000370557223 */ /* 0x000fc40000010808 */
        /* <DEDUP_REMOVED lines=18> */
[----:B------:R-:W-:-:S04]  /*3440*/  FFMA.FTZ R76, R97, R3, -R8 ;  /* 0x00000003614c7223 */ /* 0x000fc80000010808 */
[----:B------:R-:W4:Y:S01]  /*3450*/  SHFL.BFLY PT, R80, R11, 0x2, 0x1f ;  /* 0x0c401f000b507f89 */ /* 0x000f2200000e0000 */
[----:B------:R-:W-:Y:S08]  /*3460*/  MUFU.EX2 R37, R37 ;  /* 0x0000002500257308 */ /* 0x000ff00000000800 */
[----:B------:R-:W-:Y:S08]  /*3470*/  MUFU.EX2 R40, R40 ;  /* 0x0000002800287308 */ /* 0x000ff00000000800 */
[----:B------:R-:W-:Y:S01]  /*3480*/  MUFU.EX2 R41, R41 ;  /* 0x0000002900297308 */ /* 0x000fe20000000800 */
[----:B----4-:R-:W-:Y:S01]  /*3490*/  FMNMX.FTZ R89, R11, R80, !PT ;  /* 0x000000500b597209 */ /* 0x010fe20007810000 */
[----:B------:R-:W-:-:S06]  /*34a0*/  FFMA.FTZ R80, R105, R3, -R8 ;  /* 0x0000000369507223 */ /* 0x000fcc0000010808 */
[----:B------:R-:W-:Y:S01]  /*34b0*/  MUFU.EX2 R44, R44 ;  /* 0x0000002c002c7308 */ /* 0x000fe20000000800 */
[----:B------:R-:W-:Y:S01]  /*34c0*/  FFMA.FTZ R8, R117, R3, -R8 ;  /* 0x0000000375087223 */ /* 0x000fe20000010808 */
[----:B------:R-:W4:Y:S06]  /*34d0*/  SHFL.BFLY PT, R96, R89, 0x1, 0x1f ;  /* 0x0c201f0059607f89 */ /* 0x000f2c00000e0000 */
[----:B------:R-:W-:Y:S08]  /*34e0*/  MUFU.EX2 R45, R45 ;  /* 0x0000002d002d7308 */ /* 0x000ff00000000800 */
[----:B------:R-:W-:Y:S08]  /*34f0*/  MUFU.EX2 R48, R48 ;  /* 0x0000003000307308 */ /* 0x000ff00000000800 */
[----:B------:R-:W-:Y:S01]  /*3500*/  MUFU.EX2 R52, R52 ;  /* 0x0000003400347308 */ /* 0x000fe20000000800 */
[----:B----4-:R-:W-:-:S04]  /*3510*/  FMNMX.FTZ R11, R89, R96, !PT ;  /* 0x00000060590b7209 */ /* 0x010fc80007810000 */
[C---:B------:R-:W-:Y:S01]  /*3520*/  FSETP.NEU.FTZ.AND P2, PT, R11.reuse, -INF , PT ;  /* 0xff8000000b00780b */ /* 0x040fe20003f5d000 */
[----:B------:R-:W-:Y:S02]  /*3530*/  FMUL.FTZ R96, R11, R3 ;  /* 0x000000030b607220 */ /* 0x000fe40000410000 */
[----:B------:R-:W-:Y:S03]  /*3540*/  MUFU.EX2 R53, R53 ;  /* 0x0000003500357308 */ /* 0x000fe60000000800 */
[----:B------:R-:W-:-:S05]  /*3550*/  FSEL R96, R96, RZ, P2 ;  /* 0x000000ff60607208 */ /* 0x000fca0001000000 */
[----:B------:R-:W-:Y:S01]  /*3560*/  MUFU.EX2 R56, R56 ;  /* 0x0000003800387308 */ /* 0x000fe20000000800 */
[-CC-:B------:R-:W-:Y:S01]  /*3570*/  FFMA.FTZ R26, R26, R3.reuse, -R96.reuse ;  /* 0x000000031a1a7223 */ /* 0x180fe20000010860 */
[-CC-:B------:R-:W-:Y:S01]  /*3580*/  FFMA.FTZ R97, R27, R3.reuse, -R96.reuse ;  /* 0x000000031b617223 */ /* 0x180fe20000010860 */
[-CC-:B------:R-:W-:Y:S01]  /*3590*/  FFMA.FTZ R100, R30, R3.reuse, -R96.reuse ;  /* 0x000000031e647223 */ /* 0x180fe20000010860 */
[-CC-:B------:R-:W-:Y:S01]  /*35a0*/  FFMA.FTZ R101, R31, R3.reuse, -R96.reuse ;  /* 0x000000031f657223 */ /* 0x180fe20000010860 */
[-CC-:B------:R-:W-:Y:S01]  /*35b0*/  FFMA.FTZ R104, R34, R3.reuse, -R96.reuse ;  /* 0x0000000322687223 */ /* 0x180fe20000010860 */
[-CC-:B------:R-:W-:Y:S01]  /*35c0*/  FFMA.FTZ R105, R35, R3.reuse, -R96.reuse ;  /* 0x0000000323697223 */ /* 0x180fe20000010860 */
[-C--:B------:R-:W-:Y:S01]  /*35d0*/  FFMA.FTZ R35, R66, R3.reuse, -R96 ;  /* 0x0000000342237223 */ /* 0x080fe20000010860 */
[----:B------:R-:W-:Y:S01]  /*35e0*/  MUFU.EX2 R26, R26 ;  /* 0x0000001a001a7308 */ /* 0x000fe20000000800 */
[----:B------:R-:W-:Y:S01]  /*35f0*/  FADD.FTZ R66, R5, R6 ;  /* 0x0000000605427221 */ /* 0x000fe20000010000 */
[-CC-:B------:R-:W-:Y:S01]  /*3600*/  FFMA.FTZ R108, R38, R3.reuse, -R96.reuse ;  /* 0x00000003266c7223 */ /* 0x180fe20000010860 */
[-CC-:B------:R-:W-:Y:S01]  /*3610*/  FFMA.FTZ R30, R43, R3.reuse, -R96.reuse ;  /* 0x000000032b1e7223 */ /* 0x180fe20000010860 */
[-C--:B------:R-:W-:Y:S01]  /*3620*/  FFMA.FTZ R43, R67, R3.reuse, -R96 ;  /* 0x00000003432b7223 */ /* 0x080fe20000010860 */
[----:B0-----:R-:W-:Y:S01]  /*3630*/  FADD.FTZ R66, R7, R66 ;  /* 0x0000004207427221 */ /* 0x001fe20000010000 */
[----:B------:R-:W-:Y:S01]  /*3640*/  FFMA.FTZ R109, R39, R3, -R96 ;  /* 0x00000003276d7223 */ /* 0x000fe20000010860 */
[C---:B-1----:R-:W-:Y:S01]  /*3650*/  F2FP.BF16.F32.PACK_AB R6, R13.reuse, R7 ;  /* 0x000000070d06723e */ /* 0x042fe200000010ff */
[----:B------:R-:W0:Y:S01]  /*3660*/  MUFU.EX2 R97, R97 ;  /* 0x0000006100617308 */ /* 0x000e220000000800 */
[----:B------:R-:W-:Y:S01]  /*3670*/  FADD.FTZ R67, R13, R66 ;  /* 0x000000420d437221 */ /* 0x000fe20000010000 */
[-CC-:B------:R-:W-:Y:S01]  /*3680*/  FFMA.FTZ R27, R42, R3.reuse, -R96.reuse ;  /* 0x000000032a1b7223 */ /* 0x180fe20000010860 */
[-CC-:B------:R-:W-:Y:S01]  /*3690*/  FFMA.FTZ R31, R46, R3.reuse, -R96.reuse ;  /* 0x000000032e1f7223 */ /* 0x180fe20000010860 */
[-CC-:B------:R-:W-:Y:S01]  /*36a0*/  FFMA.FTZ R46, R70, R3.reuse, -R96.reuse ;  /* 0x00000003462e7223 */ /* 0x180fe20000010860 */
[----:B--2---:R-:W-:Y:S01]  /*36b0*/  FADD.FTZ R7, R12, R67 ;  /* 0x000000430c077221 */ /* 0x004fe20000010000 */
[----:B---3--:R-:W-:Y:S01]  /*36c0*/  F2FP.BF16.F32.PACK_AB R12, R14, R12 ;  /* 0x0000000c0e0c723e */ /* 0x008fe200000010ff */
[-CC-:B------:R-:W-:Y:S01]  /*36d0*/  FFMA.FTZ R34, R47, R3.reuse, -R96.reuse ;  /* 0x000000032f227223 */ /* 0x180fe20000010860 */
[----:B------:R-:W1:Y:S01]  /*36e0*/  MUFU.EX2 R100, R100 ;  /* 0x0000006400647308 */ /* 0x000e620000000800 */
[-CC-:B------:R-:W-:Y:S01]  /*36f0*/  FFMA.FTZ R38, R50, R3.reuse, -R96.reuse ;  /* 0x0000000332267223 */ /* 0x180fe20000010860 */
[-CC-:B------:R-:W-:Y:S01]  /*3700*/  FFMA.FTZ R42, R54, R3.reuse, -R96.reuse ;  /* 0x00000003362a7223 */ /* 0x180fe20000010860 */
[-CC-:B------:R-:W-:Y:S01]  /*3710*/  FFMA.FTZ R54, R62, R3.reuse, -R96.reuse ;  /* 0x000000033e367223 */ /* 0x180fe20000010860 */
[-CC-:B------:R-:W-:Y:S01]  /*3720*/  FFMA.FTZ R62, R75, R3.reuse, -R96.reuse ;  /* 0x000000034b3e7223 */ /* 0x180fe20000010860 */
[-CC-:B------:R-:W-:Y:S01]  /*3730*/  FFMA.FTZ R75, R87, R3.reuse, -R96.reuse ;  /* 0x00000003574b7223 */ /* 0x180fe20000010860 */
[-CC-:B------:R-:W-:Y:S01]  /*3740*/  FFMA.FTZ R39, R51, R3.reuse, -R96.reuse ;  /* 0x0000000333277223 */ /* 0x180fe20000010860 */
[-CC-:B------:R-:W-:Y:S01]  /*3750*/  FFMA.FTZ R47, R55, R3.reuse, -R96.reuse ;  /* 0x00000003372f7223 */ /* 0x180fe20000010860 */
[----:B------:R-:W2:Y:S01]  /*3760*/  MUFU.EX2 R101, R101 ;  /* 0x0000006500657308 */ /* 0x000ea20000000800 */
[----:B0-----:R-:W-:Y:S01]  /*3770*/  FADD.FTZ R5, R26, R97 ;  /* 0x000000611a057221 */ /* 0x001fe20000010000 */
[-CC-:B------:R-:W-:Y:S01]  /*3780*/  FFMA.FTZ R50, R58, R3.reuse, -R96.reuse ;  /* 0x000000033a327223 */ /* 0x180fe20000010860 */
[-CC-:B------:R-:W-:Y:S01]  /*3790*/  FFMA.FTZ R51, R59, R3.reuse, -R96.reuse ;  /* 0x000000033b337223 */ /* 0x180fe20000010860 */
[-CC-:B------:R-:W-:Y:S01]  /*37a0*/  FFMA.FTZ R59, R63, R3.reuse, -R96.reuse ;  /* 0x000000033f3b7223 */ /* 0x180fe20000010860 */
[-CC-:B------:R-:W-:Y:S01]  /*37b0*/  FFMA.FTZ R55, R71, R3.reuse, -R96.reuse ;  /* 0x0000000347377223 */ /* 0x180fe20000010860 */
[-CC-:B------:R-:W-:Y:S01]  /*37c0*/  FFMA.FTZ R58, R74, R3.reuse, -R96.reuse ;  /* 0x000000034a3a7223 */ /* 0x180fe20000010860 */
[-CC-:B------:R-:W-:Y:S01]  /*37d0*/  FFMA.FTZ R63, R78, R3.reuse, -R96.reuse ;  /* 0x000000034e3f7223 */ /* 0x180fe20000010860 */
        /* <DEDUP_REMOVED lines=9> */
[----:B--2---:R-:W-:Y:S01]  /*3870*/  FADD.FTZ R5, R101, R66 ;  /* 0x0000004265057221 */ /* 0x004fe20000010000 */
[----:B------:R-:W-:Y:S01]  /*3880*/  FADD.FTZ R66, R14, R7 ;  /* 0x000000070e427221 */ /* 0x000fe20000010000 */
[-CC-:B------:R-:W-:Y:S01]  /*3890*/  FFMA.FTZ R98, R98, R3.reuse, -R96.reuse ;  /* 0x0000000362627223 */ /* 0x180fe20000010860 */
[-CC-:B------:R-:W-:Y:S01]  /*38a0*/  FFMA.FTZ R99, R99, R3.reuse, -R96.reuse ;  /* 0x0000000363637223 */ /* 0x180fe20000010860 */
[-C--:B------:R-:W-:Y:S01]  /*38b0*/  FFMA.FTZ R102, R102, R3.reuse, -R96 ;  /* 0x0000000366667223 */ /* 0x080fe20000010860 */
[----:B------:R-:W-:Y:S01]  /*38c0*/  FADD.FTZ R70, R15, R66 ;  /* 0x000000420f467221 */ /* 0x000fe20000010000 */
[-C--:B------:R-:W-:Y:S01]  /*38d0*/  FFMA.FTZ R66, R82, R3.reuse, -R96 ;  /* 0x0000000352427223 */ /* 0x080fe20000010860 */
[----:B------:R-:W2:Y:S01]  /*38e0*/  MUFU.EX2 R108, R108 ;  /* 0x0000006c006c7308 */ /* 0x000ea20000000800 */
[----:B0-----:R-:W-:Y:S01]  /*38f0*/  FADD.FTZ R14, R104, R5 ;  /* 0x00000005680e7221 */ /* 0x001fe20000010000 */
[----:B------:R-:W-:Y:S01]  /*3900*/  FADD.FTZ R70, R25, R70 ;  /* 0x0000004619467221 */ /* 0x000fe20000010000 */
[----:B------:R-:W-:Y:S01]  /*3910*/  F2FP.BF16.F32.PACK_AB R5, R97, R26 ;  /* 0x0000001a6105723e */ /* 0x000fe200000010ff */
[-CC-:B------:R-:W-:Y:S01]  /*3920*/  FFMA.FTZ R82, R94, R3.reuse, -R96.reuse ;  /* 0x000000035e527223 */ /* 0x180fe20000010860 */
[-CC-:B------:R-:W-:Y:S01]  /*3930*/  FFMA.FTZ R103, R103, R3.reuse, -R96.reuse ;  /* 0x0000000367677223 */ /* 0x180fe20000010860 */
[-CC-:B------:R-:W-:Y:S01]  /*3940*/  FFMA.FTZ R106, R106, R3.reuse, -R96.reuse ;  /* 0x000000036a6a7223 */ /* 0x180fe20000010860 */
[----:B------:R-:W-:Y:S01]  /*3950*/  FFMA.FTZ R107, R107, R3, -R96 ;  /* 0x000000036b6b7223 */ /* 0x000fe20000010860 */
[----:B------:R-:W0:Y:S01]  /*3960*/  MUFU.EX2 R109, R109 ;  /* 0x0000006d006d7308 */ /* 0x000e220000000800 */
[----:B-1----:R-:W-:Y:S01]  /*3970*/  FADD.FTZ R7, R105, R14 ;  /* 0x0000000e69077221 */ /* 0x002fe20000010000 */
[----:B------:R-:W-:Y:S01]  /*3980*/  F2FP.BF16.F32.PACK_AB R14, R25, R15 ;  /* 0x0000000f190e723e */ /* 0x000fe200000010ff */
[----:B------:R-:W-:Y:S01]  /*3990*/  FADD.FTZ R25, R9, R70 ;  /* 0x0000004609197221 */ /* 0x000fe20000010000 */
[----:B------:R-:W-:Y:S01]  /*39a0*/  F2FP.BF16.F32.PACK_AB R13, R105, R104 ;  /* 0x00000068690d723e */ /* 0x000fe200000010ff */
[-CC-:B------:R-:W-:Y:S01]  /*39b0*/  FFMA.FTZ R110, R110, R3.reuse, -R96.reuse ;  /* 0x000000036e6e7223 */ /* 0x180fe20000010860 */
[-CC-:B------:R-:W-:Y:S01]  /*39c0*/  FFMA.FTZ R111, R111, R3.reuse, -R96.reuse ;  /* 0x000000036f6f7223 */ /* 0x180fe20000010860 */
[----:B------:R-:W-:Y:S01]  /*39d0*/  FADD.FTZ R87, R10, R25 ;  /* 0x000000190a577221 */ /* 0x000fe20000010000 */
[----:B------:R-:W1:Y:S01]  /*39e0*/  MUFU.EX2 R27, R27 ;  /* 0x0000001b001b7308 */ /* 0x000e620000000800 */
[----:B--2---:R-:W-:Y:S01]  /*39f0*/  FADD.FTZ R26, R108, R7 ;  /* 0x000000076c1a7221 */ /* 0x004fe20000010000 */
[----:B------:R-:W-:Y:S01]  /*3a00*/  F2FP.BF16.F32.PACK_AB R7, R101, R100 ;  /* 0x000000646507723e */ /* 0x000fe200000010ff */
[----:B------:R-:W-:Y:S01]  /*3a10*/  FADD.FTZ R70, R20, R87 ;  /* 0x0000005714467221 */ /* 0x000fe20000010000 */
[-CC-:B------:R-:W-:Y:S01]  /*3a20*/  FFMA.FTZ R114, R114, R3.reuse, -R96.reuse ;  /* 0x0000000372727223 */ /* 0x180fe20000010860 */
[-CC-:B------:R-:W-:Y:S01]  /*3a30*/  FFMA.FTZ R118, R118, R3.reuse, -R96.reuse ;  /* 0x0000000376767223 */ /* 0x180fe20000010860 */
[-C--:B------:R-:W-:Y:S01]  /*3a40*/  FFMA.FTZ R115, R115, R3.reuse, -R96 ;  /* 0x0000000373737223 */ /* 0x080fe20000010860 */
[----:B------:R-:W-:Y:S01]  /*3a50*/  FADD.FTZ R87, R21, R70 ;  /* 0x0000004615577221 */ /* 0x000fe20000010000 */
[----:B------:R-:W2:Y:S01]  /*3a60*/  MUFU.EX2 R30, R30 ;  /* 0x0000001e001e7308 */ /* 0x000ea20000000800 */
[C---:B0-----:R-:W-:Y:S01]  /*3a70*/  FADD.FTZ R26, R109.reuse, R26 ;  /* 0x0000001a6d1a7221 */ /* 0x041fe20000010000 */
[----:B------:R0:W-:Y:S01]  /*3a80*/  STSM.16.M88.4 [R16+0x1e800], R4 ;  /* 0x01e8000410007844 */ /* 0x0001e20000000200 */
[----:B------:R-:W-:Y:S01]  /*3a90*/  FADD.FTZ R87, R24, R87 ;  /* 0x0000005718577221 */ /* 0x000fe20000010000 */
[----:B------:R-:W-:Y:S01]  /*3aa0*/  F2FP.BF16.F32.PACK_AB R15, R109, R108 ;  /* 0x0000006c6d0f723e */ /* 0x000fe200000010ff */
[----:B------:R-:W-:Y:S01]  /*3ab0*/  FFMA.FTZ R96, R119, R3, -R96 ;  /* 0x0000000377607223 */ /* 0x000fe20000010860 */
[C---:B------:R-:W-:Y:S01]  /*3ac0*/  F2FP.BF16.F32.PACK_AB R24, R28.reuse, R24 ;  /* 0x000000181c18723e */ /* 0x040fe200000010ff */
[----:B------:R-:W-:Y:S01]  /*3ad0*/  FADD.FTZ R70, R28, R87 ;  /* 0x000000571c467221 */ /* 0x000fe20000010000 */
[----:B------:R-:W3:Y:S01]  /*3ae0*/  MUFU.EX2 R31, R31 ;  /* 0x0000001f001f7308 */ /* 0x000ee20000000800 */
[----:B-1----:R-:W-:Y:S01]  /*3af0*/  FADD.FTZ R25, R27, R26 ;  /* 0x0000001a1b197221 */ /* 0x002fe20000010000 */
[----:B------:R1:W-:Y:S01]  /*3b00*/  STSM.16.M88.4 [R23], R12 ;  /* 0x0000000c17007844 */ /* 0x0003e20000000200 */
[----:B------:R-:W-:-:S04]  /*3b10*/  FADD.FTZ R87, R29, R70 ;  /* 0x000000461d577221 */ /* 0x000fc80000010000 */
[----:B------:R-:W-:Y:S01]  /*3b20*/  FADD.FTZ R70, R32, R87 ;  /* 0x0000005720467221 */ /* 0x000fe20000010000 */
[----:B------:R-:W4:Y:S01]  /*3b30*/  MUFU.EX2 R34, R34 ;  /* 0x0000002200227308 */ /* 0x000f220000000800 */
[----:B--2---:R-:W-:Y:S01]  /*3b40*/  FADD.FTZ R26, R30, R25 ;  /* 0x000000191e1a7221 */ /* 0x004fe20000010000 */
[----:B0-----:R-:W-:Y:S01]  /*3b50*/  F2FP.BF16.F32.PACK_AB R4, R10, R9 ;  /* 0x000000090a04723e */ /* 0x001fe200000010ff */
[----:B------:R-:W-:Y:S01]  /*3b60*/  FADD.FTZ R87, R33, R70 ;  /* 0x0000004621577221 */ /* 0x000fe20000010000 */
[----:B------:R-:W-:-:S03]  /*3b70*/  F2FP.BF16.F32.PACK_AB R6, R21, R20 ;  /* 0x000000141506723e */ /* 0x000fc600000010ff */
[C---:B------:R-:W-:Y:S01]  /*3b80*/  FADD.FTZ R70, R36.reuse, R87 ;  /* 0x0000005724467221 */ /* 0x040fe20000010000 */
[----:B------:R-:W0:Y:S01]  /*3b90*/  MUFU.EX2 R38, R38 ;  /* 0x0000002600267308 */ /* 0x000e220000000800 */
[----:B---3--:R-:W-:Y:S01]  /*3ba0*/  FADD.FTZ R25, R31, R26 ;  /* 0x0000001a1f197221 */ /* 0x008fe20000010000 */
[----:B-1----:R-:W-:Y:S01]  /*3bb0*/  F2FP.BF16.F32.PACK_AB R12, R36, R33 ;  /* 0x00000021240c723e */ /* 0x002fe200000010ff */
[----:B------:R-:W-:Y:S01]  /*3bc0*/  FADD.FTZ R70, R49, R70 ;  /* 0x0000004631467221 */ /* 0x000fe20000010000 */
[----:B------:R-:W-:-:S03]  /*3bd0*/  F2FP.BF16.F32.PACK_AB R14, R61, R49 ;  /* 0x000000313d0e723e */ /* 0x000fc600000010ff */
[----:B------:R-:W-:Y:S01]  /*3be0*/  FADD.FTZ R70, R61, R70 ;  /* 0x000000463d467221 */ /* 0x000fe20000010000 */
[----:B------:R-:W1:Y:S01]  /*3bf0*/  MUFU.EX2 R39, R39 ;  /* 0x0000002700277308 */ /* 0x000e620000000800 */
[----:B----4-:R-:W-:Y:S02]  /*3c00*/  FADD.FTZ R25, R34, R25 ;  /* 0x0000001922197221 */ /* 0x010fe40000010000 */
[----:B------:R-:W-:-:S04]  /*3c10*/  FADD.FTZ R9, R37, R70 ;  /* 0x0000004625097221 */ /* 0x000fc80000010000 */
[----:B------:R-:W-:Y:S01]  /*3c20*/  FADD.FTZ R20, R40, R9 ;  /* 0x0000000928147221 */ /* 0x000fe20000010000 */
[----:B------:R-:W2:Y:S01]  /*3c30*/  MUFU.EX2 R42, R42 ;  /* 0x0000002a002a7308 */ /* 0x000ea20000000800 */
[----:B0-----:R-:W-:Y:S01]  /*3c40*/  FADD.FTZ R26, R38, R25 ;  /* 0x00000019261a7221 */ /* 0x001fe20000010000 */
[----:B------:R-:W-:Y:S01]  /*3c50*/  F2FP.BF16.F32.PACK_AB R40, R40, R37 ;  /* 0x000000252828723e */ /* 0x000fe200000010ff */
[----:B------:R-:W-:-:S04]  /*3c60*/  FADD.FTZ R5, R41, R20 ;  /* 0x0000001429057221 */ /* 0x000fc80000010000 */
[----:B------:R-:W-:Y:S01]  /*3c70*/  FADD.FTZ R28, R44, R5 ;  /* 0x000000052c1c7221 */ /* 0x000fe20000010000 */
[----:B------:R-:W0:Y:S01]  /*3c80*/  MUFU.EX2 R47, R47 ;  /* 0x0000002f002f7308 */ /* 0x000e220000000800 */
[----:B-1----:R-:W-:Y:S01]  /*3c90*/  FADD.FTZ R25, R39, R26 ;  /* 0x0000001a27197221 */ /* 0x002fe20000010000 */
[----:B------:R-:W-:Y:S01]  /*3ca0*/  F2FP.BF16.F32.PACK_AB R5, R30, R27 ;  /* 0x0000001b1e05723e */ /* 0x000fe200000010ff */
[----:B------:R-:W-:-:S04]  /*3cb0*/  FADD.FTZ R15, R45, R28 ;  /* 0x0000001c2d0f7221 */ /* 0x000fc80000010000 */
[----:B------:R-:W-:Y:S01]  /*3cc0*/  FADD.FTZ R15, R48, R15 ;  /* 0x0000000f300f7221 */ /* 0x000fe20000010000 */
[----:B------:R-:W1:Y:S01]  /*3cd0*/  MUFU.EX2 R50, R50 ;  /* 0x0000003200327308 */ /* 0x000e620000000800 */
[----:B--2---:R-:W-:Y:S01]  /*3ce0*/  FADD.FTZ R26, R42, R25 ;  /* 0x000000192a1a7221 */ /* 0x004fe20000010000 */
[----:B------:R-:W-:Y:S01]  /*3cf0*/  F2FP.BF16.F32.PACK_AB R48, R48, R45 ;  /* 0x0000002d3030723e */ /* 0x000fe200000010ff */
[----:B------:R-:W-:-:S05]  /*3d00*/  FADD.FTZ R28, R52, R15 ;  /* 0x0000000f341c7221 */ /* 0x000fca0000010000 */
[----:B------:R-:W2:Y:S01]  /*3d10*/  MUFU.EX2 R51, R51 ;  /* 0x0000003300337308 */ /* 0x000ea20000000800 */
[C---:B0-----:R-:W-:Y:S01]  /*3d20*/  FADD.FTZ R25, R47.reuse, R26 ;  /* 0x0000001a2f197221 */ /* 0x041fe20000010000 */
[----:B------:R-:W-:Y:S02]  /*3d30*/  F2FP.BF16.F32.PACK_AB R27, R47, R42 ;  /* 0x0000002a2f1b723e */ /* 0x000fe400000010ff */
[----:B------:R-:W-:-:S04]  /*3d40*/  F2FP.BF16.F32.PACK_AB R42, R44, R41 ;  /* 0x000000292c2a723e */ /* 0x000fc800000010ff */
[----:B------:R-:W0:Y:S01]  /*3d50*/  MUFU.EX2 R54, R54 ;  /* 0x0000003600367308 */ /* 0x000e220000000800 */
[----:B-1----:R-:W-:-:S07]  /*3d60*/  FADD.FTZ R26, R50, R25 ;  /* 0x00000019321a7221 */ /* 0x002fce0000010000 */
[----:B------:R-:W1:Y:S01]  /*3d70*/  MUFU.EX2 R59, R59 ;  /* 0x0000003b003b7308 */ /* 0x000e620000000800 */
[----:B--2---:R-:W-:Y:S01]  /*3d80*/  FADD.FTZ R25, R51, R26 ;  /* 0x0000001a33197221 */ /* 0x004fe20000010000 */
[----:B------:R-:W-:-:S06]  /*3d90*/  F2FP.BF16.F32.PACK_AB R26, R32, R29 ;  /* 0x0000001d201a723e */ /* 0x000fcc00000010ff */
[----:B------:R-:W2:Y:S01]  /*3da0*/  MUFU.EX2 R35, R35 ;  /* 0x0000002300237308 */ /* 0x000ea20000000800 */
[----:B0-----:R-:W-:Y:S01]  /*3db0*/  FADD.FTZ R10, R54, R25 ;  /* 0x00000019360a7221 */ /* 0x001fe20000010000 */
[----:B------:R-:W-:-:S06]  /*3dc0*/  F2FP.BF16.F32.PACK_AB R25, R39, R38 ;  /* 0x000000262719723e */ /* 0x000fcc00000010ff */
[----:B------:R-:W0:Y:S01]  /*3dd0*/  MUFU.EX2 R43, R43 ;  /* 0x0000002b002b7308 */ /* 0x000e220000000800 */
[C---:B-1----:R-:W-:Y:S01]  /*3de0*/  FADD.FTZ R10, R59.reuse, R10 ;  /* 0x0000000a3b0a7221 */ /* 0x042fe20000010000 */
[----:B------:R-:W-:-:S06]  /*3df0*/  F2FP.BF16.F32.PACK_AB R15, R59, R54 ;  /* 0x000000363b0f723e */ /* 0x000fcc00000010ff */
[----:B------:R-:W1:Y:S01]  /*3e00*/  MUFU.EX2 R46, R46 ;  /* 0x0000002e002e7308 */ /* 0x000e620000000800 */
[----:B--2---:R-:W-:-:S07]  /*3e10*/  FADD.FTZ R10, R35, R10 ;  /* 0x0000000a230a7221 */ /* 0x004fce0000010000 */
[----:B------:R-:W2:Y:S01]  /*3e20*/  MUFU.EX2 R55, R55 ;  /* 0x0000003700377308 */ /* 0x000ea20000000800 */
[C---:B0-----:R-:W-:Y:S01]  /*3e30*/  FADD.FTZ R7, R43.reuse, R10 ;  /* 0x0000000a2b077221 */ /* 0x041fe20000010000 */
[----:B------:R-:W-:-:S06]  /*3e40*/  F2FP.BF16.F32.PACK_AB R41, R43, R35 ;  /* 0x000000232b29723e */ /* 0x000fcc00000010ff */
[----:B------:R-:W0:Y:S01]  /*3e50*/  MUFU.EX2 R58, R58 ;  /* 0x0000003a003a7308 */ /* 0x000e220000000800 */
[----:B-1----:R-:W-:Y:S01]  /*3e60*/  FADD.FTZ R20, R46, R7 ;  /* 0x000000072e147221 */ /* 0x002fe20000010000 */
[----:B------:R-:W-:-:S05]  /*3e70*/  F2FP.BF16.F32.PACK_AB R7, R34, R31 ;  /* 0x0000001f2207723e */ /* 0x000fca00000010ff */
[----:B------:R1:W-:Y:S01]  /*3e80*/  STSM.16.M88.4 [R18], R4 ;  /* 0x0000000412007844 */ /* 0x0003e20000000200 */
[----:B------:R-:W3:Y:S01]  /*3e90*/  MUFU.EX2 R62, R62 ;  /* 0x0000003e003e7308 */ /* 0x000ee20000000800 */
[C---:B--2---:R-:W-:Y:S01]  /*3ea0*/  FADD.FTZ R13, R55.reuse, R20 ;  /* 0x00000014370d7221 */ /* 0x044fe20000010000 */
[----:B------:R-:W-:Y:S01]  /*3eb0*/  F2FP.BF16.F32.PACK_AB R43, R55, R46 ;  /* 0x0000002e372b723e */ /* 0x000fe200000010ff */
[----:B------:R-:W-:Y:S05]  /*3ec0*/  STSM.16.M88.4 [R17], R24 ;  /* 0x0000001811007844 */ /* 0x000fea0000000200 */
[----:B------:R-:W2:Y:S01]  /*3ed0*/  MUFU.EX2 R63, R63 ;  /* 0x0000003f003f7308 */ /* 0x000ea20000000800 */
[----:B0-----:R-:W-:Y:S01]  /*3ee0*/  FADD.FTZ R21, R58, R13 ;  /* 0x0000000d3a157221 */ /* 0x001fe20000010000 */
[----:B------:R-:W-:-:S02]  /*3ef0*/  F2FP.BF16.F32.PACK_AB R13, R51, R50 ;  /* 0x00000032330d723e */ /* 0x000fc400000010ff */
[----:B------:R-:W-:-:S03]  /*3f00*/  F2FP.BF16.F32.PACK_AB R50, R53, R52 ;  /* 0x000000343532723e */ /* 0x000fc600000010ff */
[----:B------:R0:W-:Y:S01]  /*3f10*/  STSM.16.M88.4 [R16+0x24800], R12 ;  /* 0x0248000c10007844 */ /* 0x0001e20000000200 */
[----:B------:R-:W4:Y:S01]  /*3f20*/  MUFU.EX2 R67, R67 ;  /* 0x0000004300437308 */ /* 0x000f220000000800 */
[C---:B---3--:R-:W-:Y:S01]  /*3f30*/  FADD.FTZ R20, R62.reuse, R21 ;  /* 0x000000153e147221 */ /* 0x048fe20000010000 */
[----:B------:R-:W-:Y:S01]  /*3f40*/  FADD.FTZ R21, R53, R28 ;  /* 0x0000001c35157221 */ /* 0x000fe20000010000 */
[----:B------:R-:W-:Y:S01]  /*3f50*/  F2FP.BF16.F32.PACK_AB R49, R62, R58 ;  /* 0x0000003a3e31723e */ /* 0x000fe200000010ff */
[----:B------:R-:W-:Y:S02]  /*3f60*/  STSM.16.M88.4 [R153], R40 ;  /* 0x0000002899007844 */ /* 0x000fe40000000200 */
[----:B------:R-:W-:Y:S02]  /*3f70*/  FADD.FTZ R28, R56, R21 ;  /* 0x00000015381c7221 */ /* 0x000fe40000010000 */
[----:B------:R-:W3:Y:S01]  /*3f80*/  MUFU.EX2 R57, R57 ;  /* 0x0000003900397308 */ /* 0x000ee20000000800 */
[----:B--2---:R-:W-:-:S07]  /*3f90*/  FADD.FTZ R20, R63, R20 ;  /* 0x000000143f147221 */ /* 0x004fce0000010000 */
[----:B------:R-:W2:Y:S01]  /*3fa0*/  MUFU.EX2 R66, R66 ;  /* 0x0000004200427308 */ /* 0x000ea20000000800 */
[C---:B----4-:R-:W-:Y:S01]  /*3fb0*/  FADD.FTZ R21, R67.reuse, R20 ;  /* 0x0000001443157221 */ /* 0x050fe20000010000 */
[----:B------:R-:W-:-:S05]  /*3fc0*/  F2FP.BF16.F32.PACK_AB R51, R67, R63 ;  /* 0x0000003f4333723e */ /* 0x000fca00000010ff */
[----:B------:R-:W-:Y:S01]  /*3fd0*/  STSM.16.M88.4 [R18+0x6000], R48 ;  /* 0x0060003012007844 */ /* 0x000fe20000000200 */
[----:B------:R-:W4:Y:S01]  /*3fe0*/  MUFU.EX2 R60, R60 ;  /* 0x0000003c003c7308 */ /* 0x000f220000000800 */
[C---:B---3--:R-:W-:Y:S01]  /*3ff0*/  FADD.FTZ R29, R57.reuse, R28 ;  /* 0x0000001c391d7221 */ /* 0x048fe20000010000 */
[----:B------:R-:W-:-:S06]  /*4000*/  F2FP.BF16.F32.PACK_AB R56, R57, R56 ;  /* 0x000000383938723e */ /* 0x000fcc00000010ff */
[----:B------:R-:W1:Y:S01]  /*4010*/  MUFU.EX2 R71, R71 ;  /* 0x0000004700477308 */ /* 0x000e620000000800 */
[----:B--2---:R-:W-:-:S07]  /*4020*/  FADD.FTZ R20, R66, R21 ;  /* 0x0000001542147221 */ /* 0x004fce0000010000 */
[----:B------:R-:W2:Y:S01]  /*4030*/  MUFU.EX2 R64, R64 ;  /* 0x0000004000407308 */ /* 0x000ea20000000800 */
[----:B----4-:R-:W-:-:S07]  /*4040*/  FADD.FTZ R29, R60, R29 ;  /* 0x0000001d3c1d7221 */ /* 0x010fce0000010000 */
[----:B------:R-:W3:Y:S01]  /*4050*/  MUFU.EX2 R74, R74 ;  /* 0x0000004a004a7308 */ /* 0x000ee20000000800 */
[C---:B-1----:R-:W-:Y:S01]  /*4060*/  FADD.FTZ R5, R71.reuse, R20 ;  /* 0x0000001447057221 */ /* 0x042fe20000010000 */
[----:B------:R-:W-:-:S06]  /*4070*/  F2FP.BF16.F32.PACK_AB R57, R71, R66 ;  /* 0x000000424739723e */ /* 0x000fcc00000010ff */
[----:B------:R-:W1:Y:S01]  /*4080*/  MUFU.EX2 R65, R65 ;  /* 0x0000004100417308 */ /* 0x000e620000000800 */
[C---:B--2---:R-:W-:Y:S01]  /*4090*/  FADD.FTZ R6, R64.reuse, R29 ;  /* 0x0000001d40067221 */ /* 0x044fe20000010000 */
[----:B------:R-:W-:-:S06]  /*40a0*/  F2FP.BF16.F32.PACK_AB R58, R64, R60 ;  /* 0x0000003c403a723e */ /* 0x000fcc00000010ff */
[----:B------:R-:W2:Y:S01]  /*40b0*/  MUFU.EX2 R75, R75 ;  /* 0x0000004b004b7308 */ /* 0x000ea20000000800 */
[----:B---3--:R-:W-:-:S07]  /*40c0*/  FADD.FTZ R4, R74, R5 ;  /* 0x000000054a047221 */ /* 0x008fce0000010000 */
[----:B------:R-:W3:Y:S01]  /*40d0*/  MUFU.EX2 R68, R68 ;  /* 0x0000004400447308 */ /* 0x000ee20000000800 */
[----:B-1----:R-:W-:-:S07]  /*40e0*/  FADD.FTZ R7, R65, R6 ;  /* 0x0000000641077221 */ /* 0x002fce0000010000 */
[----:B------:R-:W1:Y:S01]  /*40f0*/  MUFU.EX2 R78, R78 ;  /* 0x0000004e004e7308 */ /* 0x000e620000000800 */
[C---:B--2---:R-:W-:Y:S01]  /*4100*/  FADD.FTZ R5, R75.reuse, R4 ;  /* 0x000000044b057221 */ /* 0x044fe20000010000 */
[----:B------:R-:W-:-:S05]  /*4110*/  F2FP.BF16.F32.PACK_AB R59, R75, R74 ;  /* 0x0000004a4b3b723e */ /* 0x000fca00000010ff */
[----:B------:R-:W-:Y:S01]  /*4120*/  STSM.16.M88.4 [R17+0x6000], R56 ;  /* 0x0060003811007844 */ /* 0x000fe20000000200 */
[----:B------:R-:W2:Y:S01]  /*4130*/  MUFU.EX2 R69, R69 ;  /* 0x0000004500457308 */ /* 0x000ea20000000800 */
[C---:B---3--:R-:W-:Y:S01]  /*4140*/  FADD.FTZ R6, R68.reuse, R7 ;  /* 0x0000000744067221 */ /* 0x048fe20000010000 */
[----:B------:R-:W-:-:S06]  /*4150*/  F2FP.BF16.F32.PACK_AB R68, R68, R65 ;  /* 0x000000414444723e */ /* 0x000fcc00000010ff */
[----:B------:R-:W3:Y:S01]  /*4160*/  MUFU.EX2 R79, R79 ;  /* 0x0000004f004f7308 */ /* 0x000ee20000000800 */
[----:B-1----:R-:W-:-:S07]  /*4170*/  FADD.FTZ R4, R78, R5 ;  /* 0x000000054e047221 */ /* 0x002fce0000010000 */
[----:B------:R-:W1:Y:S01]  /*4180*/  MUFU.EX2 R72, R72 ;  /* 0x0000004800487308 */ /* 0x000e620000000800 */
[----:B--2---:R-:W-:-:S07]  /*4190*/  FADD.FTZ R7, R69, R6 ;  /* 0x0000000645077221 */ /* 0x004fce0000010000 */
[----:B------:R-:W2:Y:S01]  /*41a0*/  MUFU.EX2 R82, R82 ;  /* 0x0000005200527308 */ /* 0x000ea20000000800 */
[----:B---3--:R-:W-:-:S07]  /*41b0*/  FADD.FTZ R5, R79, R4 ;  /* 0x000000044f057221 */ /* 0x008fce0000010000 */
[----:B------:R-:W3:Y:S01]  /*41c0*/  MUFU.EX2 R73, R73 ;  /* 0x0000004900497308 */ /* 0x000ee20000000800 */
[C---:B-1----:R-:W-:Y:S01]  /*41d0*/  FADD.FTZ R6, R72.reuse, R7 ;  /* 0x0000000748067221 */ /* 0x042fe20000010000 */
[----:B------:R-:W-:Y:S02]  /*41e0*/  F2FP.BF16.F32.PACK_AB R70, R72, R69 ;  /* 0x000000454846723e */ /* 0x000fe400000010ff */
[----:B------:R-:W-:-:S04]  /*41f0*/  F2FP.BF16.F32.PACK_AB R69, R79, R78 ;  /* 0x0000004e4f45723e */ /* 0x000fc800000010ff */
[----:B------:R-:W1:Y:S01]  /*4200*/  MUFU.EX2 R76, R76 ;  /* 0x0000004c004c7308 */ /* 0x000e620000000800 */
[----:B--2---:R-:W-:-:S07]  /*4210*/  FADD.FTZ R4, R82, R5 ;  /* 0x0000000552047221 */ /* 0x004fce0000010000 */
[----:B------:R-:W2:Y:S01]  /*4220*/  MUFU.EX2 R83, R83 ;  /* 0x0000005300537308 */ /* 0x000ea20000000800 */
[----:B---3--:R-:W-:-:S07]  /*4230*/  FADD.FTZ R5, R73, R6 ;  /* 0x0000000649057221 */ /* 0x008fce0000010000 */
[----:B------:R-:W3:Y:S01]  /*4240*/  MUFU.EX2 R77, R77 ;  /* 0x0000004d004d7308 */ /* 0x000ee20000000800 */
[C---:B-1----:R-:W-:Y:S01]  /*4250*/  FADD.FTZ R6, R76.reuse, R5 ;  /* 0x000000054c067221 */ /* 0x042fe20000010000 */
[----:B------:R-:W-:-:S06]  /*4260*/  F2FP.BF16.F32.PACK_AB R76, R76, R73 ;  /* 0x000000494c4c723e */ /* 0x000fcc00000010ff */
[----:B------:R-:W1:Y:S01]  /*4270*/  MUFU.EX2 R9, R98 ;  /* 0x0000006200097308 */ /* 0x000e620000000800 */
[C---:B--2---:R-:W-:Y:S01]  /*4280*/  FADD.FTZ R4, R83.reuse, R4 ;  /* 0x0000000453047221 */ /* 0x044fe20000010000 */
[----:B------:R-:W-:-:S05]  /*4290*/  F2FP.BF16.F32.PACK_AB R71, R83, R82 ;  /* 0x000000525347723e */ /* 0x000fca00000010ff */
[----:B------:R-:W-:Y:S01]  /*42a0*/  STSM.16.M88.4 [R16+0x2a800], R68 ;  /* 0x02a8004410007844 */ /* 0x000fe20000000200 */
[----:B------:R-:W0:Y:S01]  /*42b0*/  MUFU.EX2 R93, R93 ;  /* 0x0000005d005d7308 */ /* 0x000e220000000800 */
[----:B---3--:R-:W-:-:S07]  /*42c0*/  FADD.FTZ R6, R77, R6 ;  /* 0x000000064d067221 */ /* 0x008fce0000010000 */
[----:B------:R-:W2:Y:S01]  /*42d0*/  MUFU.EX2 R10, R99 ;  /* 0x00000063000a7308 */ /* 0x000ea20000000800 */
[----:B-1----:R-:W-:-:S07]  /*42e0*/  FADD.FTZ R7, R9, R4 ;  /* 0x0000000409077221 */ /* 0x002fce0000010000 */
[----:B------:R-:W1:Y:S01]  /*42f0*/  MUFU.EX2 R92, R92 ;  /* 0x0000005c005c7308 */ /* 0x000e620000000800 */
[C---:B0-----:R-:W-:Y:S01]  /*4300*/  FADD.FTZ R13, R93.reuse, R6 ;  /* 0x000000065d0d7221 */ /* 0x041fe20000010000 */
[----:B------:R-:W-:-:S06]  /*4310*/  F2FP.BF16.F32.PACK_AB R78, R93, R77 ;  /* 0x0000004d5d4e723e */ /* 0x000fcc00000010ff */
[----:B------:R-:W0:Y:S01]  /*4320*/  MUFU.EX2 R102, R102 ;  /* 0x0000006600667308 */ /* 0x000e220000000800 */
[C---:B--2---:R-:W-:Y:S01]  /*4330*/  FADD.FTZ R7, R10.reuse, R7 ;  /* 0x000000070a077221 */ /* 0x044fe20000010000 */
[----:B------:R-:W-:-:S06]  /*4340*/  F2FP.BF16.F32.PACK_AB R77, R10, R9 ;  /* 0x000000090a4d723e */ /* 0x000fcc00000010ff */
[----:B------:R-:W2:Y:S01]  /*4350*/  MUFU.EX2 R80, R80 ;  /* 0x0000005000507308 */ /* 0x000ea20000000800 */
[----:B-1----:R-:W-:-:S07]  /*4360*/  FADD.FTZ R13, R92, R13 ;  /* 0x0000000d5c0d7221 */ /* 0x002fce0000010000 */
[----:B------:R-:W1:Y:S01]  /*4370*/  MUFU.EX2 R103, R103 ;  /* 0x0000006700677308 */ /* 0x000e620000000800 */
[----:B0-----:R-:W-:-:S07]  /*4380*/  FADD.FTZ R4, R102, R7 ;  /* 0x0000000766047221 */ /* 0x001fce0000010000 */
[----:B------:R-:W0:Y:S01]  /*4390*/  MUFU.EX2 R81, R81 ;  /* 0x0000005100517308 */ /* 0x000e220000000800 */
[C---:B--2---:R-:W-:Y:S01]  /*43a0*/  FADD.FTZ R12, R80.reuse, R13 ;  /* 0x0000000d500c7221 */ /* 0x044fe20000010000 */
[----:B------:R-:W-:-:S06]  /*43b0*/  F2FP.BF16.F32.PACK_AB R80, R80, R92 ;  /* 0x0000005c5050723e */ /* 0x000fcc00000010ff */
[----:B------:R-:W2:Y:S01]  /*43c0*/  MUFU.EX2 R106, R106 ;  /* 0x0000006a006a7308 */ /* 0x000ea20000000800 */
[C---:B-1----:R-:W-:Y:S01]  /*43d0*/  FADD.FTZ R7, R103.reuse, R4 ;  /* 0x0000000467077221 */ /* 0x042fe20000010000 */
[----:B------:R-:W-:-:S05]  /*43e0*/  F2FP.BF16.F32.PACK_AB R79, R103, R102 ;  /* 0x00000066674f723e */ /* 0x000fca00000010ff */
[----:B------:R-:W-:Y:S01]  /*43f0*/  STSM.16.M88.4 [R152], R76 ;  /* 0x0000004c98007844 */ /* 0x000fe20000000200 */
[----:B------:R-:W1:Y:S01]  /*4400*/  MUFU.EX2 R84, R84 ;  /* 0x0000005400547308 */ /* 0x000e620000000800 */
[----:B0-----:R-:W-:-:S07]  /*4410*/  FADD.FTZ R13, R81, R12 ;  /* 0x0000000c510d7221 */ /* 0x001fce0000010000 */
[----:B------:R-:W0:Y:S01]  /*4420*/  MUFU.EX2 R107, R107 ;  /* 0x0000006b006b7308 */ /* 0x000e220000000800 */
[----:B--2---:R-:W-:-:S07]  /*4430*/  FADD.FTZ R4, R106, R7 ;  /* 0x000000076a047221 */ /* 0x004fce0000010000 */
[----:B------:R-:W2:Y:S01]  /*4440*/  MUFU.EX2 R110, R110 ;  /* 0x0000006e006e7308 */ /* 0x000ea20000000800 */
[C---:B-1----:R-:W-:Y:S01]  /*4450*/  FADD.FTZ R12, R84.reuse, R13 ;  /* 0x0000000d540c7221 */ /* 0x042fe20000010000 */
[----:B------:R-:W-:-:S06]  /*4460*/  F2FP.BF16.F32.PACK_AB R82, R84, R81 ;  /* 0x000000515452723e */ /* 0x000fcc00000010ff */
[----:B------:R-:W1:Y:S01]  /*4470*/  MUFU.EX2 R85, R85 ;  /* 0x0000005500557308 */ /* 0x000e620000000800 */
[C---:B0-----:R-:W-:Y:S01]  /*4480*/  FADD.FTZ R7, R107.reuse, R4 ;  /* 0x000000046b077221 */ /* 0x041fe20000010000 */
[----:B------:R-:W-:-:S06]  /*4490*/  F2FP.BF16.F32.PACK_AB R81, R107, R106 ;  /* 0x0000006a6b51723e */ /* 0x000fcc00000010ff */
[----:B------:R-:W0:Y:S01]  /*44a0*/  MUFU.EX2 R111, R111 ;  /* 0x0000006f006f7308 */ /* 0x000e220000000800 */
[----:B--2---:R-:W-:-:S07]  /*44b0*/  FADD.FTZ R4, R110, R7 ;  /* 0x000000076e047221 */ /* 0x004fce0000010000 */
[----:B------:R-:W2:Y:S01]  /*44c0*/  MUFU.EX2 R88, R88 ;  /* 0x0000005800587308 */ /* 0x000ea20000000800 */
[----:B-1----:R-:W-:-:S07]  /*44d0*/  FADD.FTZ R7, R85, R12 ;  /* 0x0000000c55077221 */ /* 0x002fce0000010000 */
[----:B------:R-:W1:Y:S01]  /*44e0*/  MUFU.EX2 R5, R114 ;  /* 0x0000007200057308 */ /* 0x000e620000000800 */
[C---:B0-----:R-:W-:Y:S01]  /*44f0*/  FADD.FTZ R12, R111.reuse, R4 ;  /* 0x000000046f0c7221 */ /* 0x041fe20000010000 */
[----:B------:R-:W-:-:S05]  /*4500*/  F2FP.BF16.F32.PACK_AB R83, R111, R110 ;  /* 0x0000006e6f53723e */ /* 0x000fca00000010ff */
[----:B------:R-:W-:Y:S01]  /*4510*/  STSM.16.M88.4 [R18+0xc000], R80 ;  /* 0x00c0005012007844 */ /* 0x000fe20000000200 */
[----:B------:R-:W0:Y:S01]  /*4520*/  MUFU.EX2 R6, R115 ;  /* 0x0000007300067308 */ /* 0x000e220000000800 */
[C---:B--2---:R-:W-:Y:S01]  /*4530*/  FADD.FTZ R14, R88.reuse, R7 ;  /* 0x00000007580e7221 */ /* 0x044fe20000010000 */
[----:B------:R-:W-:-:S06]  /*4540*/  F2FP.BF16.F32.PACK_AB R4, R88, R85 ;  /* 0x000000555804723e */ /* 0x000fcc00000010ff */
[----:B------:R-:W-:Y:S01]  /*4550*/  MUFU.EX2 R89, R116 ;  /* 0x0000007400597308 */ /* 0x000fe20000000800 */
[----:B-1----:R-:W-:-:S07]  /*4560*/  FADD.FTZ R7, R5, R12 ;  /* 0x0000000c05077221 */ /* 0x002fce0000010000 */
[----:B------:R-:W1:Y:S01]  /*4570*/  MUFU.EX2 R8, R8 ;  /* 0x0000000800087308 */ /* 0x000e620000000800 */
[C---:B0-----:R-:W-:Y:S01]  /*4580*/  FADD.FTZ R9, R6.reuse, R7 ;  /* 0x0000000706097221 */ /* 0x041fe20000010000 */
[----:B------:R-:W-:-:S06]  /*4590*/  F2FP.BF16.F32.PACK_AB R5, R6, R5 ;  /* 0x000000050605723e */ /* 0x000fcc00000010ff */
[----:B------:R-:W-:Y:S08]  /*45a0*/  MUFU.EX2 R118, R118 ;  /* 0x0000007600767308 */ /* 0x000ff00000000800 */
[----:B------:R-:W0:Y:S01]  /*45b0*/  MUFU.EX2 R13, R96 ;  /* 0x00000060000d7308 */ /* 0x000e220000000800 */
[----:B-1----:R-:W-:Y:S01]  /*45c0*/  F2FP.BF16.F32.PACK_AB R6, R8, R89 ;  /* 0x000000590806723e */ /* 0x002fe200000010ff */
[----:B------:R-:W-:Y:S01]  /*45d0*/  FADD.FTZ R89, R89, R14 ;  /* 0x0000000e59597221 */ /* 0x000fe20000010000 */
[----:B0-----:R-:W-:Y:S01]  /*45e0*/  F2FP.BF16.F32.PACK_AB R7, R13, R118 ;  /* 0x000000760d07723e */ /* 0x001fe200000010ff */
[----:B------:R-:W-:-:S02]  /*45f0*/  FADD.FTZ R118, R118, R9 ;  /* 0x0000000976767221 */ /* 0x000fc40000010000 */
[----:B------:R-:W-:Y:S01]  /*4600*/  FADD.FTZ R9, R8, R89 ;  /* 0x0000005908097221 */ /* 0x000fe20000010000 */
[----:B------:R-:W-:Y:S01]  /*4610*/  VIADD R8, R19, 0xfffffffe ;  /* 0xfffffffe13087836 */ /* 0x000fe20000000000 */
[----:B------:R0:W-:Y:S04]  /*4620*/  STSM.16.M88.4 [R17+0xc000], R4 ;  /* 0x00c0000411007844 */ /* 0x0001e80000000200 */
[----:B------:R-:W-:Y:S01]  /*4630*/  ISETP.GE.AND P2, PT, R8, R22, PT ;  /* 0x000000160800720c */ /* 0x000fe20003f46270 */
[----:B------:R1:W-:Y:S06]  /*4640*/  MEMBAR.ALL.CTA ;  /* 0x0000000000007992 */ /* 0x0003ec0000008000 */
[----:B-1----:R-:W1:Y:S01]  /*4650*/  FENCE.VIEW.ASYNC.S ;  /* 0x00000000000073c6 */ /* 0x002e620000000000 */
[----:B0-----:R-:W-:Y:S01]  /*4660*/  FADD.FTZ R5, R13, R118 ;  /* 0x000000760d057221 */ /* 0x001fe20000010000 */
[----:B-1----:R-:W-:-:S04]  /*4670*/  NOP ;  /* 0x0000000000007918 */ /* 0x002fc80000000000 */
[----:B------:R-:W-:Y:S05]  /*4680*/  @!P2 BRA `(.L_x_178) ;  /* 0x0000002800c8a947 */ /* 0x000fea0003800000 */
[----:B------:R-:W-:Y:S01]  /*4690*/  IMAD.MOV.U32 R7, RZ, RZ, R11 ;  /* 0x000000ffff077224 */ /* 0x000fe200078e000b */
[----:B------:R-:W-:Y:S01]  /*46a0*/  CS2R R150, SRZ ;  /* 0x0000000000967805 */ /* 0x000fe2000001ff00 */
[----:B------:R-:W-:Y:S01]  /*46b0*/  IMAD.MOV.U32 R6, RZ, RZ, R0 ;  /* 0x000000ffff067224 */ /* 0x000fe200078e0000 */
[----:B------:R-:W-:Y:S01]  /*46c0*/  CS2R R148, SRZ ;  /* 0x0000000000947805 */ /* 0x000fe2000001ff00 */
[----:B------:R-:W-:Y:S01]  /*46d0*/  IMAD.MOV.U32 R4, RZ, RZ, R2 ;  /* 0x000000ffff047224 */ /* 0x000fe200078e0002 */
        /* <DEDUP_REMOVED lines=14> */
[----:B------:R-:W-:-:S06]  /*47c0*/  UMOV UR6, UR36 ;  /* 0x0000002400067c82 */ /* 0x000fcc0008000000 */
.L_x_187:
[----:B------:R-:W-:Y:S01]  /*47d0*/  UIADD3 UR36, UR6, 0x1, URZ ;  /* 0x0000000106247890 */ /* 0x000fe2000fffe03f */
[----:B------:R-:W-:-:S03]  /*47e0*/  ISETP.NE.AND P3, PT, RZ, UR39, PT ;  /* 0x00000027ff007c0c */ /* 0x000fc6000bf65270 */
[----:B------:R-:W-:-:S04]  /*47f0*/  UISETP.NE.AND UP0, UPT, UR36, 0x2, UPT ;  /* 0x000000022400788c */ /* 0x000fc8000bf05270 */
[----:B------:R-:W-:Y:S02]  /*4800*/  USEL UR7, URZ, 0x1, UP0 ;  /* 0x000000013f077887 */ /* 0x000fe40008000000 */
[----:B------:R-:W-:-:S04]  /*4810*/  USEL UR36, UR36, URZ, UP0 ;  /* 0x0000003f24247287 */ /* 0x000fc80008000000 */
[----:B------:R-:W-:Y:S01]  /*4820*/  LOP3.LUT R2, R4, UR7, RZ, 0x3c, !PT ;  /* 0x0000000704027c12 */ /* 0x000fe2000f8e3cff */
[----:B----4-:R-:W-:Y:S07]  /*4830*/  @P3 BRA `(.L_x_179) ;  /* 0x0000000000283947 */ /* 0x010fee0003800000 */
[----:B------:R-:W-:Y:S05]  /*4840*/  @!P0 BRA `(.L_x_180) ;  /* 0x0000000000048947 */ /* 0x000fea0003800000 */
[----:B------:R-:W-:Y:S01]  /*4850*/  BPT.TRAP 0x1 ;  /* 0x000000040000795c */ /* 0x000fe20000300000 */
.L_x_180:
[----:B------:R-:W-:Y:S01]  /*4860*/  ULEA UR7, UR36, UR37, 0x3 ;  /* 0x0000002524077291 */ /* 0x000fe2000f8e183f */
[----:B------:R-:W-:-:S08]  /*4870*/  SHF.L.U32 R0, R2, 0x1f, RZ ;  /* 0x0000001f02007819 */ /* 0x000fd000000006ff */
[----:B------:R0:W1:Y:S01]  /*4880*/  SYNCS.PHASECHK.TRANS64.TRYWAIT P2, [UR7+0x30830], R0 ;  /* 0x03083000ff0075a7 */ /* 0x0000620008040147 */
[----:B------:R-:W-:Y:S05]  /*4890*/  @!P0 BRA `(.L_x_181) ;  /* 0x0000000000048947 */ /* 0x000fea0003800000 */
[----:B------:R-:W-:Y:S01]  /*48a0*/  BPT.TRAP 0x1 ;  /* 0x000000040000795c */ /* 0x000fe20000300000 */
.L_x_181:
[----:B-1----:R-:W-:Y:S05]  /*48b0*/  @P2 BRA `(.L_x_179) ;  /* 0x0000000000082947 */ /* 0x002fea0003800000 */
[----:B------:R-:W1:Y:S02]  /*48c0*/  SYNCS.PHASECHK.TRANS64.TRYWAIT P2, [UR7+0x30830], R0 ;  /* 0x03083000ff0075a7 */ /* 0x000e640008040147 */
[----:B-1----:R-:W-:Y:S05]  /*48d0*/  @!P2 BRA `(.L_x_182) ;  /* 0x000000b00080a947 */ /* 0x002fea0003800000 */
.L_x_179:
[----:B-1----:R-:W1:Y:S01]  /*48e0*/  S2R R3, SR_TID.X ;  /* 0x0000000000037919 */ /* 0x002e620000002100 */
[----:B------:R-:W-:Y:S01]  /*48f0*/  UIMAD UR26, UR36, 0x600, UR20 ;  /* 0x00000600241a78a4 */ /* 0x000fe2000f8e0214 */
[----:B------:R-:W-:Y:S01]  /*4900*/  UMOV UR24, UR4 ;  /* 0x0000000400187c82 */ /* 0x000fe20008000000 */
[----:B------:R-:W-:Y:S01]  /*4910*/  UMOV UR25, UR5 ;  /* 0x0000000500197c82 */ /* 0x000fe20008000000 */
[----:B------:R-:W-:Y:S01]  /*4920*/  UMOV UR27, 0x40000040 ;  /* 0x40000040001b7882 */ /* 0x000fe20000000000 */
[----:B------:R-:W-:Y:S01]  /*4930*/  UIADD3 UR10, UR26, 0x2, URZ ;  /* 0x000000021a0a7890 */ /* 0x000fe2000fffe03f */
[----:B------:R-:W-:Y:S01]  /*4940*/  UMOV UR11, 0x40000040 ;  /* 0x40000040000b7882 */ /* 0x000fe20000000000 */
[----:B------:R-:W-:Y:S01]  /*4950*/  UIADD3 UR14, UR26, 0x4, URZ ;  /* 0x000000041a0e7890 */ /* 0x000fe2000fffe03f */
[----:B------:R-:W-:Y:S01]  /*4960*/  UMOV UR15, 0x40000040 ;  /* 0x40000040000f7882 */ /* 0x000fe20000000000 */
[----:B------:R-:W-:Y:S01]  /*4970*/  UIADD3 UR18, UR26, 0x6, URZ ;  /* 0x000000061a127890 */ /* 0x000fe2000fffe03f */
[----:B------:R-:W-:Y:S01]  /*4980*/  UMOV UR19, 0x40000040 ;  /* 0x4000004000137882 */ /* 0x000fe20000000000 */
[----:B-1----:R-:W-:-:S05]  /*4990*/  SHF.R.U32.HI R3, RZ, 0x7, R3 ;  /* 0x00000007ff037819 */ /* 0x002fca0000011603 */
[----:B0-----:R-:W-:-:S05]  /*49a0*/  VIADD R0, R3, 0x8 ;  /* 0x0000000803007836 */ /* 0x001fca0000000000 */
[----:B------:R0:W-:Y:S06]  /*49b0*/  BAR.SYNC.DEFER_BLOCKING R0, 0x100 ;  /* 0x000400000000751d */ /* 0x0001ec0000010000 */
[----:B------:R-:W-:-:S06]  /*49c0*/  WARPGROUP.ARRIVE ;  /* 0x00000000000079c5 */ /* 0x000fcc0000000000 */
        /* <DEDUP_REMOVED lines=11> */
[----:B0-----:R-:W-:Y:S05]  /*4a80*/  @P3 BRA `(.L_x_183) ;  /* 0x0000000000283947 */ /* 0x001fea0003800000 */
[----:B------:R-:W-:Y:S05]  /*4a90*/  @!P0 BRA `(.L_x_184) ;  /* 0x0000000000048947 */ /* 0x000fea0003800000 */
[----:B------:R-:W-:Y:S01]  /*4aa0*/  BPT.TRAP 0x1 ;  /* 0x000000040000795c */ /* 0x000fe20000300000 */
.L_x_184:
[----:B------:R-:W-:Y:S01]  /*4ab0*/  ULEA UR7, UR6, UR37, 0x3 ;  /* 0x0000002506077291 */ /* 0x000fe2000f8e183f */
[----:B------:R-:W-:-:S08]  /*4ac0*/  SHF.L.U32 R0, R4, 0x1f, RZ ;  /* 0x0000001f04007819 */ /* 0x000fd000000006ff */
[----:B------:R0:W1:Y:S01]  /*4ad0*/  SYNCS.PHASECHK.TRANS64.TRYWAIT P2, [UR7+0x30850], R0 ;  /* 0x03085000ff0075a7 */ /* 0x0000620008040147 */
[----:B------:R-:W-:Y:S05]  /*4ae0*/  @!P0 BRA `(.L_x_185) ;  /* 0x0000000000048947 */ /* 0x000fea0003800000 */
[----:B------:R-:W-:Y:S01]  /*4af0*/  BPT.TRAP 0x1 ;  /* 0x000000040000795c */ /* 0x000fe20000300000 */
.L_x_185:
[----:B-1----:R-:W-:Y:S05]  /*4b00*/  @P2 BRA `(.L_x_183) ;  /* 0x0000000000082947 */ /* 0x002fea0003800000 */
[----:B------:R-:W1:Y:S02]  /*4b10*/  SYNCS.PHASECHK.TRANS64.TRYWAIT P2, [UR7+0x30850], R0 ;  /* 0x03085000ff0075a7 */ /* 0x000e640008040147 */
[----:B-1----:R-:W-:Y:S05]  /*4b20*/  @!P2 BRA `(.L_x_186) ;  /* 0x000000b00004a947 */ /* 0x002fea0003800000 */
.L_x_183:
[----:B------:R-:W-:Y:S01]  /*4b30*/  ULEA UR10, UR38, UR37, 0xd ;  /* 0x00000025260a7291 */ /* 0x000fe2000f8e683f */
[----:B------:R-:W-:Y:S01]  /*4b40*/  WARPGROUP.ARRIVE ;  /* 0x00000000000079c5 */ /* 0x000fe20000000000 */
[----:B------:R-:W-:Y:S01]  /*4b50*/  UIADD3 UR7, UR37, 0x400, URZ ;  /* 0x0000040025077890 */ /* 0x000fe2000fffe03f */
[----:B01----:R-:W-:Y:S01]  /*4b60*/  FMNMX.FTZ R0, R24, R6, !PT ;  /* 0x0000000618007209 */ /* 0x003fe20007810000 */
[----:B------:R-:W-:Y:S01]  /*4b70*/  UIADD3 UR10, UR10, 0x1e800, URZ ;  /* 0x0001e8000a0a7890 */ /* 0x000fe2000fffe03f */
[----:B------:R-:W-:Y:S01]  /*4b80*/  FMNMX.FTZ R11, R26, R7, !PT ;  /* 0x000000071a0b7209 */ /* 0x000fe20007810000 */
[----:B------:R-:W-:Y:S01]  /*4b90*/  USHF.R.U32.HI UR7, URZ, 0x4, UR7 ;  /* 0x000000043f077899 */ /* 0x000fe20008011607 */
[----:B------:R-:W-:Y:S01]  /*4ba0*/  FMNMX.FTZ R0, R25, R0, !PT ;  /* 0x0000000019007209 */ /* 0x000fe20007810000 */
[----:B------:R-:W-:Y:S01]  /*4bb0*/  USHF.R.U32.HI UR10, URZ, 0x4, UR10 ;  /* 0x000000043f0a7899 */ /* 0x000fe2000801160a */
[----:B------:R-:W-:Y:S01]  /*4bc0*/  FMNMX.FTZ R11, R27, R11, !PT ;  /* 0x0000000b1b0b7209 */ /* 0x000fe20007810000 */
[----:B------:R-:W-:Y:S01]  /*4bd0*/  ULOP3.LUT UR7, UR7, 0x3fff, URZ, 0xc0, !UPT ;  /* 0x00003fff07077892 */ /* 0x000fe2000f8ec03f */
[----:B------:R-:W-:Y:S01]  /*4be0*/  FMNMX.FTZ R0, R28, R0, !PT ;  /* 0x000000001c007209 */ /* 0x000fe20007810000 */
[----:B------:R-:W-:Y:S01]  /*4bf0*/  ULOP3.LUT UR10, UR10, 0x3fff, URZ, 0xc0, !UPT ;  /* 0x00003fff0a0a7892 */ /* 0x000fe2000f8ec03f */
[----:B------:R-:W-:Y:S01]  /*4c00*/  FMNMX.FTZ R11, R30, R11, !PT ;  /* 0x0000000b1e0b7209 */ /* 0x000fe20007810000 */
[----:B------:R-:W-:Y:S01]  /*4c10*/  UIMAD UR14, UR6, 0x600, UR7 ;  /* 0x00000600060e78a4 */ /* 0x000fe2000f8e0207 */
[----:B------:R-:W-:Y:S01]  /*4c20*/  FMNMX.FTZ R0, R29, R0, !PT ;  /* 0x000000001d007209 */ /* 0x000fe20007810000 */
[----:B------:R-:W-:Y:S01]  /*4c30*/  ULOP3.LUT UR10, UR10, 0x10000, URZ, 0xfc, !UPT ;  /* 0x000100000a0a7892 */ /* 0x000fe2000f8efc3f */
[----:B------:R-:W-:Y:S01]  /*4c40*/  FMNMX.FTZ R11, R31, R11, !PT ;  /* 0x0000000b1f0b7209 */ /* 0x000fe20007810000 */
[----:B------:R-:W-:Y:S01]  /*4c50*/  UMOV UR27, 0x40000040 ;  /* 0x40000040001b7882 */ /* 0x000fe20000000000 */
[----:B------:R-:W-:Y:S01]  /*4c60*/  UMOV UR25, 0x40000040 ;  /* 0x4000004000197882 */ /* 0x000fe20000000000 */
[----:B------:R-:W-:Y:S01]  /*4c70*/  FMNMX.FTZ R0, R32, R0, !PT ;  /* 0x0000000020007209 */ /* 0x000fe20007810000 */
[----:B------:R-:W-:Y:S01]  /*4c80*/  UMOV UR26, UR14 ;  /* 0x0000000e001a7c82 */ /* 0x000fe20008000000 */
[----:B------:R-:W-:Y:S01]  /*4c90*/  FMNMX.FTZ R11, R34, R11, !PT ;  /* 0x0000000b220b7209 */ /* 0x000fe20007810000 */
        /* <DEDUP_REMOVED lines=9> */
[----:B------:R-:W-:Y:S01]  /*4d30*/  FMNMX.FTZ R11, R38, R11, !PT ;  /* 0x0000000b260b7209 */ /* 0x000fe20007810000 */
[----:B------:R-:W0:Y:S01]  /*4d40*/  S2R R19, SR_TID.X ;  /* 0x0000000000137919 */ /* 0x000e220000002100 */
        /* <DEDUP_REMOVED lines=96> */
[----:B0-----:R-:W-:Y:S01]  /*5350*/  SHF.R.U32.HI R15, RZ, 0x7, R19 ;  /* 0x00000007ff0f7819 */ /* 0x001fe20000011613 */
[----:B------:R-:W0:Y:S01]  /*5360*/  SHFL.BFLY PT, R3, R0, 0x2, 0x1f ;  /* 0x0c401f0000037f89 */ /* 0x000e2200000e0000 */
[----:B------:R-:W-:-:S03]  /*5370*/  ISETP.GE.U32.AND P2, PT, R19, 0x180, PT ;  /* 0x000001801300780c */ /* 0x000fc60003f46070 */
[----:B------:R-:W1:Y:S01]  /*5380*/  SHFL.BFLY PT, R13, R11, 0x2, 0x1f ;  /* 0x0c401f000b0d7f89 */ /* 0x000e6200000e0000 */
[----:B0-----:R-:W-:Y:S02]  /*5390*/  FMNMX.FTZ R0, R0, R3, !PT ;  /* 0x0000000300007209 */ /* 0x001fe40007810000 */
[----:B-1----:R-:W-:-:S03]  /*53a0*/  FMNMX.FTZ R11, R11, R13, !PT ;  /* 0x0000000d0b0b7209 */ /* 0x002fc60007810000 */
[----:B------:R-:W0:Y:S04]  /*53b0*/  SHFL.BFLY PT, R3, R0, 0x1, 0x1f ;  /* 0x0c201f0000037f89 */ /* 0x000e2800000e0000 */
[----:B------:R-:W1:Y:S01]  /*53c0*/  SHFL.BFLY PT, R13, R11, 0x1, 0x1f ;  /* 0x0c201f000b0d7f89 */ /* 0x000e6200000e0000 */
[----:B0-----:R-:W-:Y:S02]  /*53d0*/  FMNMX.FTZ R0, R0, R3, !PT ;  /* 0x0000000300007209 */ /* 0x001fe40007810000 */
[----:B------:R-:W0:Y:S01]  /*53e0*/  LDC R3, c[0x0][0x988] ;  /* 0x00026200ff037b82 */ /* 0x000e220000000800 */
[----:B-1----:R-:W-:Y:S02]  /*53f0*/  FMNMX.FTZ R11, R11, R13, !PT ;  /* 0x0000000d0b0b7209 */ /* 0x002fe40007810000 */
[----:B------:R-:W-:Y:S01]  /*5400*/  FADD.FTZ R6, -R0, R6 ;  /* 0x0000000600067221 */ /* 0x000fe20000010100 */
[----:B------:R-:W-:-:S02]  /*5410*/  WARPGROUP.DEPBAR.LE gsb0, 0x0 ;  /* 0x00008000000079c5 */ /* 0x000fc40000010000 */
[----:B------:R-:W-:Y:S01]  /*5420*/  WARPGROUP.ARRIVE ;  /* 0x00000000000079c5 */ /* 0x000fe20000000000 */
[----:B------:R-:W-:-:S05]  /*5430*/  FADD.FTZ R7, -R11, R7 ;  /* 0x000000070b077221 */ /* 0x000fca0000010100 */
[----:B------:R-:W-:Y:S01]  /*5440*/  HGMMA.64x64x16.F32.BF16 R120, gdesc[UR24].tnspB, R120, gsb0 ;  /* 0x40e00000187879f0 */ /* 0x000fe20008001878 */
[----:B------:R-:W-:Y:S02]  /*5450*/  UIADD3 UR26, UR14, 0x200, URZ ;  /* 0x000002000e1a7890 */ /* 0x000fe4000fffe03f */
[----:B------:R-:W-:Y:S01]  /*5460*/  UIADD3 UR24, UR10, 0x600, URZ ;  /* 0x000006000a187890 */ /* 0x000fe2000fffe03f */
[----:B------:R-:W-:Y:S01]  /*5470*/  UMOV UR27, 0x40000040 ;  /* 0x40000040001b7882 */ /* 0x000fe20000000000 */
[----:B------:R-:W-:Y:S01]  /*5480*/  UMOV UR25, 0x40000040 ;  /* 0x4000004000197882 */ /* 0x000fe20000000000 */
[-C--:B0-----:R-:W-:Y:S01]  /*5490*/  FMUL.FTZ R7, R7, R3.reuse ;  /* 0x0000000307077220 */ /* 0x081fe20000410000 */
[-C--:B------:R-:W-:Y:S01]  /*54a0*/  FMUL.FTZ R4, R0, R3.reuse ;  /* 0x0000000300047220 */ /* 0x080fe20000410000 */
[-C--:B------:R-:W-:Y:S01]  /*54b0*/  FMUL.FTZ R14, R11, R3.reuse ;  /* 0x000000030b0e7220 */ /* 0x080fe20000410000 */
[-C--:B------:R-:W-:Y:S01]  /*54c0*/  FMUL.FTZ R6, R6, R3.reuse ;  /* 0x0000000306067220 */ /* 0x080fe20000410000 */
[----:B------:R0:W-:Y:S01]  /*54d0*/  MUFU.EX2 R19, R7 ;  /* 0x0000000700137308 */ /* 0x0001e20000000800 */
        /* <DEDUP_REMOVED lines=8> */
[----:B0-----:R-:W-:-:S02]  /*5560*/  VIADD R7, R15, 0x9 ;  /* 0x000000090f077836 */ /* 0x001fc40000000000 */
[-CC-:B------:R-:W-:Y:S01]  /*5570*/  FFMA.FTZ R40, R40, R3.reuse, -R4.reuse ;  /* 0x0000000328287223 */ /* 0x180fe20000010804 */
[-CC-:B------:R-:W-:Y:S01]  /*5580*/  FFMA.FTZ R41, R41, R3.reuse, -R4.reuse ;  /* 0x0000000329297223 */ /* 0x180fe20000010804 */
[-CC-:B------:R-:W-:Y:S01]  /*5590*/  FFMA.FTZ R44, R44, R3.reuse, -R4.reuse ;  /* 0x000000032c2c7223 */ /* 0x180fe20000010804 */
[-CC-:B------:R-:W-:Y:S01]  /*55a0*/  FFMA.FTZ R45, R45, R3.reuse, -R4.reuse ;  /* 0x000000032d2d7223 */ /* 0x180fe20000010804 */
[----:B------:R-:W-:Y:S01]  /*55b0*/  SEL R7, R7, 0x9, !P2 ;  /* 0x0000000907077807 */ /* 0x000fe20005000000 */
        /* <DEDUP_REMOVED lines=35> */
[-C--:B------:R-:W-:Y:S01]  /*57f0*/  FFMA.FTZ R117, R117, R3.reuse, -R4 ;  /* 0x0000000375757223 */ /* 0x080fe20000010804 */
[-CC-:B------:R-:W-:Y:S01]  /*5800*/  FFMA.FTZ R26, R26, R3.reuse, -R14.reuse ;  /* 0x000000031a1a7223 */ /* 0x180fe2000001080e */
        /* <DEDUP_REMOVED lines=10> */
[----:B------:R-:W-:Y:S01]  /*58b0*/  FFMA.FTZ R43, R43, R3, -R14 ;  /* 0x000000032b2b7223 */ /* 0x000fe2000001080e */
[----:B------:R-:W-:-:S02]  /*58c0*/  WARPGROUP.DEPBAR.LE gsb0, 0x0 ;  /* 0x00008000000079c5 */ /* 0x000fc40000010000 */
[----:B------:R-:W-:Y:S01]  /*58d0*/  WARPGROUP.ARRIVE ;  /* 0x00000000000079c5 */ /* 0x000fe20000000000 */
[-CC-:B------:R-:W-:Y:S01]  /*58e0*/  FFMA.FTZ R46, R46, R3.reuse, -R14.reuse ;  /* 0x000000032e2e7223 */ /* 0x180fe2000001080e */
[-CC-:B------:R-:W-:Y:S01]  /*58f0*/  FFMA.FTZ R47, R47, R3.reuse, -R14.reuse ;  /* 0x000000032f2f7223 */ /* 0x180fe2000001080e */
[----:B------:R-:W1:Y:S01]  /*5900*/  MUFU.EX2 R25, R25 ;  /* 0x0000001900197308 */ /* 0x000e620000000800 */
[-CC-:B------:R-:W-:Y:S01]  /*5910*/  FFMA.FTZ R50, R50, R3.reuse, -R14.reuse ;  /* 0x0000000332327223 */ /* 0x180fe2000001080e */
[-CC-:B------:R-:W-:Y:S01]  /*5920*/  FFMA.FTZ R51, R51, R3.reuse, -R14.reuse ;  /* 0x0000000333337223 */ /* 0x180fe2000001080e */
[----:B------:R-:W-:Y:S01]  /*5930*/  HGMMA.64x64x16.F32.BF16 R120, gdesc[UR24].tnspB, R120, gsb0 ;  /* 0x40e00000187879f0 */ /* 0x000fe20008001878 */
[----:B------:R-:W-:Y:S01]  /*5940*/  UIADD3 UR26, UR14, 0x280, URZ ;  /* 0x000002800e1a7890 */ /* 0x000fe2000fffe03f */
[-CC-:B------:R-:W-:Y:S01]  /*5950*/  FFMA.FTZ R54, R54, R3.reuse, -R14.reuse ;  /* 0x0000000336367223 */ /* 0x180fe2000001080e */
[----:B------:R-:W-:Y:S01]  /*5960*/  UIADD3 UR24, UR10, 0x602, URZ ;  /* 0x000006020a187890 */ /* 0x000fe2000fffe03f */
[----:B------:R-:W-:Y:S01]  /*5970*/  FFMA.FTZ R55, R55, R3, -R14 ;  /* 0x0000000337377223 */ /* 0x000fe2000001080e */
[----:B------:R-:W-:Y:S01]  /*5980*/  UMOV UR27, 0x40000040 ;  /* 0x40000040001b7882 */ /* 0x000fe20000000000 */
[----:B------:R-:W-:Y:S01]  /*5990*/  UMOV UR25, 0x40000040 ;  /* 0x4000004000197882 */ /* 0x000fe20000000000 */
[----:B------:R-:W2:Y:S01]  /*59a0*/  MUFU.EX2 R26, R26 ;  /* 0x0000001a001a7308 */ /* 0x000ea20000000800 */
[----:B0-----:R-:W-:Y:S01]  /*59b0*/  FFMA.FTZ R6, R10, R9, R4 ;  /* 0x000000090a067223 */ /* 0x001fe20000010004 */
[-CC-:B------:R-:W-:Y:S01]  /*59c0*/  FFMA.FTZ R58, R58, R3.reuse, -R14.reuse ;  /* 0x000000033a3a7223 */ /* 0x180fe2000001080e */
[-CC-:B------:R-:W-:Y:S01]  /*59d0*/  FFMA.FTZ R59, R59, R3.reuse, -R14.reuse ;  /* 0x000000033b3b7223 */ /* 0x180fe2000001080e */
[-CC-:B------:R-:W-:Y:S01]  /*59e0*/  FFMA.FTZ R62, R62, R3.reuse, -R14.reuse ;  /* 0x000000033e3e7223 */ /* 0x180fe2000001080e */
[-CC-:B------:R-:W-:Y:S01]  /*59f0*/  FFMA.FTZ R63, R63, R3.reuse, -R14.reuse ;  /* 0x000000033f3f7223 */ /* 0x180fe2000001080e */
[-C--:B------:R-:W-:Y:S01]  /*5a00*/  FFMA.FTZ R66, R66, R3.reuse, -R14 ;  /* 0x0000000342427223 */ /* 0x080fe2000001080e */
[----:B-1----:R-:W-:Y:S01]  /*5a10*/  FADD.FTZ R6, R25, R6 ;  /* 0x0000000619067221 */ /* 0x002fe20000010000 */
[----:B------:R-:W0:Y:S01]  /*5a20*/  MUFU.EX2 R28, R28 ;  /* 0x0000001c001c7308 */ /* 0x000e220000000800 */
[-CC-:B------:R-:W-:Y:S01]  /*5a30*/  FFMA.FTZ R67, R67, R3.reuse, -R14.reuse ;  /* 0x0000000343437223 */ /* 0x180fe2000001080e */
[-CC-:B------:R-:W-:Y:S01]  /*5a40*/  FFMA.FTZ R70, R70, R3.reuse, -R14.reuse ;  /* 0x0000000346467223 */ /* 0x180fe2000001080e */
[-CC-:B------:R-:W-:Y:S01]  /*5a50*/  FFMA.FTZ R71, R71, R3.reuse, -R14.reuse ;  /* 0x0000000347477223 */ /* 0x180fe2000001080e */
[-CC-:B------:R-:W-:Y:S01]  /*5a60*/  FFMA.FTZ R74, R74, R3.reuse, -R14.reuse ;  /* 0x000000034a4a7223 */ /* 0x180fe2000001080e */
[-CC-:B------:R-:W-:Y:S01]  /*5a70*/  FFMA.FTZ R75, R75, R3.reuse, -R14.reuse ;  /* 0x000000034b4b7223 */ /* 0x180fe2000001080e */
[-CC-:B------:R-:W-:Y:S01]  /*5a80*/  FFMA.FTZ R78, R78, R3.reuse, -R14.reuse ;  /* 0x000000034e4e7223 */ /* 0x180fe2000001080e */
[----:B------:R-:W-:Y:S01]  /*5a90*/  FFMA.FTZ R79, R79, R3, -R14 ;  /* 0x000000034f4f7223 */ /* 0x000fe2000001080e */
[----:B------:R-:W1:Y:S01]  /*5aa0*/  MUFU.EX2 R27, R27 ;  /* 0x0000001b001b7308 */ /* 0x000e620000000800 */
[----:B--2---:R-:W-:Y:S01]  /*5ab0*/  FFMA.FTZ R13, R19, R5, R26 ;  /* 0x00000005130d7223 */ /* 0x004fe2000001001a */
[-CC-:B------:R-:W-:Y:S01]  /*5ac0*/  FFMA.FTZ R82, R82, R3.reuse, -R14.reuse ;  /* 0x0000000352527223 */ /* 0x180fe2000001080e */
[-CC-:B------:R-:W-:Y:S01]  /*5ad0*/  FFMA.FTZ R83, R83, R3.reuse, -R14.reuse ;  /* 0x0000000353537223 */ /* 0x180fe2000001080e */
[-CC-:B------:R-:W-:Y:S01]  /*5ae0*/  FFMA.FTZ R86, R86, R3.reuse, -R14.reuse ;  /* 0x0000000356567223 */ /* 0x180fe2000001080e */
[-CC-:B------:R-:W-:Y:S01]  /*5af0*/  FFMA.FTZ R87, R87, R3.reuse, -R14.reuse ;  /* 0x0000000357577223 */ /* 0x180fe2000001080e */
[-CC-:B------:R-:W-:Y:S01]  /*5b00*/  FFMA.FTZ R90, R90, R3.reuse, -R14.reuse ;  /* 0x000000035a5a7223 */ /* 0x180fe2000001080e */
[-C--:B------:R-:W-:Y:S01]  /*5b10*/  FFMA.FTZ R91, R91, R3.reuse, -R14 ;  /* 0x000000035b5b7223 */ /* 0x080fe2000001080e */
        /* <DEDUP_REMOVED lines=15> */
[-CC-:B------:R-:W-:Y:S01]  /*5c10*/  FFMA.FTZ R115, R115, R3.reuse, -R14.reuse ;  /* 0x0000000373737223 */ /* 0x180fe2000001080e */
[----:B------:R-:W1:Y:S01]  /*5c20*/  MUFU.EX2 R31, R31 ;  /* 0x0000001f001f7308 */ /* 0x000e620000000800 */
[-CC-:B------:R-:W-:Y:S01]  /*5c30*/  FFMA.FTZ R118, R118, R3.reuse, -R14.reuse ;  /* 0x0000000376767223 */ /* 0x180fe2000001080e */
[----:B------:R-:W-:Y:S01]  /*5c40*/  FFMA.FTZ R119, R119, R3, -R14 ;  /* 0x0000000377777223 */ /* 0x000fe2000001080e */
[----:B--2---:R-:W-:Y:S01]  /*5c50*/  FADD.FTZ R9, R29, R6 ;  /* 0x000000061d097221 */ /* 0x004fe20000010000 */
[----:B------:R-:W-:-:S02]  /*5c60*/  F2FP.BF16.F32.PACK_AB R4, R25, R4 ;  /* 0x000000041904723e */ /* 0x000fc400000010ff */
[----:B------:R-:W-:Y:S02]  /*5c70*/  F2FP.BF16.F32.PACK_AB R6, R29, R28 ;  /* 0x0000001c1d06723e */ /* 0x000fe400000010ff */
[----:B------:R-:W2:Y:S01]  /*5c80*/  MUFU.EX2 R12, R32 ;  /* 0x00000020000c7308 */ /* 0x000ea20000000800 */
[----:B------:R-:W-:Y:S01]  /*5c90*/  F2FP.BF16.F32.PACK_AB R5, R27, R26 ;  /* 0x0000001a1b05723e */ /* 0x000fe200000010ff */
[----:B0-----:R-:W-:Y:S01]  /*5ca0*/  FADD.FTZ R13, R30, R13 ;  /* 0x0000000d1e0d7221 */ /* 0x001fe20000010000 */
[C---:B------:R-:W-:Y:S01]  /*5cb0*/  ISETP.GT.AND P2, PT, R8.reuse, R22, PT ;  /* 0x000000160800720c */ /* 0x040fe20003f44270 */
[----:B------:R-:W-:-:S04]  /*5cc0*/  VIADD R8, R8, 0xffffffff ;  /* 0xffffffff08087836 */ /* 0x000fc80000000000 */
[----:B------:R-:W0:Y:S01]  /*5cd0*/  MUFU.EX2 R33, R33 ;  /* 0x0000002100217308 */ /* 0x000e220000000800 */
[----:B-1----:R-:W-:-:S07]  /*5ce0*/  FADD.FTZ R13, R31, R13 ;  /* 0x0000000d1f0d7221 */ /* 0x002fce0000010000 */
[----:B------:R-:W1:Y:S01]  /*5cf0*/  MUFU.EX2 R34, R34 ;  /* 0x0000002200227308 */ /* 0x000e620000000800 */
[----:B--2---:R-:W-:Y:S01]  /*5d00*/  FADD.FTZ R9, R12, R9 ;  /* 0x000000090c097221 */ /* 0x004fe20000010000 */
[----:B------:R-:W-:Y:S02]  /*5d10*/  WARPGROUP.DEPBAR.LE gsb0, 0x0 ;  /* 0x00008000000079c5 */ /* 0x000fe40000010000 */
[----:B------:R-:W-:-:S04]  /*5d20*/  WARPGROUP.ARRIVE ;  /* 0x00000000000079c5 */ /* 0x000fc80000000000 */
[----:B------:R-:W2:Y:S01]  /*5d30*/  MUFU.EX2 R36, R36 ;  /* 0x0000002400247308 */ /* 0x000ea20000000800 */
[C---:B0-----:R-:W-:Y:S01]  /*5d40*/  FADD.FTZ R9, R33.reuse, R9 ;  /* 0x0000000921097221 */ /* 0x041fe20000010000 */
[----:B------:R-:W-:Y:S01]  /*5d50*/  F2FP.BF16.F32.PACK_AB R12, R33, R12 ;  /* 0x0000000c210c723e */ /* 0x000fe200000010ff */
[----:B------:R-:W-:Y:S01]  /*5d60*/  HGMMA.64x64x16.F32.BF16 R120, gdesc[UR24].tnspB, R120, gsb0 ;  /* 0x40e00000187879f0 */ /* 0x000fe20008001878 */
[----:B------:R-:W-:Y:S02]  /*5d70*/  UIADD3 UR26, UR14, 0x300, URZ ;  /* 0x000003000e1a7890 */ /* 0x000fe4000fffe03f */
[----:B------:R-:W-:Y:S02]  /*5d80*/  UIADD3 UR24, UR10, 0x604, URZ ;  /* 0x000006040a187890 */ /* 0x000fe4000fffe03f */
[----:B------:R-:W0:Y:S01]  /*5d90*/  MUFU.EX2 R35, R35 ;  /* 0x0000002300237308 */ /* 0x000e220000000800 */
[----:B------:R-:W-:Y:S01]  /*5da0*/  UMOV UR27, 0x40000040 ;  /* 0x40000040001b7882 */ /* 0x000fe20000000000 */
[----:B------:R-:W-:Y:S01]  /*5db0*/  UMOV UR25, 0x40000040 ;  /* 0x4000004000197882 */ /* 0x000fe20000000000 */
[----:B-1----:R-:W-:-:S05]  /*5dc0*/  FADD.FTZ R13, R34, R13 ;  /* 0x0000000d220d7221 */ /* 0x002fca0000010000 */
[----:B------:R-:W1:Y:S01]  /*5dd0*/  MUFU.EX2 R14, R37 ;  /* 0x00000025000e7308 */ /* 0x000e620000000800 */
[----:B--2---:R-:W-:-:S07]  /*5de0*/  FADD.FTZ R26, R36, R9 ;  /* 0x00000009241a7221 */ /* 0x004fce0000010000 */
[----:B------:R-:W2:Y:S01]  /*5df0*/  MUFU.EX2 R15, R38 ;  /* 0x00000026000f7308 */ /* 0x000ea20000000800 */
[C---:B0-----:R-:W-:Y:S01]  /*5e00*/  FADD.FTZ R9, R35.reuse, R13 ;  /* 0x0000000d23097221 */ /* 0x041fe20000010000 */
[----:B------:R-:W-:-:S06]  /*5e10*/  F2FP.BF16.F32.PACK_AB R13, R35, R34 ;  /* 0x00000022230d723e */ /* 0x000fcc00000010ff */
[----:B------:R-:W0:Y:S01]  /*5e20*/  MUFU.EX2 R40, R40 ;  /* 0x0000002800287308 */ /* 0x000e220000000800 */
[C---:B-1----:R-:W-:Y:S01]  /*5e30*/  FADD.FTZ R26, R14.reuse, R26 ;  /* 0x0000001a0e1a7221 */ /* 0x042fe20000010000 */
[----:B------:R-:W-:-:S06]  /*5e40*/  F2FP.BF16.F32.PACK_AB R14, R14, R36 ;  /* 0x000000240e0e723e */ /* 0x000fcc00000010ff */
[----:B------:R-:W1:Y:S01]  /*5e50*/  MUFU.EX2 R39, R39 ;  /* 0x0000002700277308 */ /* 0x000e620000000800 */
[----:B--2---:R-:W-:-:S07]  /*5e60*/  FADD.FTZ R9, R15, R9 ;  /* 0x000000090f097221 */ /* 0x004fce0000010000 */
[----:B------:R-:W-:Y:S01]  /*5e70*/  MUFU.EX2 R43, R43 ;  /* 0x0000002b002b7308 */ /* 0x000fe20000000800 */
[----:B0-----:R-:W-:-:S07]  /*5e80*/  FADD.FTZ R26, R40, R26 ;  /* 0x0000001a281a7221 */ /* 0x001fce0000010000 */
[----:B------:R-:W-:Y:S01]  /*5e90*/  MUFU.EX2 R45, R45 ;  /* 0x0000002d002d7308 */ /* 0x000fe20000000800 */
[C---:B-1----:R-:W-:Y:S01]  /*5ea0*/  FADD.FTZ R9, R39.reuse, R9 ;  /* 0x0000000927097221 */ /* 0x042fe20000010000 */
[----:B------:R-:W-:-:S06]  /*5eb0*/  F2FP.BF16.F32.PACK_AB R15, R39, R15 ;  /* 0x0000000f270f723e */ /* 0x000fcc00000010ff */
[----:B------:R-:W-:Y:S08]  /*5ec0*/  MUFU.EX2 R48, R48 ;  /* 0x0000003000307308 */ /* 0x000ff00000000800 */
[----:B------:R-:W-:Y:S01]  /*5ed0*/  MUFU.EX2 R47, R47 ;  /* 0x0000002f002f7308 */ /* 0x000fe20000000800 */
[----:B------:R-:W-:Y:S02]  /*5ee0*/  WARPGROUP.DEPBAR.LE gsb0, 0x0 ;  /* 0x00008000000079c5 */ /* 0x000fe40000010000 */
        /* <DEDUP_REMOVED lines=87> */
[----:B------:R-:W-:Y:S07]  /*6460*/  HGMMA.64x64x16.F32.BF16 R120, gdesc[UR24].tnspB, R120, gsb0 ;  /* 0x40e00000187879f0 */ /* 0x000fee0008001878 */
[----:B------:R-:W-:Y:S08]  /*6470*/  MUFU.EX2 R101, R101 ;  /* 0x0000006500657308 */ /* 0x000ff00000000800 */
        /* <DEDUP_REMOVED lines=10> */
[----:B------:R0:W-:Y:S06]  /*6520*/  BAR.ARV R7, 0x100 ;  /* 0x000400070000751d */ /* 0x0001ec0000002000 */
[----:B------:R-:W-:Y:S01]  /*6530*/  MUFU.EX2 R112, R112 ;  /* 0x0000007000707308 */ /* 0x000fe20000000800 */
[-C--:B------:R-:W-:Y:S01]  /*6540*/  FMUL.FTZ R120, R120, R10.reuse ;  /* 0x0000000a78787220 */ /* 0x080fe20000410000 */
[----:B0-----:R-:W-:Y:S02]  /*6550*/  IMAD.U32 R7, RZ, RZ, UR36 ;  /* 0x00000024ff077e24 */ /* 0x001fe4000f8e00ff */
[-C--:B------:R-:W-:Y:S01]  /*6560*/  FMUL.FTZ R121, R121, R10.reuse ;  /* 0x0000000a79797220 */ /* 0x080fe20000410000 */
[-C--:B------:R-:W-:Y:S01]  /*6570*/  FMUL.FTZ R124, R124, R10.reuse ;  /* 0x0000000a7c7c7220 */ /* 0x080fe20000410000 */
[-C--:B------:R-:W-:Y:S01]  /*6580*/  FMUL.FTZ R125, R125, R10.reuse ;  /* 0x0000000a7d7d7220 */ /* 0x080fe20000410000 */
[-C--:B------:R-:W-:Y:S01]  /*6590*/  FMUL.FTZ R128, R128, R10.reuse ;  /* 0x0000000a80807220 */ /* 0x080fe20000410000 */
[----:B------:R-:W-:Y:S01]  /*65a0*/  @!P1 LEA R7, R7, UR37, 0x3 ;  /* 0x0000002507079c11 */ /* 0x000fe2000f8e18ff */
[----:B------:R-:W-:Y:S01]  /*65b0*/  MUFU.EX2 R114, R114 ;  /* 0x0000007200727308 */ /* 0x000fe20000000800 */
[-C--:B------:R-:W-:Y:S01]  /*65c0*/  FMUL.FTZ R129, R129, R10.reuse ;  /* 0x0000000a81817220 */ /* 0x080fe20000410000 */
[-C--:B------:R-:W-:Y:S01]  /*65d0*/  FMUL.FTZ R132, R132, R10.reuse ;  /* 0x0000000a84847220 */ /* 0x080fe20000410000 */
[----:B------:R-:W-:Y:S01]  /*65e0*/  FMUL.FTZ R133, R133, R10 ;  /* 0x0000000a85857220 */ /* 0x000fe20000410000 */
[----:B------:R-:W-:-:S02]  /*65f0*/  @!P1 VIADD R7, R7, 0x30840 ;  /* 0x0003084007079836 */ /* 0x000fc40000000000 */
[-C--:B------:R-:W-:Y:S01]  /*6600*/  FMUL.FTZ R136, R136, R10.reuse ;  /* 0x0000000a88887220 */ /* 0x080fe20000410000 */
[-C--:B------:R-:W-:Y:S01]  /*6610*/  FMUL.FTZ R137, R137, R10.reuse ;  /* 0x0000000a89897220 */ /* 0x080fe20000410000 */
[-C--:B------:R-:W-:Y:S01]  /*6620*/  FMUL.FTZ R140, R140, R10.reuse ;  /* 0x0000000a8c8c7220 */ /* 0x080fe20000410000 */
[----:B------:R-:W-:Y:S01]  /*6630*/  MUFU.EX2 R113, R113 ;  /* 0x0000007100717308 */ /* 0x000fe20000000800 */
[----:B------:R-:W-:Y:S01]  /*6640*/  @!P1 PRMT R7, RZ, 0x654, R7 ;  /* 0x00000654ff079816 */ /* 0x000fe20000000007 */
[-C--:B------:R-:W-:Y:S01]  /*6650*/  FMUL.FTZ R141, R141, R10.reuse ;  /* 0x0000000a8d8d7220 */ /* 0x080fe20000410000 */
[-C--:B------:R-:W-:Y:S01]  /*6660*/  FMUL.FTZ R144, R144, R10.reuse ;  /* 0x0000000a90907220 */ /* 0x080fe20000410000 */
[-C--:B------:R-:W-:Y:S01]  /*6670*/  FMUL.FTZ R145, R145, R10.reuse ;  /* 0x0000000a91917220 */ /* 0x080fe20000410000 */
[----:B------:R0:W-:Y:S01]  /*6680*/  @!P1 SYNCS.ARRIVE.TRANS64.RED.A1T0 RZ, [R7+URZ], RZ ;  /* 0x000000ff07ff99a7 */ /* 0x0001e2000810043f */
[-C--:B------:R-:W-:Y:S01]  /*6690*/  FMUL.FTZ R148, R148, R10.reuse ;  /* 0x0000000a94947220 */ /* 0x080fe20000410000 */
[----:B------:R-:W-:Y:S01]  /*66a0*/  FMUL.FTZ R149, R149, R10 ;  /* 0x0000000a95957220 */ /* 0x000fe20000410000 */
[----:B------:R-:W-:Y:S01]  /*66b0*/  MUFU.EX2 R115, R115 ;  /* 0x0000007300737308 */ /* 0x000fe20000000800 */
[-C--:B------:R-:W-:Y:S01]  /*66c0*/  FMUL.FTZ R122, R122, R19.reuse ;  /* 0x000000137a7a7220 */ /* 0x080fe20000410000 */
[-C--:B------:R-:W-:Y:S01]  /*66d0*/  FMUL.FTZ R123, R123, R19.reuse ;  /* 0x000000137b7b7220 */ /* 0x080fe20000410000 */
[-C--:B------:R-:W-:Y:S01]  /*66e0*/  FMUL.FTZ R126, R126, R19.reuse ;  /* 0x000000137e7e7220 */ /* 0x080fe20000410000 */
[-C--:B------:R-:W-:Y:S01]  /*66f0*/  FMUL.FTZ R127, R127, R19.reuse ;  /* 0x000000137f7f7220 */ /* 0x080fe20000410000 */
[----:B0-----:R-:W-:Y:S01]  /*6700*/  IMAD.U32 R7, RZ, RZ, UR6 ;  /* 0x00000006ff077e24 */ /* 0x001fe2000f8e00ff */
[----:B------:R-:W-:Y:S01]  /*6710*/  UMOV UR6, UR36 ;  /* 0x0000002400067c82 */ /* 0x000fe20008000000 */
[-C--:B------:R-:W-:Y:S01]  /*6720*/  FMUL.FTZ R130, R130, R19.reuse ;  /* 0x0000001382827220 */ /* 0x080fe20000410000 */
[----:B------:R-:W-:Y:S01]  /*6730*/  MUFU.EX2 R116, R116 ;  /* 0x0000007400747308 */ /* 0x000fe20000000800 */
[-C--:B------:R-:W-:Y:S01]  /*6740*/  FMUL.FTZ R131, R131, R19.reuse ;  /* 0x0000001383837220 */ /* 0x080fe20000410000 */
[----:B------:R-:W-:Y:S01]  /*6750*/  @!P1 LEA R7, R7, UR37, 0x3 ;  /* 0x0000002507079c11 */ /* 0x000fe2000f8e18ff */
[-C--:B------:R-:W-:Y:S01]  /*6760*/  FMUL.FTZ R134, R134, R19.reuse ;  /* 0x0000001386867220 */ /* 0x080fe20000410000 */
[-C--:B------:R-:W-:Y:S01]  /*6770*/  FMUL.FTZ R135, R135, R19.reuse ;  /* 0x0000001387877220 */ /* 0x080fe20000410000 */
[-C--:B------:R-:W-:Y:S01]  /*6780*/  FMUL.FTZ R138, R138, R19.reuse ;  /* 0x000000138a8a7220 */ /* 0x080fe20000410000 */
[-C--:B------:R-:W-:Y:S01]  /*6790*/  FMUL.FTZ R139, R139, R19.reuse ;  /* 0x000000138b8b7220 */ /* 0x080fe20000410000 */
[----:B------:R-:W-:Y:S01]  /*67a0*/  @!P1 VIADD R7, R7, 0x30860 ;  /* 0x0003086007079836 */ /* 0x000fe20000000000 */
[----:B------:R-:W-:Y:S01]  /*67b0*/  MUFU.EX2 R117, R117 ;  /* 0x0000007500757308 */ /* 0x000fe20000000800 */
[-C--:B------:R-:W-:Y:S01]  /*67c0*/  FMUL.FTZ R142, R142, R19.reuse ;  /* 0x000000138e8e7220 */ /* 0x080fe20000410000 */
[-C--:B------:R-:W-:Y:S01]  /*67d0*/  FMUL.FTZ R143, R143, R19.reuse ;  /* 0x000000138f8f7220 */ /* 0x080fe20000410000 */
[-C--:B------:R-:W-:Y:S01]  /*67e0*/  FMUL.FTZ R146, R146, R19.reuse ;  /* 0x0000001392927220 */ /* 0x080fe20000410000 */
[----:B------:R-:W-:Y:S01]  /*67f0*/  @!P1 PRMT R7, RZ, 0x654, R7 ;  /* 0x00000654ff079816 */ /* 0x000fe20000000007 */
[-C--:B------:R-:W-:Y:S01]  /*6800*/  FMUL.FTZ R147, R147, R19.reuse ;  /* 0x0000001393937220 */ /* 0x080fe20000410000 */
[-C--:B------:R-:W-:Y:S01]  /*6810*/  FMUL.FTZ R150, R150, R19.reuse ;  /* 0x0000001396967220 */ /* 0x080fe20000410000 */
[----:B------:R-:W-:Y:S01]  /*6820*/  FMUL.FTZ R151, R151, R19 ;  /* 0x0000001397977220 */ /* 0x000fe20000410000 */
[----:B------:R0:W-:Y:S01]  /*6830*/  @!P1 SYNCS.ARRIVE.TRANS64.RED.A1T0 RZ, [R7+URZ], RZ ;  /* 0x000000ff07ff99a7 */ /* 0x0001e2000810043f */
[----:B------:R-:W-:Y:S01]  /*6840*/  MUFU.EX2 R118, R118 ;  /* 0x0000007600767308 */ /* 0x000fe20000000800 */
[----:B0-----:R-:W-:-:S07]  /*6850*/  F2FP.BF16.F32.PACK_AB R7, R31, R30 ;  /* 0x0000001e1f07723e */ /* 0x001fce00000010ff */
[----:B------:R-:W-:Y:S01]  /*6860*/  MUFU.EX2 R119, R119 ;  /* 0x0000007700777308 */ /* 0x000fe20000000800 */
[----:B------:R0:W-:Y:S04]  /*6870*/  STSM.16.M88.4 [R16+0x1e800], R4 ;  /* 0x01e8000410007844 */ /* 0x0001e80000000200 */
[----:B------:R1:W-:Y:S03]  /*6880*/  STSM.16.M88.4 [R23], R12 ;  /* 0x0000000c17007844 */ /* 0x0003e60000000200 */
[----:B0-----:R-:W0:Y:S08]  /*6890*/  MUFU.EX2 R4, R41 ;  /* 0x0000002900047308 */ /* 0x001e300000000800 */
[----:B------:R-:W2:Y:S08]  /*68a0*/  MUFU.EX2 R5, R42 ;  /* 0x0000002a00057308 */ /* 0x000eb00000000800 */
[----:B------:R-:W3:Y:S01]  /*68b0*/  MUFU.EX2 R6, R44 ;  /* 0x0000002c00067308 */ /* 0x000ee20000000800 */
[C---:B0-----:R-:W-:Y:S01]  /*68c0*/  FADD.FTZ R26, R4.reuse, R26 ;  /* 0x0000001a041a7221 */ /* 0x041fe20000010000 */
[----:B------:R-:W-:-:S06]  /*68d0*/  F2FP.BF16.F32.PACK_AB R4, R4, R40 ;  /* 0x000000280404723e */ /* 0x000fcc00000010ff */
[----:B------:R-:W0:Y:S01]  /*68e0*/  MUFU.EX2 R7, R46 ;  /* 0x0000002e00077308 */ /* 0x000e220000000800 */
[----:B--2---:R-:W-:Y:S01]  /*68f0*/  FADD.FTZ R9, R5, R9 ;  /* 0x0000000905097221 */ /* 0x004fe20000010000 */
[----:B------:R-:W-:-:S03]  /*6900*/  F2FP.BF16.F32.PACK_AB R5, R43, R5 ;  /* 0x000000052b05723e */ /* 0x000fc600000010ff */
[----:B------:R-:W-:Y:S01]  /*6910*/  FADD.FTZ R9, R43, R9 ;  /* 0x000000092b097221 */ /* 0x000fe20000010000 */
[----:B---3--:R-:W-:Y:S01]  /*6920*/  FADD.FTZ R26, R6, R26 ;  /* 0x0000001a061a7221 */ /* 0x008fe20000010000 */
[----:B------:R-:W-:-:S03]  /*6930*/  F2FP.BF16.F32.PACK_AB R6, R45, R6 ;  /* 0x000000062d06723e */ /* 0x000fc600000010ff */
[----:B------:R-:W-:Y:S01]  /*6940*/  FADD.FTZ R26, R45, R26 ;  /* 0x0000001a2d1a7221 */ /* 0x000fe20000010000 */
[----:B0-----:R-:W-:-:S03]  /*6950*/  FADD.FTZ R9, R7, R9 ;  /* 0x0000000907097221 */ /* 0x001fc60000010000 */
[----:B------:R-:W-:Y:S01]  /*6960*/  FADD.FTZ R26, R48, R26 ;  /* 0x0000001a301a7221 */ /* 0x000fe20000010000 */
[----:B------:R-:W-:Y:S01]  /*6970*/  F2FP.BF16.F32.PACK_AB R48, R49, R48 ;  /* 0x000000303130723e */ /* 0x000fe200000010ff */
[----:B------:R-:W-:Y:S02]  /*6980*/  FADD.FTZ R9, R47, R9 ;  /* 0x000000092f097221 */ /* 0x000fe40000010000 */
[----:B------:R-:W-:Y:S01]  /*6990*/  FADD.FTZ R26, R49, R26 ;  /* 0x0000001a311a7221 */ /* 0x000fe20000010000 */
[----:B------:R-:W-:Y:S01]  /*69a0*/  F2FP.BF16.F32.PACK_AB R49, R25, R50 ;  /* 0x000000321931723e */ /* 0x000fe200000010ff */
[----:B------:R-:W-:Y:S02]  /*69b0*/  FADD.FTZ R9, R50, R9 ;  /* 0x0000000932097221 */ /* 0x000fe40000010000 */
[----:B------:R-:W-:Y:S01]  /*69c0*/  FADD.FTZ R27, R52, R26 ;  /* 0x0000001a341b7221 */ /* 0x000fe20000010000 */
[----:B------:R-:W-:Y:S01]  /*69d0*/  F2FP.BF16.F32.PACK_AB R7, R47, R7 ;  /* 0x000000072f07723e */ /* 0x000fe200000010ff */
[----:B------:R-:W-:-:S02]  /*69e0*/  FADD.FTZ R26, R25, R9 ;  /* 0x00000009191a7221 */ /* 0x000fc40000010000 */
[----:B------:R-:W-:Y:S01]  /*69f0*/  FADD.FTZ R27, R53, R27 ;  /* 0x0000001b351b7221 */ /* 0x000fe20000010000 */
[----:B------:R-:W0:Y:S01]  /*6a00*/  MUFU.EX2 R9, R91 ;  /* 0x0000005b00097308 */ /* 0x000e220000000800 */
[----:B------:R2:W-:Y:S01]  /*6a10*/  STSM.16.M88.4 [R18], R4 ;  /* 0x0000000412007844 */ /* 0x0005e20000000200 */
[----:B------:R-:W-:Y:S01]  /*6a20*/  FADD.FTZ R26, R51, R26 ;  /* 0x0000001a331a7221 */ /* 0x000fe20000010000 */
[----:B------:R-:W-:Y:S01]  /*6a30*/  FADD.FTZ R27, R56, R27 ;  /* 0x0000001b381b7221 */ /* 0x000fe20000010000 */
[----:B------:R-:W-:Y:S02]  /*6a40*/  F2FP.BF16.F32.PACK_AB R56, R57, R56 ;  /* 0x000000383938723e */ /* 0x000fe400000010ff */
[----:B------:R-:W-:Y:S01]  /*6a50*/  FADD.FTZ R26, R55, R26 ;  /* 0x0000001a371a7221 */ /* 0x000fe20000010000 */
[----:B------:R-:W-:Y:S01]  /*6a60*/  FADD.FTZ R27, R57, R27 ;  /* 0x0000001b391b7221 */ /* 0x000fe20000010000 */
[----:B------:R-:W3:Y:S01]  /*6a70*/  MUFU.EX2 R91, R94 ;  /* 0x0000005e005b7308 */ /* 0x000ee20000000800 */
[----:B------:R-:W-:Y:S01]  /*6a80*/  F2FP.BF16.F32.PACK_AB R50, R53, R52 ;  /* 0x000000343532723e */ /* 0x000fe200000010ff */
[----:B------:R-:W-:Y:S01]  /*6a90*/  FADD.FTZ R26, R58, R26 ;  /* 0x0000001a3a1a7221 */ /* 0x000fe20000010000 */
[----:B------:R-:W-:Y:S01]  /*6aa0*/  FADD.FTZ R28, R60, R27 ;  /* 0x0000001b3c1c7221 */ /* 0x000fe20000010000 */
[----:B------:R-:W-:-:S02]  /*6ab0*/  F2FP.BF16.F32.PACK_AB R51, R55, R51 ;  /* 0x000000333733723e */ /* 0x000fc400000010ff */
[C---:B------:R-:W-:Y:S01]  /*6ac0*/  FADD.FTZ R27, R24.reuse, R26 ;  /* 0x0000001a181b7221 */ /* 0x040fe20000010000 */
[----:B------:R-:W-:Y:S01]  /*6ad0*/  FADD.FTZ R26, R61, R28 ;  /* 0x0000001c3d1a7221 */ /* 0x000fe20000010000 */
[----:B------:R-:W-:Y:S01]  /*6ae0*/  F2FP.BF16.F32.PACK_AB R57, R24, R58 ;  /* 0x0000003a1839723e */ /* 0x000fe200000010ff */
[----:B------:R4:W-:Y:S01]  /*6af0*/  STSM.16.M88.4 [R17], R48 ;  /* 0x0000003011007844 */ /* 0x0009e20000000200 */
[----:B------:R-:W-:Y:S01]  /*6b00*/  FADD.FTZ R27, R59, R27 ;  /* 0x0000001b3b1b7221 */ /* 0x000fe20000010000 */
[----:B------:R-:W-:Y:S01]  /*6b10*/  FADD.FTZ R26, R64, R26 ;  /* 0x0000001a401a7221 */ /* 0x000fe20000010000 */
[----:B------:R-:W-:Y:S02]  /*6b20*/  F2FP.BF16.F32.PACK_AB R64, R65, R64 ;  /* 0x000000404140723e */ /* 0x000fe400000010ff */
[----:B------:R-:W-:Y:S01]  /*6b30*/  FADD.FTZ R27, R63, R27 ;  /* 0x0000001b3f1b7221 */ /* 0x000fe20000010000 */
[----:B------:R-:W-:Y:S01]  /*6b40*/  FADD.FTZ R26, R65, R26 ;  /* 0x0000001a411a7221 */ /* 0x000fe20000010000 */
[----:B------:R-:W-:-:S02]  /*6b50*/  F2FP.BF16.F32.PACK_AB R58, R61, R60 ;  /* 0x0000003c3d3a723e */ /* 0x000fc400000010ff */
[----:B------:R-:W-:Y:S01]  /*6b60*/  FADD.FTZ R27, R66, R27 ;  /* 0x0000001b421b7221 */ /* 0x000fe20000010000 */
[----:B------:R-:W-:Y:S01]  /*6b70*/  FADD.FTZ R26, R68, R26 ;  /* 0x0000001a441a7221 */ /* 0x000fe20000010000 */
[----:B------:R-:W-:Y:S02]  /*6b80*/  F2FP.BF16.F32.PACK_AB R59, R63, R59 ;  /* 0x0000003b3f3b723e */ /* 0x000fe400000010ff */
[----:B------:R-:W-:Y:S01]  /*6b90*/  FADD.FTZ R27, R21, R27 ;  /* 0x0000001b151b7221 */ /* 0x000fe20000010000 */
[----:B------:R-:W-:Y:S01]  /*6ba0*/  FADD.FTZ R26, R69, R26 ;  /* 0x0000001a451a7221 */ /* 0x000fe20000010000 */
[----:B------:R-:W-:Y:S01]  /*6bb0*/  F2FP.BF16.F32.PACK_AB R65, R21, R66 ;  /* 0x000000421541723e */ /* 0x000fe200000010ff */
[----:B------:R4:W-:Y:S01]  /*6bc0*/  STSM.16.M88.4 [R16+0x24800], R56 ;  /* 0x0248003810007844 */ /* 0x0009e20000000200 */
        /* <DEDUP_REMOVED lines=8> */
[----:B------:R-:W-:Y:S02]  /*6c50*/  F2FP.BF16.F32.PACK_AB R67, R71, R67 ;  /* 0x000000434743723e */ /* 0x000fe400000010ff */
[C---:B-1----:R-:W-:Y:S01]  /*6c60*/  FADD.FTZ R12, R20.reuse, R27 ;  /* 0x0000001b140c7221 */ /* 0x042fe20000010000 */
[----:B--2---:R-:W-:Y:S01]  /*6c70*/  FADD.FTZ R5, R77, R26 ;  /* 0x0000001a4d057221 */ /* 0x004fe20000010000 */
[----:B------:R-:W-:Y:S01]  /*6c80*/  F2FP.BF16.F32.PACK_AB R73, R20, R74 ;  /* 0x0000004a1449723e */ /* 0x000fe200000010ff */
[----:B------:R4:W-:Y:S01]  /*6c90*/  STSM.16.M88.4 [R153], R64 ;  /* 0x0000004099007844 */ /* 0x0009e20000000200 */
        /* <DEDUP_REMOVED lines=22> */
[----:B0-----:R-:W-:Y:S01]  /*6e00*/  FADD.FTZ R4, R9, R4 ;  /* 0x0000000409047221 */ /* 0x001fe20000010000 */
[----:B------:R-:W-:Y:S01]  /*6e10*/  FADD.FTZ R5, R93, R6 ;  /* 0x000000065d057221 */ /* 0x000fe20000010000 */
[----:B------:R-:W-:Y:S01]  /*6e20*/  F2FP.BF16.F32.PACK_AB R89, R9, R90 ;  /* 0x0000005a0959723e */ /* 0x000fe200000010ff */
[----:B------:R4:W-:Y:S01]  /*6e30*/  STSM.16.M88.4 [R17+0x6000], R80 ;  /* 0x0060005011007844 */ /* 0x0009e20000000200 */
[----:B---3--:R-:W-:Y:S01]  /*6e40*/  FADD.FTZ R4, R91, R4 ;  /* 0x000000045b047221 */ /* 0x008fe20000010000 */
        /* <DEDUP_REMOVED lines=24> */
[----:B------:R4:W-:Y:S01]  /*6fd0*/  STSM.16.M88.4 [R152], R96 ;  /* 0x0000006098007844 */ /* 0x0009e20000000200 */
[----:B------:R-:W-:Y:S01]  /*6fe0*/  FADD.FTZ R4, R110, R5 ;  /* 0x000000056e047221 */ /* 0x000fe20000010000 */
[----:B------:R-:W-:Y:S01]  /*6ff0*/  FADD.FTZ R6, R112, R7 ;  /* 0x0000000770067221 */ /* 0x000fe20000010000 */
[----:B------:R-:W-:-:S02]  /*7000*/  F2FP.BF16.F32.PACK_AB R112, R113, R112 ;  /* 0x000000707170723e */ /* 0x000fc400000010ff */
[----:B------:R-:W-:Y:S01]  /*7010*/  FADD.FTZ R5, R111, R4 ;  /* 0x000000046f057221 */ /* 0x000fe20000010000 */
[----:B------:R-:W-:Y:S01]  /*7020*/  FADD.FTZ R7, R113, R6 ;  /* 0x0000000671077221 */ /* 0x000fe20000010000 */
[----:B------:R-:W-:Y:S01]  /*7030*/  F2FP.BF16.F32.PACK_AB R106, R109, R108 ;  /* 0x0000006c6d6a723e */ /* 0x000fe200000010ff */
[----:B------:R-:W-:Y:S02]  /*7040*/  IMAD.MOV.U32 R6, RZ, RZ, R0 ;  /* 0x000000ffff067224 */ /* 0x000fe400078e0000 */
[----:B------:R-:W-:Y:S01]  /*7050*/  FADD.FTZ R5, R114, R5 ;  /* 0x0000000572057221 */ /* 0x000fe20000010000 */
[----:B------:R-:W-:Y:S01]  /*7060*/  F2FP.BF16.F32.PACK_AB R107, R111, R110 ;  /* 0x0000006e6f6b723e */ /* 0x000fe200000010ff */
[----:B------:R-:W-:Y:S01]  /*7070*/  FADD.FTZ R4, R116, R7 ;  /* 0x0000000774047221 */ /* 0x000fe20000010000 */
[C---:B------:R-:W-:Y:S01]  /*7080*/  F2FP.BF16.F32.PACK_AB R113, R115.reuse, R114 ;  /* 0x000000727371723e */ /* 0x040fe200000010ff */
[----:B------:R-:W-:Y:S01]  /*7090*/  FADD.FTZ R5, R115, R5 ;  /* 0x0000000573057221 */ /* 0x000fe20000010000 */
[----:B------:R-:W-:Y:S01]  /*70a0*/  F2FP.BF16.F32.PACK_AB R114, R117, R116 ;  /* 0x000000747572723e */ /* 0x000fe200000010ff */
[----:B------:R4:W-:Y:S01]  /*70b0*/  STSM.16.M88.4 [R18+0xc000], R104 ;  /* 0x00c0006812007844 */ /* 0x0009e20000000200 */
[----:B------:R-:W-:Y:S01]  /*70c0*/  F2FP.BF16.F32.PACK_AB R115, R119, R118 ;  /* 0x000000767773723e */ /* 0x000fe200000010ff */
[----:B------:R-:W-:Y:S01]  /*70d0*/  FADD.FTZ R5, R118, R5 ;  /* 0x0000000576057221 */ /* 0x000fe20000010000 */
[----:B------:R-:W-:Y:S01]  /*70e0*/  FADD.FTZ R9, R117, R4 ;  /* 0x0000000475097221 */ /* 0x000fe20000010000 */
[----:B------:R-:W-:-:S02]  /*70f0*/  IMAD.MOV.U32 R4, RZ, RZ, R2 ;  /* 0x000000ffff047224 */ /* 0x000fc400078e0002 */
[----:B------:R4:W-:Y:S01]  /*7100*/  STSM.16.M88.4 [R17+0xc000], R112 ;  /* 0x00c0007011007844 */ /* 0x0009e20000000200 */
[----:B------:R-:W-:Y:S01]  /*7110*/  FADD.FTZ R5, R119, R5 ;  /* 0x0000000577057221 */ /* 0x000fe20000010000 */
[----:B------:R-:W-:Y:S01]  /*7120*/  IMAD.MOV.U32 R7, RZ, RZ, R11 ;  /* 0x000000ffff077224 */ /* 0x000fe200078e000b */
[----:B------:R-:W-:Y:S01]  /*7130*/  @!PT LDS RZ, [RZ] ;  /* 0x00000000fffff984 */ /* 0x000fe20000000800 */
[----:B------:R-:W-:Y:S01]  /*7140*/  @!PT LDS RZ, [RZ] ;  /* 0x00000000fffff984 */ /* 0x000fe20000000800 */
[----:B------:R-:W-:Y:S01]  /*7150*/  @!PT LDS RZ, [RZ] ;  /* 0x00000000fffff984 */ /* 0x000fe20000000800 */
[----:B------:R-:W-:Y:S01]  /*7160*/  @!PT LDS RZ, [RZ] ;  /* 0x00000000fffff984 */ /* 0x000fe20000000800 */
[----:B------:R0:W-:Y:S06]  /*7170*/  MEMBAR.ALL.CTA ;  /* 0x0000000000007992 */ /* 0x0001ec0000008000 */
[----:B0-----:R-:W0:Y:S02]  /*7180*/  FENCE.VIEW.ASYNC.S ;  /* 0x00000000000073c6 */ /* 0x001e240000000000 */
[----:B0-----:R-:W-:Y:S01]  /*7190*/  NOP ;  /* 0x0000000000007918 */ /* 0x001fe20000000000 */
[----:B------:R-:W-:Y:S05]  /*71a0*/  @P2 BRA `(.L_x_187) ;  /* 0xffffffd400882947 */ /* 0x000fea000383ffff */
.L_x_178:
[----:B------:R-:W-:Y:S06]  /*71b0*/  BAR.ARV 0x8, 0x200 ;  /* 0x0208000000007b1d */ /* 0x000fec0000002000 */
[----:B------:R-:W-:Y:S05]  /*71c0*/  @!P0 BRA `(.L_x_188) ;  /* 0x0000000000048947 */ /* 0x000fea0003800000 */
[----:B------:R-:W-:Y:S01]  /*71d0*/  BPT.TRAP 0x1 ;  /* 0x000000040000795c */ /* 0x000fe20000300000 */
.L_x_188:
[----:B------:R-:W-:Y:S01]  /*71e0*/  ULEA UR12, UR36, UR37, 0x3 ;  /* 0x00000025240c7291 */ /* 0x000fe2000f8e183f */
[----:B------:R-:W-:-:S08]  /*71f0*/  SHF.L.U32 R4, R2, 0x1f, RZ ;  /* 0x0000001f02047819 */ /* 0x000fd000000006ff */
[----:B------:R0:W1:Y:S01]  /*7200*/  SYNCS.PHASECHK.TRANS64.TRYWAIT P2, [UR12+0x30850], R4 ;  /* 0x03085004ff0075a7 */ /* 0x000062000804014c */
[----:B------:R-:W-:Y:S05]  /*7210*/  @!P0 BRA `(.L_x_189) ;  /* 0x0000000000048947 */ /* 0x000fea0003800000 */
[----:B------:R-:W-:Y:S01]  /*7220*/  BPT.TRAP 0x1 ;  /* 0x000000040000795c */ /* 0x000fe20000300000 */
.L_x_189:
[----:B-1----:R-:W-:Y:S05]  /*7230*/  @P2 BRA `(.L_x_190) ;  /* 0x0000000000082947 */ /* 0x002fea0003800000 */
[----:B------:R-:W1:Y:S02]  /*7240*/  SYNCS.PHASECHK.TRANS64.TRYWAIT P0, [UR12+0x30850], R4 ;  /* 0x03085004ff0075a7 */ /* 0x000e64000800014c */
[----:B-1----:R-:W-:Y:S05]  /*7250*/  @!P0 BRA `(.L_x_191) ;  /* 0x0000008800508947 */ /* 0x002fea0003800000 */
.L_x_190:
[----:B------:R-:W-:Y:S01]  /*7260*/  ULEA UR38, UR38, UR37, 0xd ;  /* 0x0000002526267291 */ /* 0x000fe2000f8e683f */
[----:B------:R-:W2:Y:S01]  /*7270*/  LDL.LU R14, [R1+0x38] ;  /* 0x00003800010e7983 */ /* 0x000ea20000300800 */
[----:B------:R-:W-:Y:S01]  /*7280*/  UIADD3 UR37, UR37, 0x400, URZ ;  /* 0x0000040025257890 */ /* 0x000fe2000fffe03f */
[----:B------:R-:W-:Y:S01]  /*7290*/  WARPGROUP.ARRIVE ;  /* 0x00000000000079c5 */ /* 0x000fe20000000000 */
[----:B------:R-:W-:Y:S01]  /*72a0*/  UIADD3 UR38, UR38, 0x1e800, URZ ;  /* 0x0001e80026267890 */ /* 0x000fe2000fffe03f */
[----:B01----:R-:W0:Y:S01]  /*72b0*/  SHFL.BFLY PT, R4, R9, 0x2, 0x1f ;  /* 0x0c401f0009047f89 */ /* 0x003e2200000e0000 */
[----:B------:R-:W-:Y:S01]  /*72c0*/  USHF.R.U32.HI UR37, URZ, 0x4, UR37 ;  /* 0x000000043f257899 */ /* 0x000fe20008011625 */
[----:B------:R-:W-:Y:S01]  /*72d0*/  IMAD.U32 R10, RZ, RZ, UR12 ;  /* 0x0000000cff0a7e24 */ /* 0x000fe2000f8e00ff */
[----:B------:R-:W-:Y:S01]  /*72e0*/  USHF.R.U32.HI UR38, URZ, 0x4, UR38 ;  /* 0x000000043f267899 */ /* 0x000fe20008011626 */
[----:B------:R-:W1:Y:S01]  /*72f0*/  SHFL.BFLY PT, R6, R5, 0x2, 0x1f ;  /* 0x0c401f0005067f89 */ /* 0x000e6200000e0000 */
[----:B------:R-:W-:Y:S01]  /*7300*/  ULOP3.LUT UR6, UR37, 0x3fff, URZ, 0xc0, !UPT ;  /* 0x00003fff25067892 */ /* 0x000fe2000f8ec03f */
[----:B------:R-:W-:Y:S01]  /*7310*/  @!P1 VIADD R10, R10, 0x30860 ;  /* 0x000308600a0a9836 */ /* 0x000fe20000000000 */
[----:B------:R-:W-:Y:S01]  /*7320*/  ULOP3.LUT UR4, UR38, 0x3fff, URZ, 0xc0, !UPT ;  /* 0x00003fff26047892 */ /* 0x000fe2000f8ec03f */
[----:B------:R-:W-:Y:S01]  /*7330*/  IMAD.MOV.U32 R41, RZ, RZ, RZ ;  /* 0x000000ffff297224 */ /* 0x000fe200078e00ff */
[----:B------:R-:W-:Y:S01]  /*7340*/  UIMAD UR6, UR36, 0x600, UR6 ;  /* 0x00000600240678a4 */ /* 0x000fe2000f8e0206 */
[----:B------:R-:W-:Y:S01]  /*7350*/  IMAD.MOV.U32 R8, RZ, RZ, RZ ;  /* 0x000000ffff087224 */ /* 0x000fe200078e00ff */
[----:B------:R-:W-:Y:S01]  /*7360*/  ULOP3.LUT UR4, UR4, 0x10000, URZ, 0xfc, !UPT ;  /* 0x0001000004047892 */ /* 0x000fe2000f8efc3f */
[----:B------:R-:W-:Y:S01]  /*7370*/  @!P1 PRMT R10, RZ, 0x654, R10 ;  /* 0x00000654ff0a9816 */ /* 0x000fe2000000000a */
[----:B------:R-:W-:Y:S01]  /*7380*/  UMOV UR7, 0x40000040 ;  /* 0x4000004000077882 */ /* 0x000fe20000000000 */
[----:B------:R-:W-:Y:S01]  /*7390*/  UMOV UR5, 0x40000040 ;  /* 0x4000004000057882 */ /* 0x000fe20000000000 */
[----:B------:R-:W-:Y:S01]  /*73a0*/  UIADD3 UR10, UR6, 0x80, URZ ;  /* 0x00000080060a7890 */ /* 0x000fe2000fffe03f */
[----:B----4-:R-:W-:Y:S01]  /*73b0*/  IMAD.MOV.U32 R59, RZ, RZ, -0x800000 ;  /* 0xff800000ff3b7424 */ /* 0x010fe200078e00ff */
[----:B------:R-:W-:Y:S01]  /*73c0*/  UIADD3 UR8, UR4, 0x2, URZ ;  /* 0x0000000204087890 */ /* 0x000fe2000fffe03f */
[----:B------:R-:W-:Y:S01]  /*73d0*/  IMAD.MOV.U32 R58, RZ, RZ, -0x800000 ;  /* 0xff800000ff3a7424 */ /* 0x000fe200078e00ff */
[----:B------:R-:W-:Y:S01]  /*73e0*/  UMOV UR11, 0x40000040 ;  /* 0x40000040000b7882 */ /* 0x000fe20000000000 */
[----:B------:R-:W-:Y:S01]  /*73f0*/  HGMMA.64x64x16.F32.BF16 R120, gdesc[UR4].tnspB, R120, gsb0 ;  /* 0x40e00000047879f0 */ /* 0x000fe20008001878 */
[----:B------:R-:W-:Y:S01]  /*7400*/  UMOV UR9, 0x40000040 ;  /* 0x4000004000097882 */ /* 0x000fe20000000000 */
[----:B------:R-:W-:Y:S01]  /*7410*/  UMOV UR7, 0x40000040 ;  /* 0x4000004000077882 */ /* 0x000fe20000000000 */
[----:B------:R-:W-:Y:S01]  /*7420*/  UMOV UR5, 0x40000040 ;  /* 0x4000004000057882 */ /* 0x000fe20000000000 */
[----:B0-----:R-:W-:Y:S01]  /*7430*/  FADD.FTZ R4, R4, R9 ;  /* 0x0000000904047221 */ /* 0x001fe20000010000 */
[----:B------:R-:W-:Y:S01]  /*7440*/  UIADD3 UR36, UR36, 0x1, URZ ;  /* 0x0000000124247890 */ /* 0x000fe2000fffe03f */
[----:B-1----:R-:W-:-:S03]  /*7450*/  FADD.FTZ R6, R6, R5 ;  /* 0x0000000506067221 */ /* 0x002fc60000010000 */
[----:B------:R-:W0:Y:S01]  /*7460*/  SHFL.BFLY PT, R7, R4, 0x1, 0x1f ;  /* 0x0c201f0004077f89 */ /* 0x000e2200000e0000 */
[----:B------:R-:W-:-:S03]  /*7470*/  UISETP.NE.AND UP0, UPT, UR36, 0x2, UPT ;  /* 0x000000022400788c */ /* 0x000fc6000bf05270 */
[----:B------:R-:W1:Y:S01]  /*7480*/  SHFL.BFLY PT, R13, R6, 0x1, 0x1f ;  /* 0x0c201f00060d7f89 */ /* 0x000e6200000e0000 */
[----:B------:R-:W-:Y:S01]  /*7490*/  USEL UR36, UR36, URZ, UP0 ;  /* 0x0000003f24247287 */ /* 0x000fe20008000000 */
[----:B0-----:R-:W-:Y:S01]  /*74a0*/  FADD.FTZ R12, R4, R7 ;  /* 0x00000007040c7221 */ /* 0x001fe20000010000 */
[----:B-1----:R-:W-:-:S04]  /*74b0*/  FADD.FTZ R13, R6, R13 ;  /* 0x0000000d060d7221 */ /* 0x002fc80000010000 */
[----:B------:R-:W-:Y:S02]  /*74c0*/  FSETP.NE.FTZ.AND P0, PT, R12, RZ, PT ;  /* 0x000000ff0c00720b */ /* 0x000fe40003f15000 */
[----:B------:R-:W-:-:S11]  /*74d0*/  FSETP.NE.FTZ.AND P2, PT, R13, RZ, PT ;  /* 0x000000ff0d00720b */ /* 0x000fd60003f55000 */
[----:B------:R-:W0:Y:S01]  /*74e0*/  @P0 MUFU.LG2 R7, R12 ;  /* 0x0000000c00070308 */ /* 0x000e220000000c00 */
[C---:B------:R-:W-:Y:S01]  /*74f0*/  @P0 FMUL.FTZ R5, R3.reuse, 0.69314718246459960938 ;  /* 0x3f31721803050820 */ /* 0x040fe20000410000 */
[----:B------:R-:W-:-:S06]  /*7500*/  @P2 FMUL.FTZ R3, R3, 0.69314718246459960938 ;  /* 0x3f31721803032820 */ /* 0x000fcc0000410000 */
[----:B------:R-:W1:Y:S08]  /*7510*/  @P2 MUFU.LG2 R9, R13 ;  /* 0x0000000d00092308 */ /* 0x000e700000000c00 */
[----:B------:R-:W3:Y:S01]  /*7520*/  @P0 MUFU.RCP R41, R12 ;  /* 0x0000000c00290308 */ /* 0x000ee20000001000 */
[----:B0-----:R-:W-:-:S04]  /*7530*/  @P0 FMUL.FTZ R4, R7, 0.69314718246459960938 ;  /* 0x3f31721807040820 */ /* 0x001fc80000410000 */
[----:B------:R-:W-:Y:S01]  /*7540*/  @P0 FFMA.FTZ R59, R5, R0, R4 ;  /* 0x00000000053b0223 */ /* 0x000fe20000010004 */
[----:B------:R-:W-:Y:S02]  /*7550*/  PLOP3.LUT P0, PT, PT, PT, PT, 0x8, 0x0 ;  /* 0x000000000000781c */ /* 0x000fe40003f0e170 */
[----:B------:R-:W0:Y:S01]  /*7560*/  @P2 MUFU.RCP R8, R13 ;  /* 0x0000000d00082308 */ /* 0x000e220000001000 */
[----:B------:R-:W-:Y:S02]  /*7570*/  WARPGROUP.DEPBAR.LE gsb0, 0x0 ;  /* 0x00008000000079c5 */ /* 0x000fe40000010000 */
[----:B------:R-:W-:Y:S01]  /*7580*/  WARPGROUP.ARRIVE ;  /* 0x00000000000079c5 */ /* 0x000fe20000000000 */
[----:B-1----:R-:W-:-:S04]  /*7590*/  @P2 FMUL.FTZ R6, R9, 0.69314718246459960938 ;  /* 0x3f31721809062820 */ /* 0x002fc80000410000 */
[----:B------:R-:W-:Y:S01]  /*75a0*/  @P2 FFMA.FTZ R58, R3, R11, R6 ;  /* 0x0000000b033a2223 */ /* 0x000fe20000010006 */
        /* <DEDUP_REMOVED lines=19> */
[----:B--2---:R-:W-:-:S05]  /*76e0*/  VIADD R14, R14, 0x1 ;  /* 0x000000010e0e7836 */ /* 0x004fca0000000000 */
[----:B------:R1:W-:Y:S01]  /*76f0*/  STL [R1+0x38], R14 ;  /* 0x0000380e01007387 */ /* 0x0003e20000100800 */
        /* <DEDUP_REMOVED lines=49> */
[----:B------:R-:W-:Y:S01]  /*7a10*/  HGMMA.64x64x16.F32.BF16 R120, gdesc[UR4].tnspB, R120, gsb0 ;  /* 0x40e00000047879f0 */ /* 0x000fe20008001878 */
[----:B------:R-:W-:-:S06]  /*7a20*/  USEL UR4, URZ, 0x1, UP0 ;  /* 0x000000013f047887 */ /* 0x000fcc0008000000 */
[----:B------:R-:W-:Y:S01]  /*7a30*/  LOP3.LUT R2, R2, UR4, RZ, 0x3c, !PT ;  /* 0x0000000402027c12 */ /* 0x000fe2000f8e3cff */
[----:B------:R-:W-:Y:S02]  /*7a40*/  WARPGROUP.DEPBAR.LE gsb0, 0x0 ;  /* 0x00008000000079c5 */ /* 0x000fe40000010000 */
[----:B------:R1:W-:Y:S01]  /*7a50*/  @!P1 SYNCS.ARRIVE.TRANS64.RED.A1T0 RZ, [R10+URZ], RZ ;  /* 0x000000ff0aff99a7 */ /* 0x0003e2000810043f */
[-C--:B---3--:R-:W-:Y:S01]  /*7a60*/  FMUL.FTZ R20, R120, R41.reuse ;  /* 0x0000002978147220 */ /* 0x088fe20000410000 */
        /* <DEDUP_REMOVED lines=15> */
[-C--:B0-----:R-:W-:Y:S01]  /*7b60*/  FMUL.FTZ R42, R122, R8.reuse ;  /* 0x000000087a2a7220 */ /* 0x081fe20000410000 */
        /* <DEDUP_REMOVED lines=14> */
[----:B-1----:R-:W-:-:S07]  /*7c50*/  FMUL.FTZ R151, R151, R8 ;  /* 0x0000000897977220 */ /* 0x002fce0000410000 */
.L_x_171:
[----:B------:R-:W1:Y:S08]  /*7c60*/  S2UR UR4, SR_CgaCtaId ;  /* 0x00000000000479c3 */ /* 0x000e700000008800 */
[----:B------:R-:W-:Y:S06]  /*7c70*/  BAR.SYNC.DEFER_BLOCKING 0x5, 0x200 ;  /* 0x0148000000007b1d */ /* 0x000fec0000010000 */
[----:B------:R-:W-:Y:S01]  /*7c80*/  UMOV UR37, 0x400 ;  /* 0x0000040000257882 */ /* 0x000fe20000000000 */
[----:B------:R-:W-:Y:S01]  /*7c90*/  BSSY B0, `(.L_x_192) ;  /* 0x0000238000007945 */ /* 0x000fe20003800000 */
[----:B-1----:R-:W-:-:S09]  /*7ca0*/  ULEA UR37, UR4, UR37, 0x18 ;  /* 0x0000002504257291 */ /* 0x002fd2000f8ec03f */
[----:B------:R-:W1:Y:S01]  /*7cb0*/  LDS.128 R4, [UR37+0x308d0] ;  /* 0x0308d025ff047984 */ /* 0x000e620008000c00 */
[----:B------:R-:W-:Y:S06]  /*7cc0*/  BAR.ARV 0x4, 0x200 ;  /* 0x0108000000007b1d */ /* 0x000fec0000002000 */
[----:B------:R-:W-:Y:S05]  /*7cd0*/  @P0 BRA `(.L_x_193) ;  /* 0x0000001800300947 */ /* 0x000fea0003800000 */
[----:B------:R-:W0:Y:S01]  /*7ce0*/  LDL R0, [R1+0x60] ;  /* 0x0000600001007983 */ /* 0x000e220000100800 */
[----:B------:R-:W2:Y:S03]  /*7cf0*/  S2UR UR6, SR_SWINHI ;  /* 0x00000000000679c3 */ /* 0x000ea60000002f00 */
[----:B------:R-:W3:Y:S01]  /*7d00*/  LDL.LU R70, [R1+0x2c] ;  /* 0x00002c0001467983 */ /* 0x000ee20000300800 */
[----:B------:R-:W-:-:S04]  /*7d10*/  F2FP.BF16.F32.PACK_AB R24, R21, R20 ;  /* 0x000000141518723e */ /* 0x000fc800000010ff */
[----:B------:R-:W4:Y:S01]  /*7d20*/  LDC.64 R60, c[0x0][0xc00] ;  /* 0x00030000ff3c7b82 */ /* 0x000f220000000a00 */
[----:B------:R-:W-:Y:S02]  /*7d30*/  F2FP.BF16.F32.PACK_AB R25, R43, R42 ;  /* 0x0000002a2b19723e */ /* 0x000fe400000010ff */
[----:B------:R-:W-:Y:S02]  /*7d40*/  F2FP.BF16.F32.PACK_AB R26, R29, R28 ;  /* 0x0000001c1d1a723e */ /* 0x000fe400000010ff */
[----:B------:R-:W-:Y:S01]  /*7d50*/  F2FP.BF16.F32.PACK_AB R27, R45, R44 ;  /* 0x0000002c2d1b723e */ /* 0x000fe200000010ff */
[----:B------:R-:W-:Y:S01]  /*7d60*/  IMAD.SHL.U32 R65, R155, 0x4, RZ ;  /* 0x000000049b417824 */ /* 0x000fe200078e00ff */
[----:B------:R-:W3:Y:S04]  /*7d70*/  LDL R69, [R1+0x5c] ;  /* 0x00005c0001457983 */ /* 0x000ee80000100800 */
[----:B------:R-:W3:Y:S04]  /*7d80*/  LDL R68, [R1+0x4] ;  /* 0x0000040001447983 */ /* 0x000ee80000100800 */
[----:B------:R-:W3:Y:S01]  /*7d90*/  LDL R66, [R1+0x28] ;  /* 0x0000280001427983 */ /* 0x000ee20000100800 */
[----:B------:R-:W-:Y:S01]  /*7da0*/  UMOV UR4, UR37 ;  /* 0x0000002500047c82 */ /* 0x000fe20008000000 */
[----:B--2---:R-:W-:Y:S01]  /*7db0*/  UMOV UR5, UR6 ;  /* 0x0000000600057c82 */ /* 0x004fe20008000000 */
[----:B------:R-:W-:-:S02]  /*7dc0*/  IMAD.U32 R56, RZ, RZ, UR4 ;  /* 0x00000004ff387e24 */ /* 0x000fc4000f8e00ff */
[----:B------:R-:W-:Y:S01]  /*7dd0*/  IMAD.U32 R57, RZ, RZ, UR5 ;  /* 0x00000005ff397e24 */ /* 0x000fe2000f8e00ff */
[----:B------:R-:W-:Y:S01]  /*7de0*/  ULDC.64 UR4, c[0x0][0xc08] ;  /* 0x0003020000047ab9 */ /* 0x000fe20000000a00 */
[----:B------:R-:W-:Y:S01]  /*7df0*/  BAR.SYNC.DEFER_BLOCKING 0x1, 0x180 ;  /* 0x0046000000007b1d */ /* 0x000fe20000010000 */
[----:B0-----:R-:W-:-:S03]  /*7e00*/  IMAD.WIDE R14, R0, 0x2, R56 ;  /* 0x00000002000e7825 */ /* 0x001fc600078e0238 */
[C---:B------:R-:W-:Y:S02]  /*7e10*/  LOP3.LUT R3, R14.reuse, 0x380, RZ, 0xc0, !PT ;  /* 0x000003800e037812 */ /* 0x040fe400078ec0ff */
[C---:B------:R-:W-:Y:S02]  /*7e20*/  IADD3 R63, P0, R14.reuse, 0x60, RZ ;  /* 0x000000600e3f7810 */ /* 0x040fe40007f1e0ff */
[----:B------:R-:W-:Y:S02]  /*7e30*/  SHF.R.U64 R3, R3, 0x3, RZ ;  /* 0x0000000303037819 */ /* 0x000fe400000012ff */
[C---:B-1----:R-:W-:Y:S02]  /*7e40*/  IADD3 R4, P1, R14.reuse, 0x40, RZ ;  /* 0x000000400e047810 */ /* 0x042fe40007f3e0ff */
[----:B------:R-:W-:Y:S02]  /*7e50*/  IADD3 R19, P2, R14, 0x20, RZ ;  /* 0x000000200e137810 */ /* 0x000fe40007f5e0ff */
[----:B------:R-:W-:-:S02]  /*7e60*/  LOP3.LUT R14, R3, R14, RZ, 0x3c, !PT ;  /* 0x0000000e030e7212 */ /* 0x000fc400078e3cff */
[----:B------:R-:W-:Y:S02]  /*7e70*/  LOP3.LUT R8, R63, 0x380, RZ, 0xc0, !PT ;  /* 0x000003803f087812 */ /* 0x000fe400078ec0ff */
[----:B------:R-:W-:Y:S02]  /*7e80*/  LOP3.LUT R3, R4, 0x380, RZ, 0xc0, !PT ;  /* 0x0000038004037812 */ /* 0x000fe400078ec0ff */
[----:B------:R-:W-:Y:S02]  /*7e90*/  LOP3.LUT R0, R19, 0x380, RZ, 0xc0, !PT ;  /* 0x0000038013007812 */ /* 0x000fe400078ec0ff */
[----:B------:R-:W-:Y:S02]  /*7ea0*/  SHF.R.U64 R8, R8, 0x3, RZ ;  /* 0x0000000308087819 */ /* 0x000fe400000012ff */
[----:B------:R-:W-:Y:S02]  /*7eb0*/  SHF.R.U64 R3, R3, 0x3, RZ ;  /* 0x0000000303037819 */ /* 0x000fe400000012ff */
[----:B------:R-:W-:Y:S01]  /*7ec0*/  SHF.R.U64 R0, R0, 0x3, RZ ;  /* 0x0000000300007819 */ /* 0x000fe200000012ff */
[--C-:B------:R-:W-:Y:S01]  /*7ed0*/  IMAD.X R11, RZ, RZ, R15.reuse, P1 ;  /* 0x000000ffff0b7224 */ /* 0x100fe200008e060f */
[----:B------:R-:W-:Y:S01]  /*7ee0*/  LOP3.LUT R12, R8, R63, RZ, 0x3c, !PT ;  /* 0x0000003f080c7212 */ /* 0x000fe200078e3cff */
[--C-:B------:R-:W-:Y:S01]  /*7ef0*/  IMAD.X R9, RZ, RZ, R15.reuse, P2 ;  /* 0x000000ffff097224 */ /* 0x100fe200010e060f */
[----:B------:R-:W-:Y:S01]  /*7f00*/  MOV R14, R14 ;  /* 0x0000000e000e7202 */ /* 0x000fe20000000f00 */
[----:B------:R-:W-:Y:S01]  /*7f10*/  IMAD.X R13, RZ, RZ, R15, P0 ;  /* 0x000000ffff0d7224 */ /* 0x000fe200000e060f */
[----:B------:R-:W-:-:S02]  /*7f20*/  LOP3.LUT R10, R3, R4, RZ, 0x3c, !PT ;  /* 0x00000004030a7212 */ /* 0x000fc400078e3cff */
[----:B------:R-:W-:Y:S01]  /*7f30*/  LOP3.LUT R8, R0, R19, RZ, 0x3c, !PT ;  /* 0x0000001300087212 */ /* 0x000fe200078e3cff */
[----:B------:R0:W-:Y:S01]  /*7f40*/  STSM.16.M88.4 [R14], R24 ;  /* 0x000000180e007844 */ /* 0x0001e20000000200 */
[----:B------:R-:W-:Y:S02]  /*7f50*/  MOV R19, R10 ;  /* 0x0000000a00137202 */ /* 0x000fe40000000f00 */
[----:B------:R-:W-:Y:S02]  /*7f60*/  MOV R3, R8 ;  /* 0x0000000800037202 */ /* 0x000fe40000000f00 */
[----:B------:R-:W-:Y:S02]  /*7f70*/  MOV R0, R12 ;  /* 0x0000000c00007202 */ /* 0x000fe40000000f00 */
[----:B------:R-:W-:Y:S02]  /*7f80*/  F2FP.BF16.F32.PACK_AB R8, R31, R30 ;  /* 0x0000001e1f08723e */ /* 0x000fe400000010ff */
[----:B------:R-:W-:-:S02]  /*7f90*/  F2FP.BF16.F32.PACK_AB R9, R47, R46 ;  /* 0x0000002e2f09723e */ /* 0x000fc400000010ff */
[----:B------:R-:W-:Y:S02]  /*7fa0*/  F2FP.BF16.F32.PACK_AB R10, R33, R32 ;  /* 0x00000020210a723e */ /* 0x000fe400000010ff */
[----:B------:R-:W-:Y:S02]  /*7fb0*/  F2FP.BF16.F32.PACK_AB R11, R49, R48 ;  /* 0x00000030310b723e */ /* 0x000fe400000010ff */
[----:B------:R-:W-:Y:S02]  /*7fc0*/  F2FP.BF16.F32.PACK_AB R12, R35, R34 ;  /* 0x00000022230c723e */ /* 0x000fe400000010ff */
[----:B------:R-:W-:Y:S02]  /*7fd0*/  F2FP.BF16.F32.PACK_AB R13, R51, R50 ;  /* 0x00000032330d723e */ /* 0x000fe400000010ff */
[----:B0-----:R-:W-:Y:S02]  /*7fe0*/  F2FP.BF16.F32.PACK_AB R14, R37, R36 ;  /* 0x00000024250e723e */ /* 0x001fe400000010ff */
[----:B------:R-:W-:-:S02]  /*7ff0*/  F2FP.BF16.F32.PACK_AB R15, R53, R52 ;  /* 0x00000034350f723e */ /* 0x000fc400000010ff */
[----:B------:R-:W-:Y:S02]  /*8000*/  F2FP.BF16.F32.PACK_AB R24, R39, R38 ;  /* 0x000000262718723e */ /* 0x000fe400000010ff */
[----:B------:R-:W-:Y:S02]  /*8010*/  F2FP.BF16.F32.PACK_AB R25, R55, R54 ;  /* 0x000000363719723e */ /* 0x000fe400000010ff */
[----:B------:R-:W-:Y:S02]  /*8020*/  F2FP.BF16.F32.PACK_AB R26, R41, R40 ;  /* 0x00000028291a723e */ /* 0x000fe400000010ff */
[----:B------:R-:W-:Y:S01]  /*8030*/  F2FP.BF16.F32.PACK_AB R27, R151, R150 ;  /* 0x00000096971b723e */ /* 0x000fe200000010ff */
[----:B------:R0:W-:Y:S04]  /*8040*/  STSM.16.M88.4 [R3], R8 ;  /* 0x0000000803007844 */ /* 0x0001e80000000200 */
[----:B------:R-:W-:Y:S04]  /*8050*/  STSM.16.M88.4 [R19], R12 ;  /* 0x0000000c13007844 */ /* 0x000fe80000000200 */
[----:B------:R1:W-:Y:S01]  /*8060*/  STSM.16.M88.4 [R0], R24 ;  /* 0x0000001800007844 */ /* 0x0003e20000000200 */
[----:B------:R-:W-:Y:S01]  /*8070*/  BAR.SYNC.DEFER_BLOCKING 0x1, 0x180 ;  /* 0x0046000000007b1d */ /* 0x000fe20000010000 */
[----:B----4-:R-:W-:-:S04]  /*8080*/  ISETP.NE.U32.AND P0, PT, R60, RZ, PT ;  /* 0x000000ff3c00720c */ /* 0x010fc80003f05070 */
[----:B------:R-:W-:Y:S02]  /*8090*/  ISETP.NE.AND.EX P0, PT, R61, RZ, PT, P0 ;  /* 0x000000ff3d00720c */ /* 0x000fe40003f05300 */
[----:B---3--:R-:W-:Y:S02]  /*80a0*/  SHF.L.U64.HI R22, R155, 0x2, R70 ;  /* 0x000000029b167819 */ /* 0x008fe40000010246 */
[----:B------:R-:W-:Y:S01]  /*80b0*/  IADD3 R62, P1, R65, R60, RZ ;  /* 0x0000003c413e7210 */ /* 0x000fe20007f3e0ff */
[----:B------:R-:W-:Y:S01]  /*80c0*/  IMAD.MOV.U32 R4, RZ, RZ, RZ ;  /* 0x000000ffff047224 */ /* 0x000fe200078e00ff */
[----:B0-----:R-:W0:Y:S03]  /*80d0*/  LDC R8, c[0x0][0xad4] ;  /* 0x0002b500ff087b82 */ /* 0x001e260000000800 */
[----:B------:R-:W-:-:S05]  /*80e0*/  IMAD.X R63, R22, 0x1, R61, P1 ;  /* 0x00000001163f7824 */ /* 0x000fca00008e063d */
[----:B-1----:R-:W1:Y:S01]  /*80f0*/  LDC R0, c[0x0][0xbe8] ;  /* 0x0002fa00ff007b82 */ /* 0x002e620000000800 */
[----:B------:R-:W2:Y:S01]  /*8100*/  @P0 LDG.E R4, desc[UR40][R62.64] ;  /* 0x000000283e040981 */ /* 0x000ea2000c1e1900 */
[----:B------:R-:W-:-:S04]  /*8110*/  ISETP.NE.U32.AND P1, PT, RZ, UR4, PT ;  /* 0x00000004ff007c0c */ /* 0x000fc8000bf25070 */
[----:B------:R-:W-:-:S13]  /*8120*/  ISETP.NE.AND.EX P1, PT, RZ, UR5, PT, P1 ;  /* 0x00000005ff007c0c */ /* 0x000fda000bf25310 */
[----:B------:R-:W-:-:S04]  /*8130*/  @P1 IADD3 R64, P2, R65, UR4, RZ ;  /* 0x0000000441401c10 */ /* 0x000fc8000ff5e0ff */
[----:B------:R-:W-:Y:S02]  /*8140*/  @P1 IADD3.X R65, R22, UR5, RZ, P2, !PT ;  /* 0x0000000516411c10 */ /* 0x000fe400097fe4ff */
[----:B------:R-:W-:Y:S01]  /*8150*/  ISETP.NE.AND P2, PT, R157, RZ, PT ;  /* 0x000000ff9d00720c */ /* 0x000fe20003f45270 */
[----:B------:R-:W-:-:S03]  /*8160*/  IMAD.MOV.U32 R22, RZ, RZ, 0x9b8 ;  /* 0x000009b8ff167424 */ /* 0x000fc600078e00ff */
[----:B0-----:R-:W-:-:S04]  /*8170*/  SEL R8, R157, R8, P2 ;  /* 0x000000089d087207 */ /* 0x001fc80001000000 */
[----:B------:R-:W-:Y:S02]  /*8180*/  ISETP.GT.AND P3, PT, R8, 0x1, PT ;  /* 0x000000010800780c */ /* 0x000fe40003f64270 */
[----:B-1----:R-:W-:Y:S01]  /*8190*/  ISETP.NE.AND P4, PT, R0, 0x1, PT ;  /* 0x000000010000780c */ /* 0x002fe20003f85270 */
[----:B------:R-:W0:Y:S01]  /*81a0*/  LDC.64 R8, c[0x0][0xba8] ;  /* 0x0002ea00ff087b82 */ /* 0x000e220000000a00 */
[----:B------:R-:W-:-:S07]  /*81b0*/  SEL R22, R22, 0x978, P3 ;  /* 0x0000097816167807 */ /* 0x000fce0001800000 */
[----:B------:R-:W1:Y:S01]  /*81c0*/  LDC.64 R12, c[0x0][R22+0x220] ;  /* 0x00008800160c7b82 */ /* 0x000e620000000a00 */
[----:B------:R-:W-:-:S07]  /*81d0*/  ISETP.NE.U32.AND P2, PT, R60, RZ, PT ;  /* 0x000000ff3c00720c */ /* 0x000fce0003f45070 */
[----:B------:R-:W3:Y:S01]  /*81e0*/  LDC.64 R14, c[0x0][R22+0x218] ;  /* 0x00008600160e7b82 */ /* 0x000ee20000000a00 */
[----:B------:R-:W-:-:S07]  /*81f0*/  ISETP.NE.AND.EX P2, PT, R61, RZ, PT, P2 ;  /* 0x000000ff3d00720c */ /* 0x000fce0003f45320 */
[----:B------:R-:W4:Y:S01]  /*8200*/  @P4 LDC R26, c[0x0][0xbec] ;  /* 0x0002fb00ff1a4b82 */ /* 0x000f220000000800 */
[----:B------:R-:W-:Y:S01]  /*8210*/  ULDC UR4, c[0x0][0xa88] ;  /* 0x0002a20000047ab9 */ /* 0x000fe20000000800 */
[----:B------:R-:W-:Y:S01]  /*8220*/  SEL R155, R155, RZ, !P2 ;  /* 0x000000ff9b9b7207 */ /* 0x000fe20005000000 */
[----:B------:R-:W-:-:S05]  /*8230*/  IMAD.U32 R3, RZ, RZ, UR4 ;  /* 0x00000004ff037e24 */ /* 0x000fca000f8e00ff */
[----:B------:R-:W4:Y:S01]  /*8240*/  @P4 LDC R67, c[0x0][0xbf0] ;  /* 0x0002fc00ff434b82 */ /* 0x000f220000000800 */
[----:B------:R-:W-:Y:S01]  /*8250*/  SEL R19, R70, RZ, !P2 ;  /* 0x000000ff46137207 */ /* 0x000fe20005000000 */
[-C--:B-1----:R-:W-:Y:S01]  /*8260*/  IMAD R13, R13, R155.reuse, RZ ;  /* 0x0000009b0d0d7224 */ /* 0x082fe200078e02ff */
[----:B------:R1:W5:Y:S05]  /*8270*/  @P1 LDG.E R3, desc[UR40][R64.64] ;  /* 0x0000002840031981 */ /* 0x00036a000c1e1900 */
[----:B------:R-:W4:Y:S01]  /*8280*/  LDC.64 R10, c[0x0][R22+0x228] ;  /* 0x00008a00160a7b82 */ /* 0x000f220000000a00 */
[----:B------:R-:W-:-:S04]  /*8290*/  IMAD.WIDE.U32 R24, R12, R155, RZ ;  /* 0x0000009b0c187225 */ /* 0x000fc800078e00ff */
[----:B-1----:R-:W-:Y:S02]  /*82a0*/  IMAD R65, R12, R19, R13 ;  /* 0x000000130c417224 */ /* 0x002fe400078e020d */
[-C--:B---3--:R-:W-:Y:S01]  /*82b0*/  IMAD R19, R15, R156.reuse, RZ ;  /* 0x0000009c0f137224 */ /* 0x088fe200078e02ff */
[----:B0-----:R-:W0:Y:S01]  /*82c0*/  @!P3 LDC R8, c[0x0][0xb50] ;  /* 0x0002d400ff08bb82 */ /* 0x001e220000000800 */
[----:B------:R-:W-:-:S04]  /*82d0*/  IMAD.WIDE.U32 R14, R14, R156, RZ ;  /* 0x0000009c0e0e7225 */ /* 0x000fc800078e00ff */
[----:B------:R-:W-:-:S03]  /*82e0*/  IMAD R27, R68, 0xc0, R69 ;  /* 0x000000c0441b7824 */ /* 0x000fc600078e0245 */
[----:B------:R1:W3:Y:S01]  /*82f0*/  LDC.64 R12, c[0x0][R22+0x210] ;  /* 0x00008400160c7b82 */ /* 0x0002e20000000a00 */
[----:B------:R-:W-:Y:S01]  /*8300*/  SEL R61, R66, RZ, P3 ;  /* 0x000000ff423d7207 */ /* 0x000fe20001800000 */
[----:B------:R-:W-:Y:S02]  /*8310*/  IMAD.IADD R60, R15, 0x1, R19 ;  /* 0x000000010f3c7824 */ /* 0x000fe400078e0213 */
[----:B------:R-:W-:Y:S02]  /*8320*/  IMAD.MOV.U32 R15, RZ, RZ, R27 ;  /* 0x000000ffff0f7224 */ /* 0x000fe400078e001b */
[----:B------:R-:W-:Y:S02]  /*8330*/  IMAD.IADD R65, R25, 0x1, R65 ;  /* 0x0000000119417824 */ /* 0x000fe400078e0241 */
[-C--:B----4-:R-:W-:Y:S01]  /*8340*/  IMAD R25, R11, R61.reuse, RZ ;  /* 0x0000003d0b197224 */ /* 0x090fe200078e02ff */
[----:B------:R-:W4:Y:S01]  /*8350*/  @!P3 LDC R9, c[0x0][0xb54] ;  /* 0x0002d500ff09bb82 */ /* 0x000f220000000800 */
[----:B------:R-:W-:-:S04]  /*8360*/  IMAD.WIDE.U32 R10, R10, R61, RZ ;  /* 0x0000003d0a0a7225 */ /* 0x000fc800078e00ff */
[----:B------:R-:W-:Y:S01]  /*8370*/  IMAD.IADD R25, R11, 0x1, R25 ;  /* 0x000000010b197824 */ /* 0x000fe200078e0219 */
[--C-:B--2---:R-:W-:Y:S01]  /*8380*/  IADD3 R24, P2, P5, R24, R14, R4.reuse ;  /* 0x0000000e18187210 */ /* 0x104fe20007d5e004 */
[----:B------:R-:W-:Y:S01]  /*8390*/  @P4 IMAD.HI.U32 R14, R27, R26, RZ ;  /* 0x0000001a1b0e4227 */ /* 0x000fe200078e00ff */
[----:B------:R-:W-:-:S04]  /*83a0*/  SHF.R.S32.HI R19, RZ, 0x1f, R4 ;  /* 0x0000001fff137819 */ /* 0x000fc80000011404 */
[----:B------:R-:W-:Y:S02]  /*83b0*/  @P4 SHF.R.U32.HI R15, RZ, R67, R14 ;  /* 0x00000043ff0f4219 */ /* 0x000fe4000001160e */
[----:B------:R-:W-:-:S03]  /*83c0*/  IADD3.X R14, R65, R60, R19, P2, P5 ;  /* 0x0000003c410e7210 */ /* 0x000fc600017ea413 */
[--C-:B-1----:R-:W-:Y:S01]  /*83d0*/  IMAD.MOV R22, RZ, RZ, -R15.reuse ;  /* 0x000000ffff167224 */ /* 0x102fe200078e0a0f */
[----:B------:R-:W-:Y:S02]  /*83e0*/  IADD3 R10, P2, P5, R15, R24, R10 ;  /* 0x000000180f0a7210 */ /* 0x000fe40007d5e00a */
[----:B------:R-:W-:Y:S01]  /*83f0*/  SHF.R.S32.HI R11, RZ, 0x1f, R15 ;  /* 0x0000001fff0b7819 */ /* 0x000fe2000001140f */
[----:B------:R-:W-:-:S03]  /*8400*/  IMAD R15, R0, R22, R27 ;  /* 0x00000016000f7224 */ /* 0x000fc600078e021b */
[----:B------:R-:W-:Y:S01]  /*8410*/  IADD3.X R11, R11, R14, R25, P2, P5 ;  /* 0x0000000e0b0b7210 */ /* 0x000fe200017ea419 */
[-C--:B---3--:R-:W-:Y:S01]  /*8420*/  IMAD R13, R13, R15.reuse, RZ ;  /* 0x0000000f0d0d7224 */ /* 0x088fe200078e02ff */
[----:B------:R-:W-:Y:S01]  /*8430*/  SHF.R.S32.HI R25, RZ, 0x1f, R15 ;  /* 0x0000001fff197819 */ /* 0x000fe2000001140f */
[----:B------:R-:W-:-:S04]  /*8440*/  IMAD.WIDE.U32 R10, R12, R15, R10 ;  /* 0x0000000f0c0a7225 */ /* 0x000fc800078e000a */
[----:B------:R-:W-:Y:S01]  /*8450*/  IMAD R13, R12, R25, R13 ;  /* 0x000000190c0d7224 */ /* 0x000fe200078e020d */
[----:B0-----:R-:W-:-:S03]  /*8460*/  LEA R12, P2, R10, R8, 0x2 ;  /* 0x000000080a0c7211 */ /* 0x001fc600078410ff */
[----:B------:R-:W-:-:S05]  /*8470*/  IMAD.IADD R11, R11, 0x1, R13 ;  /* 0x000000010b0b7824 */ /* 0x000fca00078e020d */
[----:B----4-:R-:W-:Y:S01]  /*8480*/  LEA.HI.X R13, R10, R9, R11, 0x2, P2 ;  /* 0x000000090a0d7211 */ /* 0x010fe200010f140b */
[----:B------:R-:W-:Y:S06]  /*8490*/  @P1 BRA `(.L_x_194) ;  /* 0x0000000000101947 */ /* 0x000fec0003800000 */
[----:B------:R-:W-:Y:S05]  /*84a0*/  @!P0 BRA `(.L_x_194) ;  /* 0x00000000000c8947 */ /* 0x000fea0003800000 */
[----:B------:R-:W2:Y:S04]  /*84b0*/  LDG.E R8, desc[UR40][R62.64] ;  /* 0x000000283e087981 */ /* 0x000ea8000c1e1900 */
[----:B-----5:R-:W2:Y:S02]  /*84c0*/  LDG.E R3, desc[UR40][R62.64+0x4] ;  /* 0x000004283e037981 */ /* 0x020ea4000c1e1900 */
[----:B--2---:R-:W-:-:S07]  /*84d0*/  IMAD.IADD R3, R3, 0x1, -R8 ;  /* 0x0000000103037824 */ /* 0x004fce00078e0a08 */
.L_x_194:
[----:B------:R-:W2:Y:S01]  /*84e0*/  LDL R14, [R1+0x58] ;  /* 0x00005800010e7983 */ /* 0x000ea20000100800 */
[----:B------:R-:W0:Y:S03]  /*84f0*/  S2R R8, SR_TID.X ;  /* 0x0000000000087919 */ /* 0x000e260000002100 */
[----:B------:R-:W-:Y:S04]  /*8500*/  SHFL.IDX PT, R9, R13, RZ, 0x1c1f ;  /* 0x001c1fff0d097589 */ /* 0x000fe800000e0000 */
[----:B------:R-:W-:Y:S04]  /*8510*/  SHFL.IDX PT, R10, R12, 0x1, 0x1c1f ;  /* 0x003c1f000c0a7f89 */ /* 0x000fe800000e0000 */
[----:B------:R-:W-:Y:S01]  /*8520*/  SHFL.IDX PT, R11, R13, 0x1, 0x1c1f ;  /* 0x003c1f000d0b7f89 */ /* 0x000fe200000e0000 */
[----:B0-----:R-:W-:-:S05]  /*8530*/  VIADD R22, R8, 0xffffff80 ;  /* 0xffffff8008167836 */ /* 0x001fca0000000000 */
[----:B------:R-:W-:-:S04]  /*8540*/  SHF.R.S32.HI R15, RZ, 0x1f, R22 ;  /* 0x0000001fff0f7819 */ /* 0x000fc80000011416 */
[----:B------:R-:W-:Y:S01]  /*8550*/  LEA.HI R15, R15, R22, RZ, 0x7 ;  /* 0x000000160f0f7211 */ /* 0x000fe200078f38ff */
[----:B------:R-:W0:Y:S03]  /*8560*/  SHFL.IDX PT, R8, R12, RZ, 0x1c1f ;  /* 0x001c1fff0c087589 */ /* 0x000e2600000e0000 */
[----:B------:R-:W-:Y:S01]  /*8570*/  LOP3.LUT R15, R15, 0xffffff80, RZ, 0xc0, !PT ;  /* 0xffffff800f0f7812 */ /* 0x000fe200078ec0ff */
[----:B-----5:R-:W-:-:S04]  /*8580*/  IMAD R3, R3, R0, RZ ;  /* 0x0000000003037224 */ /* 0x020fc800078e02ff */
[----:B------:R-:W-:-:S05]  /*8590*/  IMAD.IADD R15, R22, 0x1, -R15 ;  /* 0x00000001160f7824 */ /* 0x000fca00078e0a0f */
[----:B------:R-:W-:Y:S01]  /*85a0*/  LOP3.LUT P0, RZ, R15, 0x3, RZ, 0xc0, !PT ;  /* 0x000000030fff7812 */ /* 0x000fe2000780c0ff */
[----:B--2---:R-:W-:-:S04]  /*85b0*/  IMAD R14, R68, 0xc0, R14 ;  /* 0x000000c0440e7824 */ /* 0x004fc800078e020e */
[C---:B------:R-:W-:Y:S01]  /*85c0*/  VIADD R22, R14.reuse, 0x8 ;  /* 0x000000080e167836 */ /* 0x040fe20000000000 */
[----:B------:R-:W-:-:S04]  /*85d0*/  ISETP.GE.OR P1, PT, R14, R3, P0 ;  /* 0x000000030e00720c */ /* 0x000fc80000726670 */
[----:B------:R-:W-:-:S09]  /*85e0*/  ISETP.GE.OR P0, PT, R22, R3, P0 ;  /* 0x000000031600720c */ /* 0x000fd20000706670 */
[----:B0-----:R0:W-:Y:S04]  /*85f0*/  @!P1 ST.E desc[UR40][R8.64], R59 ;  /* 0x0000003b08009985 */ /* 0x0011e8000c101928 */
[----:B------:R0:W-:Y:S01]  /*8600*/  @!P0 ST.E desc[UR40][R10.64], R58 ;  /* 0x0000003a0a008985 */ /* 0x0001e2000c101928 */
[----:B------:R-:W-:Y:S05]  /*8610*/  @P3 BRA `(.L_x_195) ;  /* 0x0000000400cc3947 */ /* 0x000fea0003800000 */
[----:B------:R-:W0:Y:S01]  /*8620*/  LDL R60, [R1+0x8] ;  /* 0x00000800013c7983 */ /* 0x000e220000100800 */
[----:B------:R-:W1:Y:S01]  /*8630*/  @P4 LDC R33, c[0x0][0xbec] ;  /* 0x0002fb00ff214b82 */ /* 0x000e620000000800 */
[----:B------:R-:W-:Y:S01]  /*8640*/  ULDC.64 UR4, c[0x0][0xaa0] ;  /* 0x0002a80000047ab9 */ /* 0x000fe20000000a00 */
[----:B------:R-:W2:Y:S01]  /*8650*/  S2R R15, SR_TID.X ;  /* 0x00000000000f7919 */ /* 0x000ea20000002100 */
[----:B------:R-:W3:Y:S05]  /*8660*/  LDL R37, [R1+0x64] ;  /* 0x0000640001257983 */ /* 0x000eea0000100800 */
[----:B------:R-:W4:Y:S01]  /*8670*/  @P4 LDC R35, c[0x0][0xbf0] ;  /* 0x0002fc00ff234b82 */ /* 0x000f220000000800 */
[----:B--2---:R-:W-:-:S05]  /*8680*/  VIADD R62, R15, 0xffffff80 ;  /* 0xffffff800f3e7836 */ /* 0x004fca0000000000 */
[----:B------:R-:W-:-:S04]  /*8690*/  SHF.R.S32.HI R61, RZ, 0x1f, R62 ;  /* 0x0000001fff3d7819 */ /* 0x000fc8000001143e */
[----:B------:R-:W-:-:S04]  /*86a0*/  LEA.HI R61, R61, R62, RZ, 0x3 ;  /* 0x0000003e3d3d7211 */ /* 0x000fc800078f18ff */
[----:B------:R-:W-:Y:S02]  /*86b0*/  SHF.R.S32.HI R61, RZ, 0x3, R61 ;  /* 0x00000003ff3d7819 */ /* 0x000fe4000001143d */
[----:B------:R-:W-:-:S04]  /*86c0*/  SHF.R.S32.HI R22, RZ, 0x1f, R62 ;  /* 0x0000001fff167819 */ /* 0x000fc8000001143e */
[----:B------:R-:W-:Y:S01]  /*86d0*/  LEA.HI R22, R22, R62, RZ, 0x3 ;  /* 0x0000003e16167211 */ /* 0x000fe200078f18ff */
[----:B------:R-:W-:-:S03]  /*86e0*/  IMAD R19, R19, UR4, RZ ;  /* 0x0000000413137c24 */ /* 0x000fc6000f8e02ff */
[----:B------:R-:W-:Y:S01]  /*86f0*/  LOP3.LUT R22, R22, 0xfffffff8, RZ, 0xc0, !PT ;  /* 0xfffffff816167812 */ /* 0x000fe200078ec0ff */
[----:B0-----:R-:W-:-:S04]  /*8700*/  IMAD R9, R61, 0x40, R60 ;  /* 0x000000403d097824 */ /* 0x001fc800078e023c */
[----:B------:R-:W-:-:S03]  /*8710*/  IMAD.WIDE R56, R9, 0x2, R56 ;  /* 0x0000000209387825 */ /* 0x000fc600078e0238 */
[C---:B------:R-:W-:Y:S02]  /*8720*/  IADD3 R25, P0, R56.reuse, 0x1800, RZ ;  /* 0x0000180038197810 */ /* 0x040fe40007f1e0ff */
[C---:B------:R-:W-:Y:S02]  /*8730*/  IADD3 R29, P1, R56.reuse, 0x3000, RZ ;  /* 0x00003000381d7810 */ /* 0x040fe40007f3e0ff */
[----:B------:R-:W-:Y:S02]  /*8740*/  LOP3.LUT R13, R56, 0x380, RZ, 0xc0, !PT ;  /* 0x00000380380d7812 */ /* 0x000fe400078ec0ff */
[----:B------:R-:W-:Y:S02]  /*8750*/  LOP3.LUT R24, R25, 0x380, RZ, 0xc0, !PT ;  /* 0x0000038019187812 */ /* 0x000fe400078ec0ff */
[----:B------:R-:W-:Y:S02]  /*8760*/  LOP3.LUT R28, R29, 0x380, RZ, 0xc0, !PT ;  /* 0x000003801d1c7812 */ /* 0x000fe400078ec0ff */
[----:B------:R-:W-:-:S02]  /*8770*/  SHF.R.U64 R13, R13, 0x3, RZ ;  /* 0x000000030d0d7819 */ /* 0x000fc400000012ff */
[----:B------:R-:W-:Y:S02]  /*8780*/  SHF.R.U64 R24, R24, 0x3, RZ ;  /* 0x0000000318187819 */ /* 0x000fe400000012ff */
[----:B------:R-:W-:Y:S02]  /*8790*/  SHF.R.U64 R28, R28, 0x3, RZ ;  /* 0x000000031c1c7819 */ /* 0x000fe400000012ff */
[----:B------:R-:W-:Y:S01]  /*87a0*/  LOP3.LUT R12, R13, R56, RZ, 0x3c, !PT ;  /* 0x000000380d0c7212 */ /* 0x000fe200078e3cff */
[--C-:B------:R-:W-:Y:S01]  /*87b0*/  IMAD.MOV.U32 R13, RZ, RZ, R57.reuse ;  /* 0x000000ffff0d7224 */ /* 0x100fe200078e0039 */
[----:B------:R-:W-:Y:S01]  /*87c0*/  LOP3.LUT R24, R24, R25, RZ, 0x3c, !PT ;  /* 0x0000001918187212 */ /* 0x000fe200078e3cff */
[--C-:B------:R-:W-:Y:S01]  /*87d0*/  IMAD.X R25, RZ, RZ, R57.reuse, P0 ;  /* 0x000000ffff197224 */ /* 0x100fe200000e0639 */
[----:B------:R-:W-:Y:S01]  /*87e0*/  LOP3.LUT R28, R28, R29, RZ, 0x3c, !PT ;  /* 0x0000001d1c1c7212 */ /* 0x000fe200078e3cff */
[----:B------:R-:W-:Y:S02]  /*87f0*/  IMAD.X R29, RZ, RZ, R57, P1 ;  /* 0x000000ffff1d7224 */ /* 0x000fe400008e0639 */
[----:B------:R-:W2:Y:S04]  /*8800*/  LD.E.128 R12, desc[UR40][R12.64] ;  /* 0x000000280c0c7980 */ /* 0x000ea8000c101d00 */
[----:B------:R-:W2:Y:S04]  /*8810*/  LD.E.128 R24, desc[UR40][R24.64] ;  /* 0x0000002818187980 */ /* 0x000ea8000c101d00 */
[----:B------:R-:W2:Y:S01]  /*8820*/  LD.E.128 R28, desc[UR40][R28.64] ;  /* 0x000000281c1c7980 */ /* 0x000ea2000c101d00 */
[----:B------:R-:W-:-:S02]  /*8830*/  IMAD.IADD R22, R62, 0x1, -R22 ;  /* 0x000000013e167824 */ /* 0x000fc400078e0a16 */
[C---:B------:R-:W-:Y:S02]  /*8840*/  IMAD R19, R4.reuse, UR5, R19 ;  /* 0x0000000504137c24 */ /* 0x040fe4000f8e0213 */
[----:B------:R-:W-:Y:S01]  /*8850*/  IMAD.WIDE.U32 R20, R4, UR4, RZ ;  /* 0x0000000404147c25 */ /* 0x000fe2000f8e00ff */
[----:B------:R-:W-:-:S03]  /*8860*/  ULDC.64 UR4, c[0x0][0xae8] ;  /* 0x0002ba0000047ab9 */ /* 0x000fc60000000a00 */
[----:B------:R-:W-:Y:S02]  /*8870*/  IMAD R4, R22, 0x30, R61 ;  /* 0x0000003016047824 */ /* 0x000fe400078e023d */
[----:B------:R-:W-:Y:S02]  /*8880*/  IMAD.IADD R21, R21, 0x1, R19 ;  /* 0x0000000115157824 */ /* 0x000fe400078e0213 */
[----:B------:R-:W-:Y:S02]  /*8890*/  IMAD R32, R68, 0xc0, R4 ;  /* 0x000000c044207824 */ /* 0x000fe400078e0204 */
[----:B------:R-:W-:Y:S01]  /*88a0*/  IMAD.WIDE.U32 R20, R156, UR4, R20 ;  /* 0x000000049c147c25 */ /* 0x000fe2000f8e0014 */
[----:B------:R-:W-:-:S03]  /*88b0*/  SHF.R.S32.HI R22, RZ, 0x1f, R155 ;  /* 0x0000001fff167819 */ /* 0x000fc6000001149b */
[----:B-1----:R-:W-:-:S04]  /*88c0*/  @P4 IMAD.HI.U32 R4, R32, R33, RZ ;  /* 0x0000002120044227 */ /* 0x002fc800078e00ff */
[----:B------:R-:W-:Y:S01]  /*88d0*/  IMAD R21, R156, UR5, R21 ;  /* 0x000000059c157c24 */ /* 0x000fe2000f8e0215 */
[----:B------:R-:W-:Y:S01]  /*88e0*/  ULDC.64 UR4, c[0x0][0xaf0] ;  /* 0x0002bc0000047ab9 */ /* 0x000fe20000000a00 */
[----:B------:R-:W-:Y:S01]  /*88f0*/  IMAD.MOV.U32 R19, RZ, RZ, R32 ;  /* 0x000000ffff137224 */ /* 0x000fe200078e0020 */
[----:B----4-:R-:W-:Y:S01]  /*8900*/  @P4 SHF.R.U32.HI R19, RZ, R35, R4 ;  /* 0x00000023ff134219 */ /* 0x010fe20000011604 */
[----:B------:R-:W-:Y:S02]  /*8910*/  IMAD R22, R22, UR4, RZ ;  /* 0x0000000416167c24 */ /* 0x000fe4000f8e02ff */
[----:B------:R-:W-:Y:S01]  /*8920*/  IMAD.WIDE.U32 R20, R155, UR4, R20 ;  /* 0x000000049b147c25 */ /* 0x000fe2000f8e0014 */
[----:B------:R-:W-:-:S03]  /*8930*/  SHF.R.S32.HI R4, RZ, 0x1f, R19 ;  /* 0x0000001fff047819 */ /* 0x000fc60000011413 */
[----:B------:R-:W-:Y:S01]  /*8940*/  IMAD R33, R155, UR5, R22 ;  /* 0x000000059b217c24 */ /* 0x000fe2000f8e0216 */
[----:B------:R-:W-:Y:S01]  /*8950*/  ULDC.64 UR4, c[0x0][0xae0] ;  /* 0x0002b80000047ab9 */ /* 0x000fe20000000a00 */
[----:B------:R-:W-:Y:S02]  /*8960*/  IMAD.MOV R35, RZ, RZ, -R19 ;  /* 0x000000ffff237224 */ /* 0x000fe400078e0a13 */
[----:B------:R-:W-:Y:S02]  /*8970*/  IMAD.IADD R21, R21, 0x1, R33 ;  /* 0x0000000115157824 */ /* 0x000fe400078e0221 */
[----:B------:R-:W-:Y:S02]  /*8980*/  IMAD R33, R0, R35, R32 ;  /* 0x0000002300217224 */ /* 0x000fe400078e0220 */
[----:B------:R-:W-:Y:S02]  /*8990*/  IMAD R4, R4, UR4, RZ ;  /* 0x0000000404047c24 */ /* 0x000fe4000f8e02ff */
[----:B------:R-:W-:Y:S01]  /*89a0*/  IMAD.WIDE.U32 R20, R19, UR4, R20 ;  /* 0x0000000413147c25 */ /* 0x000fe2000f8e0014 */
[----:B------:R-:W-:-:S03]  /*89b0*/  SHF.R.S32.HI R0, RZ, 0x1f, R33 ;  /* 0x0000001fff007819 */ /* 0x000fc60000011421 */
[----:B------:R-:W-:Y:S01]  /*89c0*/  IMAD R35, R19, UR5, R4 ;  /* 0x0000000513237c24 */ /* 0x000fe2000f8e0204 */
[----:B------:R-:W-:Y:S02]  /*89d0*/  ULDC.64 UR4, c[0x0][0xad8] ;  /* 0x0002b60000047ab9 */ /* 0x000fe40000000a00 */
[----:B------:R-:W-:Y:S02]  /*89e0*/  IMAD R0, R0, UR4, RZ ;  /* 0x0000000400007c24 */ /* 0x000fe4000f8e02ff */
[----:B------:R-:W-:Y:S01]  /*89f0*/  IMAD.IADD R21, R21, 0x1, R35 ;  /* 0x0000000115157824 */ /* 0x000fe200078e0223 */
[----:B------:R-:W-:Y:S01]  /*8a00*/  IADD3 R11, P0, R56, 0x4800, RZ ;  /* 0x00004800380b7810 */ /* 0x000fe20007f1e0ff */
[C---:B------:R-:W-:Y:S02]  /*8a10*/  IMAD R19, R33.reuse, UR5, R0 ;  /* 0x0000000521137c24 */ /* 0x040fe4000f8e0200 */
[----:B------:R-:W-:Y:S01]  /*8a20*/  IMAD.WIDE.U32 R20, R33, UR4, R20 ;  /* 0x0000000421147c25 */ /* 0x000fe2000f8e0014 */
[----:B------:R-:W-:Y:S01]  /*8a30*/  LOP3.LUT R8, R11, 0x380, RZ, 0xc0, !PT ;  /* 0x000003800b087812 */ /* 0x000fe200078ec0ff */
[----:B------:R-:W-:-:S02]  /*8a40*/  ULDC.64 UR4, c[0x0][0xa80] ;  /* 0x0002a00000047ab9 */ /* 0x000fc40000000a00 */
[----:B------:R-:W-:Y:S01]  /*8a50*/  IMAD.X R9, RZ, RZ, R57, P0 ;  /* 0x000000ffff097224 */ /* 0x000fe200000e0639 */
[----:B------:R-:W-:Y:S01]  /*8a60*/  LEA R22, P0, R20, UR4, 0x1 ;  /* 0x0000000414167c11 */ /* 0x000fe2000f8008ff */
[----:B------:R-:W-:Y:S01]  /*8a70*/  IMAD.IADD R19, R21, 0x1, R19 ;  /* 0x0000000115137824 */ /* 0x000fe200078e0213 */
[----:B------:R-:W-:Y:S01]  /*8a80*/  SHF.R.U64 R8, R8, 0x3, RZ ;  /* 0x0000000308087819 */ /* 0x000fe200000012ff */
[----:B------:R-:W-:Y:S01]  /*8a90*/  IMAD R36, R68, 0xc0, R61 ;  /* 0x000000c044247824 */ /* 0x000fe200078e023d */
[----:B------:R-:W-:Y:S02]  /*8aa0*/  ULDC UR4, c[0x0][0xac8] ;  /* 0x0002b20000047ab9 */ /* 0x000fe40000000800 */
[----:B------:R-:W-:Y:S01]  /*8ab0*/  LEA.HI.X R19, R20, UR5, R19, 0x1, P0 ;  /* 0x0000000514137c11 */ /* 0x000fe200080f0c13 */
[----:B------:R-:W-:Y:S01]  /*8ac0*/  SHFL.IDX PT, R32, R22, 0x1, 0x181f ;  /* 0x00381f0016207f89 */ /* 0x000fe200000e0000 */
[----:B------:R-:W-:-:S03]  /*8ad0*/  LOP3.LUT R8, R8, R11, RZ, 0x3c, !PT ;  /* 0x0000000b08087212 */ /* 0x000fc600078e3cff */
[----:B------:R-:W0:Y:S04]  /*8ae0*/  SHFL.IDX PT, R20, R22, RZ, 0x181f ;  /* 0x00181fff16147589 */ /* 0x000e2800000e0000 */
[----:B------:R-:W1:Y:S01]  /*8af0*/  SHFL.IDX PT, R34, R22, 0x2, 0x181f ;  /* 0x00581f0016227f89 */ /* 0x000e6200000e0000 */
[----:B------:R-:W-:-:S03]  /*8b00*/  ISETP.GE.AND P0, PT, R60, UR4, PT ;  /* 0x000000043c007c0c */ /* 0x000fc6000bf06270 */
[----:B------:R-:W3:Y:S01]  /*8b10*/  SHFL.IDX PT, R21, R19, RZ, 0x181f ;  /* 0x00181fff13157589 */ /* 0x000ee200000e0000 */
[----:B------:R-:W-:-:S03]  /*8b20*/  VIADD R0, R36, 0x30 ;  /* 0x0000003024007836 */ /* 0x000fc60000000000 */
[----:B------:R-:W4:Y:S01]  /*8b30*/  SHFL.IDX PT, R33, R19, 0x1, 0x181f ;  /* 0x00381f0013217f89 */ /* 0x000f2200000e0000 */
[----:B------:R-:W-:-:S03]  /*8b40*/  VIADD R4, R36, 0x60 ;  /* 0x0000006024047836 */ /* 0x000fc60000000000 */
[----:B------:R-:W4:Y:S04]  /*8b50*/  SHFL.IDX PT, R35, R19, 0x2, 0x181f ;  /* 0x00581f0013237f89 */ /* 0x000f2800000e0000 */
[----:B------:R-:W5:Y:S01]  /*8b60*/  LD.E.128 R8, desc[UR40][R8.64] ;  /* 0x0000002808087980 */ /* 0x000f62000c101d00 */
[-C--:B------:R-:W-:Y:S01]  /*8b70*/  ISETP.GE.OR P1, PT, R36, R3.reuse, P0 ;  /* 0x000000032400720c */ /* 0x080fe20000726670 */
[----:B------:R-:W-:Y:S01]  /*8b80*/  @!PT LDS RZ, [RZ] ;  /* 0x00000000fffff984 */ /* 0x000fe20000000800 */
[----:B------:R-:W-:Y:S01]  /*8b90*/  @!PT LDS RZ, [RZ] ;  /* 0x00000000fffff984 */ /* 0x000fe20000000800 */
[----:B------:R-:W-:Y:S01]  /*8ba0*/  @!PT LDS RZ, [RZ] ;  /* 0x00000000fffff984 */ /* 0x000fe20000000800 */
[----:B------:R-:W-:Y:S01]  /*8bb0*/  @!PT LDS RZ, [RZ] ;  /* 0x00000000fffff984 */ /* 0x000fe20000000800 */
[----:B------:R0:W-:Y:S06]  /*8bc0*/  MEMBAR.ALL.CTA ;  /* 0x0000000000007992 */ /* 0x0001ec0000008000 */
[----:B0-----:R-:W0:Y:S01]  /*8bd0*/  FENCE.VIEW.ASYNC.S ;  /* 0x00000000000073c6 */ /* 0x001e220000000000 */
[----:B------:R-:W-:-:S02]  /*8be0*/  ISETP.GE.OR P2, PT, R0, R3, P0 ;  /* 0x000000030000720c */ /* 0x000fc40000746670 */
[----:B------:R-:W-:Y:S01]  /*8bf0*/  ISETP.GE.OR P3, PT, R4, R3, P0 ;  /* 0x000000030400720c */ /* 0x000fe20000766670 */
[----:B------:R-:W-:-:S04]  /*8c00*/  UIADD3 UR4, UR37, 0x30820, URZ ;  /* 0x0003082025047890 */ /* 0x000fc8000fffe03f */
[----:B------:R-:W-:Y:S01]  /*8c10*/  UPRMT UR4, URZ, 0x654, UR4 ;  /* 0x000006543f047896 */ /* 0x000fe20008000004 */
[----:B------:R-:W-:-:S05]  /*8c20*/  @!P1 LEA R20, P4, R60, R20, 0x1 ;  /* 0x000000143c149211 */ /* 0x000fca00078808ff */
[C---:B------:R-:W-:Y:S02]  /*8c30*/  @!P2 LEA R32, P5, R60.reuse, R32, 0x1 ;  /* 0x000000203c20a211 */ /* 0x040fe400078a08ff */
[C---:B-1----:R-:W-:Y:S02]  /*8c40*/  @!P3 LEA R34, P6, R60.reuse, R34, 0x1 ;  /* 0x000000223c22b211 */ /* 0x042fe400078c08ff */
[C-C-:B---3--:R-:W-:Y:S02]  /*8c50*/  @!P1 LEA.HI.X R21, R60.reuse, R21, R37.reuse, 0x1, P4 ;  /* 0x000000153c159211 */ /* 0x148fe400020f0c25 */
[C-C-:B----4-:R-:W-:Y:S02]  /*8c60*/  @!P2 LEA.HI.X R33, R60.reuse, R33, R37.reuse, 0x1, P5 ;  /* 0x000000213c21a211 */ /* 0x150fe400028f0c25 */
[----:B------:R-:W-:Y:S01]  /*8c70*/  @!P3 LEA.HI.X R35, R60, R35, R37, 0x1, P6 ;  /* 0x000000233c23b211 */ /* 0x000fe200030f0c25 */
[----:B0-----:R-:W-:Y:S01]  /*8c80*/  SYNCS.ARRIVE.TRANS64.RED.A1T0 RZ, [UR4], RZ ;  /* 0x000000ffffff79a7 */ /* 0x001fe20008100404 */
[----:B------:R-:W-:-:S05]  /*8c90*/  VIADD R0, R36, 0x90 ;  /* 0x0000009024007836 */ /* 0x000fca0000000000 */
[----:B------:R-:W-:Y:S01]  /*8ca0*/  ISETP.GE.OR P0, PT, R0, R3, P0 ;  /* 0x000000030000720c */ /* 0x000fe20000706670 */
[----:B------:R-:W0:Y:S04]  /*8cb0*/  SHFL.IDX PT, R22, R22, 0x3, 0x181f ;  /* 0x00781f0016167f89 */ /* 0x000e2800000e0000 */
[----:B------:R-:W1:Y:S04]  /*8cc0*/  SHFL.IDX PT, R19, R19, 0x3, 0x181f ;  /* 0x00781f0013137f89 */ /* 0x000e6800000e0000 */
[----:B--2---:R2:W-:Y:S04]  /*8cd0*/  @!P1 ST.E.128 desc[UR40][R20.64], R12 ;  /* 0x0000000c14009985 */ /* 0x0045e8000c101d28 */
[----:B------:R2:W-:Y:S04]  /*8ce0*/  @!P2 ST.E.128 desc[UR40][R32.64], R24 ;  /* 0x000000182000a985 */ /* 0x0005e8000c101d28 */
[----:B------:R2:W-:Y:S01]  /*8cf0*/  @!P3 ST.E.128 desc[UR40][R34.64], R28 ;  /* 0x0000001c2200b985 */ /* 0x0005e2000c101d28 */
[----:B01----:R-:W-:Y:S05]  /*8d00*/  @P0 BRA `(.L_x_196) ;  /* 0x0000001000c00947 */ /* 0x003fea0003800000 */
[----:B--2---:R-:W-:-:S04]  /*8d10*/  LEA R12, P0, R60, R22, 0x1 ;  /* 0x000000163c0c7211 */ /* 0x004fc800078008ff */
[----:B------:R-:W-:-:S05]  /*8d20*/  LEA.HI.X R13, R60, R19, R37, 0x1, P0 ;  /* 0x000000133c0d7211 */ /* 0x000fca00000f0c25 */
[----:B-----5:R0:W-:Y:S01]  /*8d30*/  ST.E.128 desc[UR40][R12.64], R8 ;  /* 0x000000080c007985 */ /* 0x0201e2000c101d28 */
[----:B------:R-:W-:Y:S05]  /*8d40*/  BRA `(.L_x_196) ;  /* 0x0000001000b07947 */ /* 0x000fea0003800000 */
.L_x_195:
[----:B0-----:R-:W0:Y:S01]  /*8d50*/  @P4 LDC R10, c[0x0][0xbec] ;  /* 0x0002fb00ff0a4b82 */ /* 0x001e220000000800 */
[----:B------:R-:W-:Y:S01]  /*8d60*/  ULDC.64 UR4, c[0x0][0xb08] ;  /* 0x0002c20000047ab9 */ /* 0x000fe20000000a00 */
[----:B------:R-:W-:Y:S01]  /*8d70*/  IMAD.MOV.U32 R11, RZ, RZ, R27 ;  /* 0x000000ffff0b7224 */ /* 0x000fe200078e001b */
[----:B------:R1:W5:Y:S01]  /*8d80*/  LDL R67, [R1+0x30] ;  /* 0x0000300001437983 */ /* 0x0003620000100800 */
[----:B------:R-:W-:Y:S01]  /*8d90*/  IMAD R19, R19, UR4, RZ ;  /* 0x0000000413137c24 */ /* 0x000fe2000f8e02ff */
[----:B------:R-:W-:Y:S01]  /*8da0*/  ULDC.64 UR6, c[0x0][0xb30] ;  /* 0x0002cc0000067ab9 */ /* 0x000fe20000000a00 */
[C---:B------:R-:W-:Y:S01]  /*8db0*/  IMAD.WIDE.U32 R8, R4.reuse, UR4, RZ ;  /* 0x0000000404087c25 */ /* 0x040fe2000f8e00ff */
[----:B------:R1:W5:Y:S01]  /*8dc0*/  LDL R65, [R1+0x24] ;  /* 0x0000240001417983 */ /* 0x0003620000100800 */
[----:B------:R-:W2:Y:S02]  /*8dd0*/  @P4 LDC R15, c[0x0][0xbf0] ;  /* 0x0002fc00ff0f4b82 */ /* 0x000ea40000000800 */
[----:B------:R-:W-:Y:S01]  /*8de0*/  IMAD R19, R4, UR5, R19 ;  /* 0x0000000504137c24 */ /* 0x000fe2000f8e0213 */
[----:B------:R-:W-:Y:S01]  /*8df0*/  ULDC.64 UR4, c[0x0][0xb38] ;  /* 0x0002ce0000047ab9 */ /* 0x000fe20000000a00 */
[----:B------:R-:W-:Y:S01]  /*8e00*/  SHF.R.S32.HI R4, RZ, 0x1f, R155 ;  /* 0x0000001fff047819 */ /* 0x000fe2000001149b */
[----:B------:R1:W5:Y:S01]  /*8e10*/  LDL R64, [R1+0x50] ;  /* 0x0000500001407983 */ /* 0x0003620000100800 */
[----:B------:R-:W-:-:S03]  /*8e20*/  IMAD.IADD R9, R9, 0x1, R19 ;  /* 0x0000000109097824 */ /* 0x000fc600078e0213 */
[----:B------:R1:W5:Y:S01]  /*8e30*/  LDL R63, [R1+0x20] ;  /* 0x00002000013f7983 */ /* 0x0003620000100800 */
[----:B------:R-:W-:-:S03]  /*8e40*/  IMAD.WIDE.U32 R8, R156, UR4, R8 ;  /* 0x000000049c087c25 */ /* 0x000fc6000f8e0008 */
[----:B------:R1:W5:Y:S01]  /*8e50*/  LDL R26, [R1+0x1c] ;  /* 0x00001c00011a7983 */ /* 0x0003620000100800 */
[----:B------:R-:W-:Y:S01]  /*8e60*/  IMAD R9, R156, UR5, R9 ;  /* 0x000000059c097c24 */ /* 0x000fe2000f8e0209 */
[----:B------:R-:W-:Y:S01]  /*8e70*/  ULDC.64 UR4, c[0x0][0xb40] ;  /* 0x0002d00000047ab9 */ /* 0x000fe20000000a00 */
[----:B0-----:R-:W-:Y:S01]  /*8e80*/  @P4 IMAD.HI.U32 R10, R27, R10, RZ ;  /* 0x0000000a1b0a4227 */ /* 0x001fe200078e00ff */
[----:B------:R1:W5:Y:S03]  /*8e90*/  LDL R62, [R1+0x48] ;  /* 0x00004800013e7983 */ /* 0x0003660000100800 */
[----:B------:R-:W-:Y:S01]  /*8ea0*/  IMAD R4, R4, UR4, RZ ;  /* 0x0000000404047c24 */ /* 0x000fe2000f8e02ff */
[----:B------:R1:W5:Y:S01]  /*8eb0*/  LDL R61, [R1+0x18] ;  /* 0x00001800013d7983 */ /* 0x0003620000100800 */
[----:B------:R-:W-:Y:S01]  /*8ec0*/  IMAD.WIDE.U32 R8, R155, UR4, R8 ;  /* 0x000000049b087c25 */ /* 0x000fe2000f8e0008 */
[----:B--2---:R-:W-:-:S02]  /*8ed0*/  @P4 SHF.R.U32.HI R11, RZ, R15, R10 ;  /* 0x0000000fff0b4219 */ /* 0x004fc4000001160a */
[----:B------:R1:W5:Y:S01]  /*8ee0*/  LDL R60, [R1+0x44] ;  /* 0x00004400013c7983 */ /* 0x0003620000100800 */
[----:B------:R-:W-:Y:S01]  /*8ef0*/  IMAD R13, R155, UR5, R4 ;  /* 0x000000059b0d7c24 */ /* 0x000fe2000f8e0204 */
[----:B------:R-:W-:Y:S01]  /*8f00*/  ULDC.64 UR4, c[0x0][0xb48] ;  /* 0x0002d20000047ab9 */ /* 0x000fe20000000a00 */
[----:B------:R-:W-:Y:S01]  /*8f10*/  SHF.R.S32.HI R4, RZ, 0x1f, R11 ;  /* 0x0000001fff047819 */ /* 0x000fe2000001140b */
[----:B------:R1:W5:Y:S01]  /*8f20*/  LDL R59, [R1+0x14] ;  /* 0x00001400013b7983 */ /* 0x0003620000100800 */
[----:B------:R-:W-:Y:S02]  /*8f30*/  IMAD.IADD R9, R9, 0x1, R13 ;  /* 0x0000000109097824 */ /* 0x000fe400078e020d */
[----:B------:R-:W-:Y:S01]  /*8f40*/  IMAD.MOV R13, RZ, RZ, -R11 ;  /* 0x000000ffff0d7224 */ /* 0x000fe200078e0a0b */
[----:B------:R1:W5:Y:S01]  /*8f50*/  LDL R58, [R1+0x40] ;  /* 0x00004000013a7983 */ /* 0x0003620000100800 */
[----:B------:R-:W-:-:S03]  /*8f60*/  IMAD.WIDE.U32 R8, R66, UR4, R8 ;  /* 0x0000000442087c25 */ /* 0x000fc6000f8e0008 */
[----:B------:R1:W5:Y:S01]  /*8f70*/  LDL R57, [R1+0x10] ;  /* 0x0000100001397983 */ /* 0x0003620000100800 */
[----:B------:R-:W-:Y:S02]  /*8f80*/  IMAD R13, R0, R13, R27 ;  /* 0x0000000d000d7224 */ /* 0x000fe400078e021b */
[----:B------:R-:W-:Y:S01]  /*8f90*/  IMAD R9, R66, UR5, R9 ;  /* 0x0000000542097c24 */ /* 0x000fe2000f8e0209 */
[----:B------:R1:W5:Y:S01]  /*8fa0*/  LDL R27, [R1+0x4c] ;  /* 0x00004c00011b7983 */ /* 0x0003620000100800 */
[----:B------:R-:W-:-:S03]  /*8fb0*/  IMAD R4, R4, UR6, RZ ;  /* 0x0000000604047c24 */ /* 0x000fc6000f8e02ff */
[----:B------:R1:W5:Y:S04]  /*8fc0*/  LDL R66, [R1+0x54] ;  /* 0x0000540001427983 */ /* 0x0003680000100800 */
[----:B------:R1:W5:Y:S04]  /*8fd0*/  LDL R56, [R1+0x3c] ;  /* 0x00003c0001387983 */ /* 0x0003680000100800 */
[----:B------:R1:W5:Y:S01]  /*8fe0*/  LDL R19, [R1+0xc] ;  /* 0x00000c0001137983 */ /* 0x0003620000100800 */
[----:B------:R-:W-:Y:S01]  /*8ff0*/  SHF.R.S32.HI R0, RZ, 0x1f, R13 ;  /* 0x0000001fff007819 */ /* 0x000fe2000001140d */
[----:B------:R-:W-:-:S02]  /*9000*/  IMAD R15, R11, UR7, R4 ;  /* 0x000000070b0f7c24 */ /* 0x000fc4000f8e0204 */
[----:B------:R-:W-:Y:S01]  /*9010*/  IMAD.WIDE.U32 R8, R11, UR6, R8 ;  /* 0x000000060b087c25 */ /* 0x000fe2000f8e0008 */
[----:B------:R-:W-:-:S03]  /*9020*/  ULDC.64 UR6, c[0x0][0xb28] ;  /* 0x0002ca0000067ab9 */ /* 0x000fc60000000a00 */
[----:B------:R-:W-:Y:S02]  /*9030*/  IMAD R0, R0, UR6, RZ ;  /* 0x0000000600007c24 */ /* 0x000fe4000f8e02ff */
[----:B------:R-:W-:Y:S01]  /*9040*/  IMAD.IADD R9, R9, 0x1, R15 ;  /* 0x0000000109097824 */ /* 0x000fe200078e020f */
[----:B------:R-:W-:Y:S01]  /*9050*/  UIADD3 UR4, UR37, 0x30820, URZ ;  /* 0x0003082025047890 */ /* 0x000fe2000fffe03f */
[C---:B------:R-:W-:Y:S02]  /*9060*/  IMAD R11, R13.reuse, UR7, R0 ;  /* 0x000000070d0b7c24 */ /* 0x040fe4000f8e0200 */
[----:B------:R-:W-:Y:S01]  /*9070*/  IMAD.WIDE.U32 R8, R13, UR6, R8 ;  /* 0x000000060d087c25 */ /* 0x000fe2000f8e0008 */
[----:B------:R-:W-:Y:S01]  /*9080*/  ISETP.GE.AND P0, PT, R14, R3, PT ;  /* 0x000000030e00720c */ /* 0x000fe20003f06270 */
[----:B------:R-:W-:Y:S01]  /*9090*/  ULDC.64 UR6, c[0x0][0xb00] ;  /* 0x0002c00000067ab9 */ /* 0x000fe20000000a00 */
[----:B------:R-:W-:Y:S01]  /*90a0*/  UPRMT UR4, URZ, 0x654, UR4 ;  /* 0x000006543f047896 */ /* 0x000fe20008000004 */
[----:B------:R-:W-:Y:S01]  /*90b0*/  IMAD.IADD R9, R9, 0x1, R11 ;  /* 0x0000000109097824 */ /* 0x000fe200078e020b */
[----:B------:R-:W-:-:S04]  /*90c0*/  LEA R0, P1, R8, UR6, 0x2 ;  /* 0x0000000608007c11 */ /* 0x000fc8000f8210ff */
[----:B------:R-:W-:Y:S01]  /*90d0*/  LEA.HI.X R4, R8, UR7, R9, 0x2, P1 ;  /* 0x0000000708047c11 */ /* 0x000fe200088f1409 */
[----:B------:R1:W0:Y:S01]  /*90e0*/  SHFL.IDX PT, R10, R0, RZ, 0x1c1f ;  /* 0x001c1fff000a7589 */ /* 0x00022200000e0000 */
[----:B------:R-:W-:Y:S01]  /*90f0*/  BSSY B1, `(.L_x_197) ;  /* 0x0000024000017945 */ /* 0x000fe20003800000 */
[----:B------:R-:W-:Y:S02]  /*9100*/  SYNCS.ARRIVE.TRANS64.RED.A1T0 RZ, [UR4], RZ ;  /* 0x000000ffffff79a7 */ /* 0x000fe40008100404 */
[----:B------:R1:W2:Y:S01]  /*9110*/  SHFL.IDX PT, R11, R4, RZ, 0x1c1f ;  /* 0x001c1fff040b7589 */ /* 0x0002a200000e0000 */
[----:B------:R-:W-:Y:S05]  /*9120*/  @P0 BRA `(.L_x_198) ;  /* 0x0000000000800947 */ /* 0x000fea0003800000 */
[----:B------:R-:W-:Y:S02]  /*9130*/  ULDC UR4, c[0x0][0xac8] ;  /* 0x0002b20000047ab9 */ /* 0x000fe40000000800 */
[----:B-----5:R-:W-:Y:S02]  /*9140*/  ISETP.GE.AND P1, PT, R65, UR4, PT ;  /* 0x0000000441007c0c */ /* 0x020fe4000bf26270 */
[----:B------:R-:W-:Y:S02]  /*9150*/  ISETP.GE.AND P0, PT, R67, UR4, PT ;  /* 0x0000000443007c0c */ /* 0x000fe4000bf06270 */
[----:B------:R-:W-:Y:S02]  /*9160*/  ISETP.GE.AND P5, PT, R63, UR4, PT ;  /* 0x000000043f007c0c */ /* 0x000fe4000bfa6270 */
[----:B------:R-:W-:-:S07]  /*9170*/  ISETP.GE.AND P3, PT, R26, UR4, PT ;  /* 0x000000041a007c0c */ /* 0x000fce000bf66270 */
[-C--:B0-----:R-:W-:Y:S02]  /*9180*/  @!P1 LEA R12, P2, R65, R10.reuse, 0x2 ;  /* 0x0000000a410c9211 */ /* 0x081fe400078410ff */
[----:B--2---:R-:W-:Y:S02]  /*9190*/  @!P0 IMAD.WIDE R8, R67, 0x4, R10 ;  /* 0x0000000443088825 */ /* 0x004fe400078e020a */
[----:B------:R-:W-:Y:S02]  /*91a0*/  @!P1 LEA.HI.X R13, R65, R11, R66, 0x2, P2 ;  /* 0x0000000b410d9211 */ /* 0x000fe400010f1442 */
[----:B------:R-:W-:Y:S01]  /*91b0*/  ISETP.GE.AND P2, PT, R61, UR4, PT ;  /* 0x000000043d007c0c */ /* 0x000fe2000bf46270 */
[----:B------:R0:W-:Y:S01]  /*91c0*/  @!P0 ST.E.64 desc[UR40][R8.64], R20 ;  /* 0x0000001408008985 */ /* 0x0001e2000c101b28 */
[----:B------:R-:W-:Y:S02]  /*91d0*/  @!P5 LEA R14, P4, R63, R10, 0x2 ;  /* 0x0000000a3f0ed211 */ /* 0x000fe400078810ff */
[----:B------:R-:W-:Y:S01]  /*91e0*/  ISETP.GE.AND P0, PT, R57, UR4, PT ;  /* 0x0000000439007c0c */ /* 0x000fe2000bf06270 */
[----:B------:R2:W-:Y:S01]  /*91f0*/  @!P1 ST.E.64 desc[UR40][R12.64], R28 ;  /* 0x0000001c0c009985 */ /* 0x0005e2000c101b28 */
[----:B------:R-:W-:-:S02]  /*9200*/  ISETP.GE.AND P1, PT, R59, UR4, PT ;  /* 0x000000043b007c0c */ /* 0x000fc4000bf26270 */
[-C--:B------:R-:W-:Y:S02]  /*9210*/  @!P5 LEA.HI.X R15, R63, R11.reuse, R64, 0x2, P4 ;  /* 0x0000000b3f0fd211 */ /* 0x080fe400020f1440 */
[----:B------:R-:W-:Y:S02]  /*9220*/  ISETP.GE.AND P4, PT, R19, UR4, PT ;  /* 0x0000000413007c0c */ /* 0x000fe4000bf86270 */
[CC--:B------:R-:W-:Y:S01]  /*9230*/  @!P3 LEA R24, P6, R26.reuse, R10.reuse, 0x2 ;  /* 0x0000000a1a18b211 */ /* 0x0c0fe200078c10ff */
[----:B------:R3:W-:Y:S01]  /*9240*/  @!P5 ST.E.64 desc[UR40][R14.64], R30 ;  /* 0x0000001e0e00d985 */ /* 0x0007e2000c101b28 */
[----:B0-----:R-:W-:Y:S02]  /*9250*/  @!P2 LEA R8, P5, R61, R10, 0x2 ;  /* 0x0000000a3d08a211 */ /* 0x001fe400078a10ff */
[----:B------:R-:W-:-:S03]  /*9260*/  @!P3 LEA.HI.X R25, R26, R11, R27, 0x2, P6 ;  /* 0x0000000b1a19b211 */ /* 0x000fc600030f141b */
[-C--:B--2---:R-:W-:Y:S02]  /*9270*/  @!P1 LEA R12, P6, R59, R10.reuse, 0x2 ;  /* 0x0000000a3b0c9211 */ /* 0x084fe400078c10ff */
[-C--:B------:R-:W-:Y:S01]  /*9280*/  @!P2 LEA.HI.X R9, R61, R11.reuse, R62, 0x2, P5 ;  /* 0x0000000b3d09a211 */ /* 0x080fe200028f143e */
[----:B------:R3:W-:Y:S01]  /*9290*/  @!P3 ST.E.64 desc[UR40][R24.64], R32 ;  /* 0x000000201800b985 */ /* 0x0007e2000c101b28 */
[-C--:B------:R-:W-:Y:S02]  /*92a0*/  @!P0 LEA R20, P3, R57, R10.reuse, 0x2 ;  /* 0x0000000a39148211 */ /* 0x080fe400078610ff */
[----:B------:R-:W-:Y:S01]  /*92b0*/  @!P4 LEA R10, P5, R19, R10, 0x2 ;  /* 0x0000000a130ac211 */ /* 0x000fe200078a10ff */
[----:B------:R3:W-:Y:S01]  /*92c0*/  @!P2 ST.E.64 desc[UR40][R8.64], R34 ;  /* 0x000000220800a985 */ /* 0x0007e2000c101b28 */
[-C--:B------:R-:W-:Y:S02]  /*92d0*/  @!P1 LEA.HI.X R13, R59, R11.reuse, R60, 0x2, P6 ;  /* 0x0000000b3b0d9211 */ /* 0x080fe400030f143c */
[----:B------:R-:W-:-:S02]  /*92e0*/  @!P0 LEA.HI.X R21, R57, R11, R58, 0x2, P3 ;  /* 0x0000000b39158211 */ /* 0x000fc400018f143a */
[----:B------:R-:W-:Y:S01]  /*92f0*/  @!P4 LEA.HI.X R11, R19, R11, R56, 0x2, P5 ;  /* 0x0000000b130bc211 */ /* 0x000fe200028f1438 */
[----:B------:R3:W-:Y:S04]  /*9300*/  @!P1 ST.E.64 desc[UR40][R12.64], R36 ;  /* 0x000000240c009985 */ /* 0x0007e8000c101b28 */
[----:B------:R3:W-:Y:S04]  /*9310*/  @!P0 ST.E.64 desc[UR40][R20.64], R38 ;  /* 0x0000002614008985 */ /* 0x0007e8000c101b28 */
[----:B------:R3:W-:Y:S02]  /*9320*/  @!P4 ST.E.64 desc[UR40][R10.64], R40 ;  /* 0x000000280a00c985 */ /* 0x0007e4000c101b28 */
.L_x_198:
[----:B------:R-:W-:Y:S05]  /*9330*/  BSYNC B1 ;  /* 0x0000000000017941 */ /* 0x000fea0003800000 */
.L_x_197:
[----:B------:R-:W-:Y:S01]  /*9340*/  ISETP.GE.AND P0, PT, R22, R3, PT ;  /* 0x000000031600720c */ /* 0x000fe20003f06270 */
[----:B--23--:R2:W3:Y:S04]  /*9350*/  SHFL.IDX PT, R11, R4, 0x1, 0x1c1f ;  /* 0x003c1f00040b7f89 */ /* 0x00c4e800000e0000 */
[----:B0-----:R2:W0:Y:S08]  /*9360*/  SHFL.IDX PT, R10, R0, 0x1, 0x1c1f ;  /* 0x003c1f00000a7f89 */ /* 0x00143000000e0000 */
[----:B--2---:R-:W-:Y:S05]  /*9370*/  @P0 BRA `(.L_x_196) ;  /* 0x0000000c00240947 */ /* 0x004fea0003800000 */
[----:B------:R-:W-:Y:S02]  /*9380*/  ULDC UR4, c[0x0][0xac8] ;  /* 0x0002b20000047ab9 */ /* 0x000fe40000000800 */
[----:B-----5:R-:W-:Y:S02]  /*9390*/  ISETP.GE.AND P0, PT, R67, UR4, PT ;  /* 0x0000000443007c0c */ /* 0x020fe4000bf06270 */
[----:B------:R-:W-:Y:S02]  /*93a0*/  ISETP.GE.AND P5, PT, R65, UR4, PT ;  /* 0x0000000441007c0c */ /* 0x000fe4000bfa6270 */
[----:B------:R-:W-:Y:S02]  /*93b0*/  ISETP.GE.AND P3, PT, R63, UR4, PT ;  /* 0x000000043f007c0c */ /* 0x000fe4000bf66270 */
[----:B------:R-:W-:Y:S02]  /*93c0*/  ISETP.GE.AND P2, PT, R26, UR4, PT ;  /* 0x000000041a007c0c */ /* 0x000fe4000bf46270 */
[----:B------:R-:W-:-:S05]  /*93d0*/  ISETP.GE.AND P1, PT, R61, UR4, PT ;  /* 0x000000043d007c0c */ /* 0x000fca000bf26270 */
[----:B0--3--:R-:W-:Y:S02]  /*93e0*/  @!P0 IMAD.WIDE R8, R67, 0x4, R10 ;  /* 0x0000000443088825 */ /* 0x009fe400078e020a */
[-C--:B------:R-:W-:Y:S02]  /*93f0*/  @!P5 LEA R12, P4, R65, R10.reuse, 0x2 ;  /* 0x0000000a410cd211 */ /* 0x080fe400078810ff */
[----:B------:R-:W-:Y:S01]  /*9400*/  @!P3 LEA R14, P6, R63, R10, 0x2 ;  /* 0x0000000a3f0eb211 */ /* 0x000fe200078c10ff */
[----:B------:R0:W-:Y:S01]  /*9410*/  @!P0 ST.E.64 desc[UR40][R8.64], R42 ;  /* 0x0000002a08008985 */ /* 0x0001e2000c101b28 */
[----:B------:R-:W-:Y:S02]  /*9420*/  ISETP.GE.AND P0, PT, R59, UR4, PT ;  /* 0x000000043b007c0c */ /* 0x000fe4000bf06270 */
[----:B------:R-:W-:Y:S02]  /*9430*/  @!P5 LEA.HI.X R13, R65, R11, R66, 0x2, P4 ;  /* 0x0000000b410dd211 */ /* 0x000fe400020f1442 */
[----:B------:R-:W-:-:S02]  /*9440*/  ISETP.GE.AND P4, PT, R57, UR4, PT ;  /* 0x0000000439007c0c */ /* 0x000fc4000bf86270 */
[----:B------:R-:W-:Y:S01]  /*9450*/  @!P3 LEA.HI.X R15, R63, R11, R64, 0x2, P6 ;  /* 0x0000000b3f0fb211 */ /* 0x000fe200030f1440 */
[----:B------:R2:W-:Y:S01]  /*9460*/  @!P5 ST.E.64 desc[UR40][R12.64], R44 ;  /* 0x0000002c0c00d985 */ /* 0x0005e2000c101b28 */
[----:B------:R-:W-:-:S03]  /*9470*/  @!P2 LEA R20, P5, R26, R10, 0x2 ;  /* 0x0000000a1a14a211 */ /* 0x000fc600078a10ff */
[----:B------:R2:W-:Y:S01]  /*9480*/  @!P3 ST.E.64 desc[UR40][R14.64], R46 ;  /* 0x0000002e0e00b985 */ /* 0x0005e2000c101b28 */
[-C--:B------:R-:W-:Y:S02]  /*9490*/  @!P2 LEA.HI.X R21, R26, R11.reuse, R27, 0x2, P5 ;  /* 0x0000000b1a15a211 */ /* 0x080fe400028f141b */
[-C--:B0-----:R-:W-:Y:S02]  /*94a0*/  @!P1 LEA R8, P6, R61, R10.reuse, 0x2 ;  /* 0x0000000a3d089211 */ /* 0x081fe400078c10ff */
[-C--:B------:R-:W-:Y:S01]  /*94b0*/  @!P0 LEA R24, P3, R59, R10.reuse, 0x2 ;  /* 0x0000000a3b188211 */ /* 0x080fe200078610ff */
[----:B------:R2:W-:Y:S01]  /*94c0*/  @!P2 ST.E.64 desc[UR40][R20.64], R48 ;  /* 0x000000301400a985 */ /* 0x0005e2000c101b28 */
[----:B------:R-:W-:Y:S02]  /*94d0*/  @!P4 LEA R26, P5, R57, R10, 0x2 ;  /* 0x0000000a391ac211 */ /* 0x000fe400078a10ff */
[-C--:B------:R-:W-:Y:S02]  /*94e0*/  @!P1 LEA.HI.X R9, R61, R11.reuse, R62, 0x2, P6 ;  /* 0x0000000b3d099211 */ /* 0x080fe400030f143e */
[----:B------:R-:W-:-:S02]  /*94f0*/  @!P0 LEA.HI.X R25, R59, R11, R60, 0x2, P3 ;  /* 0x0000000b3b198211 */ /* 0x000fc400018f143c */
[----:B------:R-:W-:Y:S01]  /*9500*/  @!P4 LEA.HI.X R27, R57, R11, R58, 0x2, P5 ;  /* 0x0000000b391bc211 */ /* 0x000fe200028f143a */
[----:B------:R2:W-:Y:S04]  /*9510*/  @!P1 ST.E.64 desc[UR40][R8.64], R50 ;  /* 0x0000003208009985 */ /* 0x0005e8000c101b28 */
[----:B------:R2:W-:Y:S01]  /*9520*/  @!P0 ST.E.64 desc[UR40][R24.64], R52 ;  /* 0x0000003418008985 */ /* 0x0005e2000c101b28 */
[----:B------:R-:W-:-:S03]  /*9530*/  ISETP.GE.AND P0, PT, R19, UR4, PT ;  /* 0x0000000413007c0c */ /* 0x000fc6000bf06270 */
[----:B------:R2:W-:Y:S10]  /*9540*/  @!P4 ST.E.64 desc[UR40][R26.64], R54 ;  /* 0x000000361a00c985 */ /* 0x0005f4000c101b28 */
[----:B------:R-:W-:Y:S05]  /*9550*/  @P0 BRA `(.L_x_196) ;  /* 0x0000000800ac0947 */ /* 0x000fea0003800000 */
[----:B--2---:R-:W-:-:S04]  /*9560*/  LEA R8, P0, R19, R10, 0x2 ;  /* 0x0000000a13087211 */ /* 0x004fc800078010ff */
[----:B------:R-:W-:-:S05]  /*9570*/  LEA.HI.X R9, R19, R11, R56, 0x2, P0 ;  /* 0x0000000b13097211 */ /* 0x000fca00000f1438 */
[----:B------:R4:W-:Y:S01]  /*9580*/  ST.E.64 desc[UR40][R8.64], R150 ;  /* 0x0000009608007985 */ /* 0x0009e2000c101b28 */
[----:B------:R-:W-:Y:S05]  /*9590*/  BRA `(.L_x_196) ;  /* 0x00000008009c7947 */ /* 0x000fea0003800000 */
.L_x_193:
[----:B------:R-:W2:Y:S01]  /*95a0*/  LDC.64 R10, c[0x0][0xc00] ;  /* 0x00030000ff0a7b82 */ /* 0x000ea20000000a00 */
[----:B------:R-:W-:Y:S01]  /*95b0*/  ULDC.64 UR4, c[0x0][0xc08] ;  /* 0x0003020000047ab9 */ /* 0x000fe20000000a00 */
[----:B------:R-:W-:Y:S01]  /*95c0*/  IMAD.MOV.U32 R3, RZ, RZ, RZ ;  /* 0x000000ffff037224 */ /* 0x000fe200078e00ff */
[----:B------:R-:W-:-:S04]  /*95d0*/  ISETP.NE.U32.AND P0, PT, RZ, UR4, PT ;  /* 0x00000004ff007c0c */ /* 0x000fc8000bf05070 */
[----:B------:R-:W-:Y:S01]  /*95e0*/  ISETP.NE.AND.EX P1, PT, RZ, UR5, PT, P0 ;  /* 0x00000005ff007c0c */ /* 0x000fe2000bf25300 */
[----:B------:R-:W3:Y:S01]  /*95f0*/  LDC.64 R8, c[0x0][0xc00] ;  /* 0x00030000ff087b82 */ /* 0x000ee20000000a00 */
[----:B--2---:R-:W-:-:S04]  /*9600*/  ISETP.NE.U32.AND P0, PT, R10, RZ, PT ;  /* 0x000000ff0a00720c */ /* 0x004fc80003f05070 */
[----:B------:R-:W-:-:S07]  /*9610*/  ISETP.NE.AND.EX P0, PT, R11, RZ, PT, P0 ;  /* 0x000000ff0b00720c */ /* 0x000fce0003f05300 */
[----:B------:R-:W2:Y:S01]  /*9620*/  @P1 LDC.64 R10, c[0x0][0xc08] ;  /* 0x00030200ff0a1b82 */ /* 0x000ea20000000a00 */
[----:B------:R-:W-:Y:S01]  /*9630*/  ULDC UR4, c[0x0][0xa88] ;  /* 0x0002a20000047ab9 */ /* 0x000fe20000000800 */
[----:B---3--:R-:W-:-:S04]  /*9640*/  IMAD.WIDE R12, R155, 0x4, R8 ;  /* 0x000000049b0c7825 */ /* 0x008fc800078e0208 */
[----:B------:R-:W-:Y:S01]  /*9650*/  IMAD.U32 R0, RZ, RZ, UR4 ;  /* 0x00000004ff007e24 */ /* 0x000fe2000f8e00ff */
[----:B------:R3:W5:Y:S01]  /*9660*/  @P0 LDG.E R3, desc[UR40][R12.64] ;  /* 0x000000280c030981 */ /* 0x000762000c1e1900 */
[----:B0-----:R-:W0:Y:S01]  /*9670*/  S2R R14, SR_TID.X ;  /* 0x00000000000e7919 */ /* 0x001e220000002100 */
[----:B--2---:R-:W-:-:S05]  /*9680*/  @P1 IMAD.WIDE R8, R155, 0x4, R10 ;  /* 0x000000049b081825 */ /* 0x004fca00078e020a */
[----:B------:R3:W5:Y:S01]  /*9690*/  @P1 LDG.E R0, desc[UR40][R8.64] ;  /* 0x0000002808001981 */ /* 0x000762000c1e1900 */
[----:B------:R-:W-:-:S13]  /*96a0*/  ISETP.NE.AND P2, PT, R157, RZ, PT ;  /* 0x000000ff9d00720c */ /* 0x000fda0003f45270 */
[----:B------:R-:W2:Y:S01]  /*96b0*/  @!P2 LDC R157, c[0x0][0xad4] ;  /* 0x0002b500ff9dab82 */ /* 0x000ea20000000800 */
[----:B0-----:R-:W-:-:S05]  /*96c0*/  VIADD R30, R14, 0xffffff80 ;  /* 0xffffff800e1e7836 */ /* 0x001fca0000000000 */
[----:B------:R-:W-:Y:S02]  /*96d0*/  ISETP.GT.AND P3, PT, R30, 0xbf, PT ;  /* 0x000000bf1e00780c */ /* 0x000fe40003f64270 */
[----:B--2---:R-:W-:Y:S01]  /*96e0*/  ISETP.GT.AND P2, PT, R157, 0x1, PT ;  /* 0x000000019d00780c */ /* 0x004fe20003f44270 */
[----:B---3--:R-:W-:-:S12]  /*96f0*/  @P1 BRA `(.L_x_199) ;  /* 0x0000000000101947 */ /* 0x008fd80003800000 */
[----:B------:R-:W-:Y:S05]  /*9700*/  @!P0 BRA `(.L_x_199) ;  /* 0x00000000000c8947 */ /* 0x000fea0003800000 */
[----:B------:R-:W2:Y:S04]  /*9710*/  LDG.E R9, desc[UR40][R12.64] ;  /* 0x000000280c097981 */ /* 0x000ea8000c1e1900 */
[----:B-----5:R-:W2:Y:S02]  /*9720*/  LDG.E R0, desc[UR40][R12.64+0x4] ;  /* 0x000004280c007981 */ /* 0x020ea4000c1e1900 */
[----:B--2---:R-:W-:-:S07]  /*9730*/  IMAD.IADD R0, R0, 0x1, -R9 ;  /* 0x0000000100007824 */ /* 0x004fce00078e0a09 */
.L_x_199:
[----:B-1----:R-:W2:Y:S01]  /*9740*/  LDL.LU R4, [R1+0x2c] ;  /* 0x00002c0001047983 */ /* 0x002ea20000300800 */
[----:B------:R-:W-:Y:S01]  /*9750*/  BSSY B1, `(.L_x_200) ;  /* 0x0000038000017945 */ /* 0x000fe20003800000 */
[----:B------:R-:W-:Y:S02]  /*9760*/  SEL R155, R155, RZ, !P0 ;  /* 0x000000ff9b9b7207 */ /* 0x000fe40004000000 */
[----:B-----5:R-:W-:Y:S02]  /*9770*/  SHF.R.S32.HI R26, RZ, 0x1f, R3 ;  /* 0x0000001fff1a7819 */ /* 0x020fe40000011403 */
[----:B--2---:R-:W-:Y:S01]  /*9780*/  SEL R28, R4, RZ, !P0 ;  /* 0x000000ff041c7207 */ /* 0x004fe20004000000 */
[----:B------:R-:W-:Y:S06]  /*9790*/  @P3 BRA `(.L_x_201) ;  /* 0x0000000000cc3947 */ /* 0x000fec0003800000 */
[----:B------:R-:W2:Y:S01]  /*97a0*/  LDL R4, [R1+0x4] ;  /* 0x0000040001047983 */ /* 0x000ea20000100800 */
[----:B------:R-:W0:Y:S02]  /*97b0*/  LDC R33, c[0x0][0xbe8] ;  /* 0x0002fa00ff217b82 */ /* 0x000e240000000800 */
[----:B0-----:R-:W-:Y:S02]  /*97c0*/  IMAD R8, R0, R33, RZ ;  /* 0x0000002100087224 */ /* 0x001fe400078e02ff */
[----:B--2---:R-:W-:-:S04]  /*97d0*/  IMAD R4, R4, 0xc0, R14 ;  /* 0x000000c004047824 */ /* 0x004fc800078e020e */
[----:B------:R-:W-:-:S05]  /*97e0*/  VIADD R31, R4, 0xffffff80 ;  /* 0xffffff80041f7836 */ /* 0x000fca0000000000 */
[----:B------:R-:W-:-:S13]  /*97f0*/  ISETP.GE.AND P0, PT, R31, R8, PT ;  /* 0x000000081f00720c */ /* 0x000fda0003f06270 */
[----:B------:R-:W-:Y:S05]  /*9800*/  @P0 BRA `(.L_x_201) ;  /* 0x0000000000b00947 */ /* 0x000fea0003800000 */
[----:B------:R-:W2:Y:S01]  /*9810*/  LDL.LU R32, [R1+0x28] ;  /* 0x0000280001207983 */ /* 0x000ea20000300800 */
[----:B------:R-:W-:Y:S01]  /*9820*/  ISETP.NE.AND P1, PT, R33, 0x1, PT ;  /* 0x000000012100780c */ /* 0x000fe20003f25270 */
[----:B------:R-:W-:Y:S01]  /*9830*/  IMAD.MOV.U32 R22, RZ, RZ, 0x9b8 ;  /* 0x000009b8ff167424 */ /* 0x000fe200078e00ff */
[----:B------:R-:W-:Y:S01]  /*9840*/  ISETP.GT.AND P0, PT, R157, 0x1, PT ;  /* 0x000000019d00780c */ /* 0x000fe20003f04270 */
[----:B------:R-:W0:Y:S01]  /*9850*/  LDC.64 R8, c[0x0][0xba8] ;  /* 0x0002ea00ff087b82 */ /* 0x000e220000000a00 */
[----:B------:R-:W-:Y:S02]  /*9860*/  IMAD.MOV.U32 R19, RZ, RZ, R31 ;  /* 0x000000ffff137224 */ /* 0x000fe400078e001f */
[----:B------:R-:W-:-:S05]  /*9870*/  SEL R22, R22, 0x978, P0 ;  /* 0x0000097816167807 */ /* 0x000fca0000000000 */
[----:B------:R-:W1:Y:S08]  /*9880*/  LDC.64 R12, c[0x0][R22+0x220] ;  /* 0x00008800160c7b82 */ /* 0x000e700000000a00 */
[----:B------:R-:W3:Y:S08]  /*9890*/  @P1 LDC R4, c[0x0][0xbec] ;  /* 0x0002fb00ff041b82 */ /* 0x000ef00000000800 */
[----:B------:R-:W4:Y:S08]  /*98a0*/  LDC.64 R10, c[0x0][R22+0x218] ;  /* 0x00008600160a7b82 */ /* 0x000f300000000a00 */
[----:B------:R-:W5:Y:S01]  /*98b0*/  @P1 LDC R29, c[0x0][0xbf0] ;  /* 0x0002fc00ff1d1b82 */ /* 0x000f620000000800 */
[----:B-1----:R-:W-:-:S02]  /*98c0*/  IMAD R13, R13, R155, RZ ;  /* 0x0000009b0d0d7224 */ /* 0x002fc400078e02ff */
[----:B------:R-:W-:-:S05]  /*98d0*/  IMAD.WIDE.U32 R24, R12, R155, RZ ;  /* 0x0000009b0c187225 */ /* 0x000fca00078e00ff */
[----:B------:R-:W1:Y:S01]  /*98e0*/  LDC.64 R14, c[0x0][R22+0x228] ;  /* 0x00008a00160e7b82 */ /* 0x000e620000000a00 */
[----:B---3--:R-:W-:-:S07]  /*98f0*/  @P1 IMAD.HI.U32 R4, R31, R4, RZ ;  /* 0x000000041f041227 */ /* 0x008fce00078e00ff */
[----:B------:R-:W3:Y:S01]  /*9900*/  LDC.64 R20, c[0x0][R22+0x210] ;  /* 0x0000840016147b82 */ /* 0x000ee20000000a00 */
[-C--:B----4-:R-:W-:Y:S02]  /*9910*/  IMAD R27, R11, R156.reuse, RZ ;  /* 0x0000009c0b1b7224 */ /* 0x090fe400078e02ff */
[----:B------:R-:W-:-:S04]  /*9920*/  IMAD.WIDE.U32 R10, R10, R156, RZ ;  /* 0x0000009c0a0a7225 */ /* 0x000fc800078e00ff */
[----:B------:R-:W-:Y:S01]  /*9930*/  IMAD.IADD R27, R11, 0x1, R27 ;  /* 0x000000010b1b7824 */ /* 0x000fe200078e021b */
[----:B-----5:R-:W-:Y:S01]  /*9940*/  @P1 SHF.R.U32.HI R19, RZ, R29, R4 ;  /* 0x0000001dff131219 */ /* 0x020fe20000011604 */
[----:B------:R-:W-:Y:S01]  /*9950*/  IMAD R29, R12, R28, R13 ;  /* 0x0000001c0c1d7224 */ /* 0x000fe200078e020d */
[----:B0-----:R-:W0:Y:S01]  /*9960*/  @!P0 LDC R8, c[0x0][0xb50] ;  /* 0x0002d400ff088b82 */ /* 0x001e220000000800 */
[----:B------:R-:W-:Y:S02]  /*9970*/  IADD3 R4, P1, P3, R24, R10, R3 ;  /* 0x0000000a18047210 */ /* 0x000fe40007b3e003 */
[----:B------:R-:W-:Y:S02]  /*9980*/  IMAD.MOV R12, RZ, RZ, -R19 ;  /* 0x000000ffff0c7224 */ /* 0x000fe400078e0a13 */
[----:B------:R-:W-:-:S03]  /*9990*/  IMAD.IADD R29, R25, 0x1, R29 ;  /* 0x00000001191d7824 */ /* 0x000fc600078e021d */
[----:B------:R-:W4:Y:S01]  /*99a0*/  @!P0 LDC R9, c[0x0][0xb54] ;  /* 0x0002d500ff098b82 */ /* 0x000f220000000800 */
[----:B--2---:R-:W-:-:S05]  /*99b0*/  SEL R13, R32, RZ, P0 ;  /* 0x000000ff200d7207 */ /* 0x004fca0000000000 */
[----:B-1----:R-:W-:-:S04]  /*99c0*/  IMAD.WIDE.U32 R10, R14, R13, RZ ;  /* 0x0000000d0e0a7225 */ /* 0x002fc800078e00ff */
[----:B------:R-:W-:Y:S02]  /*99d0*/  IMAD R15, R15, R13, RZ ;  /* 0x0000000d0f0f7224 */ /* 0x000fe400078e02ff */
[----:B------:R-:W-:Y:S01]  /*99e0*/  IMAD R13, R33, R12, R31 ;  /* 0x0000000c210d7224 */ /* 0x000fe200078e021f */
[----:B------:R-:W-:Y:S01]  /*99f0*/  IADD3.X R12, R29, R27, R26, P1, P3 ;  /* 0x0000001b1d0c7210 */ /* 0x000fe20000fe641a */
[----:B------:R-:W-:Y:S01]  /*9a00*/  IMAD.IADD R15, R11, 0x1, R15 ;  /* 0x000000010b0f7824 */ /* 0x000fe200078e020f */
[----:B------:R-:W-:Y:S01]  /*9a10*/  IADD3 R10, P0, P1, R19, R4, R10 ;  /* 0x00000004130a7210 */ /* 0x000fe2000791e00a */
[----:B---3--:R-:W-:Y:S01]  /*9a20*/  IMAD R4, R21, R13, RZ ;  /* 0x0000000d15047224 */ /* 0x008fe200078e02ff */
[----:B------:R-:W-:-:S04]  /*9a30*/  SHF.R.S32.HI R19, RZ, 0x1f, R19 ;  /* 0x0000001fff137819 */ /* 0x000fc80000011413 */
[----:B------:R-:W-:Y:S02]  /*9a40*/  IADD3.X R11, R19, R12, R15, P0, P1 ;  /* 0x0000000c130b7210 */ /* 0x000fe400007e240f */
[----:B------:R-:W-:Y:S01]  /*9a50*/  SHF.R.S32.HI R15, RZ, 0x1f, R13 ;  /* 0x0000001fff0f7819 */ /* 0x000fe2000001140d */
[----:B------:R-:W-:-:S04]  /*9a60*/  IMAD.WIDE.U32 R10, R20, R13, R10 ;  /* 0x0000000d140a7225 */ /* 0x000fc800078e000a */
[----:B------:R-:W-:Y:S01]  /*9a70*/  IMAD R15, R20, R15, R4 ;  /* 0x0000000f140f7224 */ /* 0x000fe200078e0204 */
[----:B0-----:R-:W-:-:S03]  /*9a80*/  LEA R8, P0, R10, R8, 0x2 ;  /* 0x000000080a087211 */ /* 0x001fc600078010ff */
[----:B------:R-:W-:Y:S02]  /*9a90*/  IMAD.IADD R4, R11, 0x1, R15 ;  /* 0x000000010b047824 */ /* 0x000fe400078e020f */
[----:B------:R-:W-:-:S03]  /*9aa0*/  IMAD.MOV.U32 R11, RZ, RZ, -0x800000 ;  /* 0xff800000ff0b7424 */ /* 0x000fc600078e00ff */
[----:B----4-:R-:W-:-:S05]  /*9ab0*/  LEA.HI.X R9, R10, R9, R4, 0x2, P0 ;  /* 0x000000090a097211 */ /* 0x010fca00000f1404 */
[----:B------:R0:W-:Y:S02]  /*9ac0*/  STG.E desc[UR40][R8.64], R11 ;  /* 0x0000000b08007986 */ /* 0x0001e4000c101928 */
.L_x_201:
[----:B------:R-:W-:Y:S05]  /*9ad0*/  BSYNC B1 ;  /* 0x0000000000017941 */ /* 0x000fea0003800000 */
.L_x_200:
[----:B------:R-:W-:Y:S05]  /*9ae0*/  @P2 BRA `(.L_x_196) ;  /* 0x0000000400482947 */ /* 0x000fea0003800000 */
[----:B------:R-:W2:Y:S01]  /*9af0*/  LDL R12, [R1+0x8] ;  /* 0x00000800010c7983 */ /* 0x000ea20000100800 */
[----:B------:R-:W1:Y:S03]  /*9b00*/  LDC R15, c[0x0][0xbe8] ;  /* 0x0002fa00ff0f7b82 */ /* 0x000e660000000800 */
[----:B------:R-:W3:Y:S01]  /*9b10*/  LDL R10, [R1+0x64] ;  /* 0x00006400010a7983 */ /* 0x000ee20000100800 */
[--C-:B------:R-:W-:Y:S01]  /*9b20*/  SHF.R.S32.HI R14, RZ, 0x1f, R30.reuse ;  /* 0x0000001fff0e7819 */ /* 0x100fe2000001141e */
[----:B------:R-:W-:Y:S01]  /*9b30*/  ULDC.64 UR4, c[0x0][0xaa0] ;  /* 0x0002a80000047ab9 */ /* 0x000fe20000000a00 */
[----:B------:R-:W-:Y:S01]  /*9b40*/  SHF.R.S32.HI R25, RZ, 0x1f, R30 ;  /* 0x0000001fff197819 */ /* 0x000fe2000001141e */
[----:B------:R-:W4:Y:S01]  /*9b50*/  LDL.LU R20, [R1+0x4] ;  /* 0x0000040001147983 */ /* 0x000f220000300800 */
[-C--:B------:R-:W-:Y:S01]  /*9b60*/  LEA.HI R14, R14, R30.reuse, RZ, 0x3 ;  /* 0x0000001e0e0e7211 */ /* 0x080fe200078f18ff */
[----:B------:R-:W-:Y:S01]  /*9b70*/  IMAD R4, R26, UR4, RZ ;  /* 0x000000041a047c24 */ /* 0x000fe2000f8e02ff */
[----:B------:R-:W-:Y:S01]  /*9b80*/  LEA.HI R25, R25, R30, RZ, 0x3 ;  /* 0x0000001e19197211 */ /* 0x000fe200078f18ff */
[C---:B0-----:R-:W-:Y:S01]  /*9b90*/  IMAD.WIDE.U32 R8, R3.reuse, UR4, RZ ;  /* 0x0000000403087c25 */ /* 0x041fe2000f8e00ff */
[----:B------:R-:W-:Y:S01]  /*9ba0*/  LOP3.LUT R14, R14, 0xfffffff8, RZ, 0xc0, !PT ;  /* 0xfffffff80e0e7812 */ /* 0x000fe200078ec0ff */
[----:B------:R-:W-:Y:S01]  /*9bb0*/  ULDC.64 UR6, c[0x0][0xaf0] ;  /* 0x0002bc0000067ab9 */ /* 0x000fe20000000a00 */
[----:B------:R-:W-:Y:S01]  /*9bc0*/  SHF.R.S32.HI R25, RZ, 0x3, R25 ;  /* 0x00000003ff197819 */ /* 0x000fe20000011419 */
[----:B------:R-:W-:Y:S01]  /*9bd0*/  IMAD R11, R3, UR5, R4 ;  /* 0x00000005030b7c24 */ /* 0x000fe2000f8e0204 */
[----:B------:R-:W-:Y:S01]  /*9be0*/  ULDC.64 UR4, c[0x0][0xae8] ;  /* 0x0002ba0000047ab9 */ /* 0x000fe20000000a00 */
[----:B------:R-:W-:-:S02]  /*9bf0*/  IMAD.IADD R14, R30, 0x1, -R14 ;  /* 0x000000011e0e7824 */ /* 0x000fc400078e0a0e */
[----:B------:R-:W-:Y:S02]  /*9c00*/  IMAD.IADD R9, R9, 0x1, R11 ;  /* 0x0000000109097824 */ /* 0x000fe400078e020b */
[----:B------:R-:W-:Y:S02]  /*9c10*/  IMAD R3, R14, 0x30, R25 ;  /* 0x000000300e037824 */ /* 0x000fe400078e0219 */
[----:B------:R-:W-:Y:S01]  /*9c20*/  IMAD.WIDE.U32 R8, R156, UR4, R8 ;  /* 0x000000049c087c25 */ /* 0x000fe2000f8e0008 */
[----:B-1----:R-:W-:-:S03]  /*9c30*/  ISETP.NE.AND P0, PT, R15, 0x1, PT ;  /* 0x000000010f00780c */ /* 0x002fc60003f05270 */
[----:B------:R-:W-:Y:S01]  /*9c40*/  IMAD R9, R156, UR5, R9 ;  /* 0x000000059c097c24 */ /* 0x000fe2000f8e0209 */
[----:B------:R-:W-:Y:S01]  /*9c50*/  ULDC.64 UR4, c[0x0][0xae0] ;  /* 0x0002b80000047ab9 */ /* 0x000fe20000000a00 */
[----:B------:R-:W-:Y:S02]  /*9c60*/  IMAD R21, R0, R15, RZ ;  /* 0x0000000f00157224 */ /* 0x000fe400078e02ff */
[----:B------:R-:W-:-:S06]  /*9c70*/  IMAD.WIDE.U32 R8, R155, UR6, R8 ;  /* 0x000000069b087c25 */ /* 0x000fcc000f8e0008 */
[----:B------:R-:W0:Y:S08]  /*9c80*/  @P0 LDC R13, c[0x0][0xbec] ;  /* 0x0002fb00ff0d0b82 */ /* 0x000e300000000800 */
[----:B------:R-:W1:Y:S01]  /*9c90*/  @P0 LDC R19, c[0x0][0xbf0] ;  /* 0x0002fc00ff130b82 */ /* 0x000e620000000800 */
[----:B--2---:R-:W-:Y:S02]  /*9ca0*/  IMAD.MOV.U32 R22, RZ, RZ, R12 ;  /* 0x000000ffff167224 */ /* 0x004fe400078e000c */
[----:B---3--:R-:W-:-:S02]  /*9cb0*/  IMAD.MOV.U32 R24, RZ, RZ, R10 ;  /* 0x000000ffff187224 */ /* 0x008fc400078e000a */
[----:B------:R-:W-:Y:S02]  /*9cc0*/  IMAD R10, R28, UR6, RZ ;  /* 0x000000061c0a7c24 */ /* 0x000fe4000f8e02ff */
[----:B----4-:R-:W-:-:S04]  /*9cd0*/  IMAD R12, R20, 0xc0, R3 ;  /* 0x000000c0140c7824 */ /* 0x010fc800078e0203 */
[----:B0-----:R-:W-:-:S04]  /*9ce0*/  @P0 IMAD.HI.U32 R4, R12, R13, RZ ;  /* 0x0000000d0c040227 */ /* 0x001fc800078e00ff */
[----:B------:R-:W-:Y:S01]  /*9cf0*/  IMAD.MOV.U32 R3, RZ, RZ, R12 ;  /* 0x000000ffff037224 */ /* 0x000fe200078e000c */
[----:B-1----:R-:W-:Y:S01]  /*9d00*/  @P0 SHF.R.U32.HI R3, RZ, R19, R4 ;  /* 0x00000013ff030219 */ /* 0x002fe20000011604 */
[----:B------:R-:W-:-:S03]  /*9d10*/  IMAD R13, R155, UR7, R10 ;  /* 0x000000079b0d7c24 */ /* 0x000fc6000f8e020a */
[--C-:B------:R-:W-:Y:S01]  /*9d20*/  SHF.R.S32.HI R4, RZ, 0x1f, R3.reuse ;  /* 0x0000001fff047819 */ /* 0x100fe20000011403 */
[----:B------:R-:W-:Y:S02]  /*9d30*/  IMAD.MOV R11, RZ, RZ, -R3 ;  /* 0x000000ffff0b7224 */ /* 0x000fe400078e0a03 */
[----:B------:R-:W-:Y:S02]  /*9d40*/  IMAD.IADD R9, R9, 0x1, R13 ;  /* 0x0000000109097824 */ /* 0x000fe400078e020d */
[----:B------:R-:W-:Y:S02]  /*9d50*/  IMAD R11, R15, R11, R12 ;  /* 0x0000000b0f0b7224 */ /* 0x000fe400078e020c */
[----:B------:R-:W-:Y:S02]  /*9d60*/  IMAD R4, R4, UR4, RZ ;  /* 0x0000000404047c24 */ /* 0x000fe4000f8e02ff */
[----:B------:R-:W-:-:S04]  /*9d70*/  IMAD.WIDE.U32 R8, R3, UR4, R8 ;  /* 0x0000000403087c25 */ /* 0x000fc8000f8e0008 */
[----:B------:R-:W-:Y:S01]  /*9d80*/  IMAD R13, R3, UR5, R4 ;  /* 0x00000005030d7c24 */ /* 0x000fe2000f8e0204 */
[----:B------:R-:W-:Y:S01]  /*9d90*/  SHF.R.S32.HI R4, RZ, 0x1f, R11 ;  /* 0x0000001fff047819 */ /* 0x000fe2000001140b */
[----:B------:R-:W-:Y:S02]  /*9da0*/  ULDC.64 UR4, c[0x0][0xad8] ;  /* 0x0002b60000047ab9 */ /* 0x000fe40000000a00 */
[----:B------:R-:W-:Y:S02]  /*9db0*/  IMAD.IADD R9, R9, 0x1, R13 ;  /* 0x0000000109097824 */ /* 0x000fe400078e020d */
[----:B------:R-:W-:Y:S02]  /*9dc0*/  IMAD R4, R4, UR4, RZ ;  /* 0x0000000404047c24 */ /* 0x000fe4000f8e02ff */
[----:B------:R-:W-:-:S04]  /*9dd0*/  IMAD.WIDE.U32 R8, R11, UR4, R8 ;  /* 0x000000040b087c25 */ /* 0x000fc8000f8e0008 */
[----:B------:R-:W-:Y:S01]  /*9de0*/  IMAD R3, R11, UR5, R4 ;  /* 0x000000050b037c24 */ /* 0x000fe2000f8e0204 */
[----:B------:R-:W-:Y:S01]  /*9df0*/  ULDC.64 UR4, c[0x0][0xa80] ;  /* 0x0002a00000047ab9 */ /* 0x000fe20000000a00 */
[----:B------:R-:W-:Y:S02]  /*9e00*/  IMAD R4, R20, 0xc0, R25 ;  /* 0x000000c014047824 */ /* 0x000fe400078e0219 */
[----:B------:R-:W-:Y:S01]  /*9e10*/  IMAD.IADD R3, R9, 0x1, R3 ;  /* 0x0000000109037824 */ /* 0x000fe200078e0203 */
[----:B------:R-:W-:Y:S01]  /*9e20*/  LEA R9, P0, R8, UR4, 0x1 ;  /* 0x0000000408097c11 */ /* 0x000fe2000f8008ff */
[----:B------:R-:W-:Y:S01]  /*9e30*/  ULDC UR4, c[0x0][0xac8] ;  /* 0x0002b20000047ab9 */ /* 0x000fe20000000800 */
[----:B------:R-:W-:Y:S02]  /*9e40*/  VIADD R0, R4, 0x30 ;  /* 0x0000003004007836 */ /* 0x000fe40000000000 */
[----:B------:R-:W-:Y:S01]  /*9e50*/  LEA.HI.X R14, R8, UR5, R3, 0x1, P0 ;  /* 0x00000005080e7c11 */ /* 0x000fe200080f0c03 */
[----:B------:R-:W0:Y:S01]  /*9e60*/  SHFL.IDX PT, R10, R9, 0x1, 0x181f ;  /* 0x00381f00090a7f89 */ /* 0x000e2200000e0000 */
[----:B------:R-:W-:Y:S01]  /*9e70*/  ISETP.GE.AND P0, PT, R22, UR4, PT ;  /* 0x0000000416007c0c */ /* 0x000fe2000bf06270 */
[----:B------:R-:W-:-:S02]  /*9e80*/  VIADD R3, R4, 0x60 ;  /* 0x0000006004037836 */ /* 0x000fc40000000000 */
[----:B------:R-:W1:Y:S01]  /*9e90*/  SHFL.IDX PT, R8, R9, RZ, 0x181f ;  /* 0x00181fff09087589 */ /* 0x000e6200000e0000 */
[CC--:B------:R-:W-:Y:S01]  /*9ea0*/  ISETP.GE.OR P3, PT, R4.reuse, R21.reuse, P0 ;  /* 0x000000150400720c */ /* 0x0c0fe20000766670 */
[----:B------:R-:W-:Y:S01]  /*9eb0*/  VIADD R4, R4, 0x90 ;  /* 0x0000009004047836 */ /* 0x000fe20000000000 */
[-C--:B------:R-:W-:Y:S01]  /*9ec0*/  ISETP.GE.OR P2, PT, R0, R21.reuse, P0 ;  /* 0x000000150000720c */ /* 0x080fe20000746670 */
[----:B------:R-:W2:Y:S01]  /*9ed0*/  SHFL.IDX PT, R12, R9, 0x2, 0x181f ;  /* 0x00581f00090c7f89 */ /* 0x000ea200000e0000 */
[-C--:B------:R-:W-:Y:S02]  /*9ee0*/  ISETP.GE.OR P1, PT, R3, R21.reuse, P0 ;  /* 0x000000150300720c */ /* 0x080fe40000726670 */
[----:B------:R-:W-:Y:S01]  /*9ef0*/  ISETP.GE.OR P0, PT, R4, R21, P0 ;  /* 0x000000150400720c */ /* 0x000fe20000706670 */
[----:B------:R-:W3:Y:S04]  /*9f00*/  SHFL.IDX PT, R11, R14, RZ, 0x181f ;  /* 0x00181fff0e0b7589 */ /* 0x000ee800000e0000 */
[----:B------:R3:W4:Y:S04]  /*9f10*/  SHFL.IDX PT, R20, R9, 0x3, 0x181f ;  /* 0x00781f0009147f89 */ /* 0x00072800000e0000 */
[----:B------:R-:W5:Y:S04]  /*9f20*/  SHFL.IDX PT, R13, R14, 0x1, 0x181f ;  /* 0x00381f000e0d7f89 */ /* 0x000f6800000e0000 */
[----:B------:R-:W5:Y:S01]  /*9f30*/  SHFL.IDX PT, R15, R14, 0x2, 0x181f ;  /* 0x00581f000e0f7f89 */ /* 0x000f6200000e0000 */
[----:B0-----:R-:W-:-:S03]  /*9f40*/  @!P2 LEA R10, P5, R22, R10, 0x1 ;  /* 0x0000000a160aa211 */ /* 0x001fc600078a08ff */
[----:B------:R4:W0:Y:S01]  /*9f50*/  SHFL.IDX PT, R19, R14, 0x3, 0x181f ;  /* 0x00781f000e137f89 */ /* 0x00082200000e0000 */
[C---:B-1----:R-:W-:Y:S02]  /*9f60*/  @!P3 LEA R8, P6, R22.reuse, R8, 0x1 ;  /* 0x000000081608b211 */ /* 0x042fe400078c08ff */
[C---:B--2---:R-:W-:Y:S02]  /*9f70*/  @!P1 LEA R12, P4, R22.reuse, R12, 0x1 ;  /* 0x0000000c160c9211 */ /* 0x044fe400078808ff */
[C---:B---3--:R-:W-:Y:S02]  /*9f80*/  @!P3 LEA.HI.X R9, R22.reuse, R11, R24, 0x1, P6 ;  /* 0x0000000b1609b211 */ /* 0x048fe400030f0c18 */
[----:B----4-:R-:W-:-:S03]  /*9f90*/  @!P0 LEA R14, P6, R22, R20, 0x1 ;  /* 0x00000014160e8211 */ /* 0x010fc600078c08ff */
[----:B------:R1:W-:Y:S01]  /*9fa0*/  @!P3 ST.E.128 desc[UR40][R8.64], RZ ;  /* 0x000000ff0800b985 */ /* 0x0003e2000c101d28 */
[C-C-:B-----5:R-:W-:Y:S02]  /*9fb0*/  @!P2 LEA.HI.X R11, R22.reuse, R13, R24.reuse, 0x1, P5 ;  /* 0x0000000d160ba211 */ /* 0x160fe400028f0c18 */
[----:B------:R-:W-:-:S03]  /*9fc0*/  @!P1 LEA.HI.X R13, R22, R15, R24, 0x1, P4 ;  /* 0x0000000f160d9211 */ /* 0x000fc600020f0c18 */
[----:B------:R1:W-:Y:S01]  /*9fd0*/  @!P2 ST.E.128 desc[UR40][R10.64], RZ ;  /* 0x000000ff0a00a985 */ /* 0x0003e2000c101d28 */
[----:B0-----:R-:W-:-:S03]  /*9fe0*/  @!P0 LEA.HI.X R15, R22, R19, R24, 0x1, P6 ;  /* 0x00000013160f8211 */ /* 0x001fc600030f0c18 */
[----:B------:R1:W-:Y:S04]  /*9ff0*/  @!P1 ST.E.128 desc[UR40][R12.64], RZ ;  /* 0x000000ff0c009985 */ /* 0x0003e8000c101d28 */
[----:B------:R1:W-:Y:S02]  /*a000*/  @!P0 ST.E.128 desc[UR40][R14.64], RZ ;  /* 0x000000ff0e008985 */ /* 0x0003e4000c101d28 */
.L_x_196:
[----:B------:R-:W-:Y:S05]  /*a010*/  BSYNC B0 ;  /* 0x0000000000007941 */ /* 0x000fea0003800000 */
.L_x_192:
[----:B------:R-:W-:Y:S02]  /*a020*/  ULDC UR4, c[0x0][0xc3c] ;  /* 0x00030f0000047ab9 */ /* 0x000fe40000000800 */
[----:B------:R-:W-:-:S13]  /*a030*/  ISETP.GE.AND P0, PT, R7, UR4, PT ;  /* 0x0000000407007c0c */ /* 0x000fda000bf06270 */
[----:B------:R-:W-:Y:S05]  /*a040*/  @!P0 BRA `(.L_x_202) ;  /* 0xffffff7000548947 */ /* 0x000fea000383ffff */
[----:B------:R-:W-:Y:S05]  /*a050*/  EXIT ;  /* 0x000000000000794d */ /* 0x000fea0003800000 */
.L_x_167:
[----:B------:R-:W-:-:S08]  /*a060*/  NOP ;  /* 0x0000000000007918 */ /* 0x000fd00000000000 */
[----:B--2---:R-:W0:-:S00]  /*a070*/  USETMAXREG.DEALLOC.CTAPOOL 0x20 ;  /* 0x00000020000079c8 */ /* 0x004e0000080e0500 */
[----:B0-----:R-:W-:Y:S01]  /*a080*/  LOP3.LUT R0, R0, 0x3, RZ, 0xc0, !PT ;  /* 0x0000000300007812 */ /* 0x001fe200078ec0ff */
[----:B------:R-:W-:Y:S01]  /*a090*/  IMAD.MOV.U32 R6, RZ, RZ, RZ ;  /* 0x000000ffff067224 */ /* 0x000fe200078e00ff */
[----:B------:R-:W-:-:S04]  /*a0a0*/  LOP3.LUT R29, R29, 0xfffffffd, RZ, 0xc0, !PT ;  /* 0xfffffffd1d1d7812 */ /* 0x000fc800078ec0ff */
[----:B------:R-:W0:Y:S02]  /*a0b0*/  SHFL.IDX PT, R0, R0, RZ, 0x1f ;  /* 0x00001fff00007589 */ /* 0x000e2400000e0000 */
[----:B0-----:R-:W-:-:S13]  /*a0c0*/  ISETP.NE.AND P0, PT, R0, RZ, PT ;  /* 0x000000ff0000720c */ /* 0x001fda0003f05270 */
[----:B------:R-:W-:Y:S01]  /*a0d0*/  @P0 LOP3.LUT R29, R29, 0x2, RZ, 0xfc, !PT ;  /* 0x000000021d1d0812 */ /* 0x000fe200078efcff */
[----:B------:R-:W-:Y:S06]  /*a0e0*/  @!P0 BRA `(.L_x_203) ;  /* 0x00000000001c8947 */ /* 0x000fec0003800000 */
[----:B------:R-:W0:Y:S08]  /*a0f0*/  S2UR UR5, SR_CgaCtaId ;  /* 0x00000000000579c3 */ /* 0x000e300000008800 */
[----:B------:R-:W-:Y:S06]  /*a100*/  BAR.SYNC.DEFER_BLOCKING 0x5, 0x200 ;  /* 0x0148000000007b1d */ /* 0x000fec0000010000 */
[----:B------:R-:W-:-:S02]  /*a110*/  UMOV UR4, 0x400 ;  /* 0x0000040000047882 */ /* 0x000fc40000000000 */
[----:B0-----:R-:W-:-:S09]  /*a120*/  ULEA UR4, UR5, UR4, 0x18 ;  /* 0x0000000405047291 */ /* 0x001fd2000f8ec03f */
[----:B------:R-:W0:Y:S01]  /*a130*/  LDS.128 R24, [UR4+0x308d0] ;  /* 0x0308d004ff187984 */ /* 0x000e220008000c00 */
[----:B------:R-:W-:Y:S06]  /*a140*/  BAR.ARV 0x4, 0x200 ;  /* 0x0108000000007b1d */ /* 0x000fec0000002000 */
[----:B------:R-:W-:Y:S05]  /*a150*/  BRA `(.L_x_204) ;  /* 0x0000000800887947 */ /* 0x000fea0003800000 */
.L_x_203:
[----:B------:R-:W0:Y:S01]  /*a160*/  S2R R0, SR_TID.X ;  /* 0x0000000000007919 */ /* 0x000e220000002100 */
[----:B------:R-:W-:Y:S01]  /*a170*/  ULDC UR4, c[0x0][0xc3c] ;  /* 0x00030f0000047ab9 */ /* 0x000fe20000000800 */
[----:B------:R-:W-:Y:S01]  /*a180*/  IMAD.MOV.U32 R7, RZ, RZ, RZ ;  /* 0x000000ffff077224 */ /* 0x000fe200078e00ff */
[----:B------:R-:W1:Y:S01]  /*a190*/  S2UR UR6, SR_CTAID.X ;  /* 0x00000000000679c3 */ /* 0x000e620000002500 */
[----:B------:R-:W-:Y:S01]  /*a1a0*/  ULDC UR5, c[0x0][0xc38] ;  /* 0x00030e0000057ab9 */ /* 0x000fe20000000800 */
[----:B0-----:R-:W-:-:S04]  /*a1b0*/  LOP3.LUT R0, R0, 0x1f, RZ, 0xc0, !PT ;  /* 0x0000001f00007812 */ /* 0x001fc800078ec0ff */
[----:B------:R-:W-:-:S04]  /*a1c0*/  ISETP.NE.AND P0, PT, R0, 0x1f, PT ;  /* 0x0000001f0000780c */ /* 0x000fc80003f05270 */
[----:B------:R-:W-:-:S13]  /*a1d0*/  ISETP.GE.OR P1, PT, R0, UR4, !P0 ;  /* 0x0000000400007c0c */ /* 0x000fda000c726670 */
[----:B------:R-:W0:Y:S08]  /*a1e0*/  @!P1 LDC.64 R4, c[0x0][0xc80] ;  /* 0x00032000ff049b82 */ /* 0x000e300000000a00 */
[----:B------:R-:W2:Y:S01]  /*a1f0*/  @!P1 LDC.64 R2, c[0x0][0xc78] ;  /* 0x00031e00ff029b82 */ /* 0x000ea20000000a00 */
[----:B0-----:R-:W-:-:S05]  /*a200*/  @!P1 IMAD.WIDE.U32 R4, R0, 0x4, R4 ;  /* 0x0000000400049825 */ /* 0x001fca00078e0004 */
[----:B------:R-:W3:Y:S01]  /*a210*/  @!P1 LDG.E R6, desc[UR40][R4.64] ;  /* 0x0000002804069981 */ /* 0x000ee2000c1e1900 */
[----:B--2---:R-:W-:-:S05]  /*a220*/  @!P1 IMAD.WIDE.U32 R2, R0, 0x4, R2 ;  /* 0x0000000400029825 */ /* 0x004fca00078e0002 */
[----:B------:R-:W3:Y:S01]  /*a230*/  @!P1 LDG.E R7, desc[UR40][R2.64] ;  /* 0x0000002802079981 */ /* 0x000ee2000c1e1900 */
[C---:B------:R-:W-:Y:S02]  /*a240*/  ISETP.NE.AND P1, PT, R0.reuse, RZ, PT ;  /* 0x000000ff0000720c */ /* 0x040fe40003f25270 */
[C---:B------:R-:W-:Y:S02]  /*a250*/  ISETP.GE.U32.AND P2, PT, R0.reuse, 0x2, PT ;  /* 0x000000020000780c */ /* 0x040fe40003f46070 */
[C---:B------:R-:W-:Y:S02]  /*a260*/  ISETP.GE.U32.AND P3, PT, R0.reuse, 0x4, PT ;  /* 0x000000040000780c */ /* 0x040fe40003f66070 */
[C---:B------:R-:W-:Y:S02]  /*a270*/  ISETP.GE.U32.AND P4, PT, R0.reuse, 0x8, PT ;  /* 0x000000080000780c */ /* 0x040fe40003f86070 */
[----:B------:R-:W-:Y:S01]  /*a280*/  ISETP.GE.U32.AND P5, PT, R0, 0x10, PT ;  /* 0x000000100000780c */ /* 0x000fe20003fa6070 */
[----:B------:R-:W-:Y:S01]  /*a290*/  UMOV UR4, URZ ;  /* 0x0000003f00047c82 */ /* 0x000fe20008000000 */
[----:B---3--:R-:W-:-:S05]  /*a2a0*/  IMAD R8, R6, R7, RZ ;  /* 0x0000000706087224 */ /* 0x008fca00078e02ff */
[----:B------:R-:W0:Y:S02]  /*a2b0*/  SHFL.UP PT, R9, R8, 0x1, RZ ;  /* 0x0420000008097989 */ /* 0x000e2400000e00ff */
[----:B0-----:R-:W-:-:S05]  /*a2c0*/  SEL R9, R9, RZ, P1 ;  /* 0x000000ff09097207 */ /* 0x001fca0000800000 */
[----:B------:R-:W-:-:S05]  /*a2d0*/  IMAD.IADD R9, R8, 0x1, R9 ;  /* 0x0000000108097824 */ /* 0x000fca00078e0209 */
        /* <DEDUP_REMOVED lines=12> */
[----:B------:R-:W0:Y:S02]  /*a3a0*/  SHFL.IDX PT, R8, R2, 0x1f, 0x1f ;  /* 0x03e01f0002087f89 */ /* 0x000e2400000e0000 */
[----:B0-----:R-:W-:-:S05]  /*a3b0*/  IMAD R8, R8, UR5, RZ ;  /* 0x0000000508087c24 */ /* 0x001fca000f8e02ff */
[----:B-1----:R-:W-:Y:S01]  /*a3c0*/  ISETP.GT.AND P6, PT, R8, UR6, PT ;  /* 0x0000000608007c0c */ /* 0x002fe2000bfc4270 */
[----:B------:R-:W-:-:S12]  /*a3d0*/  IMAD.MOV.U32 R3, RZ, RZ, R8 ;  /* 0x000000ffff037224 */ /* 0x000fd800078e0008 */
[----:B------:R-:W-:Y:S05]  /*a3e0*/  @P6 BRA `(.L_x_205) ;  /* 0x00000000009c6947 */ /* 0x000fea0003800000 */
[----:B------:R-:W-:Y:S01]  /*a3f0*/  IMAD.MOV.U32 R8, RZ, RZ, R3 ;  /* 0x000000ffff087224 */ /* 0x000fe200078e0003 */
[----:B------:R-:W-:Y:S01]  /*a400*/  UMOV UR4, URZ ;  /* 0x0000003f00047c82 */ /* 0x000fe20008000000 */
[----:B------:R-:W-:-:S05]  /*a410*/  ULDC UR5, c[0x0][0xc38] ;  /* 0x00030e0000057ab9 */ /* 0x000fca0000000800 */
.L_x_207:
[----:B------:R-:W0:Y:S01]  /*a420*/  LDC R2, c[0x0][0xc3c] ;  /* 0x00030f00ff027b82 */ /* 0x000e220000000800 */
[----:B------:R-:W-:Y:S01]  /*a430*/  UIADD3 UR4, UR4, 0x1f, URZ ;  /* 0x0000001f04047890 */ /* 0x000fe2000fffe03f */
[----:B------:R-:W-:Y:S02]  /*a440*/  ULDC UR7, c[0x0][0xc3c] ;  /* 0x00030f0000077ab9 */ /* 0x000fe40000000800 */
[----:B------:R-:W-:-:S03]  /*a450*/  IMAD.U32 R27, RZ, RZ, UR7 ;  /* 0x00000007ff1b7e24 */ /* 0x000fc6000f8e00ff */
[----:B0-----:R-:W-:-:S13]  /*a460*/  ISETP.LE.AND P6, PT, R2, UR4, PT ;  /* 0x0000000402007c0c */ /* 0x001fda000bfc3270 */
[----:B------:R-:W-:Y:S05]  /*a470*/  @P6 BRA `(.L_x_206) ;  /* 0x00000004009c6947 */ /* 0x000fea0003800000 */
[----:B------:R-:W-:-:S05]  /*a480*/  VIADD R7, R0, UR4 ;  /* 0x0000000400077c36 */ /* 0x000fca0008000000 */
[----:B------:R-:W-:-:S13]  /*a490*/  ISETP.GE.OR P6, PT, R7, R2, !P0 ;  /* 0x000000020700720c */ /* 0x000fda00047c6670 */
[----:B------:R-:W0:Y:S08]  /*a4a0*/  @!P6 LDC.64 R4, c[0x0][0xc80] ;  /* 0x00032000ff04eb82 */ /* 0x000e300000000a00 */
[----:B------:R-:W1:Y:S01]  /*a4b0*/  @!P6 LDC.64 R2, c[0x0][0xc78] ;  /* 0x00031e00ff02eb82 */ /* 0x000e620000000a00 */
[----:B0-----:R-:W-:-:S04]  /*a4c0*/  @!P6 IMAD.WIDE R4, R7, 0x4, R4 ;  /* 0x000000040704e825 */ /* 0x001fc800078e0204 */
[----:B-1----:R-:W-:Y:S01]  /*a4d0*/  @!P6 IMAD.WIDE R2, R7, 0x4, R2 ;  /* 0x000000040702e825 */ /* 0x002fe200078e0202 */
[----:B------:R-:W-:-:S06]  /*a4e0*/  CS2R R6, SRZ ;  /* 0x0000000000067805 */ /* 0x000fcc000001ff00 */
[----:B------:R-:W2:Y:S04]  /*a4f0*/  @!P6 LDG.E R6, desc[UR40][R4.64] ;  /* 0x000000280406e981 */ /* 0x000ea8000c1e1900 */
[----:B------:R-:W2:Y:S02]  /*a500*/  @!P6 LDG.E R7, desc[UR40][R2.64] ;  /* 0x000000280207e981 */ /* 0x000ea4000c1e1900 */
[----:B--2---:R-:W-:-:S05]  /*a510*/  IMAD R12, R6, R7, RZ ;  /* 0x00000007060c7224 */ /* 0x004fca00078e02ff */
        /* <DEDUP_REMOVED lines=16> */
[----:B0-----:R-:W-:-:S04]  /*a620*/  IMAD R3, R3, UR5, RZ ;  /* 0x0000000503037c24 */ /* 0x001fc8000f8e02ff */
[----:B------:R-:W-:-:S05]  /*a630*/  IMAD.IADD R8, R3, 0x1, R8 ;  /* 0x0000000103087824 */ /* 0x000fca00078e0208 */
[----:B------:R-:W-:-:S13]  /*a640*/  ISETP.GT.AND P6, PT, R8, UR6, PT ;  /* 0x0000000608007c0c */ /* 0x000fda000bfc4270 */
[----:B------:R-:W-:Y:S05]  /*a650*/  @!P6 BRA `(.L_x_207) ;  /* 0xfffffffc0070e947 */ /* 0x000fea000383ffff */
.L_x_205:
[----:B------:R-:W-:Y:S02]  /*a660*/  IMAD.IADD R9, R8, 0x1, -R3 ;  /* 0x0000000108097824 */ /* 0x000fe400078e0a03 */
[----:B------:R-:W-:Y:S02]  /*a670*/  IMAD.MOV.U32 R24, RZ, RZ, RZ ;  /* 0x000000ffff187224 */ /* 0x000fe400078e00ff */
[----:B------:R-:W-:-:S05]  /*a680*/  IMAD R3, R2, UR5, R9 ;  /* 0x0000000502037c24 */ /* 0x000fca000f8e0209 */
[----:B------:R-:W-:-:S13]  /*a690*/  ISETP.GT.AND P0, PT, R3, UR6, PT ;  /* 0x0000000603007c0c */ /* 0x000fda000bf04270 */
[----:B------:R-:W-:-:S04]  /*a6a0*/  VOTE.ANY R5, PT, !P0 ;  /* 0x0000000000057806 */ /* 0x000fc800040e0100 */
[----:B------:R-:W0:Y:S01]  /*a6b0*/  POPC R27, R5 ;  /* 0x00000005001b7309 */ /* 0x000e220000000000 */
[----:B------:R-:W-:Y:S01]  /*a6c0*/  ISETP.NE.AND P0, PT, R5, RZ, PT ;  /* 0x000000ff0500720c */ /* 0x000fe20003f05270 */
[----:B0-----:R-:W0:Y:S04]  /*a6d0*/  SHFL.IDX PT, R6, R6, R27, 0x1f ;  /* 0x00001f1b06067589 */ /* 0x001e2800000e0000 */
[----:B------:R-:W1:Y:S01]  /*a6e0*/  SHFL.IDX PT, R7, R7, R27, 0x1f ;  /* 0x00001f1b07077589 */ /* 0x000e6200000e0000 */
[----:B0-----:R-:W-:-:S04]  /*a6f0*/  IABS R4, R6 ;  /* 0x0000000600047213 */ /* 0x001fc80000000000 */
[----:B------:R-:W0:Y:S01]  /*a700*/  I2F.RP R8, R4 ;  /* 0x0000000400087306 */ /* 0x000e220000209400 */
[----:B-1----:R-:W-:-:S07]  /*a710*/  IABS R10, R7 ;  /* 0x00000007000a7213 */ /* 0x002fce0000000000 */
[----:B0-----:R-:W0:Y:S02]  /*a720*/  MUFU.RCP R8, R8 ;  /* 0x0000000800087308 */ /* 0x001e240000001000 */
[----:B0-----:R-:W-:-:S06]  /*a730*/  VIADD R3, R8, 0xffffffe ;  /* 0x0ffffffe08037836 */ /* 0x001fcc0000000000 */
[----:B------:R-:W0:Y:S02]  /*a740*/  F2I.FTZ.U32.TRUNC.NTZ R3, R3 ;  /* 0x0000000300037305 */ /* 0x000e24000021f000 */
[----:B0-----:R-:W-:Y:S01]  /*a750*/  IMAD.MOV R11, RZ, RZ, -R3 ;  /* 0x000000ffff0b7224 */ /* 0x001fe200078e0a03 */
[----:B------:R-:W-:Y:S06]  /*a760*/  @!P0 BRA `(.L_x_208) ;  /* 0x0000000000088947 */ /* 0x000fec0003800000 */
[----:B------:R-:W-:-:S05]  /*a770*/  VIADD R5, R27, 0xffffffff ;  /* 0xffffffff1b057836 */ /* 0x000fca0000000000 */
[----:B------:R0:W1:Y:S02]  /*a780*/  SHFL.IDX PT, R24, R2, R5, 0x1f ;  /* 0x00001f0502187589 */ /* 0x00006400000e0000 */
.L_x_208:
[----:B0-----:R-:W-:Y:S02]  /*a790*/  IMAD.MOV.U32 R5, RZ, RZ, R10 ;  /* 0x000000ffff057224 */ /* 0x001fe400078e000a */
[----:B-1----:R-:W-:Y:S02]  /*a7a0*/  IMAD R24, R24, UR5, R9 ;  /* 0x0000000518187c24 */ /* 0x002fe4000f8e0209 */
[----:B------:R-:W0:Y:S01]  /*a7b0*/  I2F.RP R8, R5 ;  /* 0x0000000500087306 */ /* 0x000e220000209400 */
[----:B------:R-:W-:Y:S02]  /*a7c0*/  IMAD R9, R11, R4, RZ ;  /* 0x000000040b097224 */ /* 0x000fe400078e02ff */
[----:B------:R-:W-:Y:S01]  /*a7d0*/  IMAD.MOV.U32 R2, RZ, RZ, RZ ;  /* 0x000000ffff027224 */ /* 0x000fe200078e00ff */
[----:B------:R-:W-:Y:S01]  /*a7e0*/  IADD3 R25, -R24, UR6, RZ ;  /* 0x0000000618197c10 */ /* 0x000fe2000fffe1ff */
[----:B------:R-:W-:Y:S02]  /*a7f0*/  VIADD R27, R27, UR4 ;  /* 0x000000041b1b7c36 */ /* 0x000fe40008000000 */
[----:B------:R-:W-:Y:S01]  /*a800*/  IMAD.HI.U32 R2, R3, R9, R2 ;  /* 0x0000000903027227 */ /* 0x000fe200078e0002 */
[----:B------:R-:W-:-:S02]  /*a810*/  IABS R3, R6 ;  /* 0x0000000600037213 */ /* 0x000fc40000000000 */
[----:B------:R-:W-:-:S03]  /*a820*/  IABS R9, R25 ;  /* 0x0000001900097213 */ /* 0x000fc60000000000 */
[----:B------:R-:W-:Y:S02]  /*a830*/  IMAD.MOV R3, RZ, RZ, -R3 ;  /* 0x000000ffff037224 */ /* 0x000fe400078e0a03 */
[----:B------:R-:W-:Y:S01]  /*a840*/  IMAD.HI.U32 R2, R2, R9, RZ ;  /* 0x0000000902027227 */ /* 0x000fe200078e00ff */
[----:B0-----:R-:W0:Y:S03]  /*a850*/  MUFU.RCP R8, R8 ;  /* 0x0000000800087308 */ /* 0x001e260000001000 */
[----:B------:R-:W-:-:S05]  /*a860*/  IMAD R9, R2, R3, R9 ;  /* 0x0000000302097224 */ /* 0x000fca00078e0209 */
[----:B------:R-:W-:Y:S01]  /*a870*/  ISETP.GT.U32.AND P1, PT, R4, R9, PT ;  /* 0x000000090400720c */ /* 0x000fe20003f24070 */
[----:B0-----:R-:W-:-:S12]  /*a880*/  VIADD R3, R8, 0xffffffe ;  /* 0x0ffffffe08037836 */ /* 0x001fd80000000000 */
[----:B------:R-:W-:Y:S01]  /*a890*/  @!P1 IMAD.IADD R9, R9, 0x1, -R4 ;  /* 0x0000000109099824 */ /* 0x000fe200078e0a04 */
[----:B------:R-:W0:Y:S01]  /*a8a0*/  F2I.FTZ.U32.TRUNC.NTZ R3, R3 ;  /* 0x0000000300037305 */ /* 0x000e22000021f000 */
[----:B------:R-:W-:Y:S01]  /*a8b0*/  @!P1 VIADD R2, R2, 0x1 ;  /* 0x0000000102029836 */ /* 0x000fe20000000000 */
[----:B------:R-:W-:Y:S02]  /*a8c0*/  ISETP.NE.AND P1, PT, R6, RZ, PT ;  /* 0x000000ff0600720c */ /* 0x000fe40003f25270 */
[----:B------:R-:W-:Y:S02]  /*a8d0*/  ISETP.GE.U32.AND P0, PT, R9, R4, PT ;  /* 0x000000040900720c */ /* 0x000fe40003f06070 */
[----:B------:R-:W-:-:S04]  /*a8e0*/  LOP3.LUT R4, R25, R6, RZ, 0x3c, !PT ;  /* 0x0000000619047212 */ /* 0x000fc800078e3cff */
[----:B------:R-:W-:Y:S01]  /*a8f0*/  ISETP.GE.AND P2, PT, R4, RZ, PT ;  /* 0x000000ff0400720c */ /* 0x000fe20003f46270 */
[----:B0-----:R-:W-:-:S06]  /*a900*/  IMAD.MOV R8, RZ, RZ, -R3 ;  /* 0x000000ffff087224 */ /* 0x001fcc00078e0a03 */
[----:B------:R-:W-:-:S04]  /*a910*/  @P0 VIADD R2, R2, 0x1 ;  /* 0x0000000102020836 */ /* 0x000fc80000000000 */
[----:B------:R-:W-:Y:S02]  /*a920*/  IMAD.MOV.U32 R4, RZ, RZ, R2 ;  /* 0x000000ffff047224 */ /* 0x000fe400078e0002 */
[----:B------:R-:W-:Y:S01]  /*a930*/  IMAD.MOV.U32 R2, RZ, RZ, R8 ;  /* 0x000000ffff027224 */ /* 0x000fe200078e0008 */
[----:B------:R-:W-:Y:S01]  /*a940*/  IABS R8, R7 ;  /* 0x0000000700087213 */ /* 0x000fe20000000000 */
[----:B------:R-:W-:Y:S01]  /*a950*/  @!P2 IMAD.MOV R4, RZ, RZ, -R4 ;  /* 0x000000ffff04a224 */ /* 0x000fe200078e0a04 */
[----:B------:R-:W-:Y:S01]  /*a960*/  @!P1 LOP3.LUT R4, RZ, R6, RZ, 0x33, !PT ;  /* 0x00000006ff049212 */ /* 0x000fe200078e33ff */
[----:B------:R-:W-:Y:S02]  /*a970*/  IMAD R9, R2, R5, RZ ;  /* 0x0000000502097224 */ /* 0x000fe400078e02ff */
[----:B------:R-:W-:Y:S02]  /*a980*/  IMAD.MOV.U32 R2, RZ, RZ, RZ ;  /* 0x000000ffff027224 */ /* 0x000fe400078e00ff */
[----:B------:R-:W-:-:S02]  /*a990*/  IMAD.MOV R8, RZ, RZ, -R8 ;  /* 0x000000ffff087224 */ /* 0x000fc400078e0a08 */
[----:B------:R-:W-:Y:S01]  /*a9a0*/  IMAD.HI.U32 R2, R3, R9, R2 ;  /* 0x0000000903027227 */ /* 0x000fe200078e0002 */
[----:B------:R-:W-:-:S03]  /*a9b0*/  IABS R3, R4 ;  /* 0x0000000400037213 */ /* 0x000fc60000000000 */
[----:B------:R-:W-:Y:S02]  /*a9c0*/  IMAD R6, R6, R4, RZ ;  /* 0x0000000406067224 */ /* 0x000fe400078e02ff */
[----:B------:R-:W-:-:S04]  /*a9d0*/  IMAD.HI.U32 R2, R2, R3, RZ ;  /* 0x0000000302027227 */ /* 0x000fc800078e00ff */
[----:B------:R-:W-:Y:S01]  /*a9e0*/  IMAD R8, R2, R8, R3 ;  /* 0x0000000802087224 */ /* 0x000fe200078e0203 */
[----:B------:R-:W-:Y:S01]  /*a9f0*/  LOP3.LUT R3, R4, R7, RZ, 0x3c, !PT ;  /* 0x0000000704037212 */ /* 0x000fe200078e3cff */
[----:B------:R-:W-:-:S03]  /*aa00*/  IMAD.IADD R25, R25, 0x1, -R6 ;  /* 0x0000000119197824 */ /* 0x000fc600078e0a06 */
[----:B------:R-:W-:Y:S02]  /*aa10*/  ISETP.GT.U32.AND P1, PT, R5, R8, PT ;  /* 0x000000080500720c */ /* 0x000fe40003f24070 */
[----:B------:R-:W-:-:S11]  /*aa20*/  ISETP.GE.AND P2, PT, R3, RZ, PT ;  /* 0x000000ff0300720c */ /* 0x000fd60003f46270 */
[----:B------:R-:W-:Y:S02]  /*aa30*/  @!P1 IMAD.IADD R8, R8, 0x1, -R5 ;  /* 0x0000000108089824 */ /* 0x000fe400078e0a05 */
[----:B------:R-:W-:Y:S01]  /*aa40*/  @!P1 VIADD R2, R2, 0x1 ;  /* 0x0000000102029836 */ /* 0x000fe20000000000 */
[----:B------:R-:W-:Y:S02]  /*aa50*/  ISETP.NE.AND P1, PT, R7, RZ, PT ;  /* 0x000000ff0700720c */ /* 0x000fe40003f25270 */
[----:B------:R-:W-:-:S13]  /*aa60*/  ISETP.GE.U32.AND P0, PT, R8, R5, PT ;  /* 0x000000050800720c */ /* 0x000fda0003f06070 */
[----:B------:R-:W-:-:S04]  /*aa70*/  @P0 VIADD R2, R2, 0x1 ;  /* 0x0000000102020836 */ /* 0x000fc80000000000 */
[----:B------:R-:W-:Y:S01]  /*aa80*/  @!P2 IMAD.MOV R2, RZ, RZ, -R2 ;  /* 0x000000ffff02a224 */ /* 0x000fe200078e0a02 */
[----:B------:R-:W-:-:S05]  /*aa90*/  @!P1 LOP3.LUT R2, RZ, R7, RZ, 0x33, !PT ;  /* 0x00000007ff029212 */ /* 0x000fca00078e33ff */
[----:B------:R-:W-:-:S04]  /*aaa0*/  IMAD.MOV R3, RZ, RZ, -R2 ;  /* 0x000000ffff037224 */ /* 0x000fc800078e0a02 */
[C---:B------:R-:W-:Y:S02]  /*aab0*/  IMAD R4, R7.reuse, R3, R4 ;  /* 0x0000000307047224 */ /* 0x040fe400078e0204 */
[----:B------:R-:W-:-:S04]  /*aac0*/  IMAD R7, R7, 0x1000000, R2 ;  /* 0x0100000007077824 */ /* 0x000fc800078e0202 */
[----:B------:R-:W-:Y:S01]  /*aad0*/  IMAD R26, R4, 0x10000, R7 ;  /* 0x00010000041a7824 */ /* 0x000fe200078e0207 */
[----:B------:R-:W-:Y:S06]  /*aae0*/  BRA `(.L_x_209) ;  /* 0x00000000000c7947 */ /* 0x000fec0003800000 */
.L_x_206:
[----:B------:R-:W-:Y:S02]  /*aaf0*/  IMAD.MOV.U32 R25, RZ, RZ, RZ ;  /* 0x000000ffff197224 */ /* 0x000fe400078e00ff */
[----:B------:R-:W-:Y:S02]  /*ab00*/  IMAD.U32 R24, RZ, RZ, UR6 ;  /* 0x00000006ff187e24 */ /* 0x000fe4000f8e00ff */
[----:B------:R-:W-:-:S07]  /*ab10*/  IMAD.MOV.U32 R26, RZ, RZ, RZ ;  /* 0x000000ffff1a7224 */ /* 0x000fce00078e00ff */
.L_x_209:
[----:B------:R-:W-:-:S13]  /*ab20*/  ISETP.NE.AND P0, PT, R0, RZ, PT ;  /* 0x000000ff0000720c */ /* 0x000fda0003f05270 */
[----:B------:R-:W0:Y:S01]  /*ab30*/  @!P0 S2R R3, SR_CgaCtaId ;  /* 0x0000000000038919 */ /* 0x000e220000008800 */
[----:B------:R-:W-:-:S04]  /*ab40*/  @!P0 MOV R0, 0x400 ;  /* 0x0000040000008802 */ /* 0x000fc80000000f00 */
[----:B0-----:R-:W-:-:S05]  /*ab50*/  @!P0 LEA R0, R3, R0, 0x18 ;  /* 0x0000000003008211 */ /* 0x001fca00078ec0ff */
[----:B------:R1:W-:Y:S01]  /*ab60*/  @!P0 STS.128 [R0+0x308d0], R24 ;  /* 0x0308d01800008388 */ /* 0x0003e20000000c00 */
[----:B------:R-:W-:Y:S06]  /*ab70*/  BAR.ARV 0x5, 0x200 ;  /* 0x0148000000007b1d */ /* 0x000fec0000002000 */
.L_x_204:
[----:B------:R2:W-:Y:S01]  /*ab80*/  STL [R1+0x34], RZ ;  /* 0x000034ff01007387 */ /* 0x0005e20000100800 */
[----:B------:R-:W-:Y:S01]  /*ab90*/  ULDC UR4, c[0x0][0xc3c] ;  /* 0x00030f0000047ab9 */ /* 0x000fe20000000800 */
[----:B------:R-:W-:Y:S01]  /*aba0*/  IMAD.MOV.U32 R28, RZ, RZ, 0x1 ;  /* 0x00000001ff1c7424 */ /* 0x000fe200078e00ff */
[----:B0-----:R-:W-:Y:S01]  /*abb0*/  ISETP.GE.AND P0, PT, R27, UR4, PT ;  /* 0x000000041b007c0c */ /* 0x001fe2000bf06270 */
[----:B------:R-:W-:-:S12]  /*abc0*/  IMAD.MOV.U32 R18, RZ, RZ, RZ ;  /* 0x000000ffff127224 */ /* 0x000fd800078e00ff */
[----:B--2---:R-:W-:Y:S05]  /*abd0*/  @P0 BRA `(.L_x_210) ;  /* 0x0000004800ac0947 */ /* 0x004fea0003800000 */
[----:B------:R-:W0:Y:S01]  /*abe0*/  S2R R5, SR_TID.X ;  /* 0x0000000000057919 */ /* 0x000e220000002100 */
[----:B------:R-:W2:Y:S01]  /*abf0*/  S2UR UR5, SR_CgaCtaId ;  /* 0x00000000000579c3 */ /* 0x000ea20000008800 */
[----:B------:R-:W-:Y:S01]  /*ac00*/  UMOV UR4, 0x400 ;  /* 0x0000040000047882 */ /* 0x000fe20000000000 */
[----:B------:R-:W-:Y:S01]  /*ac10*/  BSSY B8, `(.L_x_210) ;  /* 0x00004a7000087945 */ /* 0x000fe20003800000 */
[----:B------:R3:W-:Y:S01]  /*ac20*/  STL [R1+0x34], RZ ;  /* 0x000034ff01007387 */ /* 0x0007e20000100800 */
[----:B------:R-:W-:Y:S01]  /*ac30*/  IMAD.MOV.U32 R28, RZ, RZ, 0x1 ;  /* 0x00000001ff1c7424 */ /* 0x000fe200078e00ff */
[----:B------:R-:W-:Y:S01]  /*ac40*/  ULDC UR36, c[0x0][0xc] ;  /* 0x0000030000247ab9 */ /* 0x000fe20000000800 */
[----:B------:R-:W-:Y:S01]  /*ac50*/  IMAD.MOV.U32 R18, RZ, RZ, RZ ;  /* 0x000000ffff127224 */ /* 0x000fe200078e00ff */
[----:B------:R-:W-:Y:S01]  /*ac60*/  ULDC.64 UR38, c[0x0][0x198] ;  /* 0x0000660000267ab9 */ /* 0x000fe20000000a00 */
[----:B--2---:R-:W-:-:S06]  /*ac70*/  ULEA UR4, UR5, UR4, 0x18 ;  /* 0x0000000405047291 */ /* 0x004fcc000f8ec03f */
[----:B------:R-:W-:Y:S01]  /*ac80*/  IMAD.U32 R17, RZ, RZ, UR4 ;  /* 0x00000004ff117e24 */ /* 0x000fe2000f8e00ff */
[C---:B0-----:R-:W-:Y:S01]  /*ac90*/  LOP3.LUT R4, R5.reuse, 0x7f, RZ, 0xc0, !PT ;  /* 0x0000007f05047812 */ /* 0x041fe200078ec0ff */
[----:B-1----:R-:W-:-:S04]  /*aca0*/  IMAD.SHL.U32 R0, R5, 0x8, RZ ;  /* 0x0000000805007824 */ /* 0x002fc800078e00ff */
[----:B------:R-:W-:Y:S01]  /*acb0*/  IMAD.SHL.U32 R3, R4, 0x8, RZ ;  /* 0x0000000804037824 */ /* 0x000fe200078e00ff */
[----:B------:R-:W-:Y:S02]  /*acc0*/  LOP3.LUT R2, R0, 0x1f8, RZ, 0xc0, !PT ;  /* 0x000001f800027812 */ /* 0x000fe400078ec0ff */
[----:B------:R-:W-:Y:S02]  /*acd0*/  SHF.R.U32.HI R4, RZ, 0x3, R4 ;  /* 0x00000003ff047819 */ /* 0x000fe40000011604 */
[----:B------:R-:W-:-:S04]  /*ace0*/  LOP3.LUT R2, R2, 0x38, R5, 0x78, !PT ;  /* 0x0000003802027812 */ /* 0x000fc800078e7805 */
[----:B------:R-:W-:Y:S01]  /*acf0*/  LOP3.LUT R2, R2, 0x200, R3, 0xf8, !PT ;  /* 0x0000020002027812 */ /* 0x000fe200078ef803 */
[----:B------:R-:W-:-:S04]  /*ad00*/  IMAD.SHL.U32 R3, R5, 0x10, RZ ;  /* 0x0000001005037824 */ /* 0x000fc800078e00ff */
[----:B------:R-:W-:Y:S01]  /*ad10*/  IMAD R0, R2, 0x2, R17 ;  /* 0x0000000202007824 */ /* 0x000fe200078e0211 */
[----:B------:R-:W-:-:S04]  /*ad20*/  LOP3.LUT R3, R4, 0x70, R3, 0xf8, !PT ;  /* 0x0000007004037812 */ /* 0x000fc800078ef803 */
[----:B------:R3:W-:Y:S03]  /*ad30*/  STL [R1+0x8], R0 ;  /* 0x0000080001007387 */ /* 0x0007e60000100800 */
.L_x_300:
[----:B0-----:R-:W0:Y:S02]  /*ad40*/  LDC.64 R2, c[0x0][0xc88] ;  /* 0x00032200ff027b82 */ /* 0x001e240000000a00 */
[----:B0-----:R-:W-:-:S05]  /*ad50*/  IMAD.WIDE R2, R27, 0x4, R2 ;  /* 0x000000041b027825 */ /* 0x001fca00078e0202 */
[----:B--2---:R-:W2:Y:S01]  /*ad60*/  LDG.E R10, desc[UR40][R2.64] ;  /* 0x00000028020a7981 */ /* 0x004ea2000c1e1900 */
[----:B------:R-:W-:Y:S05]  /*ad70*/  YIELD ;  /* 0x0000000000007946 */ /* 0x000fea0003800000 */
[----:B------:R-:W-:Y:S01]  /*ad80*/  ULDC.64 UR4, c[0x0][0xa28] ;  /* 0x00028a0000047ab9 */ /* 0x000fe20000000a00 */
[----:B---3--:R-:W-:Y:S01]  /*ad90*/  IMAD.MOV.U32 R0, RZ, RZ, RZ ;  /* 0x000000ffff007224 */ /* 0x008fe200078e00ff */
[----:B------:R-:W-:Y:S01]  /*ada0*/  ISETP.NE.U32.AND P0, PT, RZ, UR4, PT ;  /* 0x00000004ff007c0c */ /* 0x000fe2000bf05070 */
[----:B------:R-:W-:Y:S01]  /*adb0*/  IMAD.MOV.U32 R6, RZ, RZ, RZ ;  /* 0x000000ffff067224 */ /* 0x000fe200078e00ff */
[----:B------:R-:W-:Y:S01]  /*adc0*/  ULDC.64 UR8, c[0x0][0xa08] ;  /* 0x0002820000087ab9 */ /* 0x000fe20000000a00 */
[----:B------:R-:W-:Y:S01]  /*add0*/  ULDC.64 UR6, c[0x0][0xa18] ;  /* 0x0002860000067ab9 */ /* 0x000fe20000000a00 */
[----:B------:R-:W-:-:S02]  /*ade0*/  ISETP.NE.AND.EX P0, PT, RZ, UR5, PT, P0 ;  /* 0x00000005ff007c0c */ /* 0x000fc4000bf05300 */
[----:B------:R-:W-:Y:S02]  /*adf0*/  ISETP.NE.U32.AND P2, PT, RZ, UR8, PT ;  /* 0x00000008ff007c0c */ /* 0x000fe4000bf45070 */
[----:B--2---:R-:W-:Y:S01]  /*ae00*/  SHF.R.S32.HI R4, RZ, 0x1f, R10 ;  /* 0x0000001fff047819 */ /* 0x004fe2000001140a */
[----:B------:R-:W-:-:S08]  /*ae10*/  IMAD.SHL.U32 R19, R10, 0x4, RZ ;  /* 0x000000040a137824 */ /* 0x000fd000078e00ff */
[C---:B------:R-:W-:Y:S01]  /*ae20*/  @P0 LEA R2, P1, R10.reuse, UR4, 0x2 ;  /* 0x000000040a020c11 */ /* 0x040fe2000f8210ff */
[----:B------:R-:W-:Y:S03]  /*ae30*/  STL [R1+0xc], R10 ;  /* 0x00000c0a01007387 */ /* 0x000fe60000100800 */
[C-C-:B------:R-:W-:Y:S01]  /*ae40*/  @P0 LEA.HI.X R3, R10.reuse, UR5, R4.reuse, 0x2, P1 ;  /* 0x000000050a030c11 */ /* 0x140fe200088f1404 */
[----:B------:R-:W-:Y:S01]  /*ae50*/  ULDC.64 UR4, c[0x0][0xa00] ;  /* 0x0002800000047ab9 */ /* 0x000fe20000000a00 */
[----:B------:R-:W-:Y:S01]  /*ae60*/  SHF.L.U64.HI R22, R10, 0x2, R4 ;  /* 0x000000020a167819 */ /* 0x000fe20000010204 */
[----:B------:R0:W-:Y:S01]  /*ae70*/  STL [R1+0x20], R4 ;  /* 0x0000200401007387 */ /* 0x0001e20000100800 */
[----:B------:R-:W-:-:S03]  /*ae80*/  ISETP.NE.U32.AND P1, PT, RZ, UR4, PT ;  /* 0x00000004ff007c0c */ /* 0x000fc6000bf25070 */
[----:B-1----:R1:W5:Y:S01]  /*ae90*/  @P0 LDG.E R0, desc[UR40][R2.64] ;  /* 0x0000002802000981 */ /* 0x002362000c1e1900 */
[----:B------:R-:W-:Y:S01]  /*aea0*/  ISETP.NE.AND.EX P1, PT, RZ, UR5, PT, P1 ;  /* 0x00000005ff007c0c */ /* 0x000fe2000bf25310 */
[----:B------:R-:W-:Y:S01]  /*aeb0*/  IMAD.MOV.U32 R8, RZ, RZ, RZ ;  /* 0x000000ffff087224 */ /* 0x000fe200078e00ff */
[----:B------:R-:W-:Y:S02]  /*aec0*/  ISETP.NE.AND.EX P0, PT, RZ, UR9, PT, P2 ;  /* 0x00000009ff007c0c */ /* 0x000fe4000bf05320 */
[----:B------:R-:W-:Y:S02]  /*aed0*/  ISETP.NE.U32.AND P2, PT, RZ, UR6, PT ;  /* 0x00000006ff007c0c */ /* 0x000fe4000bf45070 */
[C---:B0-----:R-:W-:Y:S02]  /*aee0*/  IADD3 R4, P4, R19.reuse, UR8, RZ ;  /* 0x0000000813047c10 */ /* 0x041fe4000ff9e0ff */
[----:B-1----:R-:W-:Y:S02]  /*aef0*/  IADD3 R2, P3, R19, UR4, RZ ;  /* 0x0000000413027c10 */ /* 0x002fe4000ff7e0ff */
[----:B------:R-:W-:-:S02]  /*af00*/  ISETP.NE.AND.EX P2, PT, RZ, UR7, PT, P2 ;  /* 0x00000007ff007c0c */ /* 0x000fc4000bf45320 */
[C---:B------:R-:W-:Y:S02]  /*af10*/  IADD3.X R3, R22.reuse, UR5, RZ, P3, !PT ;  /* 0x0000000516037c10 */ /* 0x040fe40009ffe4ff */
[----:B------:R-:W-:-:S03]  /*af20*/  IADD3.X R5, R22, UR9, RZ, P4, !PT ;  /* 0x0000000916057c10 */ /* 0x000fc6000a7fe4ff */
[----:B------:R-:W2:Y:S01]  /*af30*/  @P1 LDG.E R6, desc[UR40][R2.64] ;  /* 0x0000002802061981 */ /* 0x000ea2000c1e1900 */
[----:B------:R-:W-:Y:S02]  /*af40*/  ULDC UR4, c[0x0][0x288] ;  /* 0x0000a20000047ab9 */ /* 0x000fe40000000800 */
[----:B------:R-:W-:Y:S01]  /*af50*/  IMAD.U32 R9, RZ, RZ, UR4 ;  /* 0x00000004ff097e24 */ /* 0x000fe2000f8e00ff */
[----:B------:R-:W5:Y:S01]  /*af60*/  @P0 LDG.E R8, desc[UR40][R4.64] ;  /* 0x0000002804080981 */ /* 0x000f62000c1e1900 */
[----:B------:R-:W-:-:S03]  /*af70*/  ULDC.64 UR4, c[0x0][0x418] ;  /* 0x0001060000047ab9 */ /* 0x000fc60000000a00 */
[----:B--2---:R0:W-:Y:S02]  /*af80*/  STL [R1+0x10], R6 ;  /* 0x0000100601007387 */ /* 0x0041e40000100800 */
[----:B0-----:R-:W-:-:S04]  /*af90*/  @P2 IADD3 R6, P3, R19, UR6, RZ ;  /* 0x0000000613062c10 */ /* 0x001fc8000ff7e0ff */
[----:B------:R-:W-:-:S05]  /*afa0*/  @P2 IADD3.X R7, R22, UR7, RZ, P3, !PT ;  /* 0x0000000716072c10 */ /* 0x000fca0009ffe4ff */
[----:B------:R0:W2:Y:S01]  /*afb0*/  @P2 LDG.E R9, desc[UR40][R6.64] ;  /* 0x0000002806092981 */ /* 0x0000a2000c1e1900 */
[----:B------:R-:W-:-:S03]  /*afc0*/  UISETP.NE.U32.AND UP0, UPT, UR4, URZ, UPT ;  /* 0x0000003f0400728c */ /* 0x000fc6000bf05070 */
[----:B------:R-:W-:Y:S01]  /*afd0*/  ULDC UR4, c[0x0][0x424] ;  /* 0x0001090000047ab9 */ /* 0x000fe20000000800 */
[----:B------:R-:W-:-:S03]  /*afe0*/  UISETP.NE.AND.EX UP0, UPT, UR5, URZ, UPT, UP0 ;  /* 0x0000003f0500728c */ /* 0x000fc6000bf05300 */
[----:B------:R-:W-:Y:S01]  /*aff0*/  ULDC UR5, c[0x0][0x2f0] ;  /* 0x0000bc0000057ab9 */ /* 0x000fe20000000800 */
[----:B------:R-:W-:-:S04]  /*b000*/  USEL UR4, UR4, 0x1, UP0 ;  /* 0x0000000104047887 */ /* 0x000fc80008000000 */
[----:B------:R-:W-:-:S06]  /*b010*/  UIMAD UR4, UR4, UR5, URZ ;  /* 0x00000005040472a4 */ /* 0x000fcc000f8e023f */
[----:B0-----:R-:W-:Y:S01]  /*b020*/  IMAD.U32 R7, RZ, RZ, UR4 ;  /* 0x00000004ff077e24 */ /* 0x001fe2000f8e00ff */
[----:B--2---:R0:W-:Y:S01]  /*b030*/  STL [R1+0x30], R9 ;  /* 0x0000300901007387 */ /* 0x0041e20000100800 */
[----:B------:R-:W-:Y:S05]  /*b040*/  @P2 BRA `(.L_x_211) ;  /* 0x0000000000142947 */ /* 0x000fea0003800000 */
[----:B------:R-:W-:Y:S05]  /*b050*/  @!P1 BRA `(.L_x_211) ;  /* 0x0000000000109947 */ /* 0x000fea0003800000 */
[----:B------:R-:W2:Y:S04]  /*b060*/  LDG.E R6, desc[UR40][R2.64] ;  /* 0x0000002802067981 */ /* 0x000ea8000c1e1900 */
[----:B0-----:R-:W2:Y:S02]  /*b070*/  LDG.E R9, desc[UR40][R2.64+0x4] ;  /* 0x0000042802097981 */ /* 0x001ea4000c1e1900 */
[----:B--2---:R-:W-:-:S05]  /*b080*/  IMAD.IADD R2, R9, 0x1, -R6 ;  /* 0x0000000109027824 */ /* 0x004fca00078e0a06 */
[----:B------:R1:W-:Y:S02]  /*b090*/  STL [R1+0x30], R2 ;  /* 0x0000300201007387 */ /* 0x0003e40000100800 */
.L_x_211:
[----:B------:R-:W-:Y:S01]  /*b0a0*/  ULDC.64 UR4, c[0x0][0xa20] ;  /* 0x0002880000047ab9 */ /* 0x000fe20000000a00 */
[C---:B------:R-:W-:Y:S01]  /*b0b0*/  LOP3.LUT R6, R26.reuse, 0xff000000, RZ, 0xc0, !PT ;  /* 0xff0000001a067812 */ /* 0x040fe200078ec0ff */
[----:B------:R-:W-:Y:S01]  /*b0c0*/  IMAD.MOV.U32 R23, RZ, RZ, R10 ;  /* 0x000000ffff177224 */ /* 0x000fe200078e000a */
[----:B------:R-:W-:Y:S02]  /*b0d0*/  ISETP.NE.U32.AND P1, PT, RZ, UR4, PT ;  /* 0x00000004ff007c0c */ /* 0x000fe4000bf25070 */
[----:B------:R-:W-:Y:S02]  /*b0e0*/  SHF.R.U32.HI R6, RZ, 0x8, R6 ;  /* 0x00000008ff067819 */ /* 0x000fe40000011606 */
[----:B------:R-:W-:Y:S02]  /*b0f0*/  ISETP.NE.AND.EX P1, PT, RZ, UR5, PT, P1 ;  /* 0x00000005ff007c0c */ /* 0x000fe4000bf25310 */
[C---:B-1----:R-:W-:Y:S02]  /*b100*/  LOP3.LUT R2, R26.reuse, 0xff0000, RZ, 0xc0, !PT ;  /* 0x00ff00001a027812 */ /* 0x042fe400078ec0ff */
[----:B------:R-:W-:Y:S01]  /*b110*/  LOP3.LUT R16, R26, 0xffff, RZ, 0xc0, !PT ;  /* 0x0000ffff1a107812 */ /* 0x000fe200078ec0ff */
[----:B-----5:R-:W-:Y:S01]  /*b120*/  IMAD.IADD R26, R8, 0x1, R0 ;  /* 0x00000001081a7824 */ /* 0x020fe200078e0200 */
[----:B------:R-:W-:-:S07]  /*b130*/  LEA.HI R6, R2, R6, RZ, 0x10 ;  /* 0x0000000602067211 */ /* 0x000fce00078f80ff */
[----:B------:R-:W-:Y:S05]  /*b140*/  @!P1 BRA `(.L_x_212) ;  /* 0x0000000000109947 */ /* 0x000fea0003800000 */
[----:B------:R-:W-:-:S04]  /*b150*/  IADD3 R2, P0, R19, UR4, RZ ;  /* 0x0000000413027c10 */ /* 0x000fc8000ff1e0ff */
[----:B------:R-:W-:-:S05]  /*b160*/  IADD3.X R3, R22, UR5, RZ, P0, !PT ;  /* 0x0000000516037c10 */ /* 0x000fca00087fe4ff */
[----:B------:R1:W5:Y:S01]  /*b170*/  LDG.E R7, desc[UR40][R2.64] ;  /* 0x0000002802077981 */ /* 0x000362000c1e1900 */
[----:B------:R-:W-:Y:S05]  /*b180*/  BRA `(.L_x_213) ;  /* 0x0000000000107947 */ /* 0x000fea0003800000 */
.L_x_212:
[----:B------:R-:W-:Y:S05]  /*b190*/  @!P0 BRA `(.L_x_213) ;  /* 0x00000000000c8947 */ /* 0x000fea0003800000 */
[----:B------:R-:W2:Y:S04]  /*b1a0*/  LDG.E R7, desc[UR40][R4.64] ;  /* 0x0000002804077981 */ /* 0x000ea8000c1e1900 */
[----:B------:R-:W2:Y:S02]  /*b1b0*/  LDG.E R2, desc[UR40][R4.64+0x4] ;  /* 0x0000042804027981 */ /* 0x000ea4000c1e1900 */
[----:B--2---:R-:W-:-:S07]  /*b1c0*/  IMAD.IADD R7, R2, 0x1, -R7 ;  /* 0x0000000102077824 */ /* 0x004fce00078e0a07 */
.L_x_213:
[----:B-----5:R-:W-:Y:S01]  /*b1d0*/  IMAD.IADD R7, R7, 0x1, -R0 ;  /* 0x0000000107077824 */ /* 0x020fe200078e0a00 */
[----:B0-----:R-:W-:Y:S01]  /*b1e0*/  LOP3.LUT R9, R6, 0xff, RZ, 0xc0, !PT ;  /* 0x000000ff06097812 */ /* 0x001fe200078ec0ff */
[----:B-1----:R-:W-:Y:S01]  /*b1f0*/  IMAD.MOV.U32 R2, RZ, RZ, RZ ;  /* 0x000000ffff027224 */ /* 0x002fe200078e00ff */
[----:B------:R-:W-:Y:S01]  /*b200*/  BSSY B0, `(.L_x_214) ;  /* 0x0000029000007945 */ /* 0x000fe20003800000 */
[C---:B------:R-:W-:Y:S01]  /*b210*/  VIADD R0, R7.reuse, 0xbf ;  /* 0x000000bf07007836 */ /* 0x040fe20000000000 */
[----:B------:R-:W-:Y:S01]  /*b220*/  ISETP.GE.AND P0, PT, R7, 0x1, PT ;  /* 0x000000010700780c */ /* 0x000fe20003f06270 */
[----:B------:R-:W-:Y:S01]  /*b230*/  IMAD.MOV.U32 R7, RZ, RZ, R2 ;  /* 0x000000ffff077224 */ /* 0x000fe200078e0002 */
[----:B------:R0:W-:Y:S01]  /*b240*/  STL [R1+0x18], R2 ;  /* 0x0000180201007387 */ /* 0x0001e20000100800 */
[----:B------:R-:W-:-:S05]  /*b250*/  IMAD.HI R0, R0, 0x2aaaaaab, RZ ;  /* 0x2aaaaaab00007827 */ /* 0x000fca00078e02ff */
[----:B------:R-:W-:-:S04]  /*b260*/  SHF.R.U32.HI R3, RZ, 0x1f, R0 ;  /* 0x0000001fff037819 */ /* 0x000fc80000011600 */
[----:B------:R-:W-:-:S05]  /*b270*/  LEA.HI.SX32 R8, R0, R3, 0x1b ;  /* 0x0000000300087211 */ /* 0x000fca00078fdaff */
[----:B------:R0:W-:Y:S04]  /*b280*/  STL [R1+0x24], R8 ;  /* 0x0000240801007387 */ /* 0x0001e80000100800 */
[----:B------:R0:W-:Y:S01]  /*b290*/  STL [R1+0x38], R9 ;  /* 0x0000380901007387 */ /* 0x0001e20000100800 */
[----:B------:R-:W-:Y:S05]  /*b2a0*/  @!P0 BRA `(.L_x_215) ;  /* 0x0000000000788947 */ /* 0x000fea0003800000 */
[----:B------:R-:W-:-:S04]  /*b2b0*/  SHF.R.U32.HI R6, RZ, 0x10, R6 ;  /* 0x00000010ff067819 */ /* 0x000fc80000011606 */
[----:B------:R-:W-:-:S13]  /*b2c0*/  ISETP.NE.AND P0, PT, R6, RZ, PT ;  /* 0x000000ff0600720c */ /* 0x000fda0003f05270 */
[----:B------:R-:W1:Y:S02]  /*b2d0*/  @!P0 LDC R6, c[0x0][0x9f0] ;  /* 0x00027c00ff068b82 */ /* 0x000e640000000800 */
[-C--:B-1----:R-:W-:Y:S02]  /*b2e0*/  IABS R0, R6.reuse ;  /* 0x0000000600007213 */ /* 0x082fe40000000000 */
[----:B------:R-:W-:Y:S02]  /*b2f0*/  IABS R5, R6 ;  /* 0x0000000600057213 */ /* 0x000fe40000000000 */
[----:B0-----:R-:W0:Y:S03]  /*b300*/  I2F.RP R2, R0 ;  /* 0x0000000000027306 */ /* 0x001e260000209400 */
[----:B------:R-:W-:-:S05]  /*b310*/  IMAD.MOV R5, RZ, RZ, -R5 ;  /* 0x000000ffff057224 */ /* 0x000fca00078e0a05 */
[----:B0-----:R-:W0:Y:S02]  /*b320*/  MUFU.RCP R2, R2 ;  /* 0x0000000200027308 */ /* 0x001e240000001000 */
[----:B0-----:R-:W-:-:S06]  /*b330*/  VIADD R2, R2, 0xffffffe ;  /* 0x0ffffffe02027836 */ /* 0x001fcc0000000000 */
[----:B------:R-:W0:Y:S02]  /*b340*/  F2I.FTZ.U32.TRUNC.NTZ R3, R2 ;  /* 0x0000000200037305 */ /* 0x000e24000021f000 */
[----:B0-----:R-:W-:-:S04]  /*b350*/  IMAD.MOV R2, RZ, RZ, -R3 ;  /* 0x000000ffff027224 */ /* 0x001fc800078e0a03 */
[----:B------:R-:W-:Y:S02]  /*b360*/  IMAD R4, R2, R0, RZ ;  /* 0x0000000002047224 */ /* 0x000fe400078e02ff */
[----:B------:R-:W-:-:S04]  /*b370*/  IMAD.MOV.U32 R2, RZ, RZ, RZ ;  /* 0x000000ffff027224 */ /* 0x000fc800078e00ff */
[----:B------:R-:W-:Y:S01]  /*b380*/  IMAD.HI.U32 R4, R3, R4, R2 ;  /* 0x0000000403047227 */ /* 0x000fe200078e0002 */
[----:B------:R-:W-:-:S04]  /*b390*/  IADD3 R3, R6, -0x1, R8 ;  /* 0xffffffff06037810 */ /* 0x000fc80007ffe008 */
[----:B------:R-:W-:Y:S02]  /*b3a0*/  IABS R2, R3 ;  /* 0x0000000300027213 */ /* 0x000fe40000000000 */
[----:B------:R-:W-:-:S03]  /*b3b0*/  LOP3.LUT R3, R3, R6, RZ, 0x3c, !PT ;  /* 0x0000000603037212 */ /* 0x000fc600078e3cff */
[----:B------:R-:W-:Y:S01]  /*b3c0*/  IMAD.HI.U32 R4, R4, R2, RZ ;  /* 0x0000000204047227 */ /* 0x000fe200078e00ff */
[----:B------:R-:W-:-:S03]  /*b3d0*/  ISETP.GE.AND P2, PT, R3, RZ, PT ;  /* 0x000000ff0300720c */ /* 0x000fc60003f46270 */
        /* <DEDUP_REMOVED lines=9> */
[----:B------:R-:W-:-:S05]  /*b470*/  IMAD.MOV.U32 R7, RZ, RZ, R4 ;  /* 0x000000ffff077224 */ /* 0x000fca00078e0004 */
[----:B------:R1:W-:Y:S02]  /*b480*/  STL [R1+0x18], R7 ;  /* 0x0000180701007387 */ /* 0x0003e40000100800 */
.L_x_215:
[----:B------:R-:W-:Y:S05]  /*b490*/  BSYNC B0 ;  /* 0x0000000000007941 */ /* 0x000fea0003800000 */
.L_x_214:
[----:B------:R-:W-:Y:S01]  /*b4a0*/  IMAD.MOV.U32 R0, RZ, RZ, R7 ;  /* 0x000000ffff007224 */ /* 0x000fe200078e0007 */
[----:B------:R-:W-:Y:S03]  /*b4b0*/  BSSY B7, `(.L_x_216) ;  /* 0x000035a000077945 */ /* 0x000fe60003800000 */
[----:B0-----:R-:W-:-:S05]  /*b4c0*/  IMAD R2, R9, R0, RZ ;  /* 0x0000000009027224 */ /* 0x001fca00078e02ff */
[----:B------:R-:W-:Y:S01]  /*b4d0*/  VIADDMNMX R0, R2, R0, R8, PT ;  /* 0x0000000002007246 */ /* 0x000fe20003800108 */
[----:B------:R0:W-:Y:S03]  /*b4e0*/  STL [R1+0x4], R2 ;  /* 0x0000040201007387 */ /* 0x0001e60000100800 */
[----:B------:R-:W-:Y:S01]  /*b4f0*/  ISETP.GT.AND P0, PT, R0, R2, PT ;  /* 0x000000020000720c */ /* 0x000fe20003f04270 */
[----:B------:R0:W-:-:S12]  /*b500*/  STL [R1+0x1c], R0 ;  /* 0x00001c0001007387 */ /* 0x0001d80000100800 */
[----:B0-----:R-:W-:Y:S05]  /*b510*/  @P0 BRA `(.L_x_217) ;  /* 0x0000000000440947 */ /* 0x001fea0003800000 */
[----:B------:R-:W0:Y:S02]  /*b520*/  S2R R0, SR_TID.X ;  /* 0x0000000000007919 */ /* 0x000e240000002100 */
[----:B0-----:R-:W-:-:S04]  /*b530*/  LOP3.LUT R0, R0, 0x7f, RZ, 0xc0, !PT ;  /* 0x0000007f00007812 */ /* 0x001fc800078ec0ff */
[----:B------:R-:W-:-:S13]  /*b540*/  ISETP.NE.AND P0, PT, R0, RZ, PT ;  /* 0x000000ff0000720c */ /* 0x000fda0003f05270 */
[----:B------:R-:W-:Y:S05]  /*b550*/  @P0 BRA `(.L_x_218) ;  /* 0x00000034003c0947 */ /* 0x000fea0003800000 */
[----:B------:R-:W0:Y:S01]  /*b560*/  S2R R5, SR_LANEID ;  /* 0x0000000000057919 */ /* 0x000e220000000000 */
[----:B------:R-:W-:Y:S01]  /*b570*/  VOTEU.ANY UR4, UPT, PT ;  /* 0x0000000000047886 */ /* 0x000fe200038e0100 */
[----:B------:R-:W2:Y:S01]  /*b580*/  LDC.64 R2, c[0x0][0xc60] ;  /* 0x00031800ff027b82 */ /* 0x000ea20000000a00 */
[----:B------:R-:W0:Y:S02]  /*b590*/  FLO.U32 R0, UR4 ;  /* 0x0000000400007d00 */ /* 0x000e2400080e0000 */
[----:B0-----:R-:W-:-:S06]  /*b5a0*/  ISETP.EQ.U32.AND P0, PT, R0, R5, PT ;  /* 0x000000050000720c */ /* 0x001fcc0003f02070 */
[----:B------:R-:W2:Y:S07]  /*b5b0*/  POPC R5, UR4 ;  /* 0x0000000400057d09 */ /* 0x000eae0008000000 */
[----:B--2---:R-:W2:Y:S01]  /*b5c0*/  @P0 ATOMG.E.ADD.STRONG.GPU PT, R3, desc[UR40][R2.64], R5 ;  /* 0x00000005020309a8 */ /* 0x004ea200081ee1e8 */
[----:B------:R-:W0:Y:S02]  /*b5d0*/  S2R R4, SR_LTMASK ;  /* 0x0000000000047919 */ /* 0x000e240000003900 */
[----:B0-----:R-:W-:-:S04]  /*b5e0*/  LOP3.LUT R4, R4, UR4, RZ, 0xc0, !PT ;  /* 0x0000000404047c12 */ /* 0x001fc8000f8ec0ff */
[----:B-1----:R-:W0:Y:S01]  /*b5f0*/  POPC R7, R4 ;  /* 0x0000000400077309 */ /* 0x002e220000000000 */
[----:B--2---:R-:W0:Y:S02]  /*b600*/  SHFL.IDX PT, R0, R3, R0, 0x1f ;  /* 0x00001f0003007589 */ /* 0x004e2400000e0000 */
[----:B0-----:R-:W-:Y:S01]  /*b610*/  IADD3 R24, R0, UR36, R7 ;  /* 0x0000002400187c10 */ /* 0x001fe2000fffe007 */
[----:B------:R-:W-:Y:S06]  /*b620*/  BRA `(.L_x_218) ;  /* 0x0000003400087947 */ /* 0x000fec0003800000 */
.L_x_217:
[----:B------:R-:W-:Y:S01]  /*b630*/  VIADD R0, R17, 0x12400 ;  /* 0x0001240011007836 */ /* 0x000fe20000000000 */
[----:B------:R-:W-:Y:S04]  /*b640*/  BSSY B6, `(.L_x_219) ;  /* 0x0000013000067945 */ /* 0x000fe80003800000 */
[----:B------:R-:W-:-:S13]  /*b650*/  LOP3.LUT P0, RZ, R0, 0x3ff, RZ, 0xc0, !PT ;  /* 0x000003ff00ff7812 */ /* 0x000fda000780c0ff */
[----:B------:R-:W-:Y:S05]  /*b660*/  @!P0 BRA `(.L_x_220) ;  /* 0x0000000000408947 */ /* 0x000fea0003800000 */
[----:B------:R-:W-:Y:S01]  /*b670*/  MOV R2, 0x0 ;  /* 0x0000000000027802 */ /* 0x000fe20000000f00 */
[----:B------:R-:W-:Y:S01]  /*b680*/  ULDC.64 UR6, c[0x4][0xa8] ;  /* 0x01002a0000067ab9 */ /* 0x000fe20000000a00 */
[----:B------:R-:W-:Y:S01]  /*b690*/  ULDC.64 UR8, c[0x4][0xb0] ;  /* 0x01002c0000087ab9 */ /* 0x000fe20000000a00 */
[----:B------:R-:W-:Y:S01]  /*b6a0*/  ULDC.64 UR4, c[0x4][0x30] ;  /* 0x01000c0000047ab9 */ /* 0x000fe20000000a00 */
[----:B------:R-:W-:Y:S02]  /*b6b0*/  IMAD.U32 R4, RZ, RZ, UR6 ;  /* 0x00000006ff047e24 */ /* 0x000fe4000f8e00ff */
[----:B------:R-:W0:Y:S01]  /*b6c0*/  LDC.64 R2, c[0x4][R2] ;  /* 0x0100000002027b82 */ /* 0x000e220000000a00 */
[----:B------:R-:W-:Y:S02]  /*b6d0*/  IMAD.U32 R5, RZ, RZ, UR7 ;  /* 0x00000007ff057e24 */ /* 0x000fe4000f8e00ff */
[----:B------:R-:W-:Y:S02]  /*b6e0*/  IMAD.U32 R6, RZ, RZ, UR8 ;  /* 0x00000008ff067e24 */ /* 0x000fe4000f8e00ff */
[----:B-1----:R-:W-:-:S02]  /*b6f0*/  IMAD.U32 R7, RZ, RZ, UR9 ;  /* 0x00000009ff077e24 */ /* 0x002fc4000f8e00ff */
[----:B------:R-:W-:Y:S02]  /*b700*/  IMAD.U32 R10, RZ, RZ, UR4 ;  /* 0x00000004ff0a7e24 */ /* 0x000fe4000f8e00ff */
[----:B------:R-:W-:Y:S02]  /*b710*/  IMAD.U32 R11, RZ, RZ, UR5 ;  /* 0x00000005ff0b7e24 */ /* 0x000fe4000f8e00ff */
[----:B------:R-:W-:Y:S02]  /*b720*/  IMAD.MOV.U32 R8, RZ, RZ, 0x70 ;  /* 0x00000070ff087424 */ /* 0x000fe400078e00ff */
[----:B------:R-:W-:Y:S02]  /*b730*/  IMAD.MOV.U32 R12, RZ, RZ, 0x1 ;  /* 0x00000001ff0c7424 */ /* 0x000fe400078e00ff */
[----:B------:R-:W-:-:S07]  /*b740*/  IMAD.MOV.U32 R13, RZ, RZ, RZ ;  /* 0x000000ffff0d7224 */ /* 0x000fce00078e00ff */
[----:B------:R-:W-:-:S07]  /*b750*/  LEPC R20, `(.L_x_220) ;  /* 0x000000001014794e */ /* 0x000fce0000000000 */
[----:B0-----:R-:W-:Y:S05]  /*b760*/  CALL.ABS.NOINC R2 ;  /* 0x0000000002007343 */ /* 0x001fea0003c00000 */
.L_x_220:
[----:B------:R-:W-:Y:S05]  /*b770*/  BSYNC B6 ;  /* 0x0000000000067941 */ /* 0x000fea0003800000 */
.L_x_219:
        /* <DEDUP_REMOVED lines=8> */
[----:B------:R0:W2:Y:S01]  /*b800*/  LDC.64 R2, c[0x4][R0] ;  /* 0x0100000000027b82 */ /* 0x0000a20000000a00 */
[----:B------:R-:W-:Y:S02]  /*b810*/  IMAD.U32 R4, RZ, RZ, UR6 ;  /* 0x00000006ff047e24 */ /* 0x000fe4000f8e00ff */
[----:B------:R-:W-:Y:S02]  /*b820*/  IMAD.U32 R5, RZ, RZ, UR7 ;  /* 0x00000007ff057e24 */ /* 0x000fe4000f8e00ff */
[----:B------:R-:W-:Y:S02]  /*b830*/  IMAD.U32 R6, RZ, RZ, UR8 ;  /* 0x00000008ff067e24 */ /* 0x000fe4000f8e00ff */
[----:B-1----:R-:W-:-:S02]  /*b840*/  IMAD.U32 R7, RZ, RZ, UR9 ;  /* 0x00000009ff077e24 */ /* 0x002fc4000f8e00ff */
[----:B------:R-:W-:Y:S02]  /*b850*/  IMAD.U32 R10, RZ, RZ, UR4 ;  /* 0x00000004ff0a7e24 */ /* 0x000fe4000f8e00ff */
[----:B------:R-:W-:Y:S02]  /*b860*/  IMAD.U32 R11, RZ, RZ, UR5 ;  /* 0x00000005ff0b7e24 */ /* 0x000fe4000f8e00ff */
[----:B------:R-:W-:Y:S02]  /*b870*/  IMAD.MOV.U32 R8, RZ, RZ, 0x70 ;  /* 0x00000070ff087424 */ /* 0x000fe400078e00ff */
[----:B------:R-:W-:Y:S02]  /*b880*/  IMAD.MOV.U32 R12, RZ, RZ, 0x1 ;  /* 0x00000001ff0c7424 */ /* 0x000fe400078e00ff */
[----:B0-----:R-:W-:-:S07]  /*b890*/  IMAD.MOV.U32 R13, RZ, RZ, RZ ;  /* 0x000000ffff0d7224 */ /* 0x001fce00078e00ff */
[----:B------:R-:W-:-:S07]  /*b8a0*/  LEPC R20, `(.L_x_223) ;  /* 0x000000001014794e */ /* 0x000fce0000000000 */
[----:B--2---:R-:W-:Y:S05]  /*b8b0*/  CALL.ABS.NOINC R2 ;  /* 0x0000000002007343 */ /* 0x004fea0003c00000 */
.L_x_223:
        /* <DEDUP_REMOVED lines=16> */
.L_x_222:
[----:B------:R-:W-:Y:S05]  /*b9c0*/  BSYNC B6 ;  /* 0x0000000000067941 */ /* 0x000fea0003800000 */
.L_x_221:
[----:B------:R-:W-:Y:S01]  /*b9d0*/  ULDC.64 UR4, c[0x0][0x9f8] ;  /* 0x00027e0000047ab9 */ /* 0x000fe20000000a00 */
[----:B------:R-:W2:Y:S01]  /*b9e0*/  LDL R20, [R1+0x1c] ;  /* 0x00001c0001147983 */ /* 0x000ea20000100800 */
[----:B------:R-:W-:-:S04]  /*b9f0*/  ISETP.NE.U32.AND P0, PT, RZ, UR4, PT ;  /* 0x00000004ff007c0c */ /* 0x000fc8000bf05070 */
[----:B------:R-:W-:-:S13]  /*ba00*/  ISETP.NE.AND.EX P0, PT, RZ, UR5, PT, P0 ;  /* 0x00000005ff007c0c */ /* 0x000fda000bf05300 */
[----:B------:R-:W-:-:S04]  /*ba10*/  @P0 IADD3 R2, P1, R19, UR4, RZ ;  /* 0x0000000413020c10 */ /* 0x000fc8000ff3e0ff */
[----:B------:R-:W-:Y:S01]  /*ba20*/  @P0 IADD3.X R3, R22, UR5, RZ, P1, !PT ;  /* 0x0000000516030c10 */ /* 0x000fe20008ffe4ff */
[----:B------:R-:W-:-:S04]  /*ba30*/  ULDC.64 UR4, c[0x0][0xa08] ;  /* 0x0002820000047ab9 */ /* 0x000fc80000000a00 */
[----:B------:R0:W1:Y:S02]  /*ba40*/  @P0 LDG.E R23, desc[UR40][R2.64] ;  /* 0x0000002802170981 */ /* 0x000064000c1e1900 */
[----:B0-----:R-:W0:Y:S02]  /*ba50*/  LDC.64 R2, c[0x0][0x418] ;  /* 0x00010600ff027b82 */ /* 0x001e240000000a00 */
[----:B0-----:R-:W-:Y:S01]  /*ba60*/  LOP3.LUT P0, RZ, R2, UR4, RZ, 0xfc, !PT ;  /* 0x0000000402ff7c12 */ /* 0x001fe2000f80fcff */
[----:B------:R-:W-:-:S03]  /*ba70*/  UMOV UR4, 0xffffffff ;  /* 0xffffffff00047882 */ /* 0x000fc60000000000 */
[----:B------:R-:W-:Y:S01]  /*ba80*/  LOP3.LUT P0, RZ, R3, UR5, RZ, 0xfc, P0 ;  /* 0x0000000503ff7c12 */ /* 0x000fe2000800fcff */
[----:B--2---:R-:W-:Y:S01]  /*ba90*/  VIADD R22, R20, 0xffffffff ;  /* 0xffffffff14167836 */ /* 0x004fe20000000000 */
[----:B-1----:R-:W-:Y:S02]  /*baa0*/  SHF.R.S32.HI R7, RZ, 0x1f, R23 ;  /* 0x0000001fff077819 */ /* 0x002fe40000011417 */
[----:B------:R-:W-:-:S03]  /*bab0*/  SEL R19, R23, RZ, !P0 ;  /* 0x000000ff17137207 */ /* 0x000fc60004000000 */
[----:B------:R0:W-:Y:S01]  /*bac0*/  STL [R1], R7 ;  /* 0x0000000701007387 */ /* 0x0001e20000100800 */
[----:B------:R-:W-:Y:S05]  /*bad0*/  BRA.DIV UR4, `(.L_x_224) ;  /* 0x0000004204487947 */ /* 0x000fea000b800000 */
[----:B------:R-:W1:Y:S02]  /*bae0*/  S2R R0, SR_TID.X ;  /* 0x0000000000007919 */ /* 0x000e640000002100 */
[----:B-1----:R-:W-:-:S04]  /*baf0*/  SHF.R.U32.HI R0, RZ, 0x5, R0 ;  /* 0x00000005ff007819 */ /* 0x002fc80000011600 */
[----:B------:R-:W-:-:S05]  /*bb00*/  LOP3.LUT R0, R0, 0x3, RZ, 0xc0, !PT ;  /* 0x0000000300007812 */ /* 0x000fca00078ec0ff */
[----:B------:R1:W2:Y:S02]  /*bb10*/  SHFL.IDX PT, R14, R0, RZ, 0x1f ;  /* 0x00001fff000e7589 */ /* 0x0002a400000e0000 */
.L_x_316:
[----:B--2---:R-:W-:Y:S02]  /*bb20*/  ISETP.NE.AND P0, PT, R14, RZ, PT ;  /* 0x000000ff0e00720c */ /* 0x004fe40003f05270 */
[----:B------:R-:W-:Y:S02]  /*bb30*/  PLOP3.LUT P1, PT, PT, PT, PT, 0x8, 0x0 ;  /* 0x000000000000781c */ /* 0x000fe40003f2e170 */
[----:B------:R-:W-:-:S11]  /*bb40*/  LOP3.LUT R29, R29, 0xfffffffe, RZ, 0xc0, !PT ;  /* 0xfffffffe1d1d7812 */ /* 0x000fd600078ec0ff */
[----:B------:R-:W-:Y:S01]  /*bb50*/  @P1 LOP3.LUT R29, R29, 0x1, RZ, 0xfc, !PT ;  /* 0x000000011d1d1812 */ /* 0x000fe200078efcff */
[----:B------:R-:W-:Y:S06]  /*bb60*/  @P0 BRA `(.L_x_225) ;  /* 0x0000000000f00947 */ /* 0x000fec0003800000 */
[----:B------:R-:W-:-:S03]  /*bb70*/  UMOV UR4, 0xffffffff ;  /* 0xffffffff00047882 */ /* 0x000fc60000000000 */
[----:B------:R-:W-:Y:S05]  /*bb80*/  BRA.DIV UR4, `(.L_x_226) ;  /* 0x0000004204507947 */ /* 0x000fea000b800000 */
[----:B------:R-:W-:-:S13]  /*bb90*/  ELECT P6, URZ, PT ;  /* 0x00000000003f782f */ /* 0x000fda00038c0000 */
.L_x_319:
[----:B------:R-:W-:Y:S05]  /*bba0*/  @!P6 BRA `(.L_x_225) ;  /* 0x0000000000e0e947 */ /* 0x000fea0003800000 */
[----:B------:R-:W-:-:S04]  /*bbb0*/  ISETP.NE.U32.AND P0, PT, R2, RZ, PT ;  /* 0x000000ff0200720c */ /* 0x000fc80003f05070 */
[----:B------:R-:W-:-:S13]  /*bbc0*/  ISETP.NE.AND.EX P0, PT, R3, RZ, PT, P0 ;  /* 0x000000ff0300720c */ /* 0x000fda0003f05300 */
[----:B------:R-:W-:Y:S05]  /*bbd0*/  @!P0 BRA `(.L_x_227) ;  /* 0x0000000000488947 */ /* 0x000fea0003800000 */
[----:B------:R-:W2:Y:S01]  /*bbe0*/  LDC R6, c[0x0][0x43c] ;  /* 0x00010f00ff067b82 */ /* 0x000ea20000000800 */
[----:B-1----:R-:W-:Y:S01]  /*bbf0*/  IMAD.MOV.U32 R0, RZ, RZ, R22 ;  /* 0x000000ffff007224 */ /* 0x002fe200078e0016 */
[----:B------:R-:W-:Y:S01]  /*bc00*/  ULDC.64 UR4, c[0x0][0x428] ;  /* 0x00010a0000047ab9 */ /* 0x000fe20000000a00 */
[----:B--2---:R-:W-:-:S13]  /*bc10*/  ISETP.NE.AND P0, PT, R6, 0x1, PT ;  /* 0x000000010600780c */ /* 0x004fda0003f05270 */
[----:B------:R-:W1:Y:S02]  /*bc20*/  @P0 LDC.64 R4, c[0x0][0x440] ;  /* 0x00011000ff040b82 */ /* 0x000e640000000a00 */
[----:B-1----:R-:W-:-:S05]  /*bc30*/  @P0 IMAD.HI.U32 R4, R22, R4, RZ ;  /* 0x0000000416040227 */ /* 0x002fca00078e00ff */
[----:B------:R-:W-:-:S04]  /*bc40*/  @P0 SHF.R.U32.HI R0, RZ, R5, R4 ;  /* 0x00000005ff000219 */ /* 0x000fc80000011604 */
[--C-:B------:R-:W-:Y:S01]  /*bc50*/  SHF.R.S32.HI R5, RZ, 0x1f, R0.reuse ;  /* 0x0000001fff057819 */ /* 0x100fe20000011400 */
[----:B------:R-:W-:-:S04]  /*bc60*/  IMAD.MOV R4, RZ, RZ, -R0 ;  /* 0x000000ffff047224 */ /* 0x000fc800078e0a00 */
[----:B------:R-:W-:Y:S02]  /*bc70*/  IMAD R22, R6, R4, R22 ;  /* 0x0000000406167224 */ /* 0x000fe400078e0216 */
[----:B------:R-:W-:Y:S02]  /*bc80*/  IMAD R6, R7, UR4, RZ ;  /* 0x0000000407067c24 */ /* 0x000fe4000f8e02ff */
[----:B------:R-:W-:Y:S02]  /*bc90*/  IMAD.MOV.U32 R4, RZ, RZ, R0 ;  /* 0x000000ffff047224 */ /* 0x000fe400078e0000 */
[C---:B------:R-:W-:Y:S02]  /*bca0*/  IMAD R0, R23.reuse, UR5, R6 ;  /* 0x0000000517007c24 */ /* 0x040fe4000f8e0206 */
[----:B------:R-:W-:-:S04]  /*bcb0*/  IMAD.WIDE.U32 R4, R23, UR4, R4 ;  /* 0x0000000417047c25 */ /* 0x000fc8000f8e0004 */
[----:B------:R-:W-:Y:S01]  /*bcc0*/  IMAD.IADD R0, R5, 0x1, R0 ;  /* 0x0000000105007824 */ /* 0x000fe200078e0200 */
[----:B------:R-:W-:-:S04]  /*bcd0*/  LEA R2, P0, R4, R2, 0x2 ;  /* 0x0000000204027211 */ /* 0x000fc800078010ff */
[----:B------:R-:W-:-:S05]  /*bce0*/  LEA.HI.X R3, R4, R3, R0, 0x2, P0 ;  /* 0x0000000304037211 */ /* 0x000fca00000f1400 */
[----:B------:R2:W5:Y:S04]  /*bcf0*/  LDG.E R19, desc[UR40][R2.64] ;  /* 0x0000002802137981 */ /* 0x000568000c1e1900 */
.L_x_227:
[----:B-1----:R-:W-:Y:S01]  /*bd00*/  IMAD R0, R18, 0x8, R17 ;  /* 0x0000000812007824 */ /* 0x002fe200078e0211 */
[----:B--2---:R-:W-:-:S04]  /*bd10*/  SHF.L.U32 R2, R28, 0x1f, RZ ;  /* 0x0000001f1c027819 */ /* 0x004fc800000006ff */
[----:B------:R-:W1:Y:S02]  /*bd20*/  SYNCS.PHASECHK.TRANS64.TRYWAIT P0, [R0+URZ+0x30840], R2 ;  /* 0x03084002000075a7 */ /* 0x000e64000800017f */
[----:B-1----:R-:W-:Y:S05]  /*bd30*/  @!P0 BRA `(.L_x_228) ;  /* 0x0000004000048947 */ /* 0x002fea0003800000 */
.L_x_320:
[----:B------:R-:W2:Y:S02]  /*bd40*/  S2R R3, SR_TID.X ;  /* 0x0000000000037919 */ /* 0x000ea40000002100 */
[----:B--2---:R-:W-:-:S04]  /*bd50*/  LOP3.LUT R3, R3, 0x7f, RZ, 0xc0, !PT ;  /* 0x0000007f03037812 */ /* 0x004fc800078ec0ff */
[----:B------:R-:W-:-:S13]  /*bd60*/  ISETP.NE.AND P0, PT, R3, RZ, PT ;  /* 0x000000ff0300720c */ /* 0x000fda0003f05270 */
[----:B------:R-:W-:Y:S05]  /*bd70*/  @P0 BRA `(.L_x_229) ;  /* 0x00000000001c0947 */ /* 0x000fea0003800000 */
[----:B------:R-:W2:Y:S01]  /*bd80*/  S2R R3, SR_TID.X ;  /* 0x0000000000037919 */ /* 0x000ea20000002100 */
[----:B-1----:R-:W-:-:S04]  /*bd90*/  IMAD.MOV.U32 R2, RZ, RZ, 0x6000 ;  /* 0x00006000ff027424 */ /* 0x002fc800078e00ff */
[----:B------:R3:W-:Y:S01]  /*bda0*/  SYNCS.ARRIVE.TRANS64 RZ, [R0+URZ+0x30830], R2 ;  /* 0x0308300200ff79a7 */ /* 0x0007e2000800003f */
[----:B--2---:R-:W-:-:S04]  /*bdb0*/  LOP3.LUT R3, R3, 0x1f, RZ, 0xc0, !PT ;  /* 0x0000001f03037812 */ /* 0x004fc800078ec0ff */
[----:B------:R-:W-:-:S13]  /*bdc0*/  ISETP.NE.AND P0, PT, R3, RZ, PT ;  /* 0x000000ff0300720c */ /* 0x000fda0003f05270 */
[----:B---3--:R-:W-:Y:S05]  /*bdd0*/  @!P0 BRA `(.L_x_229) ;  /* 0x0000000000048947 */ /* 0x008fea0003800000 */
[----:B------:R-:W-:Y:S01]  /*bde0*/  BPT.TRAP 0x1 ;  /* 0x000000040000795c */ /* 0x000fe20000300000 */
.L_x_229:
[----:B------:R-:W-:Y:S01]  /*bdf0*/  R2UR UR9, R0 ;  /* 0x00000000000972ca */ /* 0x000fe200000e0000 */
[----:B-1----:R-:W-:Y:S01]  /*be00*/  IMAD R0, R18, 0x6000, R17 ;  /* 0x0000600012007824 */ /* 0x002fe200078e0211 */
[----:B------:R-:W-:Y:S01]  /*be10*/  R2UR UR11, R22 ;  /* 0x00000000160b72ca */ /* 0x000fe200000e0000 */
[----:B------:R-:W-:Y:S01]  /*be20*/  UIADD3 UR6, UP0, UR38, 0x370, URZ ;  /* 0x0000037026067890 */ /* 0x000fe2000ff1e03f */
[----:B------:R-:W-:Y:S01]  /*be30*/  R2UR UR4, R26 ;  /* 0x000000001a0472ca */ /* 0x000fe200000e0000 */
[----:B------:R-:W-:Y:S01]  /*be40*/  UMOV UR5, 0x14f00000 ;  /* 0x14f0000000057882 */ /* 0x000fe20000000000 */
[----:B------:R-:W-:Y:S01]  /*be50*/  R2UR UR8, R0 ;  /* 0x00000000000872ca */ /* 0x000fe200000e0000 */
[----:B------:R-:W-:Y:S01]  /*be60*/  UIADD3.X UR7, URZ, UR39, URZ, UP0, !UPT ;  /* 0x000000273f077290 */ /* 0x000fe200087fe43f */
[----:B------:R-:W-:Y:S01]  /*be70*/  R2UR UR12, R16 ;  /* 0x00000000100c72ca */ /* 0x000fe200000e0000 */
[----:B------:R-:W-:Y:S01]  /*be80*/  UMOV UR10, URZ ;  /* 0x0000003f000a7c82 */ /* 0x000fe20008000000 */
[----:B-----5:R-:W-:-:S02]  /*be90*/  R2UR UR13, R19 ;  /* 0x00000000130d72ca */ /* 0x020fc400000e0000 */
[----:B------:R-:W-:Y:S01]  /*bea0*/  PLOP3.LUT P0, PT, PT, PT, PT, 0x80, 0x0 ;  /* 0x000000000000781c */ /* 0x000fe20003f0f070 */
[----:B------:R-:W-:Y:S01]  /*beb0*/  UIADD3 UR9, UR9, 0x30830, URZ ;  /* 0x0003083009097890 */ /* 0x000fe2000fffe03f */
[----:B------:R-:W-:-:S03]  /*bec0*/  LOP3.LUT R29, R29, 0xfffffffe, RZ, 0xc0, !PT ;  /* 0xfffffffe1d1d7812 */ /* 0x000fc600078ec0ff */
[----:B------:R-:W-:Y:S02]  /*bed0*/  UIMAD UR11, UR11, 0xc0, UR4 ;  /* 0x000000c00b0b78a4 */ /* 0x000fe4000f8e0204 */
[----:B------:R-:W-:Y:S01]  /*bee0*/  UIADD3 UR8, UR8, 0x12400, URZ ;  /* 0x0001240008087890 */ /* 0x000fe2000fffe03f */
[----:B------:R-:W-:-:S05]  /*bef0*/  UMOV UR4, 0x0 ;  /* 0x0000000000047882 */ /* 0x000fca0000000000 */
[----:B------:R-:W-:-:S03]  /*bf00*/  @P0 LOP3.LUT R29, R29, 0x1, RZ, 0xfc, !PT ;  /* 0x000000011d1d0812 */ /* 0x000fc600078efcff */
[----:B------:R2:W-:Y:S02]  /*bf10*/  UTMALDG.4D [UR8], [UR6], desc[UR4] ;  /* 0x00000408060075b4 */ /* 0x0005e40008019000 */
[----:B--2---:R-:W-:Y:S02]  /*bf20*/  NOP ;  /* 0x0000000000007918 */ /* 0x004fe40000000000 */
.L_x_225:
[----:B------:R-:W2:Y:S04]  /*bf30*/  LDL.LU R4, [R1+0x10] ;  /* 0x0000100001047983 */ /* 0x000ea80000300800 */
[----:B------:R-:W3:Y:S04]  /*bf40*/  LDL.LU R6, [R1+0xc] ;  /* 0x00000c0001067983 */ /* 0x000ee80000300800 */
[----:B------:R-:W4:Y:S01]  /*bf50*/  LDL.LU R3, [R1+0x20] ;  /* 0x0000200001037983 */ /* 0x000f220000300800 */
[----:B------:R-:W-:Y:S05]  /*bf60*/  WARPSYNC.ALL ;  /* 0x0000000000007948 */ /* 0x000fea0003800000 */
[----:B------:R-:W-:Y:S01]  /*bf70*/  ULDC.64 UR6, c[0x0][0xa00] ;  /* 0x0002800000067ab9 */ /* 0x000fe20000000a00 */
[----:B------:R-:W-:Y:S01]  /*bf80*/  ULDC.64 UR4, c[0x0][0x298] ;  /* 0x0000a60000047ab9 */ /* 0x000fe20000000a00 */
[----:B-1----:R-:W-:Y:S01]  /*bf90*/  VIADD R0, R17, 0xc400 ;  /* 0x0000c40011007836 */ /* 0x002fe20000000000 */
[----:B------:R-:W-:Y:S01]  /*bfa0*/  BAR.SYNC.DEFER_BLOCKING 0x8, 0x200 ;  /* 0x0208000000007b1d */ /* 0x000fe20000010000 */
[----:B------:R-:W-:-:S03]  /*bfb0*/  ISETP.NE.U32.AND P0, PT, RZ, UR6, PT ;  /* 0x00000006ff007c0c */ /* 0x000fc6000bf05070 */
[----:B------:R-:W-:Y:S02]  /*bfc0*/  LOP3.LUT P1, RZ, R0, 0x3ff, RZ, 0xc0, !PT ;  /* 0x000003ff00ff7812 */ /* 0x000fe4000782c0ff */
[----:B------:R-:W-:Y:S01]  /*bfd0*/  ISETP.NE.AND.EX P0, PT, RZ, UR7, PT, P0 ;  /* 0x00000007ff007c0c */ /* 0x000fe2000bf05300 */
[----:B------:R-:W-:Y:S01]  /*bfe0*/  BSSY B6, `(.L_x_230) ;  /* 0x000001d000067945 */ /* 0x000fe20003800000 */
[----:B--2---:R-:W-:Y:S02]  /*bff0*/  SHF.R.S32.HI R2, RZ, 0x1f, R4 ;  /* 0x0000001fff027819 */ /* 0x004fe40000011404 */
[----:B---3--:R-:W-:-:S03]  /*c000*/  SEL R6, R6, RZ, !P0 ;  /* 0x000000ff06067207 */ /* 0x008fc60004000000 */
[----:B------:R-:W-:-:S04]  /*c010*/  IMAD R2, R2, UR4, RZ ;  /* 0x0000000402027c24 */ /* 0x000fc8000f8e02ff */
[C---:B------:R-:W-:Y:S01]  /*c020*/  IMAD R0, R4.reuse, UR5, R2 ;  /* 0x0000000504007c24 */ /* 0x040fe2000f8e0202 */
[----:B----4-:R-:W-:Y:S01]  /*c030*/  SEL R2, R3, RZ, !P0 ;  /* 0x000000ff03027207 */ /* 0x010fe20004000000 */
[----:B------:R-:W-:-:S04]  /*c040*/  IMAD.WIDE.U32 R4, R4, UR4, RZ ;  /* 0x0000000404047c25 */ /* 0x000fc8000f8e00ff */
[----:B------:R-:W-:Y:S01]  /*c050*/  IMAD.IADD R0, R5, 0x1, R0 ;  /* 0x0000000105007824 */ /* 0x000fe200078e0200 */
[----:B------:R1:W-:Y:S04]  /*c060*/  STL.64 [R1+0x28], R4 ;  /* 0x0000280401007387 */ /* 0x0003e80000100a00 */
[----:B------:R1:W-:Y:S04]  /*c070*/  STL [R1+0xc], R6 ;  /* 0x00000c0601007387 */ /* 0x0003e80000100800 */
[----:B------:R1:W-:Y:S04]  /*c080*/  STL [R1+0x20], R2 ;  /* 0x0000200201007387 */ /* 0x0003e80000100800 */
[----:B------:R1:W-:Y:S01]  /*c090*/  STL [R1+0x10], R0 ;  /* 0x0000100001007387 */ /* 0x0003e20000100800 */
[----:B------:R-:W-:Y:S05]  /*c0a0*/  @!P1 BRA `(.L_x_231) ;  /* 0x0000000000409947 */ /* 0x000fea0003800000 */
[----:B-1----:R-:W-:Y:S01]  /*c0b0*/  MOV R2, 0x0 ;  /* 0x0000000000027802 */ /* 0x002fe20000000f00 */
[----:B------:R-:W-:Y:S01]  /*c0c0*/  ULDC.64 UR6, c[0x4][0xa8] ;  /* 0x01002a0000067ab9 */ /* 0x000fe20000000a00 */
[----:B------:R-:W-:Y:S01]  /*c0d0*/  ULDC.64 UR8, c[0x4][0xb0] ;  /* 0x01002c0000087ab9 */ /* 0x000fe20000000a00 */
[----:B------:R-:W-:Y:S01]  /*c0e0*/  ULDC.64 UR4, c[0x4][0x20] ;  /* 0x0100080000047ab9 */ /* 0x000fe20000000a00 */
[----:B------:R-:W-:Y:S02]  /*c0f0*/  IMAD.U32 R4, RZ, RZ, UR6 ;  /* 0x00000006ff047e24 */ /* 0x000fe4000f8e00ff */
[----:B------:R-:W1:Y:S01]  /*c100*/  LDC.64 R2, c[0x4][R2] ;  /* 0x0100000002027b82 */ /* 0x000e620000000a00 */
[----:B------:R-:W-:Y:S02]  /*c110*/  IMAD.U32 R5, RZ, RZ, UR7 ;  /* 0x00000007ff057e24 */ /* 0x000fe4000f8e00ff */
[----:B------:R-:W-:Y:S02]  /*c120*/  IMAD.U32 R6, RZ, RZ, UR8 ;  /* 0x00000008ff067e24 */ /* 0x000fe4000f8e00ff */
[----:B0-----:R-:W-:-:S02]  /*c130*/  IMAD.U32 R7, RZ, RZ, UR9 ;  /* 0x00000009ff077e24 */ /* 0x001fc4000f8e00ff */
[----:B------:R-:W-:Y:S02]  /*c140*/  IMAD.U32 R10, RZ, RZ, UR4 ;  /* 0x00000004ff0a7e24 */ /* 0x000fe4000f8e00ff */
[----:B------:R-:W-:Y:S02]  /*c150*/  IMAD.U32 R11, RZ, RZ, UR5 ;  /* 0x00000005ff0b7e24 */ /* 0x000fe4000f8e00ff */
[----:B------:R-:W-:Y:S02]  /*c160*/  IMAD.MOV.U32 R8, RZ, RZ, 0x70 ;  /* 0x00000070ff087424 */ /* 0x000fe400078e00ff */
[----:B------:R-:W-:Y:S02]  /*c170*/  IMAD.MOV.U32 R12, RZ, RZ, 0x1 ;  /* 0x00000001ff0c7424 */ /* 0x000fe400078e00ff */
[----:B------:R-:W-:-:S07]  /*c180*/  IMAD.MOV.U32 R13, RZ, RZ, RZ ;  /* 0x000000ffff0d7224 */ /* 0x000fce00078e00ff */
[----:B------:R-:W-:-:S07]  /*c190*/  LEPC R20, `(.L_x_231) ;  /* 0x000000001014794e */ /* 0x000fce0000000000 */
[----:B-1----:R-:W-:Y:S05]  /*c1a0*/  CALL.ABS.NOINC R2 ;  /* 0x0000000002007343 */ /* 0x002fea0003c00000 */
.L_x_231:
[----:B------:R-:W-:Y:S05]  /*c1b0*/  BSYNC B6 ;  /* 0x0000000000067941 */ /* 0x000fea0003800000 */
.L_x_230:
[----:B------:R-:W2:Y:S01]  /*c1c0*/  LDL.LU R20, [R1+0x10] ;  /* 0x0000100001147983 */ /* 0x000ea20000300800 */
[----:B------:R-:W3:Y:S01]  /*c1d0*/  LDC R9, c[0x0][0x448] ;  /* 0x00011200ff097b82 */ /* 0x000ee20000000800 */
[----:B------:R-:W-:Y:S01]  /*c1e0*/  ULDC.64 UR4, c[0x0][0x2d8] ;  /* 0x0000b60000047ab9 */ /* 0x000fe20000000a00 */
[----:B------:R-:W-:Y:S01]  /*c1f0*/  ULDC.64 UR6, c[0x0][0x2e0] ;  /* 0x0000b80000067ab9 */ /* 0x000fe20000000a00 */
[----:B-1----:R-:W2:Y:S01]  /*c200*/  LDL.LU.64 R2, [R1+0x28] ;  /* 0x0000280001027983 */ /* 0x002ea20000300a00 */
[----:B------:R-:W-:-:S03]  /*c210*/  ULDC.64 UR8, c[0x0][0x280] ;  /* 0x0000a00000087ab9 */ /* 0x000fc60000000a00 */
[----:B------:R-:W4:Y:S04]  /*c220*/  LDL.LU R21, [R1+0x20] ;  /* 0x0000200001157983 */ /* 0x000f280000300800 */
[----:B------:R-:W4:Y:S04]  /*c230*/  LDL.LU R4, [R1+0xc] ;  /* 0x00000c0001047983 */ /* 0x000f280000300800 */
[----:B------:R1:W5:Y:S01]  /*c240*/  LDL R10, [R1+0x8] ;  /* 0x00000800010a7983 */ /* 0x0003620000100800 */
[----:B---3--:R-:W-:-:S13]  /*c250*/  ISETP.NE.AND P0, PT, R9, 0x1, PT ;  /* 0x000000010900780c */ /* 0x008fda0003f05270 */
[----:B------:R-:W3:Y:S08]  /*c260*/  @P0 LDC R5, c[0x0][0x450] ;  /* 0x00011400ff050b82 */ /* 0x000ef00000000800 */
[----:B------:R-:W1:Y:S01]  /*c270*/  @P0 LDC R8, c[0x0][0x450] ;  /* 0x00011400ff080b82 */ /* 0x000e620000000800 */
[----:B------:R-:W1:Y:S01]  /*c280*/  S2R R11, SR_TID.X ;  /* 0x00000000000b7919 */ /* 0x000e620000002100 */
[----:B--2---:R-:W-:-:S02]  /*c290*/  IMAD.MOV.U32 R3, RZ, RZ, R20 ;  /* 0x000000ffff037224 */ /* 0x004fc400078e0014 */
[----:B------:R-:W2:Y:S01]  /*c2a0*/  S2R R20, SR_TID.X ;  /* 0x0000000000147919 */ /* 0x000ea20000002100 */
[----:B------:R-:W-:-:S04]  /*c2b0*/  IMAD.WIDE.U32 R2, R16, UR4, R2 ;  /* 0x0000000410027c25 */ /* 0x000fc8000f8e0002 */
[----:B------:R-:W-:Y:S01]  /*c2c0*/  IMAD R3, R16, UR5, R3 ;  /* 0x0000000510037c24 */ /* 0x000fe2000f8e0203 */
[----:B------:R-:W-:Y:S01]  /*c2d0*/  ULDC.64 UR4, c[0x0][0x2d0] ;  /* 0x0000b40000047ab9 */ /* 0x000fe20000000a00 */
[----:B----4-:R-:W-:Y:S02]  /*c2e0*/  IMAD R0, R21, UR6, RZ ;  /* 0x0000000615007c24 */ /* 0x010fe4000f8e02ff */
[----:B------:R-:W-:-:S04]  /*c2f0*/  IMAD.WIDE.U32 R2, R4, UR6, R2 ;  /* 0x0000000604027c25 */ /* 0x000fc8000f8e0002 */
[----:B------:R-:W-:Y:S01]  /*c300*/  IMAD R0, R4, UR7, R0 ;  /* 0x0000000704007c24 */ /* 0x000fe2000f8e0200 */
[----:B------:R-:W-:Y:S01]  /*c310*/  ULDC.64 UR6, c[0x0][0x2c8] ;  /* 0x0000b20000067ab9 */ /* 0x000fe20000000a00 */
[----:B------:R-:W4:Y:S02]  /*c320*/  @P0 LDC R4, c[0x0][0x44c] ;  /* 0x00011300ff040b82 */ /* 0x000f240000000800 */
[----:B------:R-:W-:Y:S01]  /*c330*/  IMAD.IADD R3, R3, 0x1, R0 ;  /* 0x0000000103037824 */ /* 0x000fe200078e0200 */
[C---:B--2---:R-:W-:Y:S01]  /*c340*/  LOP3.LUT R21, R20.reuse, 0x7f, RZ, 0xc0, !PT ;  /* 0x0000007f14157812 */ /* 0x044fe200078ec0ff */
[----:B------:R-:W-:-:S03]  /*c350*/  IMAD.SHL.U32 R20, R20, 0x10, RZ ;  /* 0x0000001014147824 */ /* 0x000fc600078e00ff */
[----:B------:R-:W-:-:S04]  /*c360*/  SHF.R.U32.HI R21, RZ, 0x3, R21 ;  /* 0x00000003ff157819 */ /* 0x000fc80000011615 */
[----:B------:R-:W-:-:S05]  /*c370*/  LOP3.LUT R20, R21, 0x70, R20, 0xf8, !PT ;  /* 0x0000007015147812 */ /* 0x000fca00078ef814 */
[----:B------:R-:W-:-:S04]  /*c380*/  IMAD R6, R25, 0xc0, R20 ;  /* 0x000000c019067824 */ /* 0x000fc800078e0214 */
[----:B----4-:R-:W-:-:S04]  /*c390*/  @P0 IMAD.HI.U32 R0, R6, R4, RZ ;  /* 0x0000000406000227 */ /* 0x010fc800078e00ff */
[----:B------:R-:W-:Y:S01]  /*c3a0*/  IMAD.MOV.U32 R4, RZ, RZ, R6 ;  /* 0x000000ffff047224 */ /* 0x000fe200078e0006 */
[----:B---3--:R-:W-:-:S04]  /*c3b0*/  @P0 SHF.R.U32.HI R4, RZ, R5, R0 ;  /* 0x00000005ff040219 */ /* 0x008fc80000011600 */
[----:B------:R-:W-:-:S05]  /*c3c0*/  SHF.R.S32.HI R0, RZ, 0x1f, R4 ;  /* 0x0000001fff007819 */ /* 0x000fca0000011404 */
[----:B------:R-:W-:-:S04]  /*c3d0*/  IMAD R0, R0, UR4, RZ ;  /* 0x0000000400007c24 */ /* 0x000fc8000f8e02ff */
[C---:B0-----:R-:W-:Y:S02]  /*c3e0*/  IMAD R7, R4.reuse, UR5, R0 ;  /* 0x0000000504077c24 */ /* 0x041fe4000f8e0200 */
[----:B------:R-:W-:Y:S02]  /*c3f0*/  IMAD.MOV R0, RZ, RZ, -R4 ;  /* 0x000000ffff007224 */ /* 0x000fe400078e0a04 */
[----:B------:R-:W-:-:S04]  /*c400*/  IMAD.WIDE.U32 R4, R4, UR4, R2 ;  /* 0x0000000404047c25 */ /* 0x000fc8000f8e0002 */
[----:B------:R-:W-:Y:S02]  /*c410*/  IMAD R0, R9, R0, R6 ;  /* 0x0000000009007224 */ /* 0x000fe400078e0206 */
[----:B------:R-:W-:-:S03]  /*c420*/  IMAD.IADD R5, R5, 0x1, R7 ;  /* 0x0000000105057824 */ /* 0x000fc600078e0207 */
[----:B------:R-:W-:-:S05]  /*c430*/  SHF.R.S32.HI R7, RZ, 0x1f, R0 ;  /* 0x0000001fff077819 */ /* 0x000fca0000011400 */
[----:B------:R-:W-:Y:S02]  /*c440*/  IMAD R7, R7, UR6, RZ ;  /* 0x0000000607077c24 */ /* 0x000fe4000f8e02ff */
[----:B------:R-:W-:-:S04]  /*c450*/  IMAD.WIDE.U32 R4, R0, UR6, R4 ;  /* 0x0000000600047c25 */ /* 0x000fc8000f8e0004 */
[----:B------:R-:W-:-:S04]  /*c460*/  IMAD R7, R0, UR7, R7 ;  /* 0x0000000700077c24 */ /* 0x000fc8000f8e0207 */
[----:B------:R-:W-:Y:S02]  /*c470*/  IMAD.IADD R5, R5, 0x1, R7 ;  /* 0x0000000105057824 */ /* 0x000fe400078e0207 */
[----:B------:R-:W0:Y:S01]  /*c480*/  @P0 LDC R7, c[0x0][0x44c] ;  /* 0x00011300ff070b82 */ /* 0x000e220000000800 */
[----:B------:R-:W-:-:S04]  /*c490*/  LEA R0, P1, R4, UR8, 0x1 ;  /* 0x0000000804007c11 */ /* 0x000fc8000f8208ff */
[----:B------:R-:W-:Y:S01]  /*c4a0*/  LEA.HI.X R4, R4, UR9, R5, 0x1, P1 ;  /* 0x0000000904047c11 */ /* 0x000fe200088f0c05 */
[----:B------:R-:W-:-:S04]  /*c4b0*/  VIADD R5, R6, 0x80 ;  /* 0x0000008006057836 */ /* 0x000fc80000000000 */
[----:B------:R-:W-:Y:S02]  /*c4c0*/  IMAD.MOV.U32 R6, RZ, RZ, R5 ;  /* 0x000000ffff067224 */ /* 0x000fe400078e0005 */
[----:B0-----:R-:W-:-:S05]  /*c4d0*/  @P0 IMAD.HI.U32 R7, R5, R7, RZ ;  /* 0x0000000705070227 */ /* 0x001fca00078e00ff */
[----:B-1----:R-:W-:-:S05]  /*c4e0*/  @P0 SHF.R.U32.HI R6, RZ, R8, R7 ;  /* 0x00000008ff060219 */ /* 0x002fca0000011607 */
[----:B------:R-:W-:-:S04]  /*c4f0*/  IMAD.MOV R7, RZ, RZ, -R6 ;  /* 0x000000ffff077224 */ /* 0x000fc800078e0a06 */
[----:B------:R-:W-:Y:S01]  /*c500*/  IMAD R5, R9, R7, R5 ;  /* 0x0000000709057224 */ /* 0x000fe200078e0205 */
[----:B------:R-:W-:Y:S01]  /*c510*/  SHF.R.S32.HI R7, RZ, 0x1f, R6 ;  /* 0x0000001fff077819 */ /* 0x000fe20000011406 */
[----:B------:R-:W-:-:S04]  /*c520*/  IMAD.WIDE.U32 R2, R6, UR4, R2 ;  /* 0x0000000406027c25 */ /* 0x000fc8000f8e0002 */
[----:B------:R-:W-:Y:S01]  /*c530*/  IMAD R7, R7, UR4, RZ ;  /* 0x0000000407077c24 */ /* 0x000fe2000f8e02ff */
[----:B------:R-:W-:-:S03]  /*c540*/  ULDC UR4, c[0x0][0x2b8] ;  /* 0x0000ae0000047ab9 */ /* 0x000fc60000000800 */
[----:B------:R-:W-:Y:S01]  /*c550*/  IMAD R7, R6, UR5, R7 ;  /* 0x0000000506077c24 */ /* 0x000fe2000f8e0207 */
[----:B------:R-:W-:Y:S01]  /*c560*/  SHF.R.S32.HI R6, RZ, 0x1f, R5 ;  /* 0x0000001fff067819 */ /* 0x000fe20000011405 */
[----:B------:R-:W-:Y:S02]  /*c570*/  IMAD.SHL.U32 R20, R11, 0x8, RZ ;  /* 0x000000080b147824 */ /* 0x000fe400078e00ff */
[----:B------:R-:W-:Y:S02]  /*c580*/  IMAD.IADD R3, R3, 0x1, R7 ;  /* 0x0000000103037824 */ /* 0x000fe400078e0207 */
[----:B------:R-:W-:Y:S02]  /*c590*/  IMAD R6, R6, UR6, RZ ;  /* 0x0000000606067c24 */ /* 0x000fe4000f8e02ff */
[----:B------:R-:W-:Y:S01]  /*c5a0*/  IMAD.WIDE.U32 R2, R5, UR6, R2 ;  /* 0x0000000605027c25 */ /* 0x000fe2000f8e0002 */
[----:B------:R-:W-:-:S03]  /*c5b0*/  LOP3.LUT R20, R20, 0x38, RZ, 0xc0, !PT ;  /* 0x0000003814147812 */ /* 0x000fc600078ec0ff */
[----:B------:R-:W-:Y:S01]  /*c5c0*/  IMAD R6, R5, UR7, R6 ;  /* 0x0000000705067c24 */ /* 0x000fe2000f8e0206 */
[----:B------:R-:W-:-:S03]  /*c5d0*/  LEA R5, P1, R2, UR8, 0x1 ;  /* 0x0000000802057c11 */ /* 0x000fc6000f8208ff */
[----:B------:R-:W-:Y:S01]  /*c5e0*/  IMAD.IADD R6, R3, 0x1, R6 ;  /* 0x0000000103067824 */ /* 0x000fe200078e0206 */
[----:B------:R-:W-:Y:S01]  /*c5f0*/  ISETP.GE.AND P0, PT, R20, UR4, PT ;  /* 0x0000000414007c0c */ /* 0x000fe2000bf06270 */
[----:B------:R-:W-:Y:S01]  /*c600*/  UMOV UR4, 0xffffffff ;  /* 0xffffffff00047882 */ /* 0x000fe20000000000 */
[----:B------:R-:W-:Y:S02]  /*c610*/  LOP3.LUT R21, R11, 0x7f, RZ, 0xc0, !PT ;  /* 0x0000007f0b157812 */ /* 0x000fe400078ec0ff */
[----:B------:R-:W-:Y:S02]  /*c620*/  LEA.HI.X R2, R2, UR9, R6, 0x1, P1 ;  /* 0x0000000902027c11 */ /* 0x000fe400088f0c06 */
[----:B------:R-:W-:Y:S01]  /*c630*/  SHF.R.U32.HI R21, RZ, 0x3, R21 ;  /* 0x00000003ff157819 */ /* 0x000fe20000011615 */
[----:B------:R-:W-:Y:S06]  /*c640*/  BRA.DIV UR4, `(.L_x_232) ;  /* 0x0000003604d47947 */ /* 0x000fec000b800000 */
[----:B------:R-:W2:Y:S01]  /*c650*/  LDL.LU R6, [R1+0x30] ;  /* 0x0000300001067983 */ /* 0x000ea20000300800 */
[----:B------:R-:W-:-:S03]  /*c660*/  IMAD R25, R25, 0xc0, R21 ;  /* 0x000000c019197824 */ /* 0x000fc600078e0215 */
[----:B------:R-:W0:Y:S04]  /*c670*/  SHFL.IDX PT, R7, R0, RZ, 0x181f ;  /* 0x00181fff00077589 */ /* 0x000e2800000e0000 */
[----:B------:R-:W-:Y:S01]  /*c680*/  SHFL.IDX PT, R8, R5, RZ, 0x181f ;  /* 0x00181fff05087589 */ /* 0x000fe200000e0000 */
[----:B--2---:R-:W-:-:S03]  /*c690*/  IMAD R3, R6, R9, RZ ;  /* 0x0000000906037224 */ /* 0x004fc600078e02ff */
[----:B------:R-:W1:Y:S02]  /*c6a0*/  SHFL.IDX PT, R6, R4, RZ, 0x181f ;  /* 0x00181fff04067589 */ /* 0x000e6400000e0000 */
[----:B------:R-:W-:-:S13]  /*c6b0*/  ISETP.GE.AND P1, PT, R25, R3, PT ;  /* 0x000000031900720c */ /* 0x000fda0003f26270 */
[----:B0-----:R-:W-:-:S05]  /*c6c0*/  @!P1 LEA R7, P2, R20, R7, 0x1 ;  /* 0x0000000714079211 */ /* 0x001fca00078408ff */
[----:B-1----:R-:W-:-:S05]  /*c6d0*/  @!P1 IMAD.X R6, RZ, RZ, R6, P2 ;  /* 0x000000ffff069224 */ /* 0x002fca00010e0606 */
[----:B------:R-:W-:-:S04]  /*c6e0*/  @!P1 LOP3.LUT R7, R7, R6, RZ, 0x3c, !PT ;  /* 0x0000000607079212 */ /* 0x000fc800078e3cff */
[----:B------:R-:W-:-:S04]  /*c6f0*/  @!P1 LOP3.LUT R6, R7, R6, RZ, 0x3c, !PT ;  /* 0x0000000607069212 */ /* 0x000fc800078e3cff */
[----:B------:R-:W-:-:S05]  /*c700*/  @!P1 LOP3.LUT R7, R7, R6, RZ, 0x3c, !PT ;  /* 0x0000000607079212 */ /* 0x000fca00078e3cff */
[----:B-----5:R0:W-:Y:S02]  /*c710*/  @!P1 LDGSTS.E.BYPASS.LTC128B.128 [R10+0xc400], desc[UR40][R6.64], !P0 ;  /* 0x0c400000060a9fae */ /* 0x0201e4000c101d68 */
[----:B0-----:R-:W-:Y:S02]  /*c720*/  VIADD R6, R25, 0x10 ;  /* 0x0000001019067836 */ /* 0x001fe40000000000 */
[----:B------:R-:W0:Y:S03]  /*c730*/  SHFL.IDX PT, R7, R0, 0x1, 0x181f ;  /* 0x00381f0000077f89 */ /* 0x000e2600000e0000 */
[----:B------:R-:W-:Y:S02]  /*c740*/  ISETP.GE.AND P1, PT, R6, R3, PT ;  /* 0x000000030600720c */ /* 0x000fe40003f26270 */
[----:B------:R-:W1:Y:S11]  /*c750*/  SHFL.IDX PT, R6, R4, 0x1, 0x181f ;  /* 0x00381f0004067f89 */ /* 0x000e7600000e0000 */
[----:B0-----:R-:W-:-:S05]  /*c760*/  @!P1 LEA R7, P2, R20, R7, 0x1 ;  /* 0x0000000714079211 */ /* 0x001fca00078408ff */
[----:B-1----:R-:W-:-:S05]  /*c770*/  @!P1 IMAD.X R6, RZ, RZ, R6, P2 ;  /* 0x000000ffff069224 */ /* 0x002fca00010e0606 */
[----:B------:R-:W-:-:S04]  /*c780*/  @!P1 LOP3.LUT R7, R7, R6, RZ, 0x3c, !PT ;  /* 0x0000000607079212 */ /* 0x000fc800078e3cff */
[----:B------:R-:W-:-:S04]  /*c790*/  @!P1 LOP3.LUT R6, R7, R6, RZ, 0x3c, !PT ;  /* 0x0000000607069212 */ /* 0x000fc800078e3cff */
[----:B------:R-:W-:-:S05]  /*c7a0*/  @!P1 LOP3.LUT R7, R7, R6, RZ, 0x3c, !PT ;  /* 0x0000000607079212 */ /* 0x000fca00078e3cff */
[----:B------:R0:W-:Y:S02]  /*c7b0*/  @!P1 LDGSTS.E.BYPASS.LTC128B.128 [R10+0xcc00], desc[UR40][R6.64], !P0 ;  /* 0x0cc00000060a9fae */ /* 0x0001e4000c101d68 */
        /* <DEDUP_REMOVED lines=43> */
[----:B------:R-:W1:Y:S04]  /*ca70*/  SHFL.IDX PT, R6, R4, 0x6, 0x181f ;  /* 0x00d81f0004067f89 */ /* 0x000e6800000e0000 */
[----:B------:R-:W-:Y:S07]  /*ca80*/  SHFL.IDX PT, R4, R4, 0x7, 0x181f ;  /* 0x00f81f0004047f89 */ /* 0x000fee00000e0000 */
[----:B0-----:R-:W-:-:S05]  /*ca90*/  @!P1 LEA R7, P2, R20, R7, 0x1 ;  /* 0x0000000714079211 */ /* 0x001fca00078408ff */
[----:B-1----:R-:W-:-:S05]  /*caa0*/  @!P1 IMAD.X R6, RZ, RZ, R6, P2 ;  /* 0x000000ffff069224 */ /* 0x002fca00010e0606 */
[----:B------:R-:W-:-:S04]  /*cab0*/  @!P1 LOP3.LUT R7, R7, R6, RZ, 0x3c, !PT ;  /* 0x0000000607079212 */ /* 0x000fc800078e3cff */
[----:B------:R-:W-:-:S04]  /*cac0*/  @!P1 LOP3.LUT R6, R7, R6, RZ, 0x3c, !PT ;  /* 0x0000000607069212 */ /* 0x000fc800078e3cff */
[----:B------:R-:W-:-:S05]  /*cad0*/  @!P1 LOP3.LUT R7, R7, R6, RZ, 0x3c, !PT ;  /* 0x0000000607079212 */ /* 0x000fca00078e3cff */
[----:B------:R0:W-:Y:S04]  /*cae0*/  @!P1 LDGSTS.E.BYPASS.LTC128B.128 [R10+0xf400], desc[UR40][R6.64], !P0 ;  /* 0x0f400000060a9fae */ /* 0x0001e8000c101d68 */
[----:B0-----:R0:W1:Y:S02]  /*caf0*/  SHFL.IDX PT, R6, R0, 0x7, 0x181f ;  /* 0x00f81f0000067f89 */ /* 0x00106400000e0000 */
[----:B0-----:R-:W-:-:S05]  /*cb00*/  VIADD R0, R25, 0x80 ;  /* 0x0000008019007836 */ /* 0x001fca0000000000 */
[----:B------:R-:W-:Y:S01]  /*cb10*/  ISETP.GE.AND P2, PT, R0, R3, PT ;  /* 0x000000030000720c */ /* 0x000fe20003f46270 */
[----:B------:R-:W-:-:S05]  /*cb20*/  VIADD R0, R25, 0x70 ;  /* 0x0000007019007836 */ /* 0x000fca0000000000 */
[----:B------:R-:W-:Y:S02]  /*cb30*/  ISETP.GE.AND P1, PT, R0, R3, PT ;  /* 0x000000030000720c */ /* 0x000fe40003f26270 */
[----:B------:R-:W0:Y:S11]  /*cb40*/  SHFL.IDX PT, R0, R2, RZ, 0x181f ;  /* 0x00181fff02007589 */ /* 0x000e3600000e0000 */
[----:B-1----:R-:W-:-:S05]  /*cb50*/  @!P1 LEA R6, P3, R20, R6, 0x1 ;  /* 0x0000000614069211 */ /* 0x002fca00078608ff */
[----:B------:R-:W-:-:S04]  /*cb60*/  @!P1 IMAD.X R4, RZ, RZ, R4, P3 ;  /* 0x000000ffff049224 */ /* 0x000fc800018e0604 */
[----:B------:R-:W-:-:S05]  /*cb70*/  @!P1 IMAD.MOV.U32 R7, RZ, RZ, R4 ;  /* 0x000000ffff079224 */ /* 0x000fca00078e0004 */
[----:B------:R1:W-:Y:S02]  /*cb80*/  @!P1 LDGSTS.E.BYPASS.LTC128B.128 [R10+0xfc00], desc[UR40][R6.64], !P0 ;  /* 0x0fc00000060a9fae */ /* 0x0003e4000c101d68 */
[----:B-1----:R-:W-:-:S05]  /*cb90*/  @!P2 LEA R6, P1, R20, R8, 0x1 ;  /* 0x000000081406a211 */ /* 0x002fca00078208ff */
[----:B0-----:R-:W-:-:S04]  /*cba0*/  @!P2 IMAD.X R0, RZ, RZ, R0, P1 ;  /* 0x000000ffff00a224 */ /* 0x001fc800008e0600 */
[----:B------:R-:W-:Y:S02]  /*cbb0*/  @!P2 IMAD.MOV.U32 R7, RZ, RZ, R0 ;  /* 0x000000ffff07a224 */ /* 0x000fe400078e0000 */
[----:B------:R-:W-:-:S03]  /*cbc0*/  VIADD R0, R25, 0x90 ;  /* 0x0000009019007836 */ /* 0x000fc60000000000 */
[----:B------:R0:W-:Y:S02]  /*cbd0*/  @!P2 LDGSTS.E.BYPASS.LTC128B.128 [R10+0x10400], desc[UR40][R6.64], !P0 ;  /* 0x10400000060aafae */ /* 0x0001e4000c101d68 */
[----:B------:R-:W-:Y:S02]  /*cbe0*/  ISETP.GE.AND P1, PT, R0, R3, PT ;  /* 0x000000030000720c */ /* 0x000fe40003f26270 */
[----:B------:R-:W-:Y:S04]  /*cbf0*/  SHFL.IDX PT, R0, R2, 0x1, 0x181f ;  /* 0x00381f0002007f89 */ /* 0x000fe800000e0000 */
[----:B0-----:R-:W0:Y:S07]  /*cc00*/  SHFL.IDX PT, R6, R5, 0x1, 0x181f ;  /* 0x00381f0005067f89 */ /* 0x001e2e00000e0000 */
[----:B0-----:R-:W-:-:S05]  /*cc10*/  @!P1 LEA R6, P2, R20, R6, 0x1 ;  /* 0x0000000614069211 */ /* 0x001fca00078408ff */
[----:B------:R-:W-:-:S04]  /*cc20*/  @!P1 IMAD.X R0, RZ, RZ, R0, P2 ;  /* 0x000000ffff009224 */ /* 0x000fc800010e0600 */
        /* <DEDUP_REMOVED lines=9> */
[----:B------:R0:W1:Y:S04]  /*ccc0*/  SHFL.IDX PT, R0, R2, 0x3, 0x181f ;  /* 0x00781f0002007f89 */ /* 0x00006800000e0000 */
[----:B------:R0:W-:Y:S04]  /*ccd0*/  @!P1 LDGSTS.E.BYPASS.LTC128B.128 [R10+0x11400], desc[UR40][R6.64], !P0 ;  /* 0x11400000060a9fae */ /* 0x0001e8000c101d68 */
[----:B------:R0:W2:Y:S02]  /*cce0*/  SHFL.IDX PT, R2, R5, 0x3, 0x181f ;  /* 0x00781f0005027f89 */ /* 0x0000a400000e0000 */
.L_x_345:
[----:B------:R-:W-:Y:S02]  /*ccf0*/  VIADD R25, R25, 0xb0 ;  /* 0x000000b019197836 */ /* 0x000fe40000000000 */
[----:B------:R-:W-:-:S03]  /*cd00*/  VIADD R8, R17, 0x30800 ;  /* 0x0003080011087836 */ /* 0x000fc60000000000 */
[----:B------:R-:W-:-:S13]  /*cd10*/  ISETP.GE.AND P1, PT, R25, R3, PT ;  /* 0x000000031900720c */ /* 0x000fda0003f26270 */
[----:B0-2---:R-:W-:-:S05]  /*cd20*/  @!P1 LEA R2, P2, R20, R2, 0x1 ;  /* 0x0000000214029211 */ /* 0x005fca00078408ff */
[----:B-1----:R-:W-:-:S05]  /*cd30*/  @!P1 IMAD.X R3, RZ, RZ, R0, P2 ;  /* 0x000000ffff039224 */ /* 0x002fca00010e0600 */
[----:B------:R-:W-:Y:S01]  /*cd40*/  @!PT LDS RZ, [RZ] ;  /* 0x00000000fffff984 */ /* 0x000fe20000000800 */
[----:B------:R-:W-:Y:S01]  /*cd50*/  @!PT LDS RZ, [RZ] ;  /* 0x00000000fffff984 */ /* 0x000fe20000000800 */
[----:B------:R-:W-:Y:S01]  /*cd60*/  @!PT LDS RZ, [RZ] ;  /* 0x00000000fffff984 */ /* 0x000fe20000000800 */
[----:B------:R0:W-:Y:S01]  /*cd70*/  @!P1 LDGSTS.E.BYPASS.LTC128B.128 [R10+0x11c00], desc[UR40][R2.64], !P0 ;  /* 0x11c00000020a9fae */ /* 0x0001e2000c101d68 */
[----:B------:R-:W-:Y:S01]  /*cd80*/  PLOP3.LUT P0, PT, PT, PT, PT, 0x80, 0x0 ;  /* 0x000000000000781c */ /* 0x000fe20003f0f070 */
[----:B------:R-:W-:-:S12]  /*cd90*/  NOP ;  /* 0x0000000000007918 */ /* 0x000fd80000000000 */
.L_x_233:
[----:B------:R-:W-:Y:S02]  /*cda0*/  PLOP3.LUT P1, PT, P1, P0, PT, 0xa2, 0x0 ;  /* 0x000000000000781c */ /* 0x000fe40000f21472 */
[----:B------:R-:W-:-:S08]  /*cdb0*/  @P0 R2UR P1, UR4, R17 ;  /* 0x00000000110402ca */ /* 0x000fd00000020000 */
[----:B------:R-:W-:-:S05]  /*cdc0*/  @P0 PLOP3.LUT P0, PT, P1, PT, PT, 0x80, 0x0 ;  /* 0x000000000000081c */ /* 0x000fca0000f0f070 */
[----:B------:R-:W-:Y:S01]  /*cdd0*/  @!P1 SYNCS.ARRIVE.TRANS64.RED.A0T1 RZ, [UR4+0x30800], RZ ;  /* 0x030800ffffff99a7 */ /* 0x000fe20008200404 */
[----:B------:R-:W-:Y:S07]  /*cde0*/  @!P1 ARRIVES.LDGSTSBAR.64.TRANSCNT [UR4+0x30800] ;  /* 0x03080000ff0099b0 */ /* 0x000fee0008000a84 */
[----:B------:R-:W-:Y:S05]  /*cdf0*/  @P0 BRA.U.ANY `(.L_x_233) ;  /* 0xfffffffd00e80947 */ /* 0x000fea000393ffff */
[----:B0-----:R-:W2:Y:S02]  /*ce00*/  LDL.LU R2, [R1+0x34] ;  /* 0x0000340001027983 */ /* 0x001ea40000300800 */
[----:B--2---:R-:W-:-:S05]  /*ce10*/  VIADD R2, R2, 0x1 ;  /* 0x0000000102027836 */ /* 0x004fca0000000000 */
[----:B------:R0:W-:Y:S01]  /*ce20*/  STL [R1+0x34], R2 ;  /* 0x0000340201007387 */ /* 0x0001e20000100800 */
[----:B------:R-:W-:-:S04]  /*ce30*/  LEA.HI R0, R2, R2, RZ, 0x1 ;  /* 0x0000000202007211 */ /* 0x000fc800078f08ff */
[----:B------:R-:W-:-:S05]  /*ce40*/  LOP3.LUT R0, R0, 0xfffffffe, RZ, 0xc0, !PT ;  /* 0xfffffffe00007812 */ /* 0x000fca00078ec0ff */
[----:B------:R-:W-:-:S05]  /*ce50*/  IMAD.IADD R0, R2, 0x1, -R0 ;  /* 0x0000000102007824 */ /* 0x000fca00078e0a00 */
[----:B------:R-:W-:Y:S01]  /*ce60*/  SHF.L.U32 R0, R0, 0x1f, RZ ;  /* 0x0000001f00007819 */ /* 0x000fe200000006ff */
[----:B------:R-:W-:Y:S01]  /*ce70*/  NOP ;  /* 0x0000000000007918 */ /* 0x000fe20000000000 */
[----:B------:R0:W-:Y:S01]  /*ce80*/  SYNCS.ARRIVE.TRANS64.A1T0 RZ, [R17+URZ+0x30800], RZ ;  /* 0x030800ff11ff79a7 */ /* 0x0001e2000810003f */
[----:B------:R-:W-:Y:S01]  /*ce90*/  BSSY B0, `(.L_x_234) ;  /* 0x0000003000007945 */ /* 0x000fe20003800000 */
[----:B------:R-:W1:Y:S03]  /*cea0*/  SYNCS.PHASECHK.TRANS64.TRYWAIT P0, [R17+URZ+0x30820], R0 ;  /* 0x03082000110075a7 */ /* 0x000e66000800017f */
[----:B01----:R-:W-:Y:S05]  /*ceb0*/  @!P0 BRA `(.L_x_235) ;  /* 0x0000003c00a08947 */ /* 0x003fea0003800000 */
.L_x_346:
[----:B------:R-:W-:Y:S05]  /*cec0*/  BSYNC B0 ;  /* 0x0000000000007941 */ /* 0x000fea0003800000 */
.L_x_234:
[----:B------:R-:W0:Y:S04]  /*ced0*/  LDL R2, [R1+0x1c] ;  /* 0x00001c0001027983 */ /* 0x000e280000100800 */
[----:B------:R-:W2:Y:S01]  /*cee0*/  LDL R3, [R1+0x4] ;  /* 0x0000040001037983 */ /* 0x000ea20000100800 */
[----:B------:R-:W-:Y:S01]  /*cef0*/  BSSY B0, `(.L_x_236) ;  /* 0x0000175000007945 */ /* 0x000fe20003800000 */
[----:B0-----:R-:W-:-:S05]  /*cf00*/  VIADD R0, R2, 0xfffffffe ;  /* 0xfffffffe02007836 */ /* 0x001fca0000000000 */
[----:B--2---:R-:W-:-:S13]  /*cf10*/  ISETP.GE.AND P0, PT, R0, R3, PT ;  /* 0x000000030000720c */ /* 0x004fda0003f06270 */
[----:B------:R-:W-:Y:S05]  /*cf20*/  @!P0 BRA `(.L_x_237) ;  /* 0x0000001400c48947 */ /* 0x000fea0003800000 */
[----:B------:R-:W2:Y:S04]  /*cf30*/  LDL.LU R2, [R1+0x38] ;  /* 0x0000380001027983 */ /* 0x000ea80000300800 */
[----:B------:R-:W3:Y:S04]  /*cf40*/  LDL.LU R5, [R1+0x18] ;  /* 0x0000180001057983 */ /* 0x000ee80000300800 */
[----:B------:R-:W4:Y:S01]  /*cf50*/  LDL.LU R4, [R1+0x24] ;  /* 0x0000240001047983 */ /* 0x000f220000300800 */
[----:B------:R-:W-:Y:S01]  /*cf60*/  LOP3.LUT R7, RZ, R3, RZ, 0x33, !PT ;  /* 0x00000003ff077212 */ /* 0x000fe200078e33ff */
[----:B------:R-:W-:Y:S01]  /*cf70*/  BSSY B2, `(.L_x_238) ;  /* 0x0000080000027945 */ /* 0x000fe20003800000 */
[----:B--2---:R-:W-:-:S04]  /*cf80*/  VIADD R2, R2, 0x1 ;  /* 0x0000000102027836 */ /* 0x004fc80000000000 */
[----:B---3--:R-:W-:-:S05]  /*cf90*/  IMAD R2, R2, R5, RZ ;  /* 0x0000000502027224 */ /* 0x008fca00078e02ff */
[----:B----4-:R-:W-:-:S05]  /*cfa0*/  VIMNMX R9, R4, R2, PT ;  /* 0x0000000204097248 */ /* 0x010fca0003fe0100 */
[----:B------:R-:W-:-:S05]  /*cfb0*/  IMAD.MOV R2, RZ, RZ, -R9 ;  /* 0x000000ffff027224 */ /* 0x000fca00078e0a09 */
[----:B------:R-:W-:-:S05]  /*cfc0*/  VIADDMNMX R7, R2, 0x1, R7, !PT ;  /* 0x0000000102077846 */ /* 0x000fca0007800107 */
[----:B------:R-:W-:-:S05]  /*cfd0*/  IMAD.IADD R2, R9, 0x1, R7 ;  /* 0x0000000109027824 */ /* 0x000fca00078e0207 */
[----:B------:R-:W-:-:S04]  /*cfe0*/  LOP3.LUT R2, R2, 0x1, RZ, 0xc0, !PT ;  /* 0x0000000102027812 */ /* 0x000fc800078ec0ff */
[----:B------:R-:W-:-:S13]  /*cff0*/  ISETP.NE.U32.AND P0, PT, R2, 0x1, PT ;  /* 0x000000010200780c */ /* 0x000fda0003f05070 */
[----:B------:R-:W-:Y:S05]  /*d000*/  @P0 BRA `(.L_x_239) ;  /* 0x0000000400d80947 */ /* 0x000fea0003800000 */
[----:B------:R-:W-:Y:S01]  /*d010*/  LOP3.LUT P1, RZ, R29, 0x1, RZ, 0xc0, !PT ;  /* 0x000000011dff7812 */ /* 0x000fe2000782c0ff */
[----:B------:R-:W-:Y:S01]  /*d020*/  VIADD R6, R18, 0x1 ;  /* 0x0000000112067836 */ /* 0x000fe20000000000 */
[----:B------:R-:W-:Y:S04]  /*d030*/  BSSY B1, `(.L_x_240) ;  /* 0x000006f000017945 */ /* 0x000fe80003800000 */
[----:B------:R-:W-:-:S04]  /*d040*/  ISETP.NE.AND P0, PT, R6, 0x2, PT ;  /* 0x000000020600780c */ /* 0x000fc80003f05270 */
[----:B------:R-:W-:Y:S02]  /*d050*/  SEL R3, RZ, 0x1, P0 ;  /* 0x00000001ff037807 */ /* 0x000fe40000000000 */
[----:B------:R-:W-:Y:S02]  /*d060*/  SEL R6, R6, RZ, P0 ;  /* 0x000000ff06067207 */ /* 0x000fe40000000000 */
[----:B------:R-:W-:Y:S01]  /*d070*/  LOP3.LUT R10, R28, R3, RZ, 0x3c, !PT ;  /* 0x000000031c0a7212 */ /* 0x000fe200078e3cff */
[----:B------:R-:W-:Y:S06]  /*d080*/  @!P1 BRA `(.L_x_241) ;  /* 0x0000000400a49947 */ /* 0x000fec0003800000 */
[----:B------:R-:W-:Y:S01]  /*d090*/  ULDC.64 UR4, c[0x0][0x418] ;  /* 0x0001060000047ab9 */ /* 0x000fe20000000a00 */
[----:B------:R-:W-:Y:S01]  /*d0a0*/  IMAD.MOV.U32 R4, RZ, RZ, R19 ;  /* 0x000000ffff047224 */ /* 0x000fe200078e0013 */
[----:B------:R-:W-:-:S04]  /*d0b0*/  ISETP.NE.U32.AND P0, PT, RZ, UR4, PT ;  /* 0x00000004ff007c0c */ /* 0x000fc8000bf05070 */
[----:B------:R-:W-:-:S13]  /*d0c0*/  ISETP.NE.AND.EX P0, PT, RZ, UR5, PT, P0 ;  /* 0x00000005ff007c0c */ /* 0x000fda000bf05300 */
[----:B------:R-:W-:Y:S05]  /*d0d0*/  @!P0 BRA `(.L_x_242) ;  /* 0x0000000000488947 */ /* 0x000fea0003800000 */
[----:B------:R-:W2:Y:S01]  /*d0e0*/  LDL R11, [R1] ;  /* 0x00000000010b7983 */ /* 0x000ea20000100800 */
[----:B------:R-:W0:Y:S01]  /*d0f0*/  LDC R5, c[0x0][0x43c] ;  /* 0x00010f00ff057b82 */ /* 0x000e220000000800 */
[----:B------:R-:W-:Y:S01]  /*d100*/  ULDC.64 UR6, c[0x0][0x428] ;  /* 0x00010a0000067ab9 */ /* 0x000fe20000000a00 */
[----:B0-----:R-:W-:-:S13]  /*d110*/  ISETP.NE.AND P0, PT, R5, 0x1, PT ;  /* 0x000000010500780c */ /* 0x001fda0003f05270 */
[----:B------:R-:W0:Y:S02]  /*d120*/  @P0 LDC.64 R2, c[0x0][0x440] ;  /* 0x00011000ff020b82 */ /* 0x000e240000000a00 */
[----:B0-----:R-:W-:-:S04]  /*d130*/  @P0 IMAD.HI.U32 R4, R0, R2, RZ ;  /* 0x0000000200040227 */ /* 0x001fc800078e00ff */
[----:B------:R-:W-:Y:S01]  /*d140*/  IMAD.MOV.U32 R2, RZ, RZ, R0 ;  /* 0x000000ffff027224 */ /* 0x000fe200078e0000 */
[----:B------:R-:W-:-:S05]  /*d150*/  @P0 SHF.R.U32.HI R2, RZ, R3, R4 ;  /* 0x00000003ff020219 */ /* 0x000fca0000011604 */
[----:B------:R-:W-:-:S04]  /*d160*/  IMAD.MOV R3, RZ, RZ, -R2 ;  /* 0x000000ffff037224 */ /* 0x000fc800078e0a02 */
[----:B------:R-:W-:Y:S01]  /*d170*/  IMAD R0, R5, R3, R0 ;  /* 0x0000000305007224 */ /* 0x000fe200078e0200 */
[----:B------:R-:W-:-:S03]  /*d180*/  SHF.R.S32.HI R3, RZ, 0x1f, R2 ;  /* 0x0000001fff037819 */ /* 0x000fc60000011402 */
[----:B------:R-:W-:-:S04]  /*d190*/  IMAD.WIDE.U32 R2, R23, UR6, R2 ;  /* 0x0000000617027c25 */ /* 0x000fc8000f8e0002 */
[----:B--2---:R-:W-:-:S04]  /*d1a0*/  IMAD R4, R11, UR6, RZ ;  /* 0x000000060b047c24 */ /* 0x004fc8000f8e02ff */
[----:B------:R-:W-:-:S04]  /*d1b0*/  IMAD R4, R23, UR7, R4 ;  /* 0x0000000717047c24 */ /* 0x000fc8000f8e0204 */
[----:B------:R-:W-:Y:S01]  /*d1c0*/  IMAD.IADD R3, R4, 0x1, R3 ;  /* 0x0000000104037824 */ /* 0x000fe200078e0203 */
[----:B------:R-:W-:-:S04]  /*d1d0*/  LEA R4, P0, R2, UR4, 0x2 ;  /* 0x0000000402047c11 */ /* 0x000fc8000f8010ff */
[----:B------:R-:W-:-:S05]  /*d1e0*/  LEA.HI.X R5, R2, UR5, R3, 0x2, P0 ;  /* 0x0000000502057c11 */ /* 0x000fca00080f1403 */
[----:B------:R0:W5:Y:S04]  /*d1f0*/  LDG.E R4, desc[UR40][R4.64] ;  /* 0x0000002804047981 */ /* 0x000168000c1e1900 */
.L_x_242:
[----:B------:R-:W-:Y:S01]  /*d200*/  IMAD R2, R6, 0x8, R17 ;  /* 0x0000000806027824 */ /* 0x000fe200078e0211 */
[----:B------:R-:W-:Y:S01]  /*d210*/  SHF.L.U32 R3, R10, 0x1f, RZ ;  /* 0x0000001f0a037819 */ /* 0x000fe200000006ff */
[----:B------:R-:W-:Y:S03]  /*d220*/  BSSY B3, `(.L_x_243) ;  /* 0x0000003000037945 */ /* 0x000fe60003800000 */
[----:B------:R-:W1:Y:S02]  /*d230*/  SYNCS.PHASECHK.TRANS64.TRYWAIT P0, [R2+URZ+0x30840], R3 ;  /* 0x03084003020075a7 */ /* 0x000e64000800017f */
[----:B-1----:R-:W-:Y:S05]  /*d240*/  @!P0 BRA `(.L_x_244) ;  /* 0x0000003800d08947 */ /* 0x002fea0003800000 */
.L_x_347:
[----:B------:R-:W-:Y:S05]  /*d250*/  BSYNC B3 ;  /* 0x0000000000037941 */ /* 0x000fea0003800000 */
.L_x_243:
[----:B0-----:R-:W0:Y:S01]  /*d260*/  S2R R5, SR_TID.X ;  /* 0x0000000000057919 */ /* 0x001e220000002100 */
[----:B------:R-:W-:Y:S01]  /*d270*/  BSSY B3, `(.L_x_245) ;  /* 0x000000b000037945 */ /* 0x000fe20003800000 */
[----:B0-----:R-:W-:-:S04]  /*d280*/  LOP3.LUT R5, R5, 0x7f, RZ, 0xc0, !PT ;  /* 0x0000007f05057812 */ /* 0x001fc800078ec0ff */
[----:B------:R-:W-:-:S13]  /*d290*/  ISETP.NE.AND P1, PT, R5, RZ, PT ;  /* 0x000000ff0500720c */ /* 0x000fda0003f25270 */
[----:B------:R-:W-:Y:S05]  /*d2a0*/  @P1 BRA `(.L_x_246) ;  /* 0x00000000001c1947 */ /* 0x000fea0003800000 */
[----:B------:R-:W0:Y:S01]  /*d2b0*/  S2R R5, SR_TID.X ;  /* 0x0000000000057919 */ /* 0x000e220000002100 */
[----:B-1----:R-:W-:-:S04]  /*d2c0*/  IMAD.MOV.U32 R3, RZ, RZ, 0x6000 ;  /* 0x00006000ff037424 */ /* 0x002fc800078e00ff */
[----:B------:R2:W-:Y:S01]  /*d2d0*/  SYNCS.ARRIVE.TRANS64 RZ, [R2+URZ+0x30830], R3 ;  /* 0x0308300302ff79a7 */ /* 0x0005e2000800003f */
[----:B0-----:R-:W-:-:S04]  /*d2e0*/  LOP3.LUT R5, R5, 0x1f, RZ, 0xc0, !PT ;  /* 0x0000001f05057812 */ /* 0x001fc800078ec0ff */
[----:B------:R-:W-:-:S13]  /*d2f0*/  ISETP.NE.AND P0, PT, R5, RZ, PT ;  /* 0x000000ff0500720c */ /* 0x000fda0003f05270 */
[----:B--2---:R-:W-:Y:S05]  /*d300*/  @!P0 BRA `(.L_x_246) ;  /* 0x0000000000048947 */ /* 0x004fea0003800000 */
[----:B------:R-:W-:Y:S01]  /*d310*/  BPT.TRAP 0x1 ;  /* 0x000000040000795c */ /* 0x000fe20000300000 */
.L_x_246:
[----:B------:R-:W-:Y:S05]  /*d320*/  BSYNC B3 ;  /* 0x0000000000037941 */ /* 0x000fea0003800000 */
.L_x_245:
[----:B------:R-:W-:Y:S01]  /*d330*/  IMAD.MOV.U32 R11, RZ, RZ, RZ ;  /* 0x000000ffff0b7224 */ /* 0x000fe200078e00ff */
[----:B------:R-:W-:Y:S01]  /*d340*/  UIADD3 UR4, UP0, UR38, 0x370, URZ ;  /* 0x0000037026047890 */ /* 0x000fe2000ff1e03f */
[----:B-1----:R-:W-:Y:S01]  /*d350*/  IMAD R3, R6, 0x6000, R17 ;  /* 0x0000600006037824 */ /* 0x002fe200078e0211 */
[----:B------:R-:W-:Y:S01]  /*d360*/  PLOP3.LUT P0, PT, PT, PT, PT, 0x80, 0x0 ;  /* 0x000000000000781c */ /* 0x000fe20003f0f070 */
[----:B------:R-:W-:Y:S01]  /*d370*/  VIADD R2, R2, 0x30830 ;  /* 0x0003083002027836 */ /* 0x000fe20000000000 */
[----:B------:R-:W-:Y:S01]  /*d380*/  R2UR UR10, R11 ;  /* 0x000000000b0a72ca */ /* 0x000fe200000e0000 */
[----:B------:R-:W-:Y:S01]  /*d390*/  VIADD R3, R3, 0x12400 ;  /* 0x0001240003037836 */ /* 0x000fe20000000000 */
[----:B------:R-:W-:Y:S01]  /*d3a0*/  UIADD3.X UR5, URZ, UR39, URZ, UP0, !UPT ;  /* 0x000000273f057290 */ /* 0x000fe200087fe43f */
[----:B------:R-:W-:Y:S01]  /*d3b0*/  IMAD R5, R0, 0xc0, R26 ;  /* 0x000000c000057824 */ /* 0x000fe200078e021a */
[----:B------:R-:W-:Y:S01]  /*d3c0*/  UMOV UR6, 0x0 ;  /* 0x0000000000067882 */ /* 0x000fe20000000000 */
[----:B------:R-:W-:-:S10]  /*d3d0*/  UMOV UR7, 0x14f00000 ;  /* 0x14f0000000077882 */ /* 0x000fd40000000000 */
.L_x_247:
[----:B------:R-:W-:-:S13]  /*d3e0*/  @P0 ELECT P2, URZ, PT ;  /* 0x00000000003f082f */ /* 0x000fda0003840000 */
[----:B-----5:R-:W-:Y:S02]  /*d3f0*/  @P2 R2UR UR13, R4 ;  /* 0x00000000040d22ca */ /* 0x020fe400000e0000 */
[----:B------:R-:W-:Y:S02]  /*d400*/  @P2 R2UR UR12, R16 ;  /* 0x00000000100c22ca */ /* 0x000fe400000e0000 */
[----:B------:R-:W-:Y:S02]  /*d410*/  @P2 R2UR UR11, R5 ;  /* 0x00000000050b22ca */ /* 0x000fe400000e0000 */
[----:B------:R-:W-:Y:S02]  /*d420*/  @P2 R2UR UR9, R2 ;  /* 0x00000000020922ca */ /* 0x000fe400000e0000 */
[----:B------:R-:W-:Y:S02]  /*d430*/  @P2 R2UR UR8, R3 ;  /* 0x00000000030822ca */ /* 0x000fe400000e0000 */
[----:B------:R-:W-:-:S02]  /*d440*/  @P2 PLOP3.LUT P0, PT, P2, PT, PT, 0x8, 0x0 ;  /* 0x000000000000281c */ /* 0x000fc4000170e170 */
[----:B------:R-:W-:-:S09]  /*d450*/  PLOP3.LUT P2, PT, PT, PT, PT, 0x8, 0x0 ;  /* 0x000000000000781c */ /* 0x000fd20003f4e170 */
[----:B------:R0:W-:Y:S02]  /*d460*/  UTMALDG.4D [UR8], [UR4], desc[UR6] ;  /* 0x00000608040075b4 */ /* 0x0001e40008019000 */
[----:B0-----:R-:W-:Y:S05]  /*d470*/  @P0 BRA.U.ANY `(.L_x_247) ;  /* 0xfffffffd00d80947 */ /* 0x001fea000393ffff */
[----:B------:R-:W-:Y:S01]  /*d480*/  SHF.L.U32 R2, R28, 0x1f, RZ ;  /* 0x0000001f1c027819 */ /* 0x000fe200000006ff */
[----:B------:R-:W-:Y:S01]  /*d490*/  IMAD R3, R18, 0x8, R8 ;  /* 0x0000000812037824 */ /* 0x000fe200078e0208 */
[----:B------:R-:W-:Y:S03]  /*d4a0*/  BSSY B3, `(.L_x_248) ;  /* 0x0000003000037945 */ /* 0x000fe60003800000 */
[----:B------:R-:W0:Y:S02]  /*d4b0*/  SYNCS.PHASECHK.TRANS64.TRYWAIT P0, [R3+URZ+0x60], R2 ;  /* 0x00006002030075a7 */ /* 0x000e24000800017f */
[----:B0-----:R-:W-:Y:S05]  /*d4c0*/  @!P0 BRA `(.L_x_249) ;  /* 0x0000003800448947 */ /* 0x001fea0003800000 */
.L_x_348:
[----:B------:R-:W-:Y:S05]  /*d4d0*/  BSYNC B3 ;  /* 0x0000000000037941 */ /* 0x000fea0003800000 */
.L_x_248:
[----:B------:R-:W-:Y:S01]  /*d4e0*/  BSSY B3, `(.L_x_250) ;  /* 0x000000c000037945 */ /* 0x000fe20003800000 */
[----:B------:R-:W-:Y:S02]  /*d4f0*/  IMAD.MOV.U32 R12, RZ, RZ, 0x0 ;  /* 0x00000000ff0c7424 */ /* 0x000fe400078e00ff */
[----:B------:R-:W-:Y:S01]  /*d500*/  IMAD.MOV.U32 R13, RZ, RZ, 0x14f00000 ;  /* 0x14f00000ff0d7424 */ /* 0x000fe200078e00ff */
[----:B------:R-:W-:Y:S06]  /*d510*/  @P1 BRA `(.L_x_251) ;  /* 0x0000000000201947 */ /* 0x000fec0003800000 */
[----:B------:R-:W1:Y:S01]  /*d520*/  S2R R5, SR_TID.X ;  /* 0x0000000000057919 */ /* 0x000e620000002100 */
[----:B0-----:R-:W-:Y:S02]  /*d530*/  IMAD R2, R18, 0x8, R17 ;  /* 0x0000000812027824 */ /* 0x001fe400078e0211 */
[----:B------:R-:W-:-:S04]  /*d540*/  IMAD.MOV.U32 R3, RZ, RZ, 0x6000 ;  /* 0x00006000ff037424 */ /* 0x000fc800078e00ff */
[----:B------:R2:W-:Y:S01]  /*d550*/  SYNCS.ARRIVE.TRANS64 RZ, [R2+URZ+0x30850], R3 ;  /* 0x0308500302ff79a7 */ /* 0x0005e2000800003f */
[----:B-1----:R-:W-:-:S04]  /*d560*/  LOP3.LUT R5, R5, 0x1f, RZ, 0xc0, !PT ;  /* 0x0000001f05057812 */ /* 0x002fc800078ec0ff */
[----:B------:R-:W-:-:S13]  /*d570*/  ISETP.NE.AND P0, PT, R5, RZ, PT ;  /* 0x000000ff0500720c */ /* 0x000fda0003f05270 */
[----:B--2---:R-:W-:Y:S05]  /*d580*/  @!P0 BRA `(.L_x_251) ;  /* 0x0000000000048947 */ /* 0x004fea0003800000 */
[----:B------:R-:W-:Y:S01]  /*d590*/  BPT.TRAP 0x1 ;  /* 0x000000040000795c */ /* 0x000fe20000300000 */
.L_x_251:
[----:B------:R-:W-:Y:S05]  /*d5a0*/  BSYNC B3 ;  /* 0x0000000000037941 */ /* 0x000fea0003800000 */
.L_x_250:
[----:B------:R-:W-:Y:S01]  /*d5b0*/  R2UR UR10, R11 ;  /* 0x000000000b0a72ca */ /* 0x000fe200000e0000 */
[--C-:B0-----:R-:W-:Y:S01]  /*d5c0*/  IMAD R2, R18, 0x6000, R17.reuse ;  /* 0x0000600012027824 */ /* 0x101fe200078e0211 */
[----:B------:R-:W-:Y:S01]  /*d5d0*/  R2UR UR6, R12 ;  /* 0x000000000c0672ca */ /* 0x000fe200000e0000 */
[----:B------:R-:W-:Y:S01]  /*d5e0*/  IMAD R3, R18, 0x8, R17 ;  /* 0x0000000812037824 */ /* 0x000fe200078e0211 */
[----:B------:R-:W-:Y:S01]  /*d5f0*/  R2UR UR7, R13 ;  /* 0x000000000d0772ca */ /* 0x000fe200000e0000 */
[----:B------:R-:W-:Y:S01]  /*d600*/  UIADD3 UR4, UP0, UR38, 0x470, URZ ;  /* 0x0000047026047890 */ /* 0x000fe2000ff1e03f */
[----:B------:R-:W-:Y:S01]  /*d610*/  PLOP3.LUT P0, PT, PT, PT, PT, 0x80, 0x0 ;  /* 0x000000000000781c */ /* 0x000fe20003f0f070 */
[----:B------:R-:W-:Y:S02]  /*d620*/  IMAD R5, R22, 0xc0, R26 ;  /* 0x000000c016057824 */ /* 0x000fe400078e021a */
[----:B------:R-:W-:Y:S01]  /*d630*/  VIADD R2, R2, 0x400 ;  /* 0x0000040002027836 */ /* 0x000fe20000000000 */
[----:B------:R-:W-:Y:S01]  /*d640*/  UIADD3.X UR5, URZ, UR39, URZ, UP0, !UPT ;  /* 0x000000273f057290 */ /* 0x000fe200087fe43f */
[----:B------:R-:W-:-:S11]  /*d650*/  VIADD R3, R3, 0x30850 ;  /* 0x0003085003037836 */ /* 0x000fd60000000000 */
.L_x_252:
[----:B------:R-:W-:-:S13]  /*d660*/  @P0 ELECT P1, URZ, PT ;  /* 0x00000000003f082f */ /* 0x000fda0003820000 */
[----:B------:R-:W-:Y:S02]  /*d670*/  @P1 R2UR UR13, R19 ;  /* 0x00000000130d12ca */ /* 0x000fe400000e0000 */
        /* <DEDUP_REMOVED lines=8> */
[----:B------:R-:W-:Y:S02]  /*d700*/  IMAD.MOV.U32 R19, RZ, RZ, R4 ;  /* 0x000000ffff137224 */ /* 0x000fe400078e0004 */
[----:B------:R-:W-:-:S07]  /*d710*/  IMAD.MOV.U32 R22, RZ, RZ, R0 ;  /* 0x000000ffff167224 */ /* 0x000fce00078e0000 */
.L_x_241:
[----:B------:R-:W-:Y:S05]  /*d720*/  BSYNC B1 ;  /* 0x0000000000017941 */ /* 0x000fea0003800000 */
.L_x_240:
[----:B------:R-:W2:Y:S01]  /*d730*/  LDL.LU R0, [R1+0x1c] ;  /* 0x00001c0001007983 */ /* 0x000ea20000300800 */
[----:B------:R-:W-:Y:S02]  /*d740*/  IMAD.MOV.U32 R28, RZ, RZ, R10 ;  /* 0x000000ffff1c7224 */ /* 0x000fe400078e000a */
[----:B------:R-:W-:Y:S02]  /*d750*/  IMAD.MOV.U32 R18, RZ, RZ, R6 ;  /* 0x000000ffff127224 */ /* 0x000fe400078e0006 */
[----:B--2---:R-:W-:-:S07]  /*d760*/  VIADD R0, R0, 0xfffffffd ;  /* 0xfffffffd00007836 */ /* 0x004fce0000000000 */
.L_x_239:
[----:B------:R-:W-:Y:S05]  /*d770*/  BSYNC B2 ;  /* 0x0000000000027941 */ /* 0x000fea0003800000 */
.L_x_238:
[----:B------:R-:W-:Y:S01]  /*d780*/  VIADD R7, R7, 0xfffffffe ;  /* 0xfffffffe07077836 */ /* 0x000fe20000000000 */
[----:B------:R-:W-:-:S04]  /*d790*/  LOP3.LUT R2, RZ, R9, RZ, 0x33, !PT ;  /* 0x00000009ff027212 */ /* 0x000fc800078e33ff */
[----:B------:R-:W-:-:S13]  /*d7a0*/  ISETP.NE.AND P0, PT, R7, R2, PT ;  /* 0x000000020700720c */ /* 0x000fda0003f05270 */
[----:B------:R-:W-:Y:S05]  /*d7b0*/  @!P0 BRA `(.L_x_237) ;  /* 0x0000000c00a08947 */ /* 0x000fea0003800000 */
[----:B------:R-:W-:-:S07]  /*d7c0*/  IMAD.MOV.U32 R4, RZ, RZ, R19 ;  /* 0x000000ffff047224 */ /* 0x000fce00078e0013 */
.L_x_279:
[----:B------:R-:W-:Y:S01]  /*d7d0*/  LOP3.LUT P1, RZ, R29, 0x1, RZ, 0xc0, !PT ;  /* 0x000000011dff7812 */ /* 0x000fe2000782c0ff */
[----:B------:R-:W-:Y:S01]  /*d7e0*/  VIADD R6, R18, 0x1 ;  /* 0x0000000112067836 */ /* 0x000fe20000000000 */
[----:B------:R-:W-:Y:S05]  /*d7f0*/  YIELD ;  /* 0x0000000000007946 */ /* 0x000fea0003800000 */
[----:B------:R-:W-:Y:S01]  /*d800*/  ISETP.NE.AND P0, PT, R6, 0x2, PT ;  /* 0x000000020600780c */ /* 0x000fe20003f05270 */
[----:B------:R-:W-:Y:S03]  /*d810*/  BSSY B1, `(.L_x_253) ;  /* 0x000006c000017945 */ /* 0x000fe60003800000 */
[----:B------:R-:W-:-:S02]  /*d820*/  SEL R7, RZ, 0x1, P0 ;  /* 0x00000001ff077807 */ /* 0x000fc40000000000 */
        /* <DEDUP_REMOVED lines=26> */
.L_x_255:
[----:B------:R-:W-:Y:S01]  /*d9d0*/  IMAD R2, R6, 0x8, R17 ;  /* 0x0000000806027824 */ /* 0x000fe200078e0211 */
[----:B------:R-:W-:Y:S01]  /*d9e0*/  SHF.L.U32 R3, R7, 0x1f, RZ ;  /* 0x0000001f07037819 */ /* 0x000fe200000006ff */
[----:B------:R-:W-:Y:S03]  /*d9f0*/  BSSY B2, `(.L_x_256) ;  /* 0x0000003000027945 */ /* 0x000fe60003800000 */
[----:B------:R-:W1:Y:S02]  /*da00*/  SYNCS.PHASECHK.TRANS64.TRYWAIT P0, [R2+URZ+0x30840], R3 ;  /* 0x03084003020075a7 */ /* 0x000e64000800017f */
[----:B-1----:R-:W-:Y:S05]  /*da10*/  @!P0 BRA `(.L_x_257) ;  /* 0x0000003400048947 */ /* 0x002fea0003800000 */
.L_x_349:
[----:B------:R-:W-:Y:S05]  /*da20*/  BSYNC B2 ;  /* 0x0000000000027941 */ /* 0x000fea0003800000 */
.L_x_256:
        /* <DEDUP_REMOVED lines=12> */
.L_x_259:
[----:B------:R-:W-:Y:S05]  /*daf0*/  BSYNC B2 ;  /* 0x0000000000027941 */ /* 0x000fea0003800000 */
.L_x_258:
        /* <DEDUP_REMOVED lines=11> */
.L_x_260:
        /* <DEDUP_REMOVED lines=15> */
.L_x_350:
[----:B------:R-:W-:Y:S05]  /*dca0*/  BSYNC B2 ;  /* 0x0000000000027941 */ /* 0x000fea0003800000 */
.L_x_261:
[----:B------:R-:W-:Y:S01]  /*dcb0*/  BSSY B2, `(.L_x_263) ;  /* 0x000000b000027945 */ /* 0x000fe20003800000 */
[----:B------:R-:W-:Y:S02]  /*dcc0*/  IMAD.MOV.U32 R2, RZ, RZ, 0x0 ;  /* 0x00000000ff027424 */ /* 0x000fe400078e00ff */
[----:B------:R-:W-:Y:S01]  /*dcd0*/  IMAD.MOV.U32 R3, RZ, RZ, 0x14f00000 ;  /* 0x14f00000ff037424 */ /* 0x000fe200078e00ff */
[----:B------:R-:W-:Y:S06]  /*dce0*/  @P1 BRA `(.L_x_264) ;  /* 0x00000000001c1947 */ /* 0x000fec0003800000 */
[----:B------:R-:W1:Y:S02]  /*dcf0*/  S2R R11, SR_TID.X ;  /* 0x00000000000b7919 */ /* 0x000e640000002100 */
[----:B-1----:R-:W-:Y:S01]  /*dd00*/  LOP3.LUT R12, R11, 0x1f, RZ, 0xc0, !PT ;  /* 0x0000001f0b0c7812 */ /* 0x002fe200078ec0ff */
[----:B------:R-:W-:-:S03]  /*dd10*/  IMAD.MOV.U32 R11, RZ, RZ, 0x6000 ;  /* 0x00006000ff0b7424 */ /* 0x000fc600078e00ff */
[----:B------:R-:W-:Y:S01]  /*dd20*/  ISETP.NE.AND P0, PT, R12, RZ, PT ;  /* 0x000000ff0c00720c */ /* 0x000fe20003f05270 */
[----:B------:R1:W-:-:S12]  /*dd30*/  SYNCS.ARRIVE.TRANS64 RZ, [R10+URZ+0x50], R11 ;  /* 0x0000500b0aff79a7 */ /* 0x0003d8000800003f */
[----:B-1----:R-:W-:Y:S05]  /*dd40*/  @!P0 BRA `(.L_x_264) ;  /* 0x0000000000048947 */ /* 0x002fea0003800000 */
[----:B------:R-:W-:Y:S01]  /*dd50*/  BPT.TRAP 0x1 ;  /* 0x000000040000795c */ /* 0x000fe20000300000 */
.L_x_264:
[----:B------:R-:W-:Y:S05]  /*dd60*/  BSYNC B2 ;  /* 0x0000000000027941 */ /* 0x000fea0003800000 */
.L_x_263:
[----:B------:R-:W-:Y:S01]  /*dd70*/  R2UR UR10, R5 ;  /* 0x00000000050a72ca */ /* 0x000fe200000e0000 */
[----:B------:R-:W-:Y:S01]  /*dd80*/  IMAD R18, R18, 0x6000, R17 ;  /* 0x0000600012127824 */ /* 0x000fe200078e0211 */
[----:B------:R-:W-:Y:S01]  /*dd90*/  R2UR UR7, R3 ;  /* 0x00000000030772ca */ /* 0x000fe200000e0000 */
[----:B------:R-:W-:Y:S01]  /*dda0*/  UIADD3 UR4, UP0, UR38, 0x470, URZ ;  /* 0x0000047026047890 */ /* 0x000fe2000ff1e03f */
[----:B------:R-:W-:Y:S01]  /*ddb0*/  R2UR UR6, R2 ;  /* 0x00000000020672ca */ /* 0x000fe200000e0000 */
[----:B------:R-:W-:Y:S01]  /*ddc0*/  IMAD R2, R22, 0xc0, R26 ;  /* 0x000000c016027824 */ /* 0x000fe200078e021a */
[----:B------:R-:W-:Y:S01]  /*ddd0*/  PLOP3.LUT P0, PT, PT, PT, PT, 0x80, 0x0 ;  /* 0x000000000000781c */ /* 0x000fe20003f0f070 */
[----:B0-----:R-:W-:Y:S01]  /*dde0*/  VIADD R10, R10, 0x50 ;  /* 0x000000500a0a7836 */ /* 0x001fe20000000000 */
[----:B------:R-:W-:Y:S01]  /*ddf0*/  UIADD3.X UR5, URZ, UR39, URZ, UP0, !UPT ;  /* 0x000000273f057290 */ /* 0x000fe200087fe43f */
[----:B------:R-:W-:-:S11]  /*de00*/  VIADD R18, R18, 0x400 ;  /* 0x0000040012127836 */ /* 0x000fd60000000000 */
.L_x_265:
        /* <DEDUP_REMOVED lines=12> */
.L_x_254:
[----:B------:R-:W-:Y:S05]  /*ded0*/  BSYNC B1 ;  /* 0x0000000000017941 */ /* 0x000fea0003800000 */
.L_x_253:
[----:B------:R-:W-:Y:S01]  /*dee0*/  LOP3.LUT P1, RZ, R29, 0x1, RZ, 0xc0, !PT ;  /* 0x000000011dff7812 */ /* 0x000fe2000782c0ff */
[----:B------:R-:W-:Y:S01]  /*def0*/  VIADD R18, R6, 0x1 ;  /* 0x0000000106127836 */ /* 0x000fe20000000000 */
[----:B------:R-:W-:Y:S01]  /*df00*/  BSSY B1, `(.L_x_266) ;  /* 0x000006f000017945 */ /* 0x000fe20003800000 */
[----:B------:R-:W-:-:S03]  /*df10*/  VIADD R9, R0, 0xffffffff ;  /* 0xffffffff00097836 */ /* 0x000fc60000000000 */
        /* <DEDUP_REMOVED lines=28> */
.L_x_268:
[----:B------:R-:W-:Y:S01]  /*e0e0*/  IMAD R2, R18, 0x8, R17 ;  /* 0x0000000812027824 */ /* 0x000fe200078e0211 */
[----:B------:R-:W-:Y:S01]  /*e0f0*/  SHF.L.U32 R3, R28, 0x1f, RZ ;  /* 0x0000001f1c037819 */ /* 0x000fe200000006ff */
[----:B------:R-:W-:Y:S03]  /*e100*/  BSSY B2, `(.L_x_269) ;  /* 0x0000003000027945 */ /* 0x000fe60003800000 */
[----:B------:R-:W1:Y:S02]  /*e110*/  SYNCS.PHASECHK.TRANS64.TRYWAIT P0, [R2+URZ+0x30840], R3 ;  /* 0x03084003020075a7 */ /* 0x000e64000800017f */
[----:B-1----:R-:W-:Y:S05]  /*e120*/  @!P0 BRA `(.L_x_270) ;  /* 0x0000002c00688947 */ /* 0x002fea0003800000 */
.L_x_351:
[----:B------:R-:W-:Y:S05]  /*e130*/  BSYNC B2 ;  /* 0x0000000000027941 */ /* 0x000fea0003800000 */
.L_x_269:
        /* <DEDUP_REMOVED lines=12> */
.L_x_272:
[----:B------:R-:W-:Y:S05]  /*e200*/  BSYNC B2 ;  /* 0x0000000000027941 */ /* 0x000fea0003800000 */
.L_x_271:
[----:B------:R-:W-:Y:S01]  /*e210*/  IMAD.MOV.U32 R5, RZ, RZ, RZ ;  /* 0x000000ffff057224 */ /* 0x000fe200078e00ff */
[----:B------:R-:W-:Y:S01]  /*e220*/  UIADD3 UR4, UP0, UR38, 0x370, URZ ;  /* 0x0000037026047890 */ /* 0x000fe2000ff1e03f */
[C---:B-1----:R-:W-:Y:S01]  /*e230*/  IMAD R2, R18.reuse, 0x6000, R17 ;  /* 0x0000600012027824 */ /* 0x042fe200078e0211 */
[----:B------:R-:W-:Y:S01]  /*e240*/  PLOP3.LUT P0, PT, PT, PT, PT, 0x80, 0x0 ;  /* 0x000000000000781c */ /* 0x000fe20003f0f070 */
[----:B------:R-:W-:Y:S01]  /*e250*/  IMAD R3, R18, 0x8, R8 ;  /* 0x0000000812037824 */ /* 0x000fe200078e0208 */
[----:B------:R-:W-:Y:S01]  /*e260*/  R2UR UR10, R5 ;  /* 0x00000000050a72ca */ /* 0x000fe200000e0000 */
[----:B------:R-:W-:Y:S01]  /*e270*/  VIADD R2, R2, 0x12400 ;  /* 0x0001240002027836 */ /* 0x000fe20000000000 */
[----:B------:R-:W-:Y:S01]  /*e280*/  UIADD3.X UR5, URZ, UR39, URZ, UP0, !UPT ;  /* 0x000000273f057290 */ /* 0x000fe200087fe43f */
[----:B------:R-:W-:Y:S01]  /*e290*/  VIADD R3, R3, 0x30 ;  /* 0x0000003003037836 */ /* 0x000fe20000000000 */
[----:B------:R-:W-:Y:S01]  /*e2a0*/  UMOV UR6, 0x0 ;  /* 0x0000000000067882 */ /* 0x000fe20000000000 */
[----:B------:R-:W-:Y:S01]  /*e2b0*/  IMAD R11, R10, 0xc0, R26 ;  /* 0x000000c00a0b7824 */ /* 0x000fe200078e021a */
[----:B------:R-:W-:-:S09]  /*e2c0*/  UMOV UR7, 0x14f00000 ;  /* 0x14f0000000077882 */ /* 0x000fd20000000000 */
.L_x_273:
        /* <DEDUP_REMOVED lines=15> */
.L_x_352:
[----:B------:R-:W-:Y:S05]  /*e3c0*/  BSYNC B2 ;  /* 0x0000000000027941 */ /* 0x000fea0003800000 */
.L_x_274:
[----:B------:R-:W-:Y:S01]  /*e3d0*/  BSSY B2, `(.L_x_276) ;  /* 0x000000b000027945 */ /* 0x000fe20003800000 */
[----:B0-----:R-:W-:Y:S02]  /*e3e0*/  IMAD.MOV.U32 R2, RZ, RZ, 0x0 ;  /* 0x00000000ff027424 */ /* 0x001fe400078e00ff */
[----:B------:R-:W-:Y:S01]  /*e3f0*/  IMAD.MOV.U32 R3, RZ, RZ, 0x14f00000 ;  /* 0x14f00000ff037424 */ /* 0x000fe200078e00ff */
[----:B------:R-:W-:Y:S06]  /*e400*/  @P1 BRA `(.L_x_277) ;  /* 0x00000000001c1947 */ /* 0x000fec0003800000 */
[----:B------:R-:W0:Y:S02]  /*e410*/  S2R R11, SR_TID.X ;  /* 0x00000000000b7919 */ /* 0x000e240000002100 */
[----:B0-----:R-:W-:Y:S01]  /*e420*/  LOP3.LUT R12, R11, 0x1f, RZ, 0xc0, !PT ;  /* 0x0000001f0b0c7812 */ /* 0x001fe200078ec0ff */
[----:B------:R-:W-:-:S03]  /*e430*/  IMAD.MOV.U32 R11, RZ, RZ, 0x6000 ;  /* 0x00006000ff0b7424 */ /* 0x000fc600078e00ff */
[----:B------:R-:W-:Y:S01]  /*e440*/  ISETP.NE.AND P0, PT, R12, RZ, PT ;  /* 0x000000ff0c00720c */ /* 0x000fe20003f05270 */
[----:B------:R0:W-:-:S12]  /*e450*/  SYNCS.ARRIVE.TRANS64 RZ, [R7+URZ+0x50], R11 ;  /* 0x0000500b07ff79a7 */ /* 0x0001d8000800003f */
[----:B0-----:R-:W-:Y:S05]  /*e460*/  @!P0 BRA `(.L_x_277) ;  /* 0x0000000000048947 */ /* 0x001fea0003800000 */
[----:B------:R-:W-:Y:S01]  /*e470*/  BPT.TRAP 0x1 ;  /* 0x000000040000795c */ /* 0x000fe20000300000 */
.L_x_277:
[----:B------:R-:W-:Y:S05]  /*e480*/  BSYNC B2 ;  /* 0x0000000000027941 */ /* 0x000fea0003800000 */
.L_x_276:
[----:B------:R-:W-:Y:S01]  /*e490*/  R2UR UR10, R5 ;  /* 0x00000000050a72ca */ /* 0x000fe200000e0000 */
[----:B------:R-:W-:Y:S01]  /*e4a0*/  IMAD R6, R6, 0x6000, R17 ;  /* 0x0000600006067824 */ /* 0x000fe200078e0211 */
[----:B------:R-:W-:Y:S01]  /*e4b0*/  R2UR UR7, R3 ;  /* 0x00000000030772ca */ /* 0x000fe200000e0000 */
[----:B------:R-:W-:Y:S01]  /*e4c0*/  UIADD3 UR4, UP0, UR38, 0x470, URZ ;  /* 0x0000047026047890 */ /* 0x000fe2000ff1e03f */
[----:B------:R-:W-:Y:S01]  /*e4d0*/  R2UR UR6, R2 ;  /* 0x00000000020672ca */ /* 0x000fe200000e0000 */
[----:B------:R-:W-:Y:S01]  /*e4e0*/  IMAD R2, R22, 0xc0, R26 ;  /* 0x000000c016027824 */ /* 0x000fe200078e021a */
[----:B------:R-:W-:Y:S01]  /*e4f0*/  PLOP3.LUT P0, PT, PT, PT, PT, 0x80, 0x0 ;  /* 0x000000000000781c */ /* 0x000fe20003f0f070 */
[----:B------:R-:W-:Y:S01]  /*e500*/  VIADD R7, R7, 0x50 ;  /* 0x0000005007077836 */ /* 0x000fe20000000000 */
[----:B------:R-:W-:Y:S01]  /*e510*/  UIADD3.X UR5, URZ, UR39, URZ, UP0, !UPT ;  /* 0x000000273f057290 */ /* 0x000fe200087fe43f */
[----:B------:R-:W-:-:S11]  /*e520*/  VIADD R6, R6, 0x400 ;  /* 0x0000040006067836 */ /* 0x000fd60000000000 */
.L_x_278:
        /* <DEDUP_REMOVED lines=12> */
.L_x_267:
[----:B------:R-:W-:Y:S05]  /*e5f0*/  BSYNC B1 ;  /* 0x0000000000017941 */ /* 0x000fea0003800000 */
.L_x_266:
[----:B------:R-:W2:Y:S01]  /*e600*/  LDL R2, [R1+0x4] ;  /* 0x0000040001027983 */ /* 0x000ea20000100800 */
[----:B------:R-:W-:Y:S01]  /*e610*/  VIADD R0, R0, 0xfffffffe ;  /* 0xfffffffe00007836 */ /* 0x000fe20000000000 */
[----:B--2---:R-:W-:-:S13]  /*e620*/  ISETP.GT.AND P0, PT, R9, R2, PT ;  /* 0x000000020900720c */ /* 0x004fda0003f04270 */
[----:B------:R-:W-:Y:S05]  /*e630*/  @P0 BRA `(.L_x_279) ;  /* 0xfffffff000640947 */ /* 0x000fea000383ffff */
.L_x_237:
[----:B------:R-:W-:Y:S05]  /*e640*/  BSYNC B0 ;  /* 0x0000000000007941 */ /* 0x000fea0003800000 */
.L_x_236:
[----:B------:R-:W0:Y:S01]  /*e650*/  S2R R2, SR_TID.X ;  /* 0x0000000000027919 */ /* 0x000e220000002100 */
[----:B------:R-:W-:Y:S01]  /*e660*/  BSSY B0, `(.L_x_280) ;  /* 0x0000010000007945 */ /* 0x000fe20003800000 */
[----:B0-----:R-:W-:-:S04]  /*e670*/  LOP3.LUT R6, R2, 0x7f, RZ, 0xc0, !PT ;  /* 0x0000007f02067812 */ /* 0x001fc800078ec0ff */
[----:B------:R-:W-:-:S13]  /*e680*/  ISETP.NE.AND P0, PT, R6, RZ, PT ;  /* 0x000000ff0600720c */ /* 0x000fda0003f05270 */
[----:B------:R-:W-:Y:S05]  /*e690*/  @P0 BRA `(.L_x_281) ;  /* 0x0000000000300947 */ /* 0x000fea0003800000 */
[----:B------:R-:W0:Y:S01]  /*e6a0*/  S2R R5, SR_LANEID ;  /* 0x0000000000057919 */ /* 0x000e220000000000 */
[----:B------:R-:W-:Y:S01]  /*e6b0*/  VOTEU.ANY UR4, UPT, PT ;  /* 0x0000000000047886 */ /* 0x000fe200038e0100 */
[----:B------:R-:W1:Y:S01]  /*e6c0*/  LDC.64 R2, c[0x0][0xc60] ;  /* 0x00031800ff027b82 */ /* 0x000e620000000a00 */
[----:B------:R-:W0:Y:S02]  /*e6d0*/  FLO.U32 R0, UR4 ;  /* 0x0000000400007d00 */ /* 0x000e2400080e0000 */
[----:B0-----:R-:W-:-:S06]  /*e6e0*/  ISETP.EQ.U32.AND P0, PT, R0, R5, PT ;  /* 0x000000050000720c */ /* 0x001fcc0003f02070 */
[----:B------:R-:W1:Y:S07]  /*e6f0*/  POPC R5, UR4 ;  /* 0x0000000400057d09 */ /* 0x000e6e0008000000 */
[----:B-1----:R-:W2:Y:S01]  /*e700*/  @P0 ATOMG.E.ADD.STRONG.GPU PT, R3, desc[UR40][R2.64], R5 ;  /* 0x00000005020309a8 */ /* 0x002ea200081ee1e8 */
[----:B------:R-:W0:Y:S02]  /*e710*/  S2R R4, SR_LTMASK ;  /* 0x0000000000047919 */ /* 0x000e240000003900 */
[----:B0-----:R-:W-:-:S04]  /*e720*/  LOP3.LUT R4, R4, UR4, RZ, 0xc0, !PT ;  /* 0x0000000404047c12 */ /* 0x001fc8000f8ec0ff */
[----:B------:R-:W0:Y:S01]  /*e730*/  POPC R7, R4 ;  /* 0x0000000400077309 */ /* 0x000e220000000000 */
[----:B--2---:R-:W0:Y:S02]  /*e740*/  SHFL.IDX PT, R0, R3, R0, 0x1f ;  /* 0x00001f0003007589 */ /* 0x004e2400000e0000 */
[----:B0-----:R-:W-:-:S07]  /*e750*/  IADD3 R24, R0, UR36, R7 ;  /* 0x0000002400187c10 */ /* 0x001fce000fffe007 */
.L_x_281:
[----:B------:R-:W-:Y:S05]  /*e760*/  BSYNC B0 ;  /* 0x0000000000007941 */ /* 0x000fea0003800000 */
.L_x_280:
[----:B------:R-:W-:Y:S01]  /*e770*/  LOP3.LUT P0, RZ, R29, 0x1, RZ, 0xc0, !PT ;  /* 0x000000011dff7812 */ /* 0x000fe2000780c0ff */
[----:B------:R-:W-:-:S12]  /*e780*/  BSSY B0, `(.L_x_282) ;  /* 0x0000027000007945 */ /* 0x000fd80003800000 */
[----:B------:R-:W-:Y:S05]  /*e790*/  @!P0 BRA `(.L_x_283) ;  /* 0x0000000000948947 */ /* 0x000fea0003800000 */
[----:B------:R-:W-:Y:S01]  /*e7a0*/  IMAD R3, R18, 0x8, R17 ;  /* 0x0000000812037824 */ /* 0x000fe200078e0211 */
[----:B------:R-:W-:Y:S01]  /*e7b0*/  SHF.L.U32 R0, R28, 0x1f, RZ ;  /* 0x0000001f1c007819 */ /* 0x000fe200000006ff */
[----:B------:R-:W-:Y:S01]  /*e7c0*/  BSSY B1, `(.L_x_284) ;  /* 0x0000004000017945 */ /* 0x000fe20003800000 */
[----:B------:R-:W-:Y:S02]  /*e7d0*/  ISETP.NE.AND P1, PT, R6, RZ, PT ;  /* 0x000000ff0600720c */ /* 0x000fe40003f25270 */
[----:B------:R-:W0:Y:S02]  /*e7e0*/  SYNCS.PHASECHK.TRANS64.TRYWAIT P0, [R3+URZ+0x30860], R0 ;  /* 0x03086000030075a7 */ /* 0x000e24000800017f */
[----:B0-----:R-:W-:Y:S09]  /*e7f0*/  @!P0 BRA `(.L_x_285) ;  /* 0x0000002400dc8947 */ /* 0x001ff20003800000 */
.L_x_353:
[----:B------:R-:W-:Y:S05]  /*e800*/  BSYNC B1 ;  /* 0x0000000000017941 */ /* 0x000fea0003800000 */
.L_x_284:
[----:B------:R-:W-:Y:S04]  /*e810*/  BSSY B1, `(.L_x_286) ;  /* 0x0000009000017945 */ /* 0x000fe80003800000 */
[----:B------:R-:W-:Y:S05]  /*e820*/  @P1 BRA `(.L_x_287) ;  /* 0x00000000001c1947 */ /* 0x000fea0003800000 */
[----:B------:R-:W1:Y:S01]  /*e830*/  S2R R2, SR_TID.X ;  /* 0x0000000000027919 */ /* 0x000e620000002100 */
[----:B0-----:R-:W-:-:S04]  /*e840*/  IMAD.MOV.U32 R0, RZ, RZ, 0x6000 ;  /* 0x00006000ff007424 */ /* 0x001fc800078e00ff */
[----:B------:R2:W-:Y:S01]  /*e850*/  SYNCS.ARRIVE.TRANS64 RZ, [R3+URZ+0x30850], R0 ;  /* 0x0308500003ff79a7 */ /* 0x0005e2000800003f */
[----:B-1----:R-:W-:-:S04]  /*e860*/  LOP3.LUT R2, R2, 0x1f, RZ, 0xc0, !PT ;  /* 0x0000001f02027812 */ /* 0x002fc800078ec0ff */
[----:B------:R-:W-:-:S13]  /*e870*/  ISETP.NE.AND P0, PT, R2, RZ, PT ;  /* 0x000000ff0200720c */ /* 0x000fda0003f05270 */
[----:B--2---:R-:W-:Y:S05]  /*e880*/  @!P0 BRA `(.L_x_287) ;  /* 0x0000000000048947 */ /* 0x004fea0003800000 */
[----:B------:R-:W-:Y:S01]  /*e890*/  BPT.TRAP 0x1 ;  /* 0x000000040000795c */ /* 0x000fe20000300000 */
.L_x_287:
[----:B------:R-:W-:Y:S05]  /*e8a0*/  BSYNC B1 ;  /* 0x0000000000017941 */ /* 0x000fea0003800000 */
.L_x_286:
[----:B0-----:R-:W-:Y:S01]  /*e8b0*/  IMAD R0, R18, 0x6000, R17 ;  /* 0x0000600012007824 */ /* 0x001fe200078e0211 */
[----:B------:R-:W-:Y:S01]  /*e8c0*/  UIADD3 UR4, UP0, UR38, 0x470, URZ ;  /* 0x0000047026047890 */ /* 0x000fe2000ff1e03f */
[----:B------:R-:W-:Y:S01]  /*e8d0*/  IMAD R22, R22, 0xc0, R26 ;  /* 0x000000c016167824 */ /* 0x000fe200078e021a */
[----:B------:R-:W-:Y:S01]  /*e8e0*/  PLOP3.LUT P0, PT, PT, PT, PT, 0x80, 0x0 ;  /* 0x000000000000781c */ /* 0x000fe20003f0f070 */
[----:B------:R-:W-:Y:S01]  /*e8f0*/  VIADD R2, R3, 0x30850 ;  /* 0x0003085003027836 */ /* 0x000fe20000000000 */
[----:B------:R-:W-:Y:S01]  /*e900*/  UIADD3.X UR5, URZ, UR39, URZ, UP0, !UPT ;  /* 0x000000273f057290 */ /* 0x000fe200087fe43f */
[----:B------:R-:W-:Y:S01]  /*e910*/  VIADD R0, R0, 0x400 ;  /* 0x0000040000007836 */ /* 0x000fe20000000000 */
[----:B------:R-:W-:Y:S01]  /*e920*/  UMOV UR6, 0x0 ;  /* 0x0000000000067882 */ /* 0x000fe20000000000 */
[----:B------:R-:W-:Y:S01]  /*e930*/  UMOV UR7, 0x14f00000 ;  /* 0x14f0000000077882 */ /* 0x000fe20000000000 */
[----:B------:R-:W-:-:S08]  /*e940*/  UMOV UR10, URZ ;  /* 0x0000003f000a7c82 */ /* 0x000fd00008000000 */
.L_x_288:
        /* <DEDUP_REMOVED lines=10> */
.L_x_283:
[----:B------:R-:W-:Y:S05]  /*e9f0*/  BSYNC B0 ;  /* 0x0000000000007941 */ /* 0x000fea0003800000 */
.L_x_282:
[----:B------:R-:W-:-:S05]  /*ea00*/  VIADD R18, R18, 0x1 ;  /* 0x0000000112127836 */ /* 0x000fca0000000000 */
[----:B------:R-:W-:-:S04]  /*ea10*/  ISETP.NE.AND P0, PT, R18, 0x2, PT ;  /* 0x000000021200780c */ /* 0x000fc80003f05270 */
[----:B------:R-:W-:Y:S02]  /*ea20*/  SEL R3, RZ, 0x1, P0 ;  /* 0x00000001ff037807 */ /* 0x000fe40000000000 */
[----:B------:R-:W-:Y:S02]  /*ea30*/  SEL R18, R18, RZ, P0 ;  /* 0x000000ff12127207 */ /* 0x000fe40000000000 */
[----:B------:R-:W-:-:S07]  /*ea40*/  LOP3.LUT R28, R28, R3, RZ, 0x3c, !PT ;  /* 0x000000031c1c7212 */ /* 0x000fce00078e3cff */
.L_x_218:
[----:B------:R-:W-:Y:S05]  /*ea50*/  BSYNC B7 ;  /* 0x0000000000077941 */ /* 0x000fea0003800000 */
.L_x_216:
[----:B------:R-:W-:-:S13]  /*ea60*/  LOP3.LUT P0, RZ, R29, 0x2, RZ, 0xc0, !PT ;  /* 0x000000021dff7812 */ /* 0x000fda000780c0ff */
[----:B------:R-:W-:Y:S05]  /*ea70*/  @!P0 BRA `(.L_x_289) ;  /* 0x0000000000248947 */ /* 0x000fea0003800000 */
[----:B------:R-:W-:Y:S05]  /*ea80*/  WARPSYNC.ALL ;  /* 0x0000000000007948 */ /* 0x000fea0003800000 */
[----:B------:R-:W0:Y:S08]  /*ea90*/  S2UR UR5, SR_CgaCtaId ;  /* 0x00000000000579c3 */ /* 0x000e300000008800 */
[----:B------:R-:W-:Y:S06]  /*eaa0*/  BAR.SYNC.DEFER_BLOCKING 0x5, 0x200 ;  /* 0x0148000000007b1d */ /* 0x000fec0000010000 */
[----:B------:R-:W-:-:S02]  /*eab0*/  UMOV UR4, 0x400 ;  /* 0x0000040000047882 */ /* 0x000fc40000000000 */
[----:B0-----:R-:W-:-:S06]  /*eac0*/  ULEA UR4, UR5, UR4, 0x18 ;  /* 0x0000000405047291 */ /* 0x001fcc000f8ec03f */
[----:B------:R-:W-:-:S05]  /*ead0*/  IMAD.U32 R17, RZ, RZ, UR4 ;  /* 0x00000004ff117e24 */ /* 0x000fca000f8e00ff */
[----:B------:R2:W3:Y:S01]  /*eae0*/  LDS.128 R24, [R17+0x308d0] ;  /* 0x0308d00011187984 */ /* 0x0004e20000000c00 */
[----:B------:R-:W-:Y:S06]  /*eaf0*/  BAR.ARV 0x4, 0x200 ;  /* 0x0108000000007b1d */ /* 0x000fec0000002000 */
[----:B------:R-:W-:Y:S05]  /*eb00*/  BRA `(.L_x_290) ;  /* 0x0000000800d07947 */ /* 0x000fea0003800000 */
.L_x_289:
[----:B------:R-:W0:Y:S01]  /*eb10*/  S2R R0, SR_TID.X ;  /* 0x0000000000007919 */ /* 0x000e220000002100 */
[----:B------:R-:W-:Y:S01]  /*eb20*/  UMOV UR4, 0xffffffff ;  /* 0xffffffff00047882 */ /* 0x000fe20000000000 */
[----:B0-----:R-:W-:-:S04]  /*eb30*/  LOP3.LUT R9, R0, 0x1f, RZ, 0xc0, !PT ;  /* 0x0000001f00097812 */ /* 0x001fc800078ec0ff */
[----:B------:R-:W-:Y:S01]  /*eb40*/  ISETP.NE.AND P0, PT, R9, 0x1f, PT ;  /* 0x0000001f0900780c */ /* 0x000fe20003f05270 */
[----:B------:R-:W-:-:S12]  /*eb50*/  BRA.DIV UR4, `(.L_x_291) ;  /* 0x0000002604187947 */ /* 0x000fd8000b800000 */
[----:B-1----:R-:W-:Y:S01]  /*eb60*/  IMAD.IADD R7, R27, 0x1, R9 ;  /* 0x000000011b077824 */ /* 0x002fe200078e0209 */
[----:B------:R-:W-:-:S04]  /*eb70*/  ULDC UR4, c[0x0][0xc3c] ;  /* 0x00030f0000047ab9 */ /* 0x000fc80000000800 */
[----:B------:R-:W-:-:S13]  /*eb80*/  ISETP.GE.OR P1, PT, R7, UR4, !P0 ;  /* 0x0000000407007c0c */ /* 0x000fda000c726670 */
[----:B------:R-:W0:Y:S08]  /*eb90*/  @!P1 LDC.64 R2, c[0x0][0xc80] ;  /* 0x00032000ff029b82 */ /* 0x000e300000000a00 */
[----:B------:R-:W1:Y:S01]  /*eba0*/  @!P1 LDC.64 R4, c[0x0][0xc78] ;  /* 0x00031e00ff049b82 */ /* 0x000e620000000a00 */
[----:B0-----:R-:W-:-:S05]  /*ebb0*/  @!P1 IMAD.WIDE R2, R7, 0x4, R2 ;  /* 0x0000000407029825 */ /* 0x001fca00078e0202 */
[----:B------:R1:W2:Y:S02]  /*ebc0*/  @!P1 LDG.E R8, desc[UR40][R2.64] ;  /* 0x0000002802089981 */ /* 0x0002a4000c1e1900 */
[----:B-1----:R-:W-:-:S05]  /*ebd0*/  @!P1 IMAD.WIDE R2, R7, 0x4, R4 ;  /* 0x0000000407029825 */ /* 0x002fca00078e0204 */
[----:B------:R-:W3:Y:S01]  /*ebe0*/  @!P1 LDG.E R5, desc[UR40][R2.64] ;  /* 0x0000002802059981 */ /* 0x000ee2000c1e1900 */
[----:B------:R-:W-:Y:S01]  /*ebf0*/  IMAD.MOV.U32 R7, RZ, RZ, RZ ;  /* 0x000000ffff077224 */ /* 0x000fe200078e00ff */
[C---:B------:R-:W-:Y:S01]  /*ec00*/  ISETP.GE.U32.AND P2, PT, R9.reuse, 0x2, PT ;  /* 0x000000020900780c */ /* 0x040fe20003f46070 */
[----:B------:R-:W-:Y:S01]  /*ec10*/  IMAD.MOV.U32 R4, RZ, RZ, RZ ;  /* 0x000000ffff047224 */ /* 0x000fe200078e00ff */
[C---:B------:R-:W-:Y:S01]  /*ec20*/  ISETP.GE.U32.AND P3, PT, R9.reuse, 0x4, PT ;  /* 0x000000040900780c */ /* 0x040fe20003f66070 */
[----:B------:R-:W-:Y:S01]  /*ec30*/  SHFL.IDX PT, R0, R24, RZ, 0x1f ;  /* 0x00001fff18007589 */ /* 0x000fe200000e0000 */
[C---:B------:R-:W-:Y:S02]  /*ec40*/  ISETP.GE.U32.AND P4, PT, R9.reuse, 0x8, PT ;  /* 0x000000080900780c */ /* 0x040fe40003f86070 */
[----:B------:R-:W-:Y:S01]  /*ec50*/  ISETP.GE.U32.AND P5, PT, R9, 0x10, PT ;  /* 0x000000100900780c */ /* 0x000fe20003fa6070 */
[----:B------:R0:W-:Y:S02]  /*ec60*/  SHFL.IDX PT, R6, R24, 0x1, 0x1f ;  /* 0x00201f0018067f89 */ /* 0x0001e400000e0000 */
[----:B0-----:R-:W-:-:S02]  /*ec70*/  IMAD.MOV.U32 R24, RZ, RZ, RZ ;  /* 0x000000ffff187224 */ /* 0x001fc400078e00ff */
[----:B--2---:R-:W-:Y:S02]  /*ec80*/  @!P1 IMAD.MOV.U32 R7, RZ, RZ, R8 ;  /* 0x000000ffff079224 */ /* 0x004fe400078e0008 */
[----:B---3--:R-:W-:Y:S01]  /*ec90*/  @!P1 IMAD.MOV.U32 R4, RZ, RZ, R5 ;  /* 0x000000ffff049224 */ /* 0x008fe200078e0005 */
[----:B------:R-:W-:-:S03]  /*eca0*/  ISETP.NE.AND P1, PT, R9, RZ, PT ;  /* 0x000000ff0900720c */ /* 0x000fc60003f25270 */
[----:B------:R-:W-:-:S05]  /*ecb0*/  IMAD R13, R4, R7, RZ ;  /* 0x00000007040d7224 */ /* 0x000fca00078e02ff */
        /* <DEDUP_REMOVED lines=15> */
[----:B------:R0:W1:Y:S02]  /*edb0*/  SHFL.IDX PT, R14, R3, 0x1f, 0x1f ;  /* 0x03e01f00030e7f89 */ /* 0x00006400000e0000 */
.L_x_363:
[----:B------:R-:W-:Y:S02]  /*edc0*/  ULDC UR4, c[0x0][0xc38] ;  /* 0x00030e0000047ab9 */ /* 0x000fe40000000800 */
[----:B------:R-:W-:-:S04]  /*edd0*/  IMAD.U32 R2, RZ, RZ, UR4 ;  /* 0x00000004ff027e24 */ /* 0x000fc8000f8e00ff */
[----:B-1----:R-:W-:-:S04]  /*ede0*/  IMAD R5, R14, R2, RZ ;  /* 0x000000020e057224 */ /* 0x002fc800078e02ff */
[----:B------:R-:W-:-:S05]  /*edf0*/  IMAD.IADD R6, R6, 0x1, R5 ;  /* 0x0000000106067824 */ /* 0x000fca00078e0205 */
[----:B------:R-:W-:-:S13]  /*ee00*/  ISETP.GT.AND P6, PT, R6, R0, PT ;  /* 0x000000000600720c */ /* 0x000fda0003fc4270 */
[----:B------:R-:W-:Y:S05]  /*ee10*/  @P6 BRA `(.L_x_292) ;  /* 0x0000000000a46947 */ /* 0x000fea0003800000 */
.L_x_295:
[----:B------:R-:W1:Y:S01]  /*ee20*/  LDC R2, c[0x0][0xc3c] ;  /* 0x00030f00ff027b82 */ /* 0x000e620000000800 */
[----:B------:R-:W-:-:S05]  /*ee30*/  VIADD R27, R27, 0x1f ;  /* 0x0000001f1b1b7836 */ /* 0x000fca0000000000 */
[----:B-1----:R-:W-:-:S13]  /*ee40*/  ISETP.GE.AND P6, PT, R27, R2, PT ;  /* 0x000000021b00720c */ /* 0x002fda0003fc6270 */
[----:B------:R-:W-:Y:S05]  /*ee50*/  @P6 BRA `(.L_x_293) ;  /* 0x0000000400b86947 */ /* 0x000fea0003800000 */
[----:B0-----:R-:W0:Y:S01]  /*ee60*/  S2R R3, SR_TID.X ;  /* 0x0000000000037919 */ /* 0x001e220000002100 */
[----:B------:R-:W-:Y:S01]  /*ee70*/  IMAD.MOV.U32 R7, RZ, RZ, RZ ;  /* 0x000000ffff077224 */ /* 0x000fe200078e00ff */
[----:B0-----:R-:W-:-:S05]  /*ee80*/  LOP3.LUT R3, R3, 0x1f, RZ, 0xc0, !PT ;  /* 0x0000001f03037812 */ /* 0x001fca00078ec0ff */
[----:B------:R-:W-:-:S05]  /*ee90*/  IMAD.IADD R9, R27, 0x1, R3 ;  /* 0x000000011b097824 */ /* 0x000fca00078e0203 */
[----:B------:R-:W-:-:S13]  /*eea0*/  ISETP.GE.OR P6, PT, R9, R2, !P0 ;  /* 0x000000020900720c */ /* 0x000fda00047c6670 */
[----:B------:R-:W0:Y:S08]  /*eeb0*/  @!P6 LDC.64 R2, c[0x0][0xc80] ;  /* 0x00032000ff02eb82 */ /* 0x000e300000000a00 */
[----:B------:R-:W1:Y:S01]  /*eec0*/  @!P6 LDC.64 R4, c[0x0][0xc78] ;  /* 0x00031e00ff04eb82 */ /* 0x000e620000000a00 */
[----:B0-----:R-:W-:-:S05]  /*eed0*/  @!P6 IMAD.WIDE R2, R9, 0x4, R2 ;  /* 0x000000040902e825 */ /* 0x001fca00078e0202 */
[----:B------:R1:W2:Y:S02]  /*eee0*/  @!P6 LDG.E R7, desc[UR40][R2.64] ;  /* 0x000000280207e981 */ /* 0x0002a4000c1e1900 */
[----:B-1----:R-:W-:-:S04]  /*eef0*/  @!P6 IMAD.WIDE R2, R9, 0x4, R4 ;  /* 0x000000040902e825 */ /* 0x002fc800078e0204 */
[----:B------:R-:W-:-:S06]  /*ef00*/  IMAD.MOV.U32 R4, RZ, RZ, RZ ;  /* 0x000000ffff047224 */ /* 0x000fcc00078e00ff */
[----:B------:R-:W2:Y:S01]  /*ef10*/  @!P6 LDG.E R4, desc[UR40][R2.64] ;  /* 0x000000280204e981 */ /* 0x000ea2000c1e1900 */
[----:B------:R-:W-:Y:S01]  /*ef20*/  UMOV UR4, 0xffffffff ;  /* 0xffffffff00047882 */ /* 0x000fe20000000000 */
[----:B--2---:R-:W-:Y:S02]  /*ef30*/  IMAD R13, R4, R7, RZ ;  /* 0x00000007040d7224 */ /* 0x004fe400078e02ff */
[----:B------:R-:W-:Y:S05]  /*ef40*/  BRA.DIV UR4, `(.L_x_294) ;  /* 0x0000002604587947 */ /* 0x000fea000b800000 */
        /* <DEDUP_REMOVED lines=16> */
.L_x_371:
[----:B------:R-:W-:Y:S02]  /*f050*/  ULDC UR4, c[0x0][0xc38] ;  /* 0x00030e0000047ab9 */ /* 0x000fe40000000800 */
[----:B------:R-:W-:-:S04]  /*f060*/  IMAD.U32 R2, RZ, RZ, UR4 ;  /* 0x00000004ff027e24 */ /* 0x000fc8000f8e00ff */
[----:B-1----:R-:W-:-:S04]  /*f070*/  IMAD R5, R14, R2, RZ ;  /* 0x000000020e057224 */ /* 0x002fc800078e02ff */
[----:B------:R-:W-:-:S05]  /*f080*/  IMAD.IADD R6, R5, 0x1, R6 ;  /* 0x0000000105067824 */ /* 0x000fca00078e0206 */
[----:B------:R-:W-:-:S13]  /*f090*/  ISETP.GT.AND P6, PT, R6, R0, PT ;  /* 0x000000000600720c */ /* 0x000fda0003fc4270 */
[----:B------:R-:W-:Y:S05]  /*f0a0*/  @!P6 BRA `(.L_x_295) ;  /* 0xfffffffc005ce947 */ /* 0x000fea000383ffff */
.L_x_292:
[----:B------:R-:W-:Y:S01]  /*f0b0*/  IMAD.IADD R6, R6, 0x1, -R5 ;  /* 0x0000000106067824 */ /* 0x000fe200078e0a05 */
[----:B------:R-:W-:-:S03]  /*f0c0*/  UMOV UR4, 0xffffffff ;  /* 0xffffffff00047882 */ /* 0x000fc60000000000 */
[----:B------:R-:W-:-:S05]  /*f0d0*/  IMAD R5, R3, R2, R6 ;  /* 0x0000000203057224 */ /* 0x000fca00078e0206 */
[----:B------:R-:W-:Y:S01]  /*f0e0*/  ISETP.GT.AND P6, PT, R5, R0, PT ;  /* 0x000000000500720c */ /* 0x000fe20003fc4270 */
[----:B------:R-:W-:-:S12]  /*f0f0*/  BRA.DIV UR4, `(.L_x_296) ;  /* 0x0000002604a47947 */ /* 0x000fd8000b800000 */
[----:B------:R-:W-:-:S04]  /*f100*/  VOTE.ANY R8, PT, !P6 ;  /* 0x0000000000087806 */ /* 0x000fc800070e0100 */
[----:B------:R-:W1:Y:S02]  /*f110*/  POPC R5, R8 ;  /* 0x0000000800057309 */ /* 0x000e640000000000 */
[----:B-1----:R1:W2:Y:S04]  /*f120*/  SHFL.IDX PT, R7, R7, R5, 0x1f ;  /* 0x00001f0507077589 */ /* 0x0022a800000e0000 */
[----:B------:R1:W3:Y:S02]  /*f130*/  SHFL.IDX PT, R4, R4, R5, 0x1f ;  /* 0x00001f0504047589 */ /* 0x0002e400000e0000 */
.L_x_376:
[----:B------:R-:W-:-:S13]  /*f140*/  ISETP.NE.AND P0, PT, R8, RZ, PT ;  /* 0x000000ff0800720c */ /* 0x000fda0003f05270 */
[----:B------:R-:W-:Y:S05]  /*f150*/  @!P0 BRA `(.L_x_297) ;  /* 0x0000000000108947 */ /* 0x000fea0003800000 */
[----:B------:R-:W-:Y:S01]  /*f160*/  UMOV UR4, 0xffffffff ;  /* 0xffffffff00047882 */ /* 0x000fe20000000000 */
[----:B------:R-:W-:Y:S02]  /*f170*/  VIADD R12, R5, 0xffffffff ;  /* 0xffffffff050c7836 */ /* 0x000fe40000000000 */
[----:B------:R-:W-:Y:S05]  /*f180*/  BRA.DIV UR4, `(.L_x_298) ;  /* 0x0000002604dc7947 */ /* 0x000fea000b800000 */
[----:B------:R4:W0:Y:S02]  /*f190*/  SHFL.IDX PT, R24, R3, R12, 0x1f ;  /* 0x00001f0c03187589 */ /* 0x00082400000e0000 */
.L_x_297:
[----:B--2---:R-:W-:Y:S01]  /*f1a0*/  IABS R8, R7 ;  /* 0x0000000700087213 */ /* 0x004fe20000000000 */
[----:B0-----:R-:W-:Y:S01]  /*f1b0*/  IMAD R24, R24, R2, R6 ;  /* 0x0000000218187224 */ /* 0x001fe200078e0206 */
[----:B---3--:R-:W-:Y:S01]  /*f1c0*/  IABS R6, R4 ;  /* 0x0000000400067213 */ /* 0x008fe20000000000 */
[----:B------:R-:W-:Y:S01]  /*f1d0*/  IMAD.MOV.U32 R2, RZ, RZ, RZ ;  /* 0x000000ffff027224 */ /* 0x000fe200078e00ff */
[----:B------:R-:W0:Y:S01]  /*f1e0*/  I2F.RP R9, R8 ;  /* 0x0000000800097306 */ /* 0x000e220000209400 */
[----:B------:R-:W-:Y:S02]  /*f1f0*/  IMAD.IADD R0, R0, 0x1, -R24 ;  /* 0x0000000100007824 */ /* 0x000fe400078e0a18 */
[----:B------:R-:W-:-:S05]  /*f200*/  IMAD.IADD R27, R5, 0x1, R27 ;  /* 0x00000001051b7824 */ /* 0x000fca00078e021b */
[----:B----4-:R-:W-:Y:S08]  /*f210*/  I2F.RP R12, R6 ;  /* 0x00000006000c7306 */ /* 0x010ff00000209400 */
[----:B0-----:R-:W0:Y:S02]  /*f220*/  MUFU.RCP R9, R9 ;  /* 0x0000000900097308 */ /* 0x001e240000001000 */
[----:B0-----:R-:W-:Y:S01]  /*f230*/  VIADD R10, R9, 0xffffffe ;  /* 0x0ffffffe090a7836 */ /* 0x001fe20000000000 */
[----:B------:R-:W-:-:S05]  /*f240*/  IABS R9, R7 ;  /* 0x0000000700097213 */ /* 0x000fca0000000000 */
[----:B------:R0:W2:Y:S02]  /*f250*/  F2I.FTZ.U32.TRUNC.NTZ R3, R10 ;  /* 0x0000000a00037305 */ /* 0x0000a4000021f000 */
[----:B0-----:R-:W-:Y:S01]  /*f260*/  IABS R10, R0 ;  /* 0x00000000000a7213 */ /* 0x001fe20000000000 */
[----:B--2---:R-:W-:-:S04]  /*f270*/  IMAD.MOV R11, RZ, RZ, -R3 ;  /* 0x000000ffff0b7224 */ /* 0x004fc800078e0a03 */
[----:B------:R-:W-:-:S04]  /*f280*/  IMAD R11, R11, R8, RZ ;  /* 0x000000080b0b7224 */ /* 0x000fc800078e02ff */
[----:B------:R-:W-:Y:S02]  /*f290*/  IMAD.HI.U32 R3, R3, R11, R2 ;  /* 0x0000000b03037227 */ /* 0x000fe400078e0002 */
[----:B------:R-:W0:Y:S02]  /*f2a0*/  MUFU.RCP R2, R12 ;  /* 0x0000000c00027308 */ /* 0x000e240000001000 */
[----:B------:R-:W-:Y:S02]  /*f2b0*/  IMAD.MOV R11, RZ, RZ, -R9 ;  /* 0x000000ffff0b7224 */ /* 0x000fe400078e0a09 */
[----:B------:R-:W-:-:S04]  /*f2c0*/  IMAD.HI.U32 R9, R3, R10, RZ ;  /* 0x0000000a03097227 */ /* 0x000fc800078e00ff */
[----:B------:R-:W-:-:S05]  /*f2d0*/  IMAD R11, R9, R11, R10 ;  /* 0x0000000b090b7224 */ /* 0x000fca00078e020a */
[----:B------:R-:W-:Y:S01]  /*f2e0*/  ISETP.GT.U32.AND P1, PT, R8, R11, PT ;  /* 0x0000000b0800720c */ /* 0x000fe20003f24070 */
[----:B0-----:R-:W-:Y:S02]  /*f2f0*/  VIADD R3, R2, 0xffffffe ;  /* 0x0ffffffe02037836 */ /* 0x001fe40000000000 */
[----:B------:R-:W-:-:S04]  /*f300*/  IMAD.MOV.U32 R2, RZ, RZ, RZ ;  /* 0x000000ffff027224 */ /* 0x000fc800078e00ff */
[----:B------:R-:W0:Y:S06]  /*f310*/  F2I.FTZ.U32.TRUNC.NTZ R3, R3 ;  /* 0x0000000300037305 */ /* 0x000e2c000021f000 */
[----:B------:R-:W-:Y:S02]  /*f320*/  @!P1 IMAD.IADD R11, R11, 0x1, -R8 ;  /* 0x000000010b0b9824 */ /* 0x000fe400078e0a08 */
[----:B------:R-:W-:Y:S01]  /*f330*/  @!P1 VIADD R9, R9, 0x1 ;  /* 0x0000000109099836 */ /* 0x000fe20000000000 */
[----:B------:R-:W-:Y:S02]  /*f340*/  ISETP.NE.AND P1, PT, R7, RZ, PT ;  /* 0x000000ff0700720c */ /* 0x000fe40003f25270 */
[----:B------:R-:W-:Y:S01]  /*f350*/  ISETP.GE.U32.AND P0, PT, R11, R8, PT ;  /* 0x000000080b00720c */ /* 0x000fe20003f06070 */
[----:B0-----:R-:W-:-:S04]  /*f360*/  IMAD.MOV R11, RZ, RZ, -R3 ;  /* 0x000000ffff0b7224 */ /* 0x001fc800078e0a03 */
[----:B------:R-:W-:-:S08]  /*f370*/  IMAD R11, R11, R6, RZ ;  /* 0x000000060b0b7224 */ /* 0x000fd000078e02ff */
[----:B------:R-:W-:Y:S02]  /*f380*/  @P0 VIADD R9, R9, 0x1 ;  /* 0x0000000109090836 */ /* 0x000fe40000000000 */
[----:B------:R-:W-:Y:S01]  /*f390*/  IMAD.HI.U32 R8, R3, R11, R2 ;  /* 0x0000000b03087227 */ /* 0x000fe200078e0002 */
[----:B------:R-:W-:-:S04]  /*f3a0*/  LOP3.LUT R2, R0, R7, RZ, 0x3c, !PT ;  /* 0x0000000700027212 */ /* 0x000fc800078e3cff */
[----:B------:R-:W-:Y:S02]  /*f3b0*/  ISETP.GE.AND P2, PT, R2, RZ, PT ;  /* 0x000000ff0200720c */ /* 0x000fe40003f46270 */
[----:B------:R-:W-:-:S05]  /*f3c0*/  IABS R2, R4 ;  /* 0x0000000400027213 */ /* 0x000fca0000000000 */
[----:B------:R-:W-:-:S06]  /*f3d0*/  IMAD.MOV R2, RZ, RZ, -R2 ;  /* 0x000000ffff027224 */ /* 0x000fcc00078e0a02 */
[----:B------:R-:W-:Y:S01]  /*f3e0*/  @!P2 IMAD.MOV R9, RZ, RZ, -R9 ;  /* 0x000000ffff09a224 */ /* 0x000fe200078e0a09 */
[----:B------:R-:W-:-:S04]  /*f3f0*/  @!P1 LOP3.LUT R9, RZ, R7, RZ, 0x33, !PT ;  /* 0x00000007ff099212 */ /* 0x000fc800078e33ff */
[-C--:B------:R-:W-:Y:S01]  /*f400*/  IABS R3, R9.reuse ;  /* 0x0000000900037213 */ /* 0x080fe20000000000 */
[----:B------:R-:W-:-:S04]  /*f410*/  IMAD R7, R7, R9, RZ ;  /* 0x0000000907077224 */ /* 0x000fc800078e02ff */
        /* <DEDUP_REMOVED lines=18> */
.L_x_293:
[----:B------:R-:W-:Y:S01]  /*f540*/  UMOV UR4, URZ ;  /* 0x0000003f00047c82 */ /* 0x000fe20008000000 */
[----:B------:R-:W-:Y:S01]  /*f550*/  UMOV UR5, URZ ;  /* 0x0000003f00057c82 */ /* 0x000fe20008000000 */
[----:B------:R-:W-:Y:S01]  /*f560*/  ULDC UR6, c[0x0][0xc3c] ;  /* 0x00030f0000067ab9 */ /* 0x000fe20000000800 */
[----:B------:R-:W-:Y:S02]  /*f570*/  IMAD.MOV.U32 R24, RZ, RZ, R0 ;  /* 0x000000ffff187224 */ /* 0x000fe400078e0000 */
[----:B------:R-:W-:Y:S02]  /*f580*/  IMAD.U32 R25, RZ, RZ, UR4 ;  /* 0x00000004ff197e24 */ /* 0x000fe4000f8e00ff */
[----:B------:R-:W-:Y:S02]  /*f590*/  IMAD.U32 R26, RZ, RZ, UR5 ;  /* 0x00000005ff1a7e24 */ /* 0x000fe4000f8e00ff */
[----:B------:R-:W-:-:S07]  /*f5a0*/  IMAD.U32 R27, RZ, RZ, UR6 ;  /* 0x00000006ff1b7e24 */ /* 0x000fce000f8e00ff */
.L_x_299:
[----:B------:R-:W2:Y:S01]  /*f5b0*/  S2R R0, SR_TID.X ;  /* 0x0000000000007919 */ /* 0x000ea20000002100 */
[----:B------:R-:W-:Y:S05]  /*f5c0*/  WARPSYNC.ALL ;  /* 0x0000000000007948 */ /* 0x000fea0003800000 */
[----:B------:R-:W-:Y:S01]  /*f5d0*/  BAR.SYNC.DEFER_BLOCKING 0x4, 0x200 ;  /* 0x0108000000007b1d */ /* 0x000fe20000010000 */
[----:B--2---:R-:W-:-:S04]  /*f5e0*/  LOP3.LUT R0, R0, 0x1f, RZ, 0xc0, !PT ;  /* 0x0000001f00007812 */ /* 0x004fc800078ec0ff */
[----:B------:R-:W-:-:S13]  /*f5f0*/  ISETP.NE.AND P0, PT, R0, RZ, PT ;  /* 0x000000ff0000720c */ /* 0x000fda0003f05270 */
[----:B0-----:R-:W0:Y:S01]  /*f600*/  @!P0 S2R R3, SR_CgaCtaId ;  /* 0x0000000000038919 */ /* 0x001e220000008800 */
[----:B------:R-:W-:-:S04]  /*f610*/  @!P0 MOV R0, 0x400 ;  /* 0x0000040000008802 */ /* 0x000fc80000000f00 */
[----:B0-----:R-:W-:-:S05]  /*f620*/  @!P0 LEA R17, R3, R0, 0x18 ;  /* 0x0000000003118211 */ /* 0x001fca00078ec0ff */
[----:B------:R0:W-:Y:S01]  /*f630*/  @!P0 STS.128 [R17+0x308d0], R24 ;  /* 0x0308d01811008388 */ /* 0x0001e20000000c00 */
[----:B------:R-:W-:Y:S06]  /*f640*/  BAR.ARV 0x5, 0x200 ;  /* 0x0148000000007b1d */ /* 0x000fec0000002000 */
.L_x_290:
[----:B------:R-:W-:Y:S02]  /*f650*/  ULDC UR4, c[0x0][0xc3c] ;  /* 0x00030f0000047ab9 */ /* 0x000fe40000000800 */
[----:B---3--:R-:W-:-:S13]  /*f660*/  ISETP.GE.AND P0, PT, R27, UR4, PT ;  /* 0x000000041b007c0c */ /* 0x008fda000bf06270 */
[----:B------:R-:W-:Y:S05]  /*f670*/  @!P0 BRA `(.L_x_300) ;  /* 0xffffffb400b08947 */ /* 0x000fea000383ffff */
[----:B------:R-:W-:Y:S05]  /*f680*/  BSYNC B8 ;  /* 0x0000000000087941 */ /* 0x000fea0003800000 */
.L_x_210:
[----:B-1----:R-:W3:Y:S01]  /*f690*/  LDL.LU R0, [R1+0x34] ;  /* 0x0000340001007983 */ /* 0x002ee20000300800 */
[----:B------:R-:W-:Y:S01]  /*f6a0*/  BSSY B0, `(.L_x_301) ;  /* 0x000000b000007945 */ /* 0x000fe20003800000 */
[----:B------:R-:W1:Y:S01]  /*f6b0*/  S2R R5, SR_CgaCtaId ;  /* 0x0000000000057919 */ /* 0x000e620000008800 */
[----:B---3--:R-:W-:-:S05]  /*f6c0*/  VIADD R0, R0, 0x1 ;  /* 0x0000000100007836 */ /* 0x008fca0000000000 */
[----:B------:R-:W-:-:S04]  /*f6d0*/  LEA.HI R2, R0, R0, RZ, 0x1 ;  /* 0x0000000000027211 */ /* 0x000fc800078f08ff */
[----:B------:R-:W-:Y:S02]  /*f6e0*/  LOP3.LUT R3, R2, 0xfffffffe, RZ, 0xc0, !PT ;  /* 0xfffffffe02037812 */ /* 0x000fe400078ec0ff */
[----:B------:R-:W-:-:S03]  /*f6f0*/  MOV R2, 0x400 ;  /* 0x0000040000027802 */ /* 0x000fc60000000f00 */
[----:B------:R-:W-:Y:S01]  /*f700*/  IMAD.IADD R0, R0, 0x1, -R3 ;  /* 0x0000000100007824 */ /* 0x000fe200078e0a03 */
[----:B-1----:R-:W-:-:S04]  /*f710*/  LEA R9, R5, R2, 0x18 ;  /* 0x0000000205097211 */ /* 0x002fc800078ec0ff */
[----:B------:R-:W-:-:S04]  /*f720*/  SHF.L.U32 R0, R0, 0x1f, RZ ;  /* 0x0000001f00007819 */ /* 0x000fc800000006ff */
[----:B------:R-:W1:Y:S02]  /*f730*/  SYNCS.PHASECHK.TRANS64.TRYWAIT P0, [R9+URZ+0x30820], R0 ;  /* 0x03082000090075a7 */ /* 0x000e64000800017f */
[----:B-1----:R-:W-:Y:S05]  /*f740*/  @!P0 BRA `(.L_x_302) ;  /* 0x0000002000948947 */ /* 0x002fea0003800000 */
.L_x_379:
[----:B------:R-:W-:Y:S05]  /*f750*/  BSYNC B0 ;  /* 0x0000000000007941 */ /* 0x000fea0003800000 */
.L_x_301:
[----:B------:R-:W-:-:S03]  /*f760*/  UMOV UR4, 0xffffffff ;  /* 0xffffffff00047882 */ /* 0x000fc60000000000 */
[----:B------:R-:W-:Y:S05]  /*f770*/  BRA.DIV UR4, `(.L_x_303) ;  /* 0x00000022049c7947 */ /* 0x000fea000b800000 */
[----:B-1----:R-:W1:Y:S02]  /*f780*/  S2R R0, SR_TID.X ;  /* 0x0000000000007919 */ /* 0x002e640000002100 */
[----:B-1----:R-:W-:-:S04]  /*f790*/  SHF.R.U32.HI R0, RZ, 0x5, R0 ;  /* 0x00000005ff007819 */ /* 0x002fc80000011600 */
[----:B------:R-:W-:-:S05]  /*f7a0*/  LOP3.LUT R0, R0, 0x3, RZ, 0xc0, !PT ;  /* 0x0000000300007812 */ /* 0x000fca00078ec0ff */
[----:B------:R1:W3:Y:S02]  /*f7b0*/  SHFL.IDX PT, R14, R0, RZ, 0x1f ;  /* 0x00001fff000e7589 */ /* 0x0002e400000e0000 */
.L_x_382:
[----:B---3--:R-:W-:Y:S01]  /*f7c0*/  ISETP.NE.AND P0, PT, R14, RZ, PT ;  /* 0x000000ff0e00720c */ /* 0x008fe20003f05270 */
[----:B------:R-:W-:-:S12]  /*f7d0*/  BSSY B0, `(.L_x_304) ;  /* 0x0000024000007945 */ /* 0x000fd80003800000 */
[----:B------:R-:W-:Y:S05]  /*f7e0*/  @P0 BRA `(.L_x_305) ;  /* 0x0000000000880947 */ /* 0x000fea0003800000 */
[----:B------:R-:W-:-:S03]  /*f7f0*/  UMOV UR4, 0xffffffff ;  /* 0xffffffff00047882 */ /* 0x000fc60000000000 */
[----:B------:R-:W-:Y:S05]  /*f800*/  BRA.DIV UR4, `(.L_x_306) ;  /* 0x0000002204ac7947 */ /* 0x000fea000b800000 */
[----:B------:R-:W-:-:S13]  /*f810*/  ELECT P6, URZ, PT ;  /* 0x00000000003f782f */ /* 0x000fda00038c0000 */
.L_x_385:
[----:B------:R-:W-:Y:S05]  /*f820*/  @!P6 BRA `(.L_x_305) ;  /* 0x000000000078e947 */ /* 0x000fea0003800000 */
[----:B-1----:R-:W3:Y:S02]  /*f830*/  LDL.LU R0, [R1+0x44] ;  /* 0x0000440001007983 */ /* 0x002ee40000300800 */
[----:B---3--:R-:W-:-:S04]  /*f840*/  LOP3.LUT R0, R0, 0x2, RZ, 0xfc, !PT ;  /* 0x0000000200007812 */ /* 0x008fc800078efcff */
[----:B------:R-:W-:-:S13]  /*f850*/  ISETP.NE.AND P2, PT, R0, 0x3, PT ;  /* 0x000000030000780c */ /* 0x000fda0003f45270 */
[----:B------:R-:W-:Y:S05]  /*f860*/  @!P2 BRA `(.L_x_307) ;  /* 0x000000000004a947 */ /* 0x000fea0003800000 */
[----:B------:R-:W-:Y:S01]  /*f870*/  BPT.TRAP 0x1 ;  /* 0x000000040000795c */ /* 0x000fe20000300000 */
.L_x_307:
[----:B------:R-:W-:Y:S01]  /*f880*/  VIADD R3, R9, 0x30840 ;  /* 0x0003084009037836 */ /* 0x000fe20000000000 */
[----:B------:R-:W-:Y:S01]  /*f890*/  SHF.L.U32 R2, R28, 0x1f, RZ ;  /* 0x0000001f1c027819 */ /* 0x000fe200000006ff */
[C---:B------:R-:W-:Y:S02]  /*f8a0*/  VIADD R0, R18.reuse, 0x1 ;  /* 0x0000000112007836 */ /* 0x040fe40000000000 */
        /* <DEDUP_REMOVED lines=9> */
.L_x_386:
[----:B------:R-:W3:Y:S02]  /*f940*/  SYNCS.PHASECHK.TRANS64.TRYWAIT P0, [R3+URZ], R0 ;  /* 0x00000000030075a7 */ /* 0x000ee4000800017f */
[----:B---3--:R-:W-:Y:S05]  /*f950*/  @!P0 BRA `(.L_x_309) ;  /* 0x00000020008c8947 */ /* 0x008fea0003800000 */
.L_x_387:
[----:B------:R-:W-:Y:S05]  /*f960*/  @!P2 BRA `(.L_x_310) ;  /* 0x000000000004a947 */ /* 0x000fea0003800000 */
[----:B------:R-:W-:Y:S01]  /*f970*/  BPT.TRAP 0x1 ;  /* 0x000000040000795c */ /* 0x000fe20000300000 */
.L_x_310:
[----:B---3--:R-:W-:-:S04]  /*f980*/  VIADD R3, R9, 0x30860 ;  /* 0x0003086009037836 */ /* 0x008fc80000000000 */
[----:B------:R-:W-:-:S04]  /*f990*/  IMAD R5, R18, 0x8, R3 ;  /* 0x0000000812057824 */ /* 0x000fc800078e0203 */
[----:B------:R-:W3:Y:S02]  /*f9a0*/  SYNCS.PHASECHK.TRANS64.TRYWAIT P0, [R5+URZ], R2 ;  /* 0x00000002050075a7 */ /* 0x000ee4000800017f */
[----:B---3--:R-:W-:Y:S05]  /*f9b0*/  @!P0 BRA `(.L_x_311) ;  /* 0x0000002000888947 */ /* 0x008fea0003800000 */
.L_x_388:
[----:B------:R-:W-:-:S07]  /*f9c0*/  IMAD R3, R4, 0x8, R3 ;  /* 0x0000000804037824 */ /* 0x000fce00078e0203 */
.L_x_312:
[----:B----4-:R4:W0:Y:S02]  /*f9d0*/  SYNCS.PHASECHK.TRANS64.TRYWAIT P0, [R3+URZ], R0 ;  /* 0x00000000030075a7 */ /* 0x010824000800017f */
[----:B0-----:R-:W-:Y:S05]  /*f9e0*/  @!P0 NANOSLEEP.SYNCS 0x989680 ;  /* 0x009896800000895d */ /* 0x001fea0003900000 */
[----:B------:R-:W0:Y:S02]  /*f9f0*/  @!P0 SYNCS.PHASECHK.TRANS64 P0, [R3+URZ], R0 ;  /* 0x00000000030085a7 */ /* 0x000e24000800007f */
[----:B0-----:R-:W-:Y:S05]  /*fa00*/  @!P0 BRA `(.L_x_312) ;  /* 0xfffffffc00f08947 */ /* 0x001fea000383ffff */
.L_x_305:
[----:B------:R-:W-:Y:S05]  /*fa10*/  BSYNC B0 ;  /* 0x0000000000007941 */ /* 0x000fea0003800000 */
.L_x_304:
[----:B------:R-:W-:Y:S05]  /*fa20*/  EXIT ;  /* 0x000000000000794d */ /* 0x000fea0003800000 */
.L_x_173:
[----:B-1----:R-:W-:-:S04]  /*fa30*/  IMAD.U32 R3, RZ, RZ, UR37 ;  /* 0x00000025ff037e24 */ /* 0x002fc8000f8e00ff */
[----:B------:R1:W2:Y:S03]  /*fa40*/  SYNCS.PHASECHK.TRANS64.TRYWAIT P1, [R3+URZ+0x30800], R0 ;  /* 0x03080000030075a7 */ /* 0x0002a6000802017f */
[----:B--2---:R-:W-:Y:S05]  /*fa50*/  @!P1 NANOSLEEP.SYNCS 0x989680 ;  /* 0x009896800000995d */ /* 0x004fea0003900000 */
[----:B------:R-:W2:Y:S02]  /*fa60*/  @!P1 SYNCS.PHASECHK.TRANS64 P1, [R3+URZ+0x30800], R0 ;  /* 0x03080000030095a7 */ /* 0x000ea4000802007f */
[----:B--2---:R-:W-:Y:S05]  /*fa70*/  @!P1 BRA `(.L_x_173) ;  /* 0xfffffffc00ec9947 */ /* 0x004fea000383ffff */
[----:B------:R-:W-:Y:S05]  /*fa80*/  BRA `(.L_x_313) ;  /* 0xffffff2000087947 */ /* 0x000fea000383ffff */
.L_x_177:
[----:B--2---:R2:W3:Y:S02]  /*fa90*/  SYNCS.PHASECHK.TRANS64.TRYWAIT P2, [R4+URZ+0x30830], R3 ;  /* 0x03083003040075a7 */ /* 0x0044e4000804017f */
[----:B---3--:R-:W-:Y:S05]  /*faa0*/  @!P2 NANOSLEEP.SYNCS 0x989680 ;  /* 0x009896800000a95d */ /* 0x008fea0003900000 */
[----:B------:R-:W3:Y:S02]  /*fab0*/  @!P2 SYNCS.PHASECHK.TRANS64 P2, [R4+URZ+0x30830], R3 ;  /* 0x030830030400a5a7 */ /* 0x000ee4000804007f */
[----:B---3--:R-:W-:Y:S05]  /*fac0*/  @!P2 BRA `(.L_x_177) ;  /* 0xfffffffc00f0a947 */ /* 0x008fea000383ffff */
[----:B------:R-:W-:Y:S05]  /*fad0*/  BRA `(.L_x_176) ;  /* 0xffffff20002c7947 */ /* 0x000fea000383ffff */
.L_x_182:
[----:B-1----:R-:W-:-:S04]  /*fae0*/  IMAD.U32 R3, RZ, RZ, UR7 ;  /* 0x00000007ff037e24 */ /* 0x002fc8000f8e00ff */
[----:B------:R1:W2:Y:S03]  /*faf0*/  SYNCS.PHASECHK.TRANS64.TRYWAIT P2, [R3+URZ+0x30830], R0 ;  /* 0x03083000030075a7 */ /* 0x0002a6000804017f */
[----:B--2---:R-:W-:Y:S05]  /*fb00*/  @!P2 NANOSLEEP.SYNCS 0x989680 ;  /* 0x009896800000a95d */ /* 0x004fea0003900000 */
[----:B------:R-:W2:Y:S02]  /*fb10*/  @!P2 SYNCS.PHASECHK.TRANS64 P2, [R3+URZ+0x30830], R0 ;  /* 0x030830000300a5a7 */ /* 0x000ea4000804007f */
[----:B--2---:R-:W-:Y:S05]  /*fb20*/  @!P2 BRA `(.L_x_182) ;  /* 0xfffffffc00eca947 */ /* 0x004fea000383ffff */
[----:B------:R-:W-:Y:S05]  /*fb30*/  BRA `(.L_x_179) ;  /* 0xffffff4c00687947 */ /* 0x000fea000383ffff */
.L_x_186:
[----:B-1----:R-:W-:-:S04]  /*fb40*/  IMAD.U32 R3, RZ, RZ, UR7 ;  /* 0x00000007ff037e24 */ /* 0x002fc8000f8e00ff */
[----:B------:R1:W2:Y:S03]  /*fb50*/  SYNCS.PHASECHK.TRANS64.TRYWAIT P2, [R3+URZ+0x30850], R0 ;  /* 0x03085000030075a7 */ /* 0x0002a6000804017f */
[----:B--2---:R-:W-:Y:S05]  /*fb60*/  @!P2 NANOSLEEP.SYNCS 0x989680 ;  /* 0x009896800000a95d */ /* 0x004fea0003900000 */
[----:B------:R-:W2:Y:S02]  /*fb70*/  @!P2 SYNCS.PHASECHK.TRANS64 P2, [R3+URZ+0x30850], R0 ;  /* 0x030850000300a5a7 */ /* 0x000ea4000804007f */
[----:B--2---:R-:W-:Y:S05]  /*fb80*/  @!P2 BRA `(.L_x_186) ;  /* 0xfffffffc00eca947 */ /* 0x004fea000383ffff */
[----:B------:R-:W-:Y:S05]  /*fb90*/  BRA `(.L_x_183) ;  /* 0xffffff4c00e47947 */ /* 0x000fea000383ffff */
.L_x_191:
[----:B-1----:R-:W-:-:S04]  /*fba0*/  IMAD.U32 R7, RZ, RZ, UR12 ;  /* 0x0000000cff077e24 */ /* 0x002fc8000f8e00ff */
[----:B------:R1:W2:Y:S03]  /*fbb0*/  SYNCS.PHASECHK.TRANS64.TRYWAIT P0, [R7+URZ+0x30850], R4 ;  /* 0x03085004070075a7 */ /* 0x0002a6000800017f */
[----:B--2---:R-:W-:Y:S05]  /*fbc0*/  @!P0 NANOSLEEP.SYNCS 0x989680 ;  /* 0x009896800000895d */ /* 0x004fea0003900000 */
[----:B------:R-:W2:Y:S02]  /*fbd0*/  @!P0 SYNCS.PHASECHK.TRANS64 P0, [R7+URZ+0x30850], R4 ;  /* 0x03085004070085a7 */ /* 0x000ea4000800007f */
[----:B--2---:R-:W-:Y:S05]  /*fbe0*/  @!P0 BRA `(.L_x_191) ;  /* 0xfffffffc00ec8947 */ /* 0x004fea000383ffff */
[----:B------:R-:W-:Y:S05]  /*fbf0*/  BRA `(.L_x_190) ;  /* 0xffffff7400987947 */ /* 0x000fea000383ffff */
.L_x_224:
[----:B------:R-:W1:Y:S01]  /*fc00*/  S2R R20, SR_TID.X ;  /* 0x0000000000147919 */ /* 0x000e620000002100 */
[----:B------:R-:W-:Y:S01]  /*fc10*/  BSSY B0, `(.L_x_314) ;  /* 0x000000a000007945 */ /* 0x000fe20003800000 */
[----:B------:R-:W-:Y:S02]  /*fc20*/  IMAD.MOV.U32 R12, RZ, RZ, RZ ;  /* 0x000000ffff0c7224 */ /* 0x000fe400078e00ff */
[----:B------:R-:W-:Y:S02]  /*fc30*/  IMAD.MOV.U32 R11, RZ, RZ, 0x1f ;  /* 0x0000001fff0b7424 */ /* 0x000fe400078e00ff */
[----:B------:R-:W-:Y:S01]  /*fc40*/  IMAD.MOV.U32 R15, RZ, RZ, -0x1 ;  /* 0xffffffffff0f7424 */ /* 0x000fe200078e00ff */
[----:B-1----:R-:W-:-:S04]  /*fc50*/  SHF.R.U32.HI R20, RZ, 0x5, R20 ;  /* 0x00000005ff147819 */ /* 0x002fc80000011614 */
[----:B------:R-:W-:-:S05]  /*fc60*/  LOP3.LUT R20, R20, 0x3, RZ, 0xc0, !PT ;  /* 0x0000000314147812 */ /* 0x000fca00078ec0ff */
[----:B------:R-:W-:-:S07]  /*fc70*/  IMAD.MOV.U32 R13, RZ, RZ, R20 ;  /* 0x000000ffff0d7224 */ /* 0x000fce00078e0014 */
[----:B0-----:R-:W-:Y:S05]  /*fc80*/  WARPSYNC.COLLECTIVE R15, `(.L_x_315) ;  /* 0x000000000f087348 */ /* 0x001fea0003c00000 */
[----:B------:R1:W2:Y:S02]  /*fc90*/  SHFL.IDX P6, R14, R13, R12, R11 ;  /* 0x0000000c0d0e7389 */ /* 0x0002a400000c000b */
[----:B012---:R-:W-:Y:S01]  /*fca0*/  ENDCOLLECTIVE ;  /* 0x000000000000791b */ /* 0x007fe20003800000 */
.L_x_315:
[----:B------:R-:W-:Y:S05]  /*fcb0*/  BSYNC B0 ;  /* 0x0000000000007941 */ /* 0x000fea0003800000 */
.L_x_314:
[----:B------:R-:W-:Y:S05]  /*fcc0*/  BRA `(.L_x_316) ;  /* 0xffffffbc00947947 */ /* 0x000fea000383ffff */
.L_x_226:
[----:B------:R-:W-:Y:S01]  /*fcd0*/  BSSY B0, `(.L_x_317) ;  /* 0x0000006000007945 */ /* 0x000fe20003800000 */
[----:B------:R-:W-:-:S07]  /*fce0*/  IMAD.MOV.U32 R15, RZ, RZ, -0x1 ;  /* 0xffffffffff0f7424 */ /* 0x000fce00078e00ff */
[----:B01----:R-:W-:Y:S05]  /*fcf0*/  WARPSYNC.COLLECTIVE R15, `(.L_x_318) ;  /* 0x000000000f0c7348 */ /* 0x003fea0003c00000 */
[----:B------:R-:W-:Y:S02]  /*fd00*/  ELECT P6, UR62, PT ;  /* 0x00000000003e782f */ /* 0x000fe400038c0000 */
[----:B------:R-:W-:Y:S01]  /*fd10*/  MOV R14, UR62 ;  /* 0x0000003e000e7c02 */ /* 0x000fe20008000f00 */
[----:B01----:R-:W-:Y:S10]  /*fd20*/  ENDCOLLECTIVE ;  /* 0x000000000000791b */ /* 0x003ff40003800000 */
.L_x_318:
[----:B------:R-:W-:Y:S05]  /*fd30*/  BSYNC B0 ;  /* 0x0000000000007941 */ /* 0x000fea0003800000 */
.L_x_317:
[----:B------:R-:W-:Y:S05]  /*fd40*/  BRA `(.L_x_319) ;  /* 0xffffffbc00947947 */ /* 0x000fea000383ffff */
.L_x_228:
[----:B-1----:R1:W2:Y:S02]  /*fd50*/  SYNCS.PHASECHK.TRANS64.TRYWAIT P0, [R0+URZ+0x30840], R2 ;  /* 0x03084002000075a7 */ /* 0x0022a4000800017f */
[----:B--2---:R-:W-:Y:S05]  /*fd60*/  @!P0 NANOSLEEP.SYNCS 0x989680 ;  /* 0x009896800000895d */ /* 0x004fea0003900000 */
[----:B------:R-:W2:Y:S02]  /*fd70*/  @!P0 SYNCS.PHASECHK.TRANS64 P0, [R0+URZ+0x30840], R2 ;  /* 0x03084002000085a7 */ /* 0x000ea4000800007f */
[----:B--2---:R-:W-:Y:S05]  /*fd80*/  @!P0 BRA `(.L_x_228) ;  /* 0xfffffffc00f08947 */ /* 0x004fea000383ffff */
[----:B------:R-:W-:Y:S05]  /*fd90*/  BRA `(.L_x_320) ;  /* 0xffffffbc00e87947 */ /* 0x000fea000383ffff */
.L_x_232:
[----:B------:R-:W2:Y:S01]  /*fda0*/  LDL.LU R11, [R1+0x30] ;  /* 0x00003000010b7983 */ /* 0x000ea20000300800 */
[----:B------:R-:W-:Y:S02]  /*fdb0*/  IMAD.MOV.U32 R13, RZ, RZ, R4 ;  /* 0x000000ffff0d7224 */ /* 0x000fe400078e0004 */
[----:B------:R-:W-:Y:S02]  /*fdc0*/  IMAD.MOV.U32 R12, RZ, RZ, RZ ;  /* 0x000000ffff0c7224 */ /* 0x000fe400078e00ff */
[----:B------:R-:W-:Y:S02]  /*fdd0*/  IMAD.MOV.U32 R15, RZ, RZ, -0x1 ;  /* 0xffffffffff0f7424 */ /* 0x000fe400078e00ff */
[----:B------:R-:W-:-:S04]  /*fde0*/  IMAD R25, R25, 0xc0, R21 ;  /* 0x000000c019197824 */ /* 0x000fc800078e0215 */
[----:B------:R-:W-:Y:S02]  /*fdf0*/  VIADD R8, R25, 0x10 ;  /* 0x0000001019087836 */ /* 0x000fe40000000000 */
[----:B--2---:R-:W-:Y:S02]  /*fe00*/  IMAD R3, R11, R9, RZ ;  /* 0x000000090b037224 */ /* 0x004fe400078e02ff */
[----:B------:R-:W-:-:S03]  /*fe10*/  IMAD.MOV.U32 R11, RZ, RZ, 0x181f ;  /* 0x0000181fff0b7424 */ /* 0x000fc600078e00ff */
[----:B------:R-:W-:-:S13]  /*fe20*/  ISETP.GE.AND P1, PT, R25, R3, PT ;  /* 0x000000031900720c */ /* 0x000fda0003f26270 */
[----:B-----5:R-:W-:Y:S05]  /*fe30*/  WARPSYNC.COLLECTIVE R15, `(.L_x_321) ;  /* 0x000000000f087348 */ /* 0x020fea0003c00000 */
[----:B------:R0:W1:Y:S02]  /*fe40*/  SHFL.IDX P6, R14, R13, R12, R11 ;  /* 0x0000000c0d0e7389 */ /* 0x00006400000c000b */
[----:B01---5:R-:W-:Y:S01]  /*fe50*/  ENDCOLLECTIVE ;  /* 0x000000000000791b */ /* 0x023fe20003800000 */
.L_x_321:
[----:B------:R-:W-:Y:S02]  /*fe60*/  IMAD.MOV.U32 R13, RZ, RZ, R0 ;  /* 0x000000ffff0d7224 */ /* 0x000fe400078e0000 */
[----:B------:R-:W-:-:S07]  /*fe70*/  IMAD.MOV.U32 R6, RZ, RZ, R14 ;  /* 0x000000ffff067224 */ /* 0x000fce00078e000e */
[----:B------:R-:W-:Y:S05]  /*fe80*/  WARPSYNC.COLLECTIVE R15, `(.L_x_322) ;  /* 0x000000000f087348 */ /* 0x000fea0003c00000 */
[----:B------:R0:W1:Y:S02]  /*fe90*/  SHFL.IDX P6, R14, R13, R12, R11 ;  /* 0x0000000c0d0e7389 */ /* 0x00006400000c000b */
[----:B01----:R-:W-:Y:S01]  /*fea0*/  ENDCOLLECTIVE ;  /* 0x000000000000791b */ /* 0x003fe20003800000 */
.L_x_322:
[----:B------:R-:W-:Y:S02]  /*feb0*/  IMAD.MOV.U32 R13, RZ, RZ, R4 ;  /* 0x000000ffff0d7224 */ /* 0x000fe400078e0004 */
[----:B------:R-:W-:Y:S02]  /*fec0*/  IMAD.MOV.U32 R12, RZ, RZ, 0x1 ;  /* 0x00000001ff0c7424 */ /* 0x000fe400078e00ff */
[----:B------:R-:W-:-:S07]  /*fed0*/  IMAD.MOV.U32 R7, RZ, RZ, R14 ;  /* 0x000000ffff077224 */ /* 0x000fce00078e000e */
[----:B------:R-:W-:Y:S05]  /*fee0*/  WARPSYNC.COLLECTIVE R15, `(.L_x_323) ;  /* 0x000000000f087348 */ /* 0x000fea0003c00000 */
[----:B------:R0:W1:Y:S02]  /*fef0*/  SHFL.IDX P6, R14, R13, R12, R11 ;  /* 0x0000000c0d0e7389 */ /* 0x00006400000c000b */
[----:B01----:R-:W-:Y:S01]  /*ff00*/  ENDCOLLECTIVE ;  /* 0x000000000000791b */ /* 0x003fe20003800000 */
.L_x_323:
[----:B------:R-:W-:-:S05]  /*ff10*/  @!P1 LEA R7, P2, R20, R7, 0x1 ;  /* 0x0000000714079211 */ /* 0x000fca00078408ff */
[----:B------:R-:W-:-:S05]  /*ff20*/  @!P1 IMAD.X R6, RZ, RZ, R6, P2 ;  /* 0x000000ffff069224 */ /* 0x000fca00010e0606 */
[----:B------:R-:W-:Y:S01]  /*ff30*/  @!P1 LOP3.LUT R7, R7, R6, RZ, 0x3c, !PT ;  /* 0x0000000607079212 */ /* 0x000fe200078e3cff */
[----:B------:R-:W-:-:S03]  /*ff40*/  IMAD.MOV.U32 R13, RZ, RZ, R0 ;  /* 0x000000ffff0d7224 */ /* 0x000fc600078e0000 */
[----:B------:R-:W-:-:S04]  /*ff50*/  @!P1 LOP3.LUT R6, R7, R6, RZ, 0x3c, !PT ;  /* 0x0000000607069212 */ /* 0x000fc800078e3cff */
[----:B------:R-:W-:-:S05]  /*ff60*/  @!P1 LOP3.LUT R7, R7, R6, RZ, 0x3c, !PT ;  /* 0x0000000607079212 */ /* 0x000fca00078e3cff */
[----:B------:R-:W-:Y:S01]  /*ff70*/  @!PT LDS RZ, [RZ] ;  /* 0x00000000fffff984 */ /* 0x000fe20000000800 */
[----:B------:R-:W-:Y:S01]  /*ff80*/  @!PT LDS RZ, [RZ] ;  /* 0x00000000fffff984 */ /* 0x000fe20000000800 */
[----:B------:R-:W-:Y:S01]  /*ff90*/  @!PT LDS RZ, [RZ] ;  /* 0x00000000fffff984 */ /* 0x000fe20000000800 */
[----:B------:R0:W-:Y:S01]  /*ffa0*/  @!P1 LDGSTS.E.BYPASS.LTC128B.128 [R10+0xc400], desc[UR40][R6.64], !P0 ;  /* 0x0c400000060a9fae */ /* 0x0001e2000c101d68 */
[----:B------:R-:W-:Y:S01]  /*ffb0*/  ISETP.GE.AND P1, PT, R8, R3, PT ;  /* 0x000000030800720c */ /* 0x000fe20003f26270 */
[----:B0-----:R-:W-:-:S12]  /*ffc0*/  IMAD.MOV.U32 R6, RZ, RZ, R14 ;  /* 0x000000ffff067224 */ /* 0x001fd800078e000e */
[----:B------:R-:W-:Y:S05]  /*ffd0*/  WARPSYNC.COLLECTIVE R15, `(.L_x_324) ;  /* 0x000000000f087348 */ /* 0x000fea0003c00000 */
[----:B------:R0:W1:Y:S02]  /*ffe0*/  SHFL.IDX P6, R14, R13, R12, R11 ;  /* 0x0000000c0d0e7389 */ /* 0x00006400000c000b */
[----:B01----:R-:W-:Y:S01]  /*fff0*/  ENDCOLLECTIVE ;  /* 0x000000000000791b */ /* 0x003fe20003800000 */
.L_x_324:
[----:B------:R-:W-:Y:S02]  /*10000*/  IMAD.MOV.U32 R13, RZ, RZ, R4 ;  /* 0x000000ffff0d7224 */ /* 0x000fe400078e0004 */
[----:B------:R-:W-:Y:S02]  /*10010*/  IMAD.MOV.U32 R12, RZ, RZ, 0x2 ;  /* 0x00000002ff0c7424 */ /* 0x000fe400078e00ff */
[----:B------:R-:W-:-:S07]  /*10020*/  IMAD.MOV.U32 R7, RZ, RZ, R14 ;  /* 0x000000ffff077224 */ /* 0x000fce00078e000e */
[----:B------:R-:W-:Y:S05]  /*10030*/  WARPSYNC.COLLECTIVE R15, `(.L_x_325) ;  /* 0x000000000f087348 */ /* 0x000fea0003c00000 */
[----:B------:R0:W1:Y:S02]  /*10040*/  SHFL.IDX P6, R14, R13, R12, R11 ;  /* 0x0000000c0d0e7389 */ /* 0x00006400000c000b */
[----:B01----:R-:W-:Y:S01]  /*10050*/  ENDCOLLECTIVE ;  /* 0x000000000000791b */ /* 0x003fe20003800000 */
.L_x_325:
        /* <DEDUP_REMOVED lines=9> */
[----:B------:R0:W-:Y:S02]  /*100f0*/  @!P1 LDGSTS.E.BYPASS.LTC128B.128 [R10+0xcc00], desc[UR40][R6.64], !P0 ;  /* 0x0cc00000060a9fae */ /* 0x0001e4000c101d68 */
[----:B0-----:R-:W-:-:S05]  /*10100*/  VIADD R6, R25, 0x20 ;  /* 0x0000002019067836 */ /* 0x001fca0000000000 */
[----:B------:R-:W-:Y:S01]  /*10110*/  ISETP.GE.AND P1, PT, R6, R3, PT ;  /* 0x000000030600720c */ /* 0x000fe20003f26270 */
[----:B------:R-:W-:-:S12]  /*10120*/  IMAD.MOV.U32 R6, RZ, RZ, R14 ;  /* 0x000000ffff067224 */ /* 0x000fd800078e000e */
[----:B------:R-:W-:Y:S05]  /*10130*/  WARPSYNC.COLLECTIVE R15, `(.L_x_326) ;  /* 0x000000000f087348 */ /* 0x000fea0003c00000 */
[----:B------:R0:W1:Y:S02]  /*10140*/  SHFL.IDX P6, R14, R13, R12, R11 ;  /* 0x0000000c0d0e7389 */ /* 0x00006400000c000b */
[----:B01----:R-:W-:Y:S01]  /*10150*/  ENDCOLLECTIVE ;  /* 0x000000000000791b */ /* 0x003fe20003800000 */
.L_x_326:
[----:B------:R-:W-:Y:S02]  /*10160*/  IMAD.MOV.U32 R13, RZ, RZ, R4 ;  /* 0x000000ffff0d7224 */ /* 0x000fe400078e0004 */
[----:B------:R-:W-:Y:S02]  /*10170*/  IMAD.MOV.U32 R12, RZ, RZ, 0x3 ;  /* 0x00000003ff0c7424 */ /* 0x000fe400078e00ff */
[----:B------:R-:W-:-:S07]  /*10180*/  IMAD.MOV.U32 R7, RZ, RZ, R14 ;  /* 0x000000ffff077224 */ /* 0x000fce00078e000e */
[----:B------:R-:W-:Y:S05]  /*10190*/  WARPSYNC.COLLECTIVE R15, `(.L_x_327) ;  /* 0x000000000f087348 */ /* 0x000fea0003c00000 */
[----:B------:R0:W1:Y:S02]  /*101a0*/  SHFL.IDX P6, R14, R13, R12, R11 ;  /* 0x0000000c0d0e7389 */ /* 0x00006400000c000b */
[----:B01----:R-:W-:Y:S01]  /*101b0*/  ENDCOLLECTIVE ;  /* 0x000000000000791b */ /* 0x003fe20003800000 */
.L_x_327:
        /* <DEDUP_REMOVED lines=16> */
.L_x_328:
[----:B------:R-:W-:Y:S02]  /*102c0*/  IMAD.MOV.U32 R13, RZ, RZ, R4 ;  /* 0x000000ffff0d7224 */ /* 0x000fe400078e0004 */
[----:B------:R-:W-:Y:S02]  /*102d0*/  IMAD.MOV.U32 R12, RZ, RZ, 0x4 ;  /* 0x00000004ff0c7424 */ /* 0x000fe400078e00ff */
[----:B------:R-:W-:-:S07]  /*102e0*/  IMAD.MOV.U32 R7, RZ, RZ, R14 ;  /* 0x000000ffff077224 */ /* 0x000fce00078e000e */
[----:B------:R-:W-:Y:S05]  /*102f0*/  WARPSYNC.COLLECTIVE R15, `(.L_x_329) ;  /* 0x000000000f087348 */ /* 0x000fea0003c00000 */
[----:B------:R0:W1:Y:S02]  /*10300*/  SHFL.IDX P6, R14, R13, R12, R11 ;  /* 0x0000000c0d0e7389 */ /* 0x00006400000c000b */
[----:B01----:R-:W-:Y:S01]  /*10310*/  ENDCOLLECTIVE ;  /* 0x000000000000791b */ /* 0x003fe20003800000 */
.L_x_329:
        /* <DEDUP_REMOVED lines=16> */
.L_x_330:
[----:B------:R-:W-:Y:S02]  /*10420*/  IMAD.MOV.U32 R13, RZ, RZ, R4 ;  /* 0x000000ffff0d7224 */ /* 0x000fe400078e0004 */
[----:B------:R-:W-:Y:S02]  /*10430*/  IMAD.MOV.U32 R12, RZ, RZ, 0x5 ;  /* 0x00000005ff0c7424 */ /* 0x000fe400078e00ff */
[----:B------:R-:W-:-:S07]  /*10440*/  IMAD.MOV.U32 R7, RZ, RZ, R14 ;  /* 0x000000ffff077224 */ /* 0x000fce00078e000e */
[----:B------:R-:W-:Y:S05]  /*10450*/  WARPSYNC.COLLECTIVE R15, `(.L_x_331) ;  /* 0x000000000f087348 */ /* 0x000fea0003c00000 */
[----:B------:R0:W1:Y:S02]  /*10460*/  SHFL.IDX P6, R14, R13, R12, R11 ;  /* 0x0000000c0d0e7389 */ /* 0x00006400000c000b */
[----:B01----:R-:W-:Y:S01]  /*10470*/  ENDCOLLECTIVE ;  /* 0x000000000000791b */ /* 0x003fe20003800000 */
.L_x_331:
        /* <DEDUP_REMOVED lines=16> */
.L_x_332:
[----:B------:R-:W-:Y:S02]  /*10580*/  IMAD.MOV.U32 R13, RZ, RZ, R4 ;  /* 0x000000ffff0d7224 */ /* 0x000fe400078e0004 */
[----:B------:R-:W-:Y:S02]  /*10590*/  IMAD.MOV.U32 R12, RZ, RZ, 0x6 ;  /* 0x00000006ff0c7424 */ /* 0x000fe400078e00ff */
[----:B------:R-:W-:-:S07]  /*105a0*/  IMAD.MOV.U32 R7, RZ, RZ, R14 ;  /* 0x000000ffff077224 */ /* 0x000fce00078e000e */
[----:B------:R-:W-:Y:S05]  /*105b0*/  WARPSYNC.COLLECTIVE R15, `(.L_x_333) ;  /* 0x000000000f087348 */ /* 0x000fea0003c00000 */
[----:B------:R0:W1:Y:S02]  /*105c0*/  SHFL.IDX P6, R14, R13, R12, R11 ;  /* 0x0000000c0d0e7389 */ /* 0x00006400000c000b */
[----:B01----:R-:W-:Y:S01]  /*105d0*/  ENDCOLLECTIVE ;  /* 0x000000000000791b */ /* 0x003fe20003800000 */
.L_x_333:
        /* <DEDUP_REMOVED lines=16> */
.L_x_334:
[----:B------:R-:W-:Y:S02]  /*106e0*/  IMAD.MOV.U32 R13, RZ, RZ, R4 ;  /* 0x000000ffff0d7224 */ /* 0x000fe400078e0004 */
[----:B------:R-:W-:Y:S02]  /*106f0*/  IMAD.MOV.U32 R12, RZ, RZ, 0x7 ;  /* 0x00000007ff0c7424 */ /* 0x000fe400078e00ff */
[----:B------:R-:W-:-:S07]  /*10700*/  IMAD.MOV.U32 R7, RZ, RZ, R14 ;  /* 0x000000ffff077224 */ /* 0x000fce00078e000e */
[----:B------:R-:W-:Y:S05]  /*10710*/  WARPSYNC.COLLECTIVE R15, `(.L_x_335) ;  /* 0x000000000f087348 */ /* 0x000fea0003c00000 */
[----:B------:R0:W1:Y:S02]  /*10720*/  SHFL.IDX P6, R14, R13, R12, R11 ;  /* 0x0000000c0d0e7389 */ /* 0x00006400000c000b */
[----:B01----:R-:W-:Y:S01]  /*10730*/  ENDCOLLECTIVE ;  /* 0x000000000000791b */ /* 0x003fe20003800000 */
.L_x_335:
[----:B------:R-:W-:-:S05]  /*10740*/  @!P1 LEA R7, P2, R20, R7, 0x1 ;  /* 0x0000000714079211 */ /* 0x000fca00078408ff */
[----:B------:R-:W-:-:S05]  /*10750*/  @!P1 IMAD.X R6, RZ, RZ, R6, P2 ;  /* 0x000000ffff069224 */ /* 0x000fca00010e0606 */
[-C--:B------:R-:W-:Y:S01]  /*10760*/  @!P1 LOP3.LUT R7, R7, R6.reuse, RZ, 0x3c, !PT ;  /* 0x0000000607079212 */ /* 0x080fe200078e3cff */
[----:B------:R-:W-:Y:S02]  /*10770*/  IMAD.MOV.U32 R13, RZ, RZ, R0 ;  /* 0x000000ffff0d7224 */ /* 0x000fe400078e0000 */
[----:B------:R-:W-:Y:S01]  /*10780*/  VIADD R0, R25, 0x70 ;  /* 0x0000007019007836 */ /* 0x000fe20000000000 */
[----:B------:R-:W-:-:S04]  /*10790*/  @!P1 LOP3.LUT R6, R7, R6, RZ, 0x3c, !PT ;  /* 0x0000000607069212 */ /* 0x000fc800078e3cff */
[----:B------:R-:W-:Y:S01]  /*107a0*/  @!P1 LOP3.LUT R7, R7, R6, RZ, 0x3c, !PT ;  /* 0x0000000607079212 */ /* 0x000fe200078e3cff */
[----:B------:R-:W-:-:S07]  /*107b0*/  IMAD.MOV.U32 R4, RZ, RZ, R14 ;  /* 0x000000ffff047224 */ /* 0x000fce00078e000e */
[----:B------:R-:W-:Y:S05]  /*107c0*/  WARPSYNC.COLLECTIVE R15, `(.L_x_336) ;  /* 0x000000000f087348 */ /* 0x000fea0003c00000 */
[----:B------:R0:W1:Y:S02]  /*107d0*/  SHFL.IDX P6, R14, R13, R12, R11 ;  /* 0x0000000c0d0e7389 */ /* 0x00006400000c000b */
[----:B01----:R-:W-:Y:S01]  /*107e0*/  ENDCOLLECTIVE ;  /* 0x000000000000791b */ /* 0x003fe20003800000 */
.L_x_336:
[----:B------:R-:W-:Y:S01]  /*107f0*/  @!PT LDS RZ, [RZ] ;  /* 0x00000000fffff984 */ /* 0x000fe20000000800 */
[----:B------:R-:W-:Y:S01]  /*10800*/  @!PT LDS RZ, [RZ] ;  /* 0x00000000fffff984 */ /* 0x000fe20000000800 */
[----:B------:R-:W-:Y:S01]  /*10810*/  @!PT LDS RZ, [RZ] ;  /* 0x00000000fffff984 */ /* 0x000fe20000000800 */
[----:B------:R0:W-:Y:S01]  /*10820*/  @!P1 LDGSTS.E.BYPASS.LTC128B.128 [R10+0xf400], desc[UR40][R6.64], !P0 ;  /* 0x0f400000060a9fae */ /* 0x0001e2000c101d68 */
[----:B------:R-:W-:Y:S01]  /*10830*/  ISETP.GE.AND P1, PT, R0, R3, PT ;  /* 0x000000030000720c */ /* 0x000fe20003f26270 */
[----:B------:R-:W-:-:S05]  /*10840*/  VIADD R0, R25, 0x80 ;  /* 0x0000008019007836 */ /* 0x000fca0000000000 */
[----:B------:R-:W-:Y:S01]  /*10850*/  ISETP.GE.AND P2, PT, R0, R3, PT ;  /* 0x000000030000720c */ /* 0x000fe20003f46270 */
[----:B------:R-:W-:Y:S02]  /*10860*/  IMAD.MOV.U32 R13, RZ, RZ, R2 ;  /* 0x000000ffff0d7224 */ /* 0x000fe400078e0002 */
[----:B------:R-:W-:Y:S02]  /*10870*/  IMAD.MOV.U32 R12, RZ, RZ, RZ ;  /* 0x000000ffff0c7224 */ /* 0x000fe400078e00ff */
[----:B0-----:R-:W-:-:S08]  /*10880*/  IMAD.MOV.U32 R6, RZ, RZ, R14 ;  /* 0x000000ffff067224 */ /* 0x001fd000078e000e */
[----:B------:R-:W-:Y:S05]  /*10890*/  WARPSYNC.COLLECTIVE R15, `(.L_x_337) ;  /* 0x000000000f087348 */ /* 0x000fea0003c00000 */
[----:B------:R0:W1:Y:S02]  /*108a0*/  SHFL.IDX P6, R14, R13, R12, R11 ;  /* 0x0000000c0d0e7389 */ /* 0x00006400000c000b */
[----:B01----:R-:W-:Y:S01]  /*108b0*/  ENDCOLLECTIVE ;  /* 0x000000000000791b */ /* 0x003fe20003800000 */
.L_x_337:
[----:B------:R-:W-:-:S05]  /*108c0*/  @!P1 LEA R6, P3, R20, R6, 0x1 ;  /* 0x0000000614069211 */ /* 0x000fca00078608ff */
[----:B------:R-:W-:-:S04]  /*108d0*/  @!P1 IMAD.X R4, RZ, RZ, R4, P3 ;  /* 0x000000ffff049224 */ /* 0x000fc800018e0604 */
[----:B------:R-:W-:Y:S02]  /*108e0*/  @!P1 IMAD.MOV.U32 R7, RZ, RZ, R4 ;  /* 0x000000ffff079224 */ /* 0x000fe400078e0004 */
[----:B------:R-:W-:Y:S02]  /*108f0*/  IMAD.MOV.U32 R13, RZ, RZ, R5 ;  /* 0x000000ffff0d7224 */ /* 0x000fe400078e0005 */
[----:B------:R-:W-:Y:S01]  /*10900*/  VIADD R4, R25, 0xa0 ;  /* 0x000000a019047836 */ /* 0x000fe20000000000 */
        /* <DEDUP_REMOVED lines=8> */
.L_x_338:
[----:B------:R-:W-:Y:S02]  /*10990*/  IMAD.MOV.U32 R13, RZ, RZ, R2 ;  /* 0x000000ffff0d7224 */ /* 0x000fe400078e0002 */
[----:B------:R-:W-:Y:S02]  /*109a0*/  IMAD.MOV.U32 R12, RZ, RZ, 0x1 ;  /* 0x00000001ff0c7424 */ /* 0x000fe400078e00ff */
[----:B------:R-:W-:-:S07]  /*109b0*/  IMAD.MOV.U32 R8, RZ, RZ, R14 ;  /* 0x000000ffff087224 */ /* 0x000fce00078e000e */
[----:B------:R-:W-:Y:S05]  /*109c0*/  WARPSYNC.COLLECTIVE R15, `(.L_x_339) ;  /* 0x000000000f087348 */ /* 0x000fea0003c00000 */
[----:B------:R0:W1:Y:S02]  /*109d0*/  SHFL.IDX P6, R14, R13, R12, R11 ;  /* 0x0000000c0d0e7389 */ /* 0x00006400000c000b */
[----:B01----:R-:W-:Y:S01]  /*109e0*/  ENDCOLLECTIVE ;  /* 0x000000000000791b */ /* 0x003fe20003800000 */
.L_x_339:
[----:B------:R-:W-:-:S05]  /*109f0*/  @!P2 LEA R6, P1, R20, R8, 0x1 ;  /* 0x000000081406a211 */ /* 0x000fca00078208ff */
[----:B------:R-:W-:-:S04]  /*10a00*/  @!P2 IMAD.X R0, RZ, RZ, R0, P1 ;  /* 0x000000ffff00a224 */ /* 0x000fc800008e0600 */
[----:B------:R-:W-:Y:S02]  /*10a10*/  @!P2 IMAD.MOV.U32 R7, RZ, RZ, R0 ;  /* 0x000000ffff07a224 */ /* 0x000fe400078e0000 */
[----:B------:R-:W-:Y:S02]  /*10a20*/  VIADD R0, R25, 0x90 ;  /* 0x0000009019007836 */ /* 0x000fe40000000000 */
[----:B------:R-:W-:Y:S01]  /*10a30*/  IMAD.MOV.U32 R13, RZ, RZ, R5 ;  /* 0x000000ffff0d7224 */ /* 0x000fe200078e0005 */
[----:B------:R-:W-:Y:S01]  /*10a40*/  @!PT LDS RZ, [RZ] ;  /* 0x00000000fffff984 */ /* 0x000fe20000000800 */
[----:B------:R-:W-:Y:S01]  /*10a50*/  @!PT LDS RZ, [RZ] ;  /* 0x00000000fffff984 */ /* 0x000fe20000000800 */
[----:B------:R-:W-:Y:S01]  /*10a60*/  @!PT LDS RZ, [RZ] ;  /* 0x00000000fffff984 */ /* 0x000fe20000000800 */
[----:B------:R0:W-:Y:S02]  /*10a70*/  @!P2 LDGSTS.E.BYPASS.LTC128B.128 [R10+0x10400], desc[UR40][R6.64], !P0 ;  /* 0x10400000060aafae */ /* 0x0001e4000c101d68 */
[----:B------:R-:W-:Y:S01]  /*10a80*/  ISETP.GE.AND P1, PT, R0, R3, PT ;  /* 0x000000030000720c */ /* 0x000fe20003f26270 */
[----:B------:R-:W-:-:S12]  /*10a90*/  IMAD.MOV.U32 R0, RZ, RZ, R14 ;  /* 0x000000ffff007224 */ /* 0x000fd800078e000e */
[----:B0-----:R-:W-:Y:S05]  /*10aa0*/  WARPSYNC.COLLECTIVE R15, `(.L_x_340) ;  /* 0x000000000f087348 */ /* 0x001fea0003c00000 */
[----:B------:R1:W2:Y:S02]  /*10ab0*/  SHFL.IDX P6, R14, R13, R12, R11 ;  /* 0x0000000c0d0e7389 */ /* 0x0002a400000c000b */
[----:B012---:R-:W-:Y:S01]  /*10ac0*/  ENDCOLLECTIVE ;  /* 0x000000000000791b */ /* 0x007fe20003800000 */
.L_x_340:
[----:B------:R-:W-:Y:S02]  /*10ad0*/  IMAD.MOV.U32 R13, RZ, RZ, R2 ;  /* 0x000000ffff0d7224 */ /* 0x000fe400078e0002 */
[----:B------:R-:W-:Y:S02]  /*10ae0*/  IMAD.MOV.U32 R12, RZ, RZ, 0x2 ;  /* 0x00000002ff0c7424 */ /* 0x000fe400078e00ff */
[----:B------:R-:W-:-:S07]  /*10af0*/  IMAD.MOV.U32 R6, RZ, RZ, R14 ;  /* 0x000000ffff067224 */ /* 0x000fce00078e000e */
[----:B------:R-:W-:Y:S05]  /*10b00*/  WARPSYNC.COLLECTIVE R15, `(.L_x_341) ;  /* 0x000000000f087348 */ /* 0x000fea0003c00000 */
[----:B------:R0:W1:Y:S02]  /*10b10*/  SHFL.IDX P6, R14, R13, R12, R11 ;  /* 0x0000000c0d0e7389 */ /* 0x00006400000c000b */
[----:B01----:R-:W-:Y:S01]  /*10b20*/  ENDCOLLECTIVE ;  /* 0x000000000000791b */ /* 0x003fe20003800000 */
.L_x_341:
[----:B------:R-:W-:-:S05]  /*10b30*/  @!P1 LEA R6, P2, R20, R6, 0x1 ;  /* 0x0000000614069211 */ /* 0x000fca00078408ff */
[----:B------:R-:W-:-:S04]  /*10b40*/  @!P1 IMAD.X R0, RZ, RZ, R0, P2 ;  /* 0x000000ffff009224 */ /* 0x000fc800010e0600 */
[----:B------:R-:W-:Y:S02]  /*10b50*/  @!P1 IMAD.MOV.U32 R7, RZ, RZ, R0 ;  /* 0x000000ffff079224 */ /* 0x000fe400078e0000 */
[----:B------:R-:W-:-:S03]  /*10b60*/  IMAD.MOV.U32 R13, RZ, RZ, R5 ;  /* 0x000000ffff0d7224 */ /* 0x000fc600078e0005 */
[----:B------:R-:W-:Y:S01]  /*10b70*/  @!PT LDS RZ, [RZ] ;  /* 0x00000000fffff984 */ /* 0x000fe20000000800 */
[----:B------:R-:W-:Y:S01]  /*10b80*/  @!PT LDS RZ, [RZ] ;  /* 0x00000000fffff984 */ /* 0x000fe20000000800 */
[----:B------:R-:W-:Y:S01]  /*10b90*/  @!PT LDS RZ, [RZ] ;  /* 0x00000000fffff984 */ /* 0x000fe20000000800 */
[----:B------:R0:W-:Y:S01]  /*10ba0*/  @!P1 LDGSTS.E.BYPASS.LTC128B.128 [R10+0x10c00], desc[UR40][R6.64], !P0 ;  /* 0x10c00000060a9fae */ /* 0x0001e2000c101d68 */
[----:B------:R-:W-:Y:S01]  /*10bb0*/  ISETP.GE.AND P1, PT, R4, R3, PT ;  /* 0x000000030400720c */ /* 0x000fe20003f26270 */
[----:B------:R-:W-:-:S12]  /*10bc0*/  IMAD.MOV.U32 R0, RZ, RZ, R14 ;  /* 0x000000ffff007224 */ /* 0x000fd800078e000e */
[----:B0-----:R-:W-:Y:S05]  /*10bd0*/  WARPSYNC.COLLECTIVE R15, `(.L_x_342) ;  /* 0x000000000f087348 */ /* 0x001fea0003c00000 */
[----:B------:R1:W2:Y:S02]  /*10be0*/  SHFL.IDX P6, R14, R13, R12, R11 ;  /* 0x0000000c0d0e7389 */ /* 0x0002a400000c000b */
[----:B012---:R-:W-:Y:S01]  /*10bf0*/  ENDCOLLECTIVE ;  /* 0x000000000000791b */ /* 0x007fe20003800000 */
.L_x_342:
[----:B------:R-:W-:Y:S02]  /*10c00*/  IMAD.MOV.U32 R13, RZ, RZ, R2 ;  /* 0x000000ffff0d7224 */ /* 0x000fe400078e0002 */
[----:B------:R-:W-:Y:S02]  /*10c10*/  IMAD.MOV.U32 R12, RZ, RZ, 0x3 ;  /* 0x00000003ff0c7424 */ /* 0x000fe400078e00ff */
[----:B------:R-:W-:-:S07]  /*10c20*/  IMAD.MOV.U32 R6, RZ, RZ, R14 ;  /* 0x000000ffff067224 */ /* 0x000fce00078e000e */
[----:B------:R-:W-:Y:S05]  /*10c30*/  WARPSYNC.COLLECTIVE R15, `(.L_x_343) ;  /* 0x000000000f087348 */ /* 0x000fea0003c00000 */
[----:B------:R0:W1:Y:S02]  /*10c40*/  SHFL.IDX P6, R14, R13, R12, R11 ;  /* 0x0000000c0d0e7389 */ /* 0x00006400000c000b */
[----:B01----:R-:W-:Y:S01]  /*10c50*/  ENDCOLLECTIVE ;  /* 0x000000000000791b */ /* 0x003fe20003800000 */
.L_x_343:
        /* <DEDUP_REMOVED lines=12> */
.L_x_344:
[----:B------:R-:W-:Y:S01]  /*10d20*/  IMAD.MOV.U32 R2, RZ, RZ, R14 ;  /* 0x000000ffff027224 */ /* 0x000fe200078e000e */
[----:B------:R-:W-:Y:S06]  /*10d30*/  BRA `(.L_x_345) ;  /* 0xffffffbc00ec7947 */ /* 0x000fec000383ffff */
.L_x_235:
[----:B0-----:R0:W1:Y:S02]  /*10d40*/  SYNCS.PHASECHK.TRANS64.TRYWAIT P0, [R17+URZ+0x30820], R0 ;  /* 0x03082000110075a7 */ /* 0x001064000800017f */
[----:B-1----:R-:W-:Y:S05]  /*10d50*/  @!P0 NANOSLEEP.SYNCS 0x989680 ;  /* 0x009896800000895d */ /* 0x002fea0003900000 */
[----:B------:R-:W1:Y:S02]  /*10d60*/  @!P0 SYNCS.PHASECHK.TRANS64 P0, [R17+URZ+0x30820], R0 ;  /* 0x03082000110085a7 */ /* 0x000e64000800007f */
[----:B-1----:R-:W-:Y:S05]  /*10d70*/  @!P0 BRA `(.L_x_235) ;  /* 0xfffffffc00f08947 */ /* 0x002fea000383ffff */
[----:B------:R-:W-:Y:S05]  /*10d80*/  BRA `(.L_x_346) ;  /* 0xffffffc0004c7947 */ /* 0x000fea000383ffff */
.L_x_244:
[----:B-1----:R1:W2:Y:S02]  /*10d90*/  SYNCS.PHASECHK.TRANS64.TRYWAIT P0, [R2+URZ+0x30840], R3 ;  /* 0x03084003020075a7 */ /* 0x0022a4000800017f */
[----:B--2---:R-:W-:Y:S05]  /*10da0*/  @!P0 NANOSLEEP.SYNCS 0x989680 ;  /* 0x009896800000895d */ /* 0x004fea0003900000 */
[----:B------:R-:W2:Y:S02]  /*10db0*/  @!P0 SYNCS.PHASECHK.TRANS64 P0, [R2+URZ+0x30840], R3 ;  /* 0x03084003020085a7 */ /* 0x000ea4000800007f */
[----:B--2---:R-:W-:Y:S05]  /*10dc0*/  @!P0 BRA `(.L_x_244) ;  /* 0xfffffffc00f08947 */ /* 0x004fea000383ffff */
[----:B------:R-:W-:Y:S05]  /*10dd0*/  BRA `(.L_x_347) ;  /* 0xffffffc4001c7947 */ /* 0x000fea000383ffff */
.L_x_249:
[----:B0-----:R0:W1:Y:S02]  /*10de0*/  SYNCS.PHASECHK.TRANS64.TRYWAIT P0, [R3+URZ+0x60], R2 ;  /* 0x00006002030075a7 */ /* 0x001064000800017f */
[----:B-1----:R-:W-:Y:S05]  /*10df0*/  @!P0 NANOSLEEP.SYNCS 0x989680 ;  /* 0x009896800000895d */ /* 0x002fea0003900000 */
[----:B------:R-:W1:Y:S02]  /*10e00*/  @!P0 SYNCS.PHASECHK.TRANS64 P0, [R3+URZ+0x60], R2 ;  /* 0x00006002030085a7 */ /* 0x000e64000800007f */
[----:B-1----:R-:W-:Y:S05]  /*10e10*/  @!P0 BRA `(.L_x_249) ;  /* 0xfffffffc00f08947 */ /* 0x002fea000383ffff */
[----:B------:R-:W-:Y:S05]  /*10e20*/  BRA `(.L_x_348) ;  /* 0xffffffc400a87947 */ /* 0x000fea000383ffff */
.L_x_257:
[----:B-1----:R1:W2:Y:S02]  /*10e30*/  SYNCS.PHASECHK.TRANS64.TRYWAIT P0, [R2+URZ+0x30840], R3 ;  /* 0x03084003020075a7 */ /* 0x0022a4000800017f */
[----:B--2---:R-:W-:Y:S05]  /*10e40*/  @!P0 NANOSLEEP.SYNCS 0x989680 ;  /* 0x009896800000895d */ /* 0x004fea0003900000 */
[----:B------:R-:W2:Y:S02]  /*10e50*/  @!P0 SYNCS.PHASECHK.TRANS64 P0, [R2+URZ+0x30840], R3 ;  /* 0x03084003020085a7 */ /* 0x000ea4000800007f */
[----:B--2---:R-:W-:Y:S05]  /*10e60*/  @!P0 BRA `(.L_x_257) ;  /* 0xfffffffc00f08947 */ /* 0x004fea000383ffff */
[----:B------:R-:W-:Y:S05]  /*10e70*/  BRA `(.L_x_349) ;  /* 0xffffffc800e87947 */ /* 0x000fea000383ffff */
.L_x_262:
[----:B0-----:R0:W1:Y:S02]  /*10e80*/  SYNCS.PHASECHK.TRANS64.TRYWAIT P0, [R10+URZ+0x60], R28 ;  /* 0x0000601c0a0075a7 */ /* 0x001064000800017f */
[----:B-1----:R-:W-:Y:S05]  /*10e90*/  @!P0 NANOSLEEP.SYNCS 0x989680 ;  /* 0x009896800000895d */ /* 0x002fea0003900000 */
[----:B------:R-:W1:Y:S02]  /*10ea0*/  @!P0 SYNCS.PHASECHK.TRANS64 P0, [R10+URZ+0x60], R28 ;  /* 0x0000601c0a0085a7 */ /* 0x000e64000800007f */
[----:B-1----:R-:W-:Y:S05]  /*10eb0*/  @!P0 BRA `(.L_x_262) ;  /* 0xfffffffc00f08947 */ /* 0x002fea000383ffff */
[----:B------:R-:W-:Y:S05]  /*10ec0*/  BRA `(.L_x_350) ;  /* 0xffffffcc00747947 */ /* 0x000fea000383ffff */
.L_x_270:
[----:B-1----:R1:W2:Y:S02]  /*10ed0*/  SYNCS.PHASECHK.TRANS64.TRYWAIT P0, [R2+URZ+0x30840], R3 ;  /* 0x03084003020075a7 */ /* 0x0022a4000800017f */
[----:B--2---:R-:W-:Y:S05]  /*10ee0*/  @!P0 NANOSLEEP.SYNCS 0x989680 ;  /* 0x009896800000895d */ /* 0x004fea0003900000 */
[----:B------:R-:W2:Y:S02]  /*10ef0*/  @!P0 SYNCS.PHASECHK.TRANS64 P0, [R2+URZ+0x30840], R3 ;  /* 0x03084003020085a7 */ /* 0x000ea4000800007f */
[----:B--2---:R-:W-:Y:S05]  /*10f00*/  @!P0 BRA `(.L_x_270) ;  /* 0xfffffffc00f08947 */ /* 0x004fea000383ffff */
[----:B------:R-:W-:Y:S05]  /*10f10*/  BRA `(.L_x_351) ;  /* 0xffffffd000847947 */ /* 0x000fea000383ffff */
.L_x_275:
[----:B0-----:R0:W1:Y:S02]  /*10f20*/  SYNCS.PHASECHK.TRANS64.TRYWAIT P0, [R7+URZ+0x60], R2 ;  /* 0x00006002070075a7 */ /* 0x001064000800017f */
[----:B-1----:R-:W-:Y:S05]  /*10f30*/  @!P0 NANOSLEEP.SYNCS 0x989680 ;  /* 0x009896800000895d */ /* 0x002fea0003900000 */
[----:B------:R-:W1:Y:S02]  /*10f40*/  @!P0 SYNCS.PHASECHK.TRANS64 P0, [R7+URZ+0x60], R2 ;  /* 0x00006002070085a7 */ /* 0x000e64000800007f */
[----:B-1----:R-:W-:Y:S05]  /*10f50*/  @!P0 BRA `(.L_x_275) ;  /* 0xfffffffc00f08947 */ /* 0x002fea000383ffff */
[----:B------:R-:W-:Y:S05]  /*10f60*/  BRA `(.L_x_352) ;  /* 0xffffffd400147947 */ /* 0x000fea000383ffff */
.L_x_285:
[----:B0-----:R0:W1:Y:S02]  /*10f70*/  SYNCS.PHASECHK.TRANS64.TRYWAIT P0, [R3+URZ+0x30860], R0 ;  /* 0x03086000030075a7 */ /* 0x001064000800017f */
[----:B-1----:R-:W-:Y:S05]  /*10f80*/  @!P0 NANOSLEEP.SYNCS 0x989680 ;  /* 0x009896800000895d */ /* 0x002fea0003900000 */
[----:B------:R-:W1:Y:S02]  /*10f90*/  @!P0 SYNCS.PHASECHK.TRANS64 P0, [R3+URZ+0x30860], R0 ;  /* 0x03086000030085a7 */ /* 0x000e64000800007f */
[----:B-1----:R-:W-:Y:S05]  /*10fa0*/  @!P0 BRA `(.L_x_285) ;  /* 0xfffffffc00f08947 */ /* 0x002fea000383ffff */
[----:B------:R-:W-:Y:S05]  /*10fb0*/  BRA `(.L_x_353) ;  /* 0xffffffd800107947 */ /* 0x000fea000383ffff */
.L_x_291:
[----:B------:R-:W-:Y:S01]  /*10fc0*/  BSSY B0, `(.L_x_354) ;  /* 0x0000008000007945 */ /* 0x000fe20003800000 */
[----:B------:R-:W-:Y:S02]  /*10fd0*/  IMAD.MOV.U32 R13, RZ, RZ, R24 ;  /* 0x000000ffff0d7224 */ /* 0x000fe400078e0018 */
[----:B------:R-:W-:Y:S02]  /*10fe0*/  IMAD.MOV.U32 R12, RZ, RZ, RZ ;  /* 0x000000ffff0c7224 */ /* 0x000fe400078e00ff */
[----:B------:R-:W-:Y:S02]  /*10ff0*/  IMAD.MOV.U32 R11, RZ, RZ, 0x1f ;  /* 0x0000001fff0b7424 */ /* 0x000fe400078e00ff */
[----:B------:R-:W-:-:S07]  /*11000*/  IMAD.MOV.U32 R15, RZ, RZ, -0x1 ;  /* 0xffffffffff0f7424 */ /* 0x000fce00078e00ff */
[----:B-1----:R-:W-:Y:S05]  /*11010*/  WARPSYNC.COLLECTIVE R15, `(.L_x_355) ;  /* 0x000000000f087348 */ /* 0x002fea0003c00000 */
[----:B------:R0:W2:Y:S02]  /*11020*/  SHFL.IDX P6, R14, R13, R12, R11 ;  /* 0x0000000c0d0e7389 */ /* 0x0000a400000c000b */
[----:B012---:R-:W-:Y:S01]  /*11030*/  ENDCOLLECTIVE ;  /* 0x000000000000791b */ /* 0x007fe20003800000 */
.L_x_355:
[----:B------:R-:W-:Y:S05]  /*11040*/  BSYNC B0 ;  /* 0x0000000000007941 */ /* 0x000fea0003800000 */
.L_x_354:
[----:B------:R-:W-:Y:S02]  /*11050*/  IMAD.MOV.U32 R13, RZ, RZ, R24 ;  /* 0x000000ffff0d7224 */ /* 0x000fe400078e0018 */
[----:B------:R-:W-:Y:S02]  /*11060*/  IMAD.MOV.U32 R12, RZ, RZ, 0x1 ;  /* 0x00000001ff0c7424 */ /* 0x000fe400078e00ff */
[----:B------:R-:W-:Y:S02]  /*11070*/  IMAD.MOV.U32 R11, RZ, RZ, 0x1f ;  /* 0x0000001fff0b7424 */ /* 0x000fe400078e00ff */
[----:B------:R-:W-:Y:S02]  /*11080*/  IMAD.MOV.U32 R15, RZ, RZ, -0x1 ;  /* 0xffffffffff0f7424 */ /* 0x000fe400078e00ff */
[----:B------:R-:W-:Y:S02]  /*11090*/  IMAD.IADD R7, R27, 0x1, R9 ;  /* 0x000000011b077824 */ /* 0x000fe400078e0209 */
[----:B------:R-:W-:-:S07]  /*110a0*/  IMAD.MOV.U32 R0, RZ, RZ, R14 ;  /* 0x000000ffff007224 */ /* 0x000fce00078e000e */
[----:B------:R-:W-:Y:S05]  /*110b0*/  WARPSYNC.COLLECTIVE R15, `(.L_x_356) ;  /* 0x000000000f087348 */ /* 0x000fea0003c00000 */
[----:B------:R0:W1:Y:S02]  /*110c0*/  SHFL.IDX P6, R14, R13, R12, R11 ;  /* 0x0000000c0d0e7389 */ /* 0x00006400000c000b */
[----:B01----:R-:W-:Y:S01]  /*110d0*/  ENDCOLLECTIVE ;  /* 0x000000000000791b */ /* 0x003fe20003800000 */
.L_x_356:
[----:B------:R-:W-:Y:S02]  /*110e0*/  ULDC UR4, c[0x0][0xc3c] ;  /* 0x00030f0000047ab9 */ /* 0x000fe40000000800 */
[----:B------:R-:W-:-:S13]  /*110f0*/  ISETP.GE.OR P1, PT, R7, UR4, !P0 ;  /* 0x0000000407007c0c */ /* 0x000fda000c726670 */
[----:B------:R-:W0:Y:S08]  /*11100*/  @!P1 LDC.64 R2, c[0x0][0xc80] ;  /* 0x00032000ff029b82 */ /* 0x000e300000000a00 */
[----:B------:R-:W1:Y:S01]  /*11110*/  @!P1 LDC.64 R4, c[0x0][0xc78] ;  /* 0x00031e00ff049b82 */ /* 0x000e620000000a00 */
[----:B------:R-:W-:Y:S02]  /*11120*/  IMAD.MOV.U32 R11, RZ, RZ, RZ ;  /* 0x000000ffff0b7224 */ /* 0x000fe400078e00ff */
[----:B------:R-:W-:-:S02]  /*11130*/  IMAD.MOV.U32 R6, RZ, RZ, R14 ;  /* 0x000000ffff067224 */ /* 0x000fc400078e000e */
        /* <DEDUP_REMOVED lines=8> */
[----:B------:R-:W-:Y:S01]  /*111c0*/  IMAD.MOV.U32 R24, RZ, RZ, RZ ;  /* 0x000000ffff187224 */ /* 0x000fe200078e00ff */
[C---:B------:R-:W-:Y:S02]  /*111d0*/  ISETP.GE.U32.AND P4, PT, R9.reuse, 0x8, PT ;  /* 0x000000080900780c */ /* 0x040fe40003f86070 */
[C---:B------:R-:W-:Y:S01]  /*111e0*/  ISETP.GE.U32.AND P5, PT, R9.reuse, 0x10, PT ;  /* 0x000000100900780c */ /* 0x040fe20003fa6070 */
[----:B--2---:R-:W-:Y:S02]  /*111f0*/  @!P1 IMAD.MOV.U32 R7, RZ, RZ, R8 ;  /* 0x000000ffff079224 */ /* 0x004fe400078e0008 */
[----:B---3--:R-:W-:Y:S01]  /*11200*/  @!P1 IMAD.MOV.U32 R4, RZ, RZ, R5 ;  /* 0x000000ffff049224 */ /* 0x008fe200078e0005 */
[----:B------:R-:W-:-:S03]  /*11210*/  ISETP.NE.AND P1, PT, R9, RZ, PT ;  /* 0x000000ff0900720c */ /* 0x000fc60003f25270 */
[----:B------:R-:W-:-:S10]  /*11220*/  IMAD R13, R4, R7, RZ ;  /* 0x00000007040d7224 */ /* 0x000fd400078e02ff */
[----:B------:R-:W-:Y:S05]  /*11230*/  WARPSYNC.COLLECTIVE R15, `(.L_x_357) ;  /* 0x000000000f087348 */ /* 0x000fea0003c00000 */
[----:B------:R0:W1:Y:S02]  /*11240*/  SHFL.UP P6, R14, R13, R12, R11 ;  /* 0x0400000c0d0e7389 */ /* 0x00006400000c000b */
[----:B01----:R-:W-:Y:S01]  /*11250*/  ENDCOLLECTIVE ;  /* 0x000000000000791b */ /* 0x003fe20003800000 */
.L_x_357:
[----:B------:R-:W-:Y:S01]  /*11260*/  IMAD.MOV.U32 R12, RZ, RZ, 0x2 ;  /* 0x00000002ff0c7424 */ /* 0x000fe200078e00ff */
[----:B------:R-:W-:-:S05]  /*11270*/  SEL R14, R14, RZ, P1 ;  /* 0x000000ff0e0e7207 */ /* 0x000fca0000800000 */
[----:B------:R-:W-:-:S04]  /*11280*/  IMAD.IADD R5, R13, 0x1, R14 ;  /* 0x000000010d057824 */ /* 0x000fc800078e020e */
[----:B------:R-:W-:-:S07]  /*11290*/  IMAD.MOV.U32 R13, RZ, RZ, R5 ;  /* 0x000000ffff0d7224 */ /* 0x000fce00078e0005 */
[----:B------:R-:W-:Y:S05]  /*112a0*/  WARPSYNC.COLLECTIVE R15, `(.L_x_358) ;  /* 0x000000000f087348 */ /* 0x000fea0003c00000 */
[----:B------:R0:W1:Y:S02]  /*112b0*/  SHFL.UP P6, R14, R13, R12, R11 ;  /* 0x0400000c0d0e7389 */ /* 0x00006400000c000b */
[----:B01----:R-:W-:Y:S01]  /*112c0*/  ENDCOLLECTIVE ;  /* 0x000000000000791b */ /* 0x003fe20003800000 */
.L_x_358:
[----:B------:R-:W-:Y:S01]  /*112d0*/  IMAD.MOV.U32 R12, RZ, RZ, 0x4 ;  /* 0x00000004ff0c7424 */ /* 0x000fe200078e00ff */
[----:B------:R-:W-:-:S05]  /*112e0*/  SEL R2, R14, RZ, P2 ;  /* 0x000000ff0e027207 */ /* 0x000fca0001000000 */
[----:B------:R-:W-:-:S04]  /*112f0*/  IMAD.IADD R2, R5, 0x1, R2 ;  /* 0x0000000105027824 */ /* 0x000fc800078e0202 */
[----:B------:R-:W-:-:S07]  /*11300*/  IMAD.MOV.U32 R13, RZ, RZ, R2 ;  /* 0x000000ffff0d7224 */ /* 0x000fce00078e0002 */
[----:B------:R-:W-:Y:S05]  /*11310*/  WARPSYNC.COLLECTIVE R15, `(.L_x_359) ;  /* 0x000000000f087348 */ /* 0x000fea0003c00000 */
[----:B------:R0:W1:Y:S02]  /*11320*/  SHFL.UP P6, R14, R13, R12, R11 ;  /* 0x0400000c0d0e7389 */ /* 0x00006400000c000b */
[----:B01----:R-:W-:Y:S01]  /*11330*/  ENDCOLLECTIVE ;  /* 0x000000000000791b */ /* 0x003fe20003800000 */
.L_x_359:
[----:B------:R-:W-:Y:S01]  /*11340*/  IMAD.MOV.U32 R12, RZ, RZ, 0x8 ;  /* 0x00000008ff0c7424 */ /* 0x000fe200078e00ff */
[----:B------:R-:W-:-:S05]  /*11350*/  SEL R3, R14, RZ, P3 ;  /* 0x000000ff0e037207 */ /* 0x000fca0001800000 */
[----:B------:R-:W-:-:S04]  /*11360*/  IMAD.IADD R3, R2, 0x1, R3 ;  /* 0x0000000102037824 */ /* 0x000fc800078e0203 */
[----:B------:R-:W-:-:S07]  /*11370*/  IMAD.MOV.U32 R13, RZ, RZ, R3 ;  /* 0x000000ffff0d7224 */ /* 0x000fce00078e0003 */
[----:B------:R-:W-:Y:S05]  /*11380*/  WARPSYNC.COLLECTIVE R15, `(.L_x_360) ;  /* 0x000000000f087348 */ /* 0x000fea0003c00000 */
[----:B------:R0:W1:Y:S02]  /*11390*/  SHFL.UP P6, R14, R13, R12, R11 ;  /* 0x0400000c0d0e7389 */ /* 0x00006400000c000b */
[----:B01----:R-:W-:Y:S01]  /*113a0*/  ENDCOLLECTIVE ;  /* 0x000000000000791b */ /* 0x003fe20003800000 */
.L_x_360:
[----:B------:R-:W-:Y:S01]  /*113b0*/  IMAD.MOV.U32 R12, RZ, RZ, 0x10 ;  /* 0x00000010ff0c7424 */ /* 0x000fe200078e00ff */
[----:B------:R-:W-:-:S05]  /*113c0*/  SEL R14, R14, RZ, P4 ;  /* 0x000000ff0e0e7207 */ /* 0x000fca0002000000 */
[----:B------:R-:W-:-:S04]  /*113d0*/  IMAD.IADD R5, R3, 0x1, R14 ;  /* 0x0000000103057824 */ /* 0x000fc800078e020e */
[----:B------:R-:W-:-:S07]  /*113e0*/  IMAD.MOV.U32 R13, RZ, RZ, R5 ;  /* 0x000000ffff0d7224 */ /* 0x000fce00078e0005 */
[----:B------:R-:W-:Y:S05]  /*113f0*/  WARPSYNC.COLLECTIVE R15, `(.L_x_361) ;  /* 0x000000000f087348 */ /* 0x000fea0003c00000 */
[----:B------:R0:W1:Y:S02]  /*11400*/  SHFL.UP P6, R14, R13, R12, R11 ;  /* 0x0400000c0d0e7389 */ /* 0x00006400000c000b */
[----:B01----:R-:W-:Y:S01]  /*11410*/  ENDCOLLECTIVE ;  /* 0x000000000000791b */ /* 0x003fe20003800000 */
.L_x_361:
[----:B------:R-:W-:Y:S02]  /*11420*/  IMAD.MOV.U32 R12, RZ, RZ, 0x1f ;  /* 0x0000001fff0c7424 */ /* 0x000fe400078e00ff */
[----:B------:R-:W-:Y:S01]  /*11430*/  IMAD.MOV.U32 R11, RZ, RZ, 0x1f ;  /* 0x0000001fff0b7424 */ /* 0x000fe200078e00ff */
[----:B------:R-:W-:-:S05]  /*11440*/  SEL R14, R14, RZ, P5 ;  /* 0x000000ff0e0e7207 */ /* 0x000fca0002800000 */
[----:B------:R-:W-:-:S04]  /*11450*/  IMAD.IADD R3, R5, 0x1, R14 ;  /* 0x0000000105037824 */ /* 0x000fc800078e020e */
[----:B------:R-:W-:-:S07]  /*11460*/  IMAD.MOV.U32 R13, RZ, RZ, R3 ;  /* 0x000000ffff0d7224 */ /* 0x000fce00078e0003 */
[----:B------:R-:W-:Y:S05]  /*11470*/  WARPSYNC.COLLECTIVE R15, `(.L_x_362) ;  /* 0x000000000f087348 */ /* 0x000fea0003c00000 */
[----:B------:R0:W1:Y:S02]  /*11480*/  SHFL.IDX P6, R14, R13, R12, R11 ;  /* 0x0000000c0d0e7389 */ /* 0x00006400000c000b */
[----:B01----:R-:W-:Y:S01]  /*11490*/  ENDCOLLECTIVE ;  /* 0x000000000000791b */ /* 0x003fe20003800000 */
.L_x_362:
[----:B------:R-:W-:Y:S05]  /*114a0*/  BRA `(.L_x_363) ;  /* 0xffffffd800447947 */ /* 0x000fea000383ffff */
.L_x_294:
[----:B------:R-:W-:Y:S01]  /*114b0*/  BSSY B0, `(.L_x_364) ;  /* 0x0000007000007945 */ /* 0x000fe20003800000 */
[----:B------:R-:W-:Y:S02]  /*114c0*/  IMAD.MOV.U32 R12, RZ, RZ, 0x1 ;  /* 0x00000001ff0c7424 */ /* 0x000fe400078e00ff */
[----:B------:R-:W-:Y:S02]  /*114d0*/  IMAD.MOV.U32 R11, RZ, RZ, RZ ;  /* 0x000000ffff0b7224 */ /* 0x000fe400078e00ff */
[----:B------:R-:W-:-:S07]  /*114e0*/  IMAD.MOV.U32 R15, RZ, RZ, -0x1 ;  /* 0xffffffffff0f7424 */ /* 0x000fce00078e00ff */
[----:B------:R-:W-:Y:S05]  /*114f0*/  WARPSYNC.COLLECTIVE R15, `(.L_x_365) ;  /* 0x000000000f087348 */ /* 0x000fea0003c00000 */
[----:B------:R0:W1:Y:S02]  /*11500*/  SHFL.UP P6, R14, R13, R12, R11 ;  /* 0x0400000c0d0e7389 */ /* 0x00006400000c000b */
[----:B01----:R-:W-:Y:S01]  /*11510*/  ENDCOLLECTIVE ;  /* 0x000000000000791b */ /* 0x003fe20003800000 */
.L_x_365:
[----:B------:R-:W-:Y:S05]  /*11520*/  BSYNC B0 ;  /* 0x0000000000007941 */ /* 0x000fea0003800000 */
.L_x_364:
[----:B------:R-:W-:Y:S01]  /*11530*/  SEL R14, R14, RZ, P1 ;  /* 0x000000ff0e0e7207 */ /* 0x000fe20000800000 */
[----:B------:R-:W-:Y:S02]  /*11540*/  IMAD.MOV.U32 R12, RZ, RZ, 0x2 ;  /* 0x00000002ff0c7424 */ /* 0x000fe400078e00ff */
[----:B------:R-:W-:Y:S02]  /*11550*/  IMAD.MOV.U32 R11, RZ, RZ, RZ ;  /* 0x000000ffff0b7224 */ /* 0x000fe400078e00ff */
[----:B------:R-:W-:Y:S02]  /*11560*/  IMAD.IADD R13, R13, 0x1, R14 ;  /* 0x000000010d0d7824 */ /* 0x000fe400078e020e */
[----:B------:R-:W-:-:S07]  /*11570*/  IMAD.MOV.U32 R15, RZ, RZ, -0x1 ;  /* 0xffffffffff0f7424 */ /* 0x000fce00078e00ff */
[----:B------:R-:W-:Y:S05]  /*11580*/  WARPSYNC.COLLECTIVE R15, `(.L_x_366) ;  /* 0x000000000f087348 */ /* 0x000fea0003c00000 */
[----:B------:R0:W1:Y:S02]  /*11590*/  SHFL.UP P6, R14, R13, R12, R11 ;  /* 0x0400000c0d0e7389 */ /* 0x00006400000c000b */
[----:B01----:R-:W-:Y:S01]  /*115a0*/  ENDCOLLECTIVE ;  /* 0x000000000000791b */ /* 0x003fe20003800000 */
.L_x_366:
[----:B------:R-:W-:Y:S01]  /*115b0*/  IMAD.MOV.U32 R12, RZ, RZ, 0x4 ;  /* 0x00000004ff0c7424 */ /* 0x000fe200078e00ff */
[----:B------:R-:W-:-:S05]  /*115c0*/  SEL R2, R14, RZ, P2 ;  /* 0x000000ff0e027207 */ /* 0x000fca0001000000 */
[----:B------:R-:W-:-:S04]  /*115d0*/  IMAD.IADD R2, R13, 0x1, R2 ;  /* 0x000000010d027824 */ /* 0x000fc800078e0202 */
[----:B------:R-:W-:-:S07]  /*115e0*/  IMAD.MOV.U32 R13, RZ, RZ, R2 ;  /* 0x000000ffff0d7224 */ /* 0x000fce00078e0002 */
[----:B------:R-:W-:Y:S05]  /*115f0*/  WARPSYNC.COLLECTIVE R15, `(.L_x_367) ;  /* 0x000000000f087348 */ /* 0x000fea0003c00000 */
[----:B------:R0:W1:Y:S02]  /*11600*/  SHFL.UP P6, R14, R13, R12, R11 ;  /* 0x0400000c0d0e7389 */ /* 0x00006400000c000b */
[----:B01----:R-:W-:Y:S01]  /*11610*/  ENDCOLLECTIVE ;  /* 0x000000000000791b */ /* 0x003fe20003800000 */
.L_x_367:
[----:B------:R-:W-:Y:S01]  /*11620*/  IMAD.MOV.U32 R12, RZ, RZ, 0x8 ;  /* 0x00000008ff0c7424 */ /* 0x000fe200078e00ff */
[----:B------:R-:W-:-:S05]  /*11630*/  SEL R3, R14, RZ, P3 ;  /* 0x000000ff0e037207 */ /* 0x000fca0001800000 */
[----:B------:R-:W-:-:S04]  /*11640*/  IMAD.IADD R3, R2, 0x1, R3 ;  /* 0x0000000102037824 */ /* 0x000fc800078e0203 */
[----:B------:R-:W-:-:S07]  /*11650*/  IMAD.MOV.U32 R13, RZ, RZ, R3 ;  /* 0x000000ffff0d7224 */ /* 0x000fce00078e0003 */
[----:B------:R-:W-:Y:S05]  /*11660*/  WARPSYNC.COLLECTIVE R15, `(.L_x_368) ;  /* 0x000000000f087348 */ /* 0x000fea0003c00000 */
[----:B------:R0:W1:Y:S02]  /*11670*/  SHFL.UP P6, R14, R13, R12, R11 ;  /* 0x0400000c0d0e7389 */ /* 0x00006400000c000b */
[----:B01----:R-:W-:Y:S01]  /*11680*/  ENDCOLLECTIVE ;  /* 0x000000000000791b */ /* 0x003fe20003800000 */
.L_x_368:
[----:B------:R-:W-:Y:S01]  /*11690*/  IMAD.MOV.U32 R12, RZ, RZ, 0x10 ;  /* 0x00000010ff0c7424 */ /* 0x000fe200078e00ff */
[----:B------:R-:W-:-:S05]  /*116a0*/  SEL R14, R14, RZ, P4 ;  /* 0x000000ff0e0e7207 */ /* 0x000fca0002000000 */
[----:B------:R-:W-:-:S04]  /*116b0*/  IMAD.IADD R5, R3, 0x1, R14 ;  /* 0x0000000103057824 */ /* 0x000fc800078e020e */
[----:B------:R-:W-:-:S07]  /*116c0*/  IMAD.MOV.U32 R13, RZ, RZ, R5 ;  /* 0x000000ffff0d7224 */ /* 0x000fce00078e0005 */
[----:B------:R-:W-:Y:S05]  /*116d0*/  WARPSYNC.COLLECTIVE R15, `(.L_x_369) ;  /* 0x000000000f087348 */ /* 0x000fea0003c00000 */
[----:B------:R0:W1:Y:S02]  /*116e0*/  SHFL.UP P6, R14, R13, R12, R11 ;  /* 0x0400000c0d0e7389 */ /* 0x00006400000c000b */
[----:B01----:R-:W-:Y:S01]  /*116f0*/  ENDCOLLECTIVE ;  /* 0x000000000000791b */ /* 0x003fe20003800000 */
.L_x_369:
        /* <DEDUP_REMOVED lines=8> */
.L_x_370:
[----:B------:R-:W-:Y:S05]  /*11780*/  BRA `(.L_x_371) ;  /* 0xffffffd800307947 */ /* 0x000fea000383ffff */
.L_x_296:
[----:B------:R-:W-:Y:S01]  /*11790*/  BSSY B0, `(.L_x_372) ;  /* 0x0000006000007945 */ /* 0x000fe20003800000 */
[----:B------:R-:W-:Y:S01]  /*117a0*/  PLOP3.LUT P6, PT, P6, PT, PT, 0x8, 0x0 ;  /* 0x000000000000781c */ /* 0x000fe200037ce170 */
[----:B------:R-:W-:-:S12]  /*117b0*/  IMAD.MOV.U32 R15, RZ, RZ, -0x1 ;  /* 0xffffffffff0f7424 */ /* 0x000fd800078e00ff */
[----:B0-----:R-:W-:Y:S05]  /*117c0*/  WARPSYNC.COLLECTIVE R15, `(.L_x_373) ;  /* 0x000000000f087348 */ /* 0x001fea0003c00000 */
[----:B------:R-:W-:Y:S01]  /*117d0*/  VOTE.ANY R14, PT, P6 ;  /* 0x00000000000e7806 */ /* 0x000fe200030e0100 */
[----:B0-----:R-:W-:Y:S06]  /*117e0*/  ENDCOLLECTIVE ;  /* 0x000000000000791b */ /* 0x001fec0003800000 */
.L_x_373:
[----:B------:R-:W-:Y:S05]  /*117f0*/  BSYNC B0 ;  /* 0x0000000000007941 */ /* 0x000fea0003800000 */
.L_x_372:
[----:B------:R-:W-:Y:S02]  /*11800*/  IMAD.MOV.U32 R8, RZ, RZ, R14 ;  /* 0x000000ffff087224 */ /* 0x000fe400078e000e */
[----:B------:R-:W-:Y:S02]  /*11810*/  IMAD.MOV.U32 R13, RZ, RZ, R7 ;  /* 0x000000ffff0d7224 */ /* 0x000fe400078e0007 */
[----:B------:R-:W0:Y:S01]  /*11820*/  POPC R5, R8 ;  /* 0x0000000800057309 */ /* 0x000e220000000000 */
[----:B------:R-:W-:Y:S02]  /*11830*/  IMAD.MOV.U32 R11, RZ, RZ, 0x1f ;  /* 0x0000001fff0b7424 */ /* 0x000fe400078e00ff */
[----:B------:R-:W-:Y:S02]  /*11840*/  IMAD.MOV.U32 R15, RZ, RZ, -0x1 ;  /* 0xffffffffff0f7424 */ /* 0x000fe400078e00ff */
[----:B0-----:R-:W-:-:S07]  /*11850*/  IMAD.MOV.U32 R12, RZ, RZ, R5 ;  /* 0x000000ffff0c7224 */ /* 0x001fce00078e0005 */
[----:B------:R-:W-:Y:S05]  /*11860*/  WARPSYNC.COLLECTIVE R15, `(.L_x_374) ;  /* 0x000000000f087348 */ /* 0x000fea0003c00000 */
[----:B------:R0:W1:Y:S02]  /*11870*/  SHFL.IDX P6, R14, R13, R12, R11 ;  /* 0x0000000c0d0e7389 */ /* 0x00006400000c000b */
[----:B01----:R-:W-:Y:S01]  /*11880*/  ENDCOLLECTIVE ;  /* 0x000000000000791b */ /* 0x003fe20003800000 */
.L_x_374:
[----:B------:R-:W-:Y:S02]  /*11890*/  IMAD.MOV.U32 R13, RZ, RZ, R4 ;  /* 0x000000ffff0d7224 */ /* 0x000fe400078e0004 */
[----:B------:R-:W-:-:S07]  /*118a0*/  IMAD.MOV.U32 R7, RZ, RZ, R14 ;  /* 0x000000ffff077224 */ /* 0x000fce00078e000e */
[----:B------:R-:W-:Y:S05]  /*118b0*/  WARPSYNC.COLLECTIVE R15, `(.L_x_375) ;  /* 0x000000000f087348 */ /* 0x000fea0003c00000 */
[----:B------:R0:W1:Y:S02]  /*118c0*/  SHFL.IDX P6, R14, R13, R12, R11 ;  /* 0x0000000c0d0e7389 */ /* 0x00006400000c000b */
[----:B01----:R-:W-:Y:S01]  /*118d0*/  ENDCOLLECTIVE ;  /* 0x000000000000791b */ /* 0x003fe20003800000 */
.L_x_375:
[----:B------:R-:W-:Y:S01]  /*118e0*/  IMAD.MOV.U32 R4, RZ, RZ, R14 ;  /* 0x000000ffff047224 */ /* 0x000fe200078e000e */
[----:B------:R-:W-:Y:S06]  /*118f0*/  BRA `(.L_x_376) ;  /* 0xffffffd800107947 */ /* 0x000fec000383ffff */
.L_x_298:
[----:B------:R-:W-:Y:S01]  /*11900*/  BSSY B0, `(.L_x_377) ;  /* 0x0000007000007945 */ /* 0x000fe20003800000 */
[----:B------:R-:W-:Y:S02]  /*11910*/  IMAD.MOV.U32 R13, RZ, RZ, R3 ;  /* 0x000000ffff0d7224 */ /* 0x000fe400078e0003 */
[----:B------:R-:W-:Y:S02]  /*11920*/  IMAD.MOV.U32 R11, RZ, RZ, 0x1f ;  /* 0x0000001fff0b7424 */ /* 0x000fe400078e00ff */
[----:B------:R-:W-:-:S07]  /*11930*/  IMAD.MOV.U32 R15, RZ, RZ, -0x1 ;  /* 0xffffffffff0f7424 */ /* 0x000fce00078e00ff */
[----:B0123--:R-:W-:Y:S05]  /*11940*/  WARPSYNC.COLLECTIVE R15, `(.L_x_378) ;  /* 0x000000000f087348 */ /* 0x00ffea0003c00000 */
[----:B------:R4:W0:Y:S02]  /*11950*/  SHFL.IDX P6, R14, R13, R12, R11 ;  /* 0x0000000c0d0e7389 */ /* 0x00082400000c000b */
[----:B01234-:R-:W-:Y:S01]  /*11960*/  ENDCOLLECTIVE ;  /* 0x000000000000791b */ /* 0x01ffe20003800000 */
.L_x_378:
[----:B------:R-:W-:Y:S05]  /*11970*/  BSYNC B0 ;  /* 0x0000000000007941 */ /* 0x000fea0003800000 */
.L_x_377:
[----:B------:R-:W-:Y:S01]  /*11980*/  IMAD.MOV.U32 R24, RZ, RZ, R14 ;  /* 0x000000ffff187224 */ /* 0x000fe200078e000e */
[----:B------:R-:W-:Y:S06]  /*11990*/  BRA `(.L_x_297) ;  /* 0xffffffd800007947 */ /* 0x000fec000383ffff */
.L_x_302:
[----:B-1----:R1:W3:Y:S02]  /*119a0*/  SYNCS.PHASECHK.TRANS64.TRYWAIT P0, [R9+URZ+0x30820], R0 ;  /* 0x03082000090075a7 */ /* 0x0022e4000800017f */
[----:B---3--:R-:W-:Y:S05]  /*119b0*/  @!P0 NANOSLEEP.SYNCS 0x989680 ;  /* 0x009896800000895d */ /* 0x008fea0003900000 */
[----:B------:R-:W3:Y:S02]  /*119c0*/  @!P0 SYNCS.PHASECHK.TRANS64 P0, [R9+URZ+0x30820], R0 ;  /* 0x03082000090085a7 */ /* 0x000ee4000800007f */
[----:B---3--:R-:W-:Y:S05]  /*119d0*/  @!P0 BRA `(.L_x_302) ;  /* 0xfffffffc00f08947 */ /* 0x008fea000383ffff */
[----:B------:R-:W-:Y:S05]  /*119e0*/  BRA `(.L_x_379) ;  /* 0xffffffdc00587947 */ /* 0x000fea000383ffff */
.L_x_303:
[----:B------:R-:W3:Y:S01]  /*119f0*/  S2R R2, SR_TID.X ;  /* 0x0000000000027919 */ /* 0x000ee20000002100 */
[----:B------:R-:W-:Y:S01]  /*11a00*/  BSSY B0, `(.L_x_380) ;  /* 0x000000a000007945 */ /* 0x000fe20003800000 */
[----:B------:R-:W-:Y:S02]  /*11a10*/  IMAD.MOV.U32 R12, RZ, RZ, RZ ;  /* 0x000000ffff0c7224 */ /* 0x000fe400078e00ff */
[----:B------:R-:W-:Y:S02]  /*11a20*/  IMAD.MOV.U32 R11, RZ, RZ, 0x1f ;  /* 0x0000001fff0b7424 */ /* 0x000fe400078e00ff */
[----:B------:R-:W-:Y:S01]  /*11a30*/  IMAD.MOV.U32 R15, RZ, RZ, -0x1 ;  /* 0xffffffffff0f7424 */ /* 0x000fe200078e00ff */
[----:B---3--:R-:W-:-:S04]  /*11a40*/  SHF.R.U32.HI R2, RZ, 0x5, R2 ;  /* 0x00000005ff027819 */ /* 0x008fc80000011602 */
[----:B------:R-:W-:-:S05]  /*11a50*/  LOP3.LUT R2, R2, 0x3, RZ, 0xc0, !PT ;  /* 0x0000000302027812 */ /* 0x000fca00078ec0ff */
[----:B------:R-:W-:-:S07]  /*11a60*/  IMAD.MOV.U32 R13, RZ, RZ, R2 ;  /* 0x000000ffff0d7224 */ /* 0x000fce00078e0002 */
[----:B012---:R-:W-:Y:S05]  /*11a70*/  WARPSYNC.COLLECTIVE R15, `(.L_x_381) ;  /* 0x000000000f087348 */ /* 0x007fea0003c00000 */
[----:B------:R3:W4:Y:S02]  /*11a80*/  SHFL.IDX P6, R14, R13, R12, R11 ;  /* 0x0000000c0d0e7389 */ /* 0x00072400000c000b */
[----:B01234-:R-:W-:Y:S01]  /*11a90*/  ENDCOLLECTIVE ;  /* 0x000000000000791b */ /* 0x01ffe20003800000 */
.L_x_381:
[----:B------:R-:W-:Y:S05]  /*11aa0*/  BSYNC B0 ;  /* 0x0000000000007941 */ /* 0x000fea0003800000 */
.L_x_380:
[----:B------:R-:W-:Y:S05]  /*11ab0*/  BRA `(.L_x_382) ;  /* 0xffffffdc00407947 */ /* 0x000fea000383ffff */
.L_x_306:
[----:B------:R-:W-:Y:S01]  /*11ac0*/  BSSY B1, `(.L_x_383) ;  /* 0x0000006000017945 */ /* 0x000fe20003800000 */
[----:B------:R-:W-:-:S07]  /*11ad0*/  IMAD.MOV.U32 R15, RZ, RZ, -0x1 ;  /* 0xffffffffff0f7424 */ /* 0x000fce00078e00ff */
[----:B012---:R-:W-:Y:S05]  /*11ae0*/  WARPSYNC.COLLECTIVE R15, `(.L_x_384) ;  /* 0x000000000f0c7348 */ /* 0x007fea0003c00000 */
[----:B------:R-:W-:Y:S02]  /*11af0*/  ELECT P6, UR62, PT ;  /* 0x00000000003e782f */ /* 0x000fe400038c0000 */
[----:B------:R-:W-:Y:S01]  /*11b00*/  MOV R14, UR62 ;  /* 0x0000003e000e7c02 */ /* 0x000fe20008000f00 */
[----:B012---:R-:W-:Y:S10]  /*11b10*/  ENDCOLLECTIVE ;  /* 0x000000000000791b */ /* 0x007ff40003800000 */
.L_x_384:
[----:B------:R-:W-:Y:S05]  /*11b20*/  BSYNC B1 ;  /* 0x0000000000017941 */ /* 0x000fea0003800000 */
.L_x_383:
[----:B------:R-:W-:Y:S05]  /*11b30*/  BRA `(.L_x_385) ;  /* 0xffffffdc00387947 */ /* 0x000fea000383ffff */
.L_x_308:
[----:B-1----:R1:W3:Y:S02]  /*11b40*/  SYNCS.PHASECHK.TRANS64.TRYWAIT P0, [R7+URZ], R2 ;  /* 0x00000002070075a7 */ /* 0x0022e4000800017f */
[----:B---3--:R-:W-:Y:S05]  /*11b50*/  @!P0 NANOSLEEP.SYNCS 0x989680 ;  /* 0x009896800000895d */ /* 0x008fea0003900000 */
[----:B------:R-:W3:Y:S02]  /*11b60*/  @!P0 SYNCS.PHASECHK.TRANS64 P0, [R7+URZ], R2 ;  /* 0x00000002070085a7 */ /* 0x000ee4000800007f */
[----:B---3--:R-:W-:Y:S05]  /*11b70*/  @!P0 BRA `(.L_x_308) ;  /* 0xfffffffc00f08947 */ /* 0x008fea000383ffff */
[----:B------:R-:W-:Y:S05]  /*11b80*/  BRA `(.L_x_386) ;  /* 0xffffffdc006c7947 */ /* 0x000fea000383ffff */
.L_x_309:
[----:B---3--:R3:W4:Y:S02]  /*11b90*/  SYNCS.PHASECHK.TRANS64.TRYWAIT P0, [R3+URZ], R0 ;  /* 0x00000000030075a7 */ /* 0x008724000800017f */
[----:B----4-:R-:W-:Y:S05]  /*11ba0*/  @!P0 NANOSLEEP.SYNCS 0x989680 ;  /* 0x009896800000895d */ /* 0x010fea0003900000 */
[----:B------:R-:W4:Y:S02]  /*11bb0*/  @!P0 SYNCS.PHASECHK.TRANS64 P0, [R3+URZ], R0 ;  /* 0x00000000030085a7 */ /* 0x000f24000800007f */
[----:B----4-:R-:W-:Y:S05]  /*11bc0*/  @!P0 BRA `(.L_x_309) ;  /* 0xfffffffc00f08947 */ /* 0x010fea000383ffff */
[----:B------:R-:W-:Y:S05]  /*11bd0*/  BRA `(.L_x_387) ;  /* 0xffffffdc00607947 */ /* 0x000fea000383ffff */
.L_x_311:
[----:B---3--:R3:W4:Y:S02]  /*11be0*/  SYNCS.PHASECHK.TRANS64.TRYWAIT P0, [R5+URZ], R2 ;  /* 0x00000002050075a7 */ /* 0x008724000800017f */
[----:B----4-:R-:W-:Y:S05]  /*11bf0*/  @!P0 NANOSLEEP.SYNCS 0x989680 ;  /* 0x009896800000895d */ /* 0x010fea0003900000 */
[----:B------:R-:W4:Y:S02]  /*11c00*/  @!P0 SYNCS.PHASECHK.TRANS64 P0, [R5+URZ], R2 ;  /* 0x00000002050085a7 */ /* 0x000f24000800007f */
[----:B----4-:R-:W-:Y:S05]  /*11c10*/  @!P0 BRA `(.L_x_311) ;  /* 0xfffffffc00f08947 */ /* 0x010fea000383ffff */
[----:B------:R-:W-:Y:S05]  /*11c20*/  BRA `(.L_x_388) ;  /* 0xffffffdc00647947 */ /* 0x000fea000383ffff */
.L_x_389:
        /* <DEDUP_REMOVED lines=13> */
.L_x_2703:


//--------------------- .text._ZN7cutlass13device_kernelIN5flash11enable_sm90INS1_16FlashAttnFwdSm90INS1_25CollectiveMainloopFwdSm90ILi2EN4cute5tupleIJNS5_1CILi1EEES8_S8_EEENS6_IJNS7_ILi192EEESA_NS7_ILi64EEEEEELi64ENS_10bfloat16_tEfNS_4arch4Sm90ELb0ELb0ELb0ELb1ELb0ELb1ELb0ELb0ELb1ELb1ELb1ELb0EEENS1_21CollectiveEpilogueFwdINS6_IJSA_SB_SA_EEES9_SD_SF_Li384ELb1ELb1ELb1ELb0EEENS1_36VarlenDynamicPersistentTileSchedulerILi192ELi192ELi384ELi128ELb1ELb1ELb1ELb0ELb1ELb1EEEEEEEEEvNT_6ParamsE --------------------------
	.section	.text._ZN7cutlass13device_kernelIN5flash11enable_sm90INS1_16FlashAttnFwdSm90INS1_25CollectiveMainloopFwdSm90ILi2EN4cute5tupleIJNS5_1CILi1EEES8_S8_EEENS6_IJNS7_ILi192EEESA_NS7_ILi64EEEEEELi64ENS_10bfloat16_tEfNS_4arch4Sm90ELb0ELb0ELb0ELb1ELb0ELb1ELb0ELb0ELb1ELb1ELb1ELb0EEENS1_21CollectiveEpilogueFwdINS6_IJSA_SB_SA_EEES9_SD_SF_Li384ELb1ELb1ELb1ELb0EEENS1_36VarlenDynamicPersistentTileSchedulerILi192ELi192ELi384ELi128ELb1ELb1ELb1ELb0ELb1ELb1EEEEEEEEEvNT_6ParamsE,"ax",@progbits
	.align	128
.text._ZN7cutlass13device_kernelIN5flash11enable_sm90INS1_16FlashAttnFwdSm90INS1_25CollectiveMainloopFwdSm90ILi2EN4cute5tupleIJNS5_1CILi1EEES8_S8_EEENS6_IJNS7_ILi192EEESA_NS7_ILi64EEEEEELi64ENS_10bfloat16_tEfNS_4arch4Sm90ELb0ELb0ELb0ELb1ELb0ELb1ELb0ELb0ELb1ELb1ELb1ELb0EEENS1_21CollectiveEpilogueFwdINS6_IJSA_SB_SA_EEES9_SD_SF_Li384ELb1ELb1ELb1ELb0EEENS1_36VarlenDynamicPersistentTileSchedulerILi192ELi192ELi384ELi128ELb1ELb1ELb1ELb0ELb1ELb1EEEEEEEEEvNT_6ParamsE:
        .type           _ZN7cutlass13device_kernelIN5flash11enable_sm90INS1_16FlashAttnFwdSm90INS1_25CollectiveMainloopFwdSm90ILi2EN4cute5tupleIJNS5_1CILi1EEES8_S8_EEENS6_IJNS7_ILi192EEESA_NS7_ILi64EEEEEELi64ENS_10bfloat16_tEfNS_4arch4Sm90ELb0ELb0ELb0ELb1ELb0ELb1ELb0ELb0ELb1ELb1ELb1ELb0EEENS1_21CollectiveEpilogueFwdINS6_IJSA_SB_SA_EEES9_SD_SF_Li384ELb1ELb1ELb1ELb0EEENS1_36VarlenDynamicPersistentTileSchedulerILi192ELi192ELi384ELi128ELb1ELb1ELb1ELb0ELb1ELb1EEEEEEEEEvNT_6ParamsE,@function
        .size           _ZN7cutlass13device_kernelIN5flash11enable_sm90INS1_16FlashAttnFwdSm90INS1_25CollectiveMainloopFwdSm90ILi2EN4cute5tupleIJNS5_1CILi1EEES8_S8_EEENS6_IJNS7_ILi192EEESA_NS7_ILi64EEEEEELi64ENS_10bfloat16_tEfNS_4arch4Sm90ELb0ELb0ELb0ELb1ELb0ELb1ELb0ELb0ELb1ELb1ELb1ELb0EEENS1_21CollectiveEpilogueFwdINS6_IJSA_SB_SA_EEES9_SD_SF_Li384ELb1ELb1ELb1ELb0EEENS1_36VarlenDynamicPersistentTileSchedulerILi192ELi192ELi384ELi128ELb1ELb1ELb1ELb0ELb1ELb1EEEEEEEEEvNT_6ParamsE,(.L_x_2704 - _ZN7cutlass13device_kernelIN5flash11enable_sm90INS1_16FlashAttnFwdSm90INS1_25CollectiveMainloopFwdSm90ILi2EN4cute5tupleIJNS5_1CILi1EEES8_S8_EEENS6_IJNS7_ILi192EEESA_NS7_ILi64EEEEEELi64ENS_10bfloat16_tEfNS_4arch4Sm90ELb0ELb0ELb0ELb1ELb0ELb1ELb0ELb0ELb1ELb1ELb1ELb0EEENS1_21CollectiveEpilogueFwdINS6_IJSA_SB_SA_EEES9_SD_SF_Li384ELb1ELb1ELb1ELb0EEENS1_36VarlenDynamicPersistentTileSchedulerILi192ELi192ELi384ELi128ELb1ELb1ELb1ELb0ELb1ELb1EEEEEEEEEvNT_6ParamsE)
        .other          _ZN7cutlass13device_kernelIN5flash11enable_sm90INS1_16FlashAttnFwdSm90INS1_25CollectiveMainloopFwdSm90ILi2EN4cute5tupleIJNS5_1CILi1EEES8_S8_EEENS6_IJNS7_ILi192EEESA_NS7_ILi64EEEEEELi64ENS_10bfloat16_tEfNS_4arch4Sm90ELb0ELb0ELb0ELb1ELb0ELb1ELb0ELb0ELb1ELb1ELb1ELb0EEENS1_21CollectiveEpilogueFwdINS6_IJSA_SB_SA_EEES9_SD_SF_Li384ELb1ELb1ELb1ELb0EEENS1_36VarlenDynamicPersistentTileSchedulerILi192ELi192ELi384ELi128ELb1ELb1ELb1ELb0ELb1ELb1EEEEEEEEEvNT_6ParamsE,@"STO_CUDA_ENTRY STV_DEFAULT"
_ZN7cutlass13device_kernelIN5flash11enable_sm90INS1_16FlashAttnFwdSm90INS1_25CollectiveMainloopFwdSm90ILi2EN4cute5tupleIJNS5_1CILi1EEES8_S8_EEENS6_IJNS7_ILi192EEESA_NS7_ILi64EEEEEELi64ENS_10bfloat16_tEfNS_4arch4Sm90ELb0ELb0ELb0ELb1ELb0ELb1ELb0ELb0ELb1ELb1ELb1ELb0EEENS1_21CollectiveEpilogueFwdINS6_IJSA_SB_SA_EEES9_SD_SF_Li384ELb1ELb1ELb1ELb0EEENS1_36VarlenDynamicPersistentTileSchedulerILi192ELi192ELi384ELi128ELb1ELb1ELb1ELb0ELb1ELb1EEEEEEEEEvNT_6ParamsE:
        /* <DEDUP_REMOVED lines=12> */
[----:B------:R-:W-:Y:S02]  /*00c0*/  UIADD3 UR10, UP2, UR4, 0x570, URZ ;  /* 0x00000570040a7890 */ /* 0x000fe4000ff5e03f */
[----:B------:R-:W-:Y:S02]  /*00d0*/  UIADD3 UR4, UP3, UR4, 0x670, URZ ;  /* 0x0000067004047890 */ /* 0x000fe4000ff7e03f */
[----:B------:R-:W-:-:S02]  /*00e0*/  UIADD3.X UR7, URZ, UR5, URZ, UP0, !UPT ;  /* 0x000000053f077290 */ /* 0x000fc400087fe43f */
[----:B------:R-:W-:Y:S02]  /*00f0*/  UIADD3.X UR9, URZ, UR5, URZ, UP1, !UPT ;  /* 0x000000053f097290 */ /* 0x000fe40008ffe43f */
[----:B------:R-:W-:Y:S02]  /*0100*/  UIADD3.X UR11, URZ, UR5, URZ, UP2, !UPT ;  /* 0x000000053f0b7290 */ /* 0x000fe400097fe43f */
[----:B------:R-:W-:-:S03]  /*0110*/  UIADD3.X UR5, URZ, UR5, URZ, UP3, !UPT ;  /* 0x000000053f057290 */ /* 0x000fc60009ffe43f */
[----:B------:R0:W-:Y:S02]  /*0120*/  UTMACCTL.PF [UR6] ;  /* 0x00000000060079b9 */ /* 0x0001e40008040000 */
[----:B------:R0:W-:Y:S02]  /*0130*/  UTMACCTL.PF [UR8] ;  /* 0x00000000080079b9 */ /* 0x0001e40008040000 */
[----:B------:R0:W-:Y:S02]  /*0140*/  UTMACCTL.PF [UR10] ;  /* 0x000000000a0079b9 */ /* 0x0001e40008040000 */
[----:B------:R0:W-:Y:S02]  /*0150*/  UTMACCTL.PF [UR4] ;  /* 0x00000000040079b9 */ /* 0x0001e40008040000 */
[----:B0-----:R-:W-:Y:S01]  /*0160*/  NOP ;  /* 0x0000000000007918 */ /* 0x001fe20000000000 */
.L_x_391:
[----:B------:R-:W-:Y:S05]  /*0170*/  BSYNC B0 ;  /* 0x0000000000007941 */ /* 0x000fea0003800000 */
.L_x_390:
        /* <DEDUP_REMOVED lines=40> */
.L_x_392:
        /* <DEDUP_REMOVED lines=22> */
.L_x_393:
        /* <DEDUP_REMOVED lines=18> */
.L_x_394:
        /* <DEDUP_REMOVED lines=22> */
.L_x_395:
        /* <DEDUP_REMOVED lines=22> */
.L_x_396:
[----:B--2---:R-:W-:Y:S01]  /*0940*/  ISETP.NE.AND P0, PT, R2, RZ, PT ;  /* 0x000000ff0200720c */ /* 0x004fe20003f05270 */
[----:B------:R-:W-:Y:S01]  /*0950*/  IMAD.MOV.U32 R2, RZ, RZ, 0x1 ;  /* 0x00000001ff027424 */ /* 0x000fe200078e00ff */
[----:B------:R-:W-:Y:S01]  /*0960*/  NOP ;  /* 0x0000000000007918 */ /* 0x000fe20000000000 */
[----:B------:R-:W-:Y:S01]  /*0970*/  ULDC.64 UR56, c[0x0][0x208] ;  /* 0x0000820000387ab9 */ /* 0x000fe20000000a00 */
[----:B------:R-:W-:Y:S02]  /*0980*/  BSSY B9, `(.L_x_397) ;  /* 0x0001762000097945 */ /* 0x000fe40003800000 */
[----:B------:R-:W-:-:S05]  /*0990*/  SEL R2, R2, 0x2, !P0 ;  /* 0x0000000202027807 */ /* 0x000fca0004000000 */
[----:B------:R2:W-:Y:S01]  /*09a0*/  STL [R1+0x50], R2 ;  /* 0x0000500201007387 */ /* 0x0005e20000100800 */
[----:B01-34-:R-:W-:Y:S06]  /*09b0*/  BAR.SYNC.DEFER_BLOCKING 0x0 ;  /* 0x0000000000007b1d */ /* 0x01bfec0000010000 */
[----:B------:R-:W-:Y:S05]  /*09c0*/  @!P0 BRA `(.L_x_398) ;  /* 0x0000010800ac8947 */ /* 0x000fea0003800000 */
.L_x_399:
[----:B------:R-:W-:-:S08]  /*09d0*/  NOP ;  /* 0x0000000000007918 */ /* 0x000fd00000000000 */
[----:B------:R-:W0:Y:S02]  /*09e0*/  USETMAXREG.TRY_ALLOC.CTAPOOL UP0, 0xa0 ;  /* 0x000000a0000079c8 */ /* 0x000e240008000600 */
[----:B0-----:R-:W-:-:S13]  /*09f0*/  PLOP3.LUT P0, PT, PT, PT, UP0, 0x80, 0x0 ;  /* 0x000000000000781c */ /* 0x001fda0003f0f008 */
[----:B------:R-:W-:Y:S05]  /*0a00*/  @!P0 BRA `(.L_x_399) ;  /* 0xfffffffc00f08947 */ /* 0x000fea000383ffff */
[----:B------:R-:W3:Y:S01]  /*0a10*/  LDL.LU R0, [R1] ;  /* 0x0000000001007983 */ /* 0x000ee20000300800 */
[----:B--2---:R-:W0:Y:S01]  /*0a20*/  S2R R2, SR_TID.X ;  /* 0x0000000000027919 */ /* 0x004e220000002100 */
[----:B------:R-:W1:Y:S01]  /*0a30*/  S2UR UR5, SR_CgaCtaId ;  /* 0x00000000000579c3 */ /* 0x000e620000008800 */
[----:B------:R-:W-:Y:S01]  /*0a40*/  UMOV UR4, 0x400 ;  /* 0x0000040000047882 */ /* 0x000fe20000000000 */
[----:B0-----:R-:W-:-:S06]  /*0a50*/  SHF.R.U32.HI R2, RZ, 0x7, R2 ;  /* 0x00000007ff027819 */ /* 0x001fcc0000011602 */
[----:B------:R-:W-:Y:S06]  /*0a60*/  BAR.ARV 0x8, 0x200 ;  /* 0x0208000000007b1d */ /* 0x000fec0000002000 */
[----:B------:R-:W-:-:S13]  /*0a70*/  ISETP.NE.AND P0, PT, R2, 0x1, PT ;  /* 0x000000010200780c */ /* 0x000fda0003f05270 */
[----:B------:R-:W-:Y:S08]  /*0a80*/  @!P0 BAR.ARV 0x9, 0x100 ;  /* 0x0244000000008b1d */ /* 0x000ff00000002000 */
[----:B------:R-:W-:Y:S01]  /*0a90*/  BAR.SYNC.DEFER_BLOCKING 0x5, 0x200 ;  /* 0x0148000000007b1d */ /* 0x000fe20000010000 */
[----:B-1----:R-:W-:-:S06]  /*0aa0*/  ULEA UR4, UR5, UR4, 0x18 ;  /* 0x0000000405047291 */ /* 0x002fcc000f8ec03f */
[----:B------:R-:W-:Y:S01]  /*0ab0*/  IMAD.U32 R2, RZ, RZ, UR4 ;  /* 0x00000004ff027e24 */ /* 0x000fe2000f8e00ff */
[----:B------:R-:W-:-:S04]  /*0ac0*/  ULDC UR4, c[0x0][0xc3c] ;  /* 0x00030f0000047ab9 */ /* 0x000fc80000000800 */
[----:B------:R-:W0:Y:S01]  /*0ad0*/  LDS.128 R32, [R2+0x308d0] ;  /* 0x0308d00002207984 */ /* 0x000e220000000c00 */
[----:B------:R-:W-:Y:S06]  /*0ae0*/  BAR.ARV 0x4, 0x200 ;  /* 0x0108000000007b1d */ /* 0x000fec0000002000 */
[----:B---3--:R-:W-:-:S04]  /*0af0*/  LOP3.LUT R0, R0, 0xffffffef, RZ, 0xc0, !PT ;  /* 0xffffffef00007812 */ /* 0x008fc800078ec0ff */
[----:B------:R-:W-:-:S05]  /*0b00*/  @P0 LOP3.LUT R0, R0, 0x10, RZ, 0xfc, !PT ;  /* 0x0000001000000812 */ /* 0x000fca00078efcff */
[----:B------:R1:W-:Y:S01]  /*0b10*/  STL [R1], R0 ;  /* 0x0000000001007387 */ /* 0x0003e20000100800 */
[----:B0-----:R-:W-:-:S13]  /*0b20*/  ISETP.GE.AND P0, PT, R35, UR4, PT ;  /* 0x0000000423007c0c */ /* 0x001fda000bf06270 */
[----:B-1----:R-:W-:Y:S05]  /*0b30*/  @P0 BRA `(.L_x_400) ;  /* 0x0000017400180947 */ /* 0x002fea0003800000 */
[----:B------:R-:W2:Y:S01]  /*0b40*/  LDL.LU R14, [R1+0x50] ;  /* 0x00005000010e7983 */ /* 0x000ea20000300800 */
[----:B------:R-:W0:Y:S02]  /*0b50*/  S2R R0, SR_TID.X ;  /* 0x0000000000007919 */ /* 0x000e240000002100 */
[----:B0-----:R-:W-:-:S05]  /*0b60*/  VIADD R13, R0, 0xffffff80 ;  /* 0xffffff80000d7836 */ /* 0x001fca0000000000 */
[----:B------:R-:W-:-:S04]  /*0b70*/  SHF.R.S32.HI R0, RZ, 0x1f, R13 ;  /* 0x0000001fff007819 */ /* 0x000fc8000001140d */
[----:B------:R-:W-:-:S04]  /*0b80*/  LEA.HI R3, R0, R13, RZ, 0x7 ;  /* 0x0000000d00037211 */ /* 0x000fc800078f38ff */
[----:B------:R-:W-:Y:S02]  /*0b90*/  LOP3.LUT R5, R3, 0xffffff80, RZ, 0xc0, !PT ;  /* 0xffffff8003057812 */ /* 0x000fe400078ec0ff */
[----:B------:R-:W-:-:S03]  /*0ba0*/  LEA.HI R4, R0, R13, RZ, 0x4 ;  /* 0x0000000d00047211 */ /* 0x000fc600078f20ff */
[C---:B------:R-:W-:Y:S01]  /*0bb0*/  IMAD.IADD R12, R13.reuse, 0x1, -R5 ;  /* 0x000000010d0c7824 */ /* 0x040fe200078e0a05 */
[C---:B------:R-:W-:Y:S02]  /*0bc0*/  LOP3.LUT R5, R4.reuse, 0xfffffff0, RZ, 0xc0, !PT ;  /* 0xfffffff004057812 */ /* 0x040fe400078ec0ff */
[----:B------:R-:W-:Y:S02]  /*0bd0*/  SHF.R.S32.HI R7, RZ, 0x4, R4 ;  /* 0x00000004ff077819 */ /* 0x000fe40000011404 */
[----:B------:R-:W-:Y:S01]  /*0be0*/  SHF.R.S32.HI R9, RZ, 0x1f, R12 ;  /* 0x0000001fff097819 */ /* 0x000fe2000001140c */
[----:B------:R-:W-:Y:S01]  /*0bf0*/  IMAD.IADD R5, R13, 0x1, -R5 ;  /* 0x000000010d057824 */ /* 0x000fe200078e0a05 */
[----:B------:R-:W-:Y:S02]  /*0c00*/  LEA.HI R6, R4, R7, RZ, 0x1 ;  /* 0x0000000704067211 */ /* 0x000fe400078f08ff */
[----:B------:R-:W-:Y:S02]  /*0c10*/  LEA.HI R8, R9, R12, RZ, 0x2 ;  /* 0x0000000c09087211 */ /* 0x000fe400078f10ff */
[----:B------:R-:W-:-:S02]  /*0c20*/  SHF.R.S32.HI R4, RZ, 0x1f, R5 ;  /* 0x0000001fff047819 */ /* 0x000fc40000011405 */
[--C-:B------:R-:W-:Y:S02]  /*0c30*/  SHF.R.S32.HI R10, RZ, 0x2, R8.reuse ;  /* 0x00000002ff0a7819 */ /* 0x100fe40000011408 */
[----:B------:R-:W-:Y:S02]  /*0c40*/  SHF.R.S32.HI R11, RZ, 0x1f, R8 ;  /* 0x0000001fff0b7819 */ /* 0x000fe40000011408 */
[----:B------:R-:W-:Y:S02]  /*0c50*/  LOP3.LUT R6, R6, 0x1ffffffe, RZ, 0xc0, !PT ;  /* 0x1ffffffe06067812 */ /* 0x000fe400078ec0ff */
[----:B------:R-:W-:Y:S02]  /*0c60*/  LEA.HI R4, R4, R5, RZ, 0x3 ;  /* 0x0000000504047211 */ /* 0x000fe400078f18ff */
[----:B------:R-:W-:Y:S01]  /*0c70*/  LEA.HI R11, R11, R10, RZ, 0x3 ;  /* 0x0000000a0b0b7211 */ /* 0x000fe200078f18ff */
[----:B------:R-:W-:Y:S01]  /*0c80*/  IMAD.IADD R7, R7, 0x1, -R6 ;  /* 0x0000000107077824 */ /* 0x000fe200078e0a06 */
[----:B------:R-:W-:-:S02]  /*0c90*/  LOP3.LUT R6, R4, 0xfffffff8, RZ, 0xc0, !PT ;  /* 0xfffffff804067812 */ /* 0x000fc400078ec0ff */
[----:B------:R-:W-:Y:S02]  /*0ca0*/  LOP3.LUT R11, R11, 0xfffffff8, RZ, 0xc0, !PT ;  /* 0xfffffff80b0b7812 */ /* 0x000fe400078ec0ff */
[----:B------:R-:W-:Y:S02]  /*0cb0*/  SHF.R.S32.HI R15, RZ, 0x7, R3 ;  /* 0x00000007ff0f7819 */ /* 0x000fe40000011403 */
[----:B------:R-:W-:Y:S02]  /*0cc0*/  LEA.HI R9, R9, R12, RZ, 0x5 ;  /* 0x0000000c09097211 */ /* 0x000fe400078f28ff */
[----:B------:R-:W-:Y:S01]  /*0cd0*/  LEA.HI R8, R0, R13, RZ, 0x5 ;  /* 0x0000000d00087211 */ /* 0x000fe200078f28ff */
[----:B------:R-:W-:Y:S01]  /*0ce0*/  IMAD.IADD R6, R5, 0x1, -R6 ;  /* 0x0000000105067824 */ /* 0x000fe200078e0a06 */
[----:B------:R-:W-:Y:S01]  /*0cf0*/  SHF.R.S32.HI R9, RZ, 0x5, R9 ;  /* 0x00000005ff097819 */ /* 0x000fe20000011409 */
[----:B------:R-:W-:Y:S01]  /*0d00*/  IMAD.IADD R12, R10, 0x1, -R11 ;  /* 0x000000010a0c7824 */ /* 0x000fe200078e0a0b */
[----:B------:R-:W-:Y:S01]  /*0d10*/  SHF.R.S32.HI R16, RZ, 0x5, R8 ;  /* 0x00000005ff107819 */ /* 0x000fe20000011408 */
[----:B------:R-:W-:-:S04]  /*0d20*/  IMAD.HI R10, R15, 0x55555556, RZ ;  /* 0x555555560f0a7827 */ /* 0x000fc800078e02ff */
[----:B------:R-:W-:Y:S01]  /*0d30*/  IMAD.SHL.U32 R3, R6, 0x40, RZ ;  /* 0x0000004006037824 */ /* 0x000fe200078e00ff */
[----:B------:R-:W-:Y:S01]  /*0d40*/  LEA.HI R11, R10, R10, RZ, 0x1 ;  /* 0x0000000a0a0b7211 */ /* 0x000fe200078f08ff */
[----:B------:R-:W-:Y:S01]  /*0d50*/  IMAD R12, R9, 0x10, R12 ;  /* 0x00000010090c7824 */ /* 0x000fe200078e020c */
[----:B------:R-:W-:Y:S01]  /*0d60*/  LEA.HI R0, R0, R13, RZ, 0x2 ;  /* 0x0000000d00007211 */ /* 0x000fe200078f10ff */
[----:B------:R-:W-:Y:S01]  /*0d70*/  IMAD.SHL.U32 R9, R16, 0x400, RZ ;  /* 0x0000040010097824 */ /* 0x000fe200078e00ff */
[----:B------:R-:W-:Y:S01]  /*0d80*/  LOP3.LUT R3, R3, 0x1c0, RZ, 0xc0, !PT ;  /* 0x000001c003037812 */ /* 0x000fe200078ec0ff */
[----:B------:R-:W-:Y:S01]  /*0d90*/  IMAD.SHL.U32 R8, R7, 0x8, RZ ;  /* 0x0000000807087824 */ /* 0x000fe200078e00ff */
[----:B------:R-:W-:Y:S01]  /*0da0*/  SHF.R.S32.HI R18, RZ, 0x2, R0 ;  /* 0x00000002ff127819 */ /* 0x000fe20000011400 */
[----:B------:R-:W-:Y:S01]  /*0db0*/  IMAD R5, R5, 0x40, R9 ;  /* 0x0000004005057824 */ /* 0x000fe200078e0209 */
[----:B------:R-:W-:Y:S01]  /*0dc0*/  SHF.R.U32.HI R10, RZ, 0x3, R3 ;  /* 0x00000003ff0a7819 */ /* 0x000fe20000011603 */
[----:B------:R-:W-:Y:S01]  /*0dd0*/  IMAD.SHL.U32 R4, R4, 0x40, RZ ;  /* 0x0000004004047824 */ /* 0x000fe200078e00ff */
[----:B------:R-:W-:Y:S01]  /*0de0*/  LOP3.LUT R7, R3, 0x8, R8, 0xf8, !PT ;  /* 0x0000000803077812 */ /* 0x000fe200078ef808 */
[----:B------:R-:W-:-:S02]  /*0df0*/  IMAD R11, R11, -0x3, R15 ;  /* 0xfffffffd0b0b7824 */ /* 0x000fc400078e020f */
[----:B------:R-:W-:Y:S01]  /*0e00*/  IMAD.IADD R5, R8, 0x1, R5 ;  /* 0x0000000108057824 */ /* 0x000fe200078e0205 */
[----:B------:R-:W-:Y:S01]  /*0e10*/  LOP3.LUT R7, R7, R10, RZ, 0x3c, !PT ;  /* 0x0000000a07077212 */ /* 0x000fe200078e3cff */
[----:B------:R-:W-:Y:S01]  /*0e20*/  IMAD R3, R11, 0x40, R12 ;  /* 0x000000400b037824 */ /* 0x000fe200078e020c */
[----:B------:R-:W-:Y:S01]  /*0e30*/  LOP3.LUT R4, R4, 0x7ffffe00, RZ, 0xc0, !PT ;  /* 0x7ffffe0004047812 */ /* 0x000fe200078ec0ff */
[----:B------:R-:W-:Y:S01]  /*0e40*/  VIADD R8, R18, 0x60 ;  /* 0x0000006012087836 */ /* 0x000fe20000000000 */
[----:B------:R-:W-:Y:S02]  /*0e50*/  STL [R1+0x78], R5 ;  /* 0x0000780501007387 */ /* 0x000fe40000100800 */
[----:B------:R-:W-:Y:S02]  /*0e60*/  IADD3 R7, R7, R4, R9 ;  /* 0x0000000407077210 */ /* 0x000fe40007ffe009 */
[----:B------:R0:W-:Y:S01]  /*0e70*/  STL [R1+0x74], R3 ;  /* 0x0000740301007387 */ /* 0x0001e20000100800 */
[----:B------:R-:W-:-:S04]  /*0e80*/  SHF.R.S32.HI R4, RZ, 0x1f, R8 ;  /* 0x0000001fff047819 */ /* 0x000fc80000011408 */
[----:B------:R-:W-:Y:S02]  /*0e90*/  LEA.HI R4, R4, R8, RZ, 0x3 ;  /* 0x0000000804047211 */ /* 0x000fe400078f18ff */
[----:B0-----:R-:W-:Y:S02]  /*0ea0*/  LOP3.LUT R3, R0, 0xfffffffc, RZ, 0xc0, !PT ;  /* 0xfffffffc00037812 */ /* 0x001fe400078ec0ff */
[----:B------:R-:W-:Y:S01]  /*0eb0*/  SHF.R.S32.HI R5, RZ, 0x1f, R0 ;  /* 0x0000001fff057819 */ /* 0x000fe20000011400 */
[----:B------:R-:W-:Y:S02]  /*0ec0*/  IMAD.SHL.U32 R0, R8, 0x40, RZ ;  /* 0x0000004008007824 */ /* 0x000fe400078e00ff */
[----:B------:R-:W-:Y:S01]  /*0ed0*/  IMAD.IADD R3, R13, 0x1, -R3 ;  /* 0x000000010d037824 */ /* 0x000fe200078e0a03 */
[----:B------:R-:W-:Y:S01]  /*0ee0*/  LEA.HI R5, R5, R18, RZ, 0x3 ;  /* 0x0000001205057211 */ /* 0x000fe200078f18ff */
[----:B------:R-:W-:Y:S01]  /*0ef0*/  IMAD.SHL.U32 R4, R4, 0x40, RZ ;  /* 0x0000004004047824 */ /* 0x000fe200078e00ff */
[----:B------:R-:W-:Y:S01]  /*0f00*/  R2P PR, R6, 0x6 ;  /* 0x0000000606007804 */ /* 0x000fe20000000000 */
[C---:B------:R-:W-:Y:S01]  /*0f10*/  IMAD.SHL.U32 R16, R3.reuse, 0x8, RZ ;  /* 0x0000000803107824 */ /* 0x040fe200078e00ff */
[----:B------:R-:W-:Y:S01]  /*0f20*/  LOP3.LUT R0, R0, 0x1c0, RZ, 0xc0, !PT ;  /* 0x000001c000007812 */ /* 0x000fe200078ec0ff */
[----:B------:R-:W-:Y:S01]  /*0f30*/  IMAD.SHL.U32 R22, R3, 0x4, RZ ;  /* 0x0000000403167824 */ /* 0x000fe200078e00ff */
[----:B------:R-:W-:Y:S01]  /*0f40*/  LOP3.LUT R5, R5, 0xfffffff8, RZ, 0xc0, !PT ;  /* 0xfffffff805057812 */ /* 0x000fe200078ec0ff */
[----:B------:R-:W-:Y:S01]  /*0f50*/  IMAD.MOV.U32 R6, RZ, RZ, 0x40 ;  /* 0x00000040ff067424 */ /* 0x000fe200078e00ff */
[----:B------:R-:W-:Y:S01]  /*0f60*/  SHF.R.U32.HI R8, RZ, 0x3, R0 ;  /* 0x00000003ff087819 */ /* 0x000fe20000011600 */
[----:B------:R-:W-:Y:S01]  /*0f70*/  IMAD R157, R7, 0x2, R2 ;  /* 0x00000002079d7824 */ /* 0x000fe200078e0202 */
[----:B------:R-:W-:-:S02]  /*0f80*/  LOP3.LUT R3, R0, 0x38, R16, 0xf8, !PT ;  /* 0x0000003800037812 */ /* 0x000fc400078ef810 */
[----:B------:R-:W-:Y:S02]  /*0f90*/  LOP3.LUT R4, R4, 0xfffffe00, RZ, 0xc0, !PT ;  /* 0xfffffe0004047812 */ /* 0x000fe400078ec0ff */
[----:B------:R-:W-:Y:S01]  /*0fa0*/  SHF.R.S32.HI R9, RZ, 0x1f, R18 ;  /* 0x0000001fff097819 */ /* 0x000fe20000011412 */
[----:B------:R-:W-:Y:S01]  /*0fb0*/  IMAD.IADD R9, R18, 0x1, -R5 ;  /* 0x0000000112097824 */ /* 0x000fe200078e0a05 */
[----:B------:R-:W-:Y:S01]  /*0fc0*/  LOP3.LUT R5, R4, R3, R8, 0xf6, !PT ;  /* 0x0000000304057212 */ /* 0x000fe200078ef608 */
[C---:B------:R-:W-:Y:S01]  /*0fd0*/  VIADD R0, R157.reuse, 0x1e800 ;  /* 0x0001e8009d007836 */ /* 0x040fe20000000000 */
[----:B------:R-:W-:Y:S01]  /*0fe0*/  SEL R3, R6, 0xffffffc0, !P2 ;  /* 0xffffffc006037807 */ /* 0x000fe20005000000 */
[----:B------:R-:W-:Y:S01]  /*0ff0*/  STL [R1+0x64], RZ ;  /* 0x000064ff01007387 */ /* 0x000fe20000100800 */
[----:B------:R-:W-:Y:S02]  /*1000*/  VIADD R7, R157, 0x1e820 ;  /* 0x0001e8209d077836 */ /* 0x000fe40000000000 */
[C---:B------:R-:W-:Y:S01]  /*1010*/  @P1 VIADD R7, R0.reuse, 0xffffffe0 ;  /* 0xffffffe000071836 */ /* 0x040fe20000000000 */
[----:B------:R0:W-:Y:S01]  /*1020*/  STL [R1+0x48], R4 ;  /* 0x0000480401007387 */ /* 0x0001e20000100800 */
[----:B------:R-:W-:-:S03]  /*1030*/  IMAD.IADD R0, R0, 0x1, R3 ;  /* 0x0000000100007824 */ /* 0x000fc600078e0203 */
[----:B------:R-:W-:Y:S01]  /*1040*/  STL [R1+0x34], R9 ;  /* 0x0000340901007387 */ /* 0x000fe20000100800 */
[----:B0-----:R-:W-:-:S03]  /*1050*/  IMAD R4, R5, 0x2, R2 ;  /* 0x0000000205047824 */ /* 0x001fc600078e0202 */
[----:B------:R-:W-:Y:S04]  /*1060*/  STL [R1+0x4c], R7 ;  /* 0x00004c0701007387 */ /* 0x000fe80000100800 */
[----:B------:R0:W-:Y:S04]  /*1070*/  STL [R1+0x70], R4 ;  /* 0x0000700401007387 */ /* 0x0001e80000100800 */
[----:B------:R1:W-:Y:S01]  /*1080*/  STL [R1+0x8], R0 ;  /* 0x0000080001007387 */ /* 0x0003e20000100800 */
[----:B0-----:R-:W-:Y:S02]  /*1090*/  IMAD.IADD R4, R3, 0x1, R7 ;  /* 0x0000000103047824 */ /* 0x001fe400078e0207 */
[----:B------:R-:W-:-:S02]  /*10a0*/  VIADD R3, R7, 0x6000 ;  /* 0x0000600007037836 */ /* 0x000fc40000000000 */
[----:B-1----:R-:W-:Y:S01]  /*10b0*/  VIADD R0, R7, 0xc000 ;  /* 0x0000c00007007836 */ /* 0x002fe20000000000 */
[----:B------:R0:W-:Y:S04]  /*10c0*/  STL [R1+0x4], R4 ;  /* 0x0000040401007387 */ /* 0x0001e80000100800 */
[----:B------:R0:W-:Y:S04]  /*10d0*/  STL [R1+0x50], R0 ;  /* 0x0000500001007387 */ /* 0x0001e80000100800 */
[----:B------:R0:W-:Y:S01]  /*10e0*/  STL [R1+0x54], R3 ;  /* 0x0000540301007387 */ /* 0x0001e20000100800 */
[----:B------:R-:W-:Y:S01]  /*10f0*/  IMAD.MOV.U32 R19, RZ, RZ, RZ ;  /* 0x000000ffff137224 */ /* 0x000fe200078e00ff */
[----:B------:R-:W-:Y:S01]  /*1100*/  CS2R R152, SRZ ;  /* 0x0000000000987805 */ /* 0x000fe2000001ff00 */
[----:B------:R-:W-:-:S02]  /*1110*/  IMAD.MOV.U32 R156, RZ, RZ, RZ ;  /* 0x000000ffff9c7224 */ /* 0x000fc400078e00ff */
[----:B------:R-:W-:Y:S01]  /*1120*/  VIADD R154, R22, 0x10 ;  /* 0x00000010169a7836 */ /* 0x000fe20000000000 */
[----:B0-2---:R-:W-:-:S07]  /*1130*/  LOP3.LUT R155, R14, 0x1, RZ, 0xfc, !PT ;  /* 0x000000010e9b7812 */ /* 0x005fce00078efcff */
.L_x_530:
[----:B01-3--:R-:W0:Y:S02]  /*1140*/  LDC.64 R4, c[0x0][0xc88] ;  /* 0x00032200ff047b82 */ /* 0x00be240000000a00 */
[----:B0-----:R-:W-:-:S05]  /*1150*/  IMAD.WIDE R4, R35, 0x4, R4 ;  /* 0x0000000423047825 */ /* 0x001fca00078e0204 */
[----:B--2-4-:R-:W2:Y:S01]  /*1160*/  LDG.E R38, desc[UR56][R4.64] ;  /* 0x0000003804267981 */ /* 0x014ea2000c1e1900 */
[----:B------:R-:W-:Y:S05]  /*1170*/  YIELD ;  /* 0x0000000000007946 */ /* 0x000fea0003800000 */
[----:B------:R-:W-:Y:S01]  /*1180*/  ULDC.64 UR4, c[0x0][0xa28] ;  /* 0x00028a0000047ab9 */ /* 0x000fe20000000a00 */
[----:B------:R-:W-:Y:S01]  /*1190*/  ULDC.64 UR8, c[0x0][0xa18] ;  /* 0x0002860000087ab9 */ /* 0x000fe20000000a00 */
[----:B------:R-:W-:Y:S01]  /*11a0*/  ISETP.NE.U32.AND P1, PT, RZ, UR4, PT ;  /* 0x00000004ff007c0c */ /* 0x000fe2000bf25070 */
[----:B------:R-:W-:Y:S01]  /*11b0*/  ULDC.64 UR6, c[0x0][0xa08] ;  /* 0x0002820000067ab9 */ /* 0x000fe20000000a00 */
[----:B------:R-:W-:Y:S01]  /*11c0*/  IMAD.MOV.U32 R11, RZ, RZ, RZ ;  /* 0x000000ffff0b7224 */ /* 0x000fe200078e00ff */
[----:B------:R-:W-:Y:S01]  /*11d0*/  ISETP.NE.U32.AND P0, PT, RZ, UR6, PT ;  /* 0x00000006ff007c0c */ /* 0x000fe2000bf05070 */
[----:B------:R-:W-:Y:S01]  /*11e0*/  IMAD.MOV.U32 R35, RZ, RZ, RZ ;  /* 0x000000ffff237224 */ /* 0x000fe200078e00ff */
[----:B------:R-:W-:-:S02]  /*11f0*/  ISETP.NE.AND.EX P1, PT, RZ, UR5, PT, P1 ;  /* 0x00000005ff007c0c */ /* 0x000fc4000bf25310 */
[----:B------:R-:W-:Y:S02]  /*1200*/  ISETP.NE.AND.EX P0, PT, RZ, UR7, PT, P0 ;  /* 0x00000007ff007c0c */ /* 0x000fe4000bf05300 */
[----:B--2---:R-:W-:Y:S01]  /*1210*/  SHF.R.S32.HI R0, RZ, 0x1f, R38 ;  /* 0x0000001fff007819 */ /* 0x004fe20000011426 */
[----:B------:R0:W-:Y:S08]  /*1220*/  STL [R1+0x5c], R38 ;  /* 0x00005c2601007387 */ /* 0x0001f00000100800 */
[----:B------:R-:W-:-:S02]  /*1230*/  @P1 LEA R6, P2, R38, UR4, 0x2 ;  /* 0x0000000426061c11 */ /* 0x000fc4000f8410ff */
[C---:B------:R-:W-:Y:S02]  /*1240*/  SHF.L.U32 R36, R38.reuse, 0x2, RZ ;  /* 0x0000000226247819 */ /* 0x040fe400000006ff */
[C-C-:B------:R-:W-:Y:S02]  /*1250*/  @P1 LEA.HI.X R7, R38.reuse, UR5, R0.reuse, 0x2, P2 ;  /* 0x0000000526071c11 */ /* 0x140fe400090f1400 */
[----:B------:R-:W-:Y:S01]  /*1260*/  ISETP.NE.U32.AND P2, PT, RZ, UR8, PT ;  /* 0x00000008ff007c0c */ /* 0x000fe2000bf45070 */
[----:B------:R-:W-:Y:S01]  /*1270*/  ULDC UR4, c[0x0][0x288] ;  /* 0x0000a20000047ab9 */ /* 0x000fe20000000800 */
[----:B------:R-:W-:Y:S01]  /*1280*/  SHF.L.U64.HI R37, R38, 0x2, R0 ;  /* 0x0000000226257819 */ /* 0x000fe20000010200 */
[----:B------:R0:W5:Y:S01]  /*1290*/  @P1 LDG.E R11, desc[UR56][R6.64] ;  /* 0x00000038060b1981 */ /* 0x000162000c1e1900 */
[----:B------:R-:W-:Y:S02]  /*12a0*/  ISETP.NE.AND.EX P2, PT, RZ, UR9, PT, P2 ;  /* 0x00000009ff007c0c */ /* 0x000fe4000bf45320 */
[----:B------:R-:W-:Y:S01]  /*12b0*/  IADD3 R8, P3, R36, UR6, RZ ;  /* 0x0000000624087c10 */ /* 0x000fe2000ff7e0ff */
[----:B------:R-:W-:Y:S01]  /*12c0*/  IMAD.U32 R24, RZ, RZ, UR4 ;  /* 0x00000004ff187e24 */ /* 0x000fe2000f8e00ff */
[----:B------:R-:W-:-:S02]  /*12d0*/  ULDC.64 UR4, c[0x0][0x418] ;  /* 0x0001060000047ab9 */ /* 0x000fc40000000a00 */
[----:B------:R-:W-:-:S05]  /*12e0*/  IADD3.X R9, R37, UR7, RZ, P3, !PT ;  /* 0x0000000725097c10 */ /* 0x000fca0009ffe4ff */
[----:B------:R0:W5:Y:S02]  /*12f0*/  @P0 LDG.E R35, desc[UR56][R8.64] ;  /* 0x0000003808230981 */ /* 0x000164000c1e1900 */
[----:B------:R-:W-:-:S04]  /*1300*/  @P2 IADD3 R4, P1, R36, UR8, RZ ;  /* 0x0000000824042c10 */ /* 0x000fc8000ff3e0ff */
[----:B------:R-:W-:-:S05]  /*1310*/  @P2 IADD3.X R5, R37, UR9, RZ, P1, !PT ;  /* 0x0000000925052c10 */ /* 0x000fca0008ffe4ff */
[----:B------:R0:W5:Y:S01]  /*1320*/  @P2 LDG.E R24, desc[UR56][R4.64] ;  /* 0x0000003804182981 */ /* 0x000162000c1e1900 */
[----:B------:R-:W-:-:S03]  /*1330*/  UISETP.NE.U32.AND UP0, UPT, UR4, URZ, UPT ;  /* 0x0000003f0400728c */ /* 0x000fc6000bf05070 */
[----:B------:R-:W-:Y:S01]  /*1340*/  ULDC UR4, c[0x0][0x424] ;  /* 0x0001090000047ab9 */ /* 0x000fe20000000800 */
[----:B------:R-:W-:-:S03]  /*1350*/  UISETP.NE.AND.EX UP0, UPT, UR5, URZ, UPT, UP0 ;  /* 0x0000003f0500728c */ /* 0x000fc6000bf05300 */
[----:B------:R-:W-:Y:S01]  /*1360*/  ULDC UR5, c[0x0][0x2f0] ;  /* 0x0000bc0000057ab9 */ /* 0x000fe20000000800 */
[----:B------:R-:W-:-:S04]  /*1370*/  USEL UR4, UR4, 0x1, UP0 ;  /* 0x0000000104047887 */ /* 0x000fc80008000000 */
[----:B------:R-:W-:-:S03]  /*1380*/  UIMAD UR4, UR4, UR5, URZ ;  /* 0x00000005040472a4 */ /* 0x000fc6000f8e023f */
[----:B------:R-:W-:Y:S02]  /*1390*/  ULDC UR5, c[0x0][0x348] ;  /* 0x0000d20000057ab9 */ /* 0x000fe40000000800 */
[----:B------:R-:W-:Y:S02]  /*13a0*/  IMAD.U32 R27, RZ, RZ, UR5 ;  /* 0x00000005ff1b7e24 */ /* 0x000fe4000f8e00ff */
[----:B------:R-:W-:Y:S01]  /*13b0*/  IMAD.U32 R32, RZ, RZ, UR4 ;  /* 0x00000004ff207e24 */ /* 0x000fe2000f8e00ff */
[----:B0-----:R-:W-:Y:S06]  /*13c0*/  @P2 BRA `(.L_x_401) ;  /* 0x0000000000242947 */ /* 0x001fec0003800000 */
[----:B------:R-:W-:Y:S02]  /*13d0*/  ULDC.64 UR4, c[0x0][0xa00] ;  /* 0x0002800000047ab9 */ /* 0x000fe40000000a00 */
[----:B------:R-:W-:-:S04]  /*13e0*/  ISETP.NE.U32.AND P1, PT, RZ, UR4, PT ;  /* 0x00000004ff007c0c */ /* 0x000fc8000bf25070 */
[----:B------:R-:W-:-:S13]  /*13f0*/  ISETP.NE.AND.EX P1, PT, RZ, UR5, PT, P1 ;  /* 0x00000005ff007c0c */ /* 0x000fda000bf25310 */
[----:B------:R-:W-:Y:S05]  /*1400*/  @!P1 BRA `(.L_x_401) ;  /* 0x0000000000149947 */ /* 0x000fea0003800000 */
[----:B------:R-:W0:Y:S02]  /*1410*/  LDC.64 R4, c[0x0][0xa00] ;  /* 0x00028000ff047b82 */ /* 0x000e240000000a00 */
[----:B0-----:R-:W-:-:S05]  /*1420*/  IMAD.WIDE R4, R38, 0x4, R4 ;  /* 0x0000000426047825 */ /* 0x001fca00078e0204 */
[----:B-----5:R-:W2:Y:S04]  /*1430*/  LDG.E R24, desc[UR56][R4.64] ;  /* 0x0000003804187981 */ /* 0x020ea8000c1e1900 */
[----:B------:R-:W2:Y:S02]  /*1440*/  LDG.E R3, desc[UR56][R4.64+0x4] ;  /* 0x0000043804037981 */ /* 0x000ea4000c1e1900 */
[----:B--2---:R-:W-:-:S07]  /*1450*/  IMAD.IADD R24, R3, 0x1, -R24 ;  /* 0x0000000103187824 */ /* 0x004fce00078e0a18 */
.L_x_401:
[C---:B------:R-:W-:Y:S01]  /*1460*/  LOP3.LUT R42, R34.reuse, 0xffff, RZ, 0xc0, !PT ;  /* 0x0000ffff222a7812 */ /* 0x040fe200078ec0ff */
[----:B------:R-:W-:Y:S01]  /*1470*/  ULDC.64 UR4, c[0x0][0xa20] ;  /* 0x0002880000047ab9 */ /* 0x000fe20000000a00 */
[----:B------:R0:W-:Y:S01]  /*1480*/  STL [R1+0x68], R33 ;  /* 0x0000682101007387 */ /* 0x0001e20000100800 */
[----:B------:R-:W-:Y:S02]  /*1490*/  ISETP.NE.U32.AND P1, PT, RZ, UR4, PT ;  /* 0x00000004ff007c0c */ /* 0x000fe4000bf25070 */
[C---:B------:R-:W-:Y:S01]  /*14a0*/  LOP3.LUT R3, R34.reuse, 0xff000000, RZ, 0xc0, !PT ;  /* 0xff00000022037812 */ /* 0x040fe200078ec0ff */
[----:B------:R0:W-:Y:S01]  /*14b0*/  STL [R1+0x58], R42 ;  /* 0x0000582a01007387 */ /* 0x0001e20000100800 */
[----:B------:R-:W-:Y:S02]  /*14c0*/  ISETP.NE.AND.EX P1, PT, RZ, UR5, PT, P1 ;  /* 0x00000005ff007c0c */ /* 0x000fe4000bf25310 */
[----:B------:R-:W-:Y:S02]  /*14d0*/  LOP3.LUT R0, R34, 0xff0000, RZ, 0xc0, !PT ;  /* 0x00ff000022007812 */ /* 0x000fe400078ec0ff */
[----:B------:R-:W-:-:S04]  /*14e0*/  SHF.R.U32.HI R3, RZ, 0x8, R3 ;  /* 0x00000008ff037819 */ /* 0x000fc80000011603 */
[----:B------:R-:W-:-:S05]  /*14f0*/  LEA.HI R10, R0, R3, RZ, 0x10 ;  /* 0x00000003000a7211 */ /* 0x000fca00078f80ff */
[----:B0-----:R-:W-:Y:S05]  /*1500*/  @!P1 BRA `(.L_x_402) ;  /* 0x0000000000109947 */ /* 0x001fea0003800000 */
[----:B------:R-:W-:-:S04]  /*1510*/  IADD3 R4, P0, R36, UR4, RZ ;  /* 0x0000000424047c10 */ /* 0x000fc8000ff1e0ff */
[----:B------:R-:W-:-:S05]  /*1520*/  IADD3.X R5, R37, UR5, RZ, P0, !PT ;  /* 0x0000000525057c10 */ /* 0x000fca00087fe4ff */
[----:B------:R0:W5:Y:S01]  /*1530*/  LDG.E R32, desc[UR56][R4.64] ;  /* 0x0000003804207981 */ /* 0x000162000c1e1900 */
[----:B------:R-:W-:Y:S05]  /*1540*/  BRA `(.L_x_403) ;  /* 0x0000000000107947 */ /* 0x000fea0003800000 */
.L_x_402:
[----:B------:R-:W-:Y:S05]  /*1550*/  @!P0 BRA `(.L_x_403) ;  /* 0x00000000000c8947 */ /* 0x000fea0003800000 */
[----:B------:R-:W2:Y:S04]  /*1560*/  LDG.E R3, desc[UR56][R8.64] ;  /* 0x0000003808037981 */ /* 0x000ea8000c1e1900 */
[----:B------:R-:W2:Y:S02]  /*1570*/  LDG.E R32, desc[UR56][R8.64+0x4] ;  /* 0x0000043808207981 */ /* 0x000ea4000c1e1900 */
[----:B--2---:R-:W-:-:S07]  /*1580*/  IMAD.IADD R32, R32, 0x1, -R3 ;  /* 0x0000000120207824 */ /* 0x004fce00078e0a03 */
.L_x_403:
[----:B------:R-:W-:Y:S01]  /*1590*/  ULDC.64 UR4, c[0x0][0xa10] ;  /* 0x0002840000047ab9 */ /* 0x000fe20000000a00 */
[----:B------:R-:W2:Y:S01]  /*15a0*/  LDL.LU R34, [R1] ;  /* 0x0000000001227983 */ /* 0x000ea20000300800 */
[----:B------:R-:W-:-:S04]  /*15b0*/  ISETP.NE.U32.AND P0, PT, RZ, UR4, PT ;  /* 0x00000004ff007c0c */ /* 0x000fc8000bf05070 */
[----:B------:R-:W-:Y:S01]  /*15c0*/  ISETP.NE.AND.EX P0, PT, RZ, UR5, PT, P0 ;  /* 0x00000005ff007c0c */ /* 0x000fe2000bf05300 */
[----:B------:R-:W-:-:S12]  /*15d0*/  ULDC.64 UR4, c[0x0][0xa30] ;  /* 0x00028c0000047ab9 */ /* 0x000fd80000000a00 */
[----:B0-----:R-:W0:Y:S02]  /*15e0*/  @P0 LDC.64 R4, c[0x0][0xa10] ;  /* 0x00028400ff040b82 */ /* 0x001e240000000a00 */
[----:B0-----:R-:W-:-:S05]  /*15f0*/  @P0 IMAD.WIDE R4, R38, 0x4, R4 ;  /* 0x0000000426040825 */ /* 0x001fca00078e0204 */
[----:B------:R-:W3:Y:S04]  /*1600*/  @P0 LDG.E R0, desc[UR56][R4.64] ;  /* 0x0000003804000981 */ /* 0x000ee8000c1e1900 */
[----:B------:R-:W3:Y:S01]  /*1610*/  @P0 LDG.E R3, desc[UR56][R4.64+0x4] ;  /* 0x0000043804030981 */ /* 0x000ee2000c1e1900 */
[----:B------:R-:W-:Y:S01]  /*1620*/  ISETP.NE.U32.AND P1, PT, RZ, UR4, PT ;  /* 0x00000004ff007c0c */ /* 0x000fe2000bf25070 */
[----:B-----5:R-:W-:-:S03]  /*1630*/  IMAD.MOV.U32 R25, RZ, RZ, R32 ;  /* 0x000000ffff197224 */ /* 0x020fc600078e0020 */
[----:B------:R-:W-:-:S13]  /*1640*/  ISETP.NE.AND.EX P1, PT, RZ, UR5, PT, P1 ;  /* 0x00000005ff007c0c */ /* 0x000fda000bf25310 */
[----:B------:R-:W-:-:S04]  /*1650*/  @P1 IADD3 R6, P2, R36, UR4, RZ ;  /* 0x0000000424061c10 */ /* 0x000fc8000ff5e0ff */
[----:B------:R-:W-:-:S05]  /*1660*/  @P1 IADD3.X R7, R37, UR5, RZ, P2, !PT ;  /* 0x0000000525071c10 */ /* 0x000fca00097fe4ff */
[----:B------:R0:W5:Y:S01]  /*1670*/  @P1 LDG.E R25, desc[UR56][R6.64] ;  /* 0x0000003806191981 */ /* 0x000162000c1e1900 */
[----:B------:R-:W-:Y:S01]  /*1680*/  IMAD.IADD R12, R32, 0x1, -R11 ;  /* 0x00000001200c7824 */ /* 0x000fe200078e0a0b */
[----:B------:R-:W-:Y:S01]  /*1690*/  LOP3.LUT R13, R10, 0xff, RZ, 0xc0, !PT ;  /* 0x000000ff0a0d7812 */ /* 0x000fe200078ec0ff */
[----:B------:R-:W-:Y:S01]  /*16a0*/  BSSY B0, `(.L_x_404) ;  /* 0x000002d000007945 */ /* 0x000fe20003800000 */
[----:B------:R-:W-:-:S03]  /*16b0*/  SHF.R.U32.HI R8, RZ, 0x10, R10 ;  /* 0x00000010ff087819 */ /* 0x000fc6000001160a */
[----:B------:R0:W-:Y:S01]  /*16c0*/  STL [R1+0x6c], R13 ;  /* 0x00006c0d01007387 */ /* 0x0001e20000100800 */
[----:B--2---:R-:W-:Y:S01]  /*16d0*/  LOP3.LUT R34, R34, 0xfffffff7, RZ, 0xc0, !PT ;  /* 0xfffffff722227812 */ /* 0x004fe200078ec0ff */
[----:B---3--:R-:W-:-:S04]  /*16e0*/  @P0 IMAD.IADD R27, R3, 0x1, -R0 ;  /* 0x00000001031b0824 */ /* 0x008fc800078e0a00 */
[----:B------:R-:W-:-:S04]  /*16f0*/  IMAD.IADD R120, R12, 0x1, R27 ;  /* 0x000000010c787824 */ /* 0x000fc800078e021b */
[C---:B------:R-:W-:Y:S01]  /*1700*/  VIADD R0, R120.reuse, 0xbf ;  /* 0x000000bf78007836 */ /* 0x040fe20000000000 */
[----:B------:R-:W-:-:S03]  /*1710*/  ISETP.GE.AND P3, PT, R120, 0x1, PT ;  /* 0x000000017800780c */ /* 0x000fc60003f66270 */
[----:B------:R-:W-:-:S05]  /*1720*/  IMAD.HI R0, R0, 0x2aaaaaab, RZ ;  /* 0x2aaaaaab00007827 */ /* 0x000fca00078e02ff */
[----:B------:R-:W-:-:S04]  /*1730*/  SHF.R.U32.HI R3, RZ, 0x1f, R0 ;  /* 0x0000001fff037819 */ /* 0x000fc80000011600 */
[----:B------:R-:W-:Y:S01]  /*1740*/  LEA.HI.SX32 R26, R0, R3, 0x1b ;  /* 0x00000003001a7211 */ /* 0x000fe200078fdaff */
[----:B------:R-:W-:Y:S01]  /*1750*/  IMAD.MOV.U32 R3, RZ, RZ, RZ ;  /* 0x000000ffff037224 */ /* 0x000fe200078e00ff */
[----:B------:R-:W-:-:S05]  /*1760*/  @P3 LOP3.LUT R34, R34, 0x8, RZ, 0xfc, !PT ;  /* 0x0000000822223812 */ /* 0x000fca00078efcff */
[----:B------:R0:W-:Y:S04]  /*1770*/  STL [R1], R34 ;  /* 0x0000002201007387 */ /* 0x0001e80000100800 */
[----:B------:R0:W-:Y:S01]  /*1780*/  STL [R1+0x60], R8 ;  /* 0x0000600801007387 */ /* 0x0001e20000100800 */
[----:B------:R-:W-:Y:S05]  /*1790*/  @!P3 BRA `(.L_x_405) ;  /* 0x000000000074b947 */ /* 0x000fea0003800000 */
[----:B------:R-:W-:Y:S01]  /*17a0*/  ISETP.NE.AND P0, PT, R8, RZ, PT ;  /* 0x000000ff0800720c */ /* 0x000fe20003f05270 */
[----:B------:R-:W-:-:S03]  /*17b0*/  ULDC UR4, c[0x0][0x9f0] ;  /* 0x00027c0000047ab9 */ /* 0x000fc60000000800 */
[----:B------:R-:W-:-:S04]  /*17c0*/  SEL R9, R8, UR4, P0 ;  /* 0x0000000408097c07 */ /* 0x000fc80008000000 */
[-C--:B0-----:R-:W-:Y:S02]  /*17d0*/  IABS R6, R9.reuse ;  /* 0x0000000900067213 */ /* 0x081fe40000000000 */
[----:B------:R-:W-:Y:S02]  /*17e0*/  IADD3 R0, R26, -0x1, R9 ;  /* 0xffffffff1a007810 */ /* 0x000fe40007ffe009 */
[----:B------:R-:W0:Y:S01]  /*17f0*/  I2F.RP R3, R6 ;  /* 0x0000000600037306 */ /* 0x000e220000209400 */
[-C--:B------:R-:W-:Y:S02]  /*1800*/  IABS R10, R9.reuse ;  /* 0x00000009000a7213 */ /* 0x080fe40000000000 */
[----:B------:R-:W-:Y:S02]  /*1810*/  IABS R8, R0 ;  /* 0x0000000000087213 */ /* 0x000fe40000000000 */
[----:B------:R-:W-:-:S04]  /*1820*/  LOP3.LUT R0, R0, R9, RZ, 0x3c, !PT ;  /* 0x0000000900007212 */ /* 0x000fc800078e3cff */
[----:B------:R-:W-:Y:S01]  /*1830*/  ISETP.GE.AND P2, PT, R0, RZ, PT ;  /* 0x000000ff0000720c */ /* 0x000fe20003f46270 */
[----:B0-----:R-:W0:Y:S02]  /*1840*/  MUFU.RCP R3, R3 ;  /* 0x0000000300037308 */ /* 0x001e240000001000 */
[----:B0-----:R-:W-:Y:S02]  /*1850*/  VIADD R4, R3, 0xffffffe ;  /* 0x0ffffffe03047836 */ /* 0x001fe40000000000 */
[----:B------:R-:W-:-:S04]  /*1860*/  IMAD.MOV R3, RZ, RZ, -R10 ;  /* 0x000000ffff037224 */ /* 0x000fc800078e0a0a */
[----:B------:R0:W1:Y:S02]  /*1870*/  F2I.FTZ.U32.TRUNC.NTZ R5, R4 ;  /* 0x0000000400057305 */ /* 0x000064000021f000 */
[----:B0-----:R-:W-:Y:S02]  /*1880*/  IMAD.MOV.U32 R4, RZ, RZ, RZ ;  /* 0x000000ffff047224 */ /* 0x001fe400078e00ff */
[----:B-1----:R-:W-:-:S04]  /*1890*/  IMAD.MOV R7, RZ, RZ, -R5 ;  /* 0x000000ffff077224 */ /* 0x002fc800078e0a05 */
        /* <DEDUP_REMOVED lines=10> */
[----:B------:R-:W-:-:S04]  /*1940*/  IMAD.MOV.U32 R3, RZ, RZ, R5 ;  /* 0x000000ffff037224 */ /* 0x000fc800078e0005 */
[----:B------:R-:W-:Y:S01]  /*1950*/  @!P2 IMAD.MOV R3, RZ, RZ, -R3 ;  /* 0x000000ffff03a224 */ /* 0x000fe200078e0a03 */
[----:B------:R-:W-:-:S07]  /*1960*/  @!P1 LOP3.LUT R3, RZ, R9, RZ, 0x33, !PT ;  /* 0x00000009ff039212 */ /* 0x000fce00078e33ff */
.L_x_405:
[----:B------:R-:W-:Y:S05]  /*1970*/  BSYNC B0 ;  /* 0x0000000000007941 */ /* 0x000fea0003800000 */
.L_x_404:
[----:B------:R-:W-:-:S05]  /*1980*/  IMAD R0, R13, R3, RZ ;  /* 0x000000030d007224 */ /* 0x000fca00078e02ff */
[C---:B------:R-:W-:Y:S01]  /*1990*/  VIADDMNMX R3, R0.reuse, R3, R26, PT ;  /* 0x0000000300037246 */ /* 0x040fe2000380011a */
[----:B------:R-:W-:-:S04]  /*19a0*/  IMAD R0, R0, 0xc0, -R12 ;  /* 0x000000c000007824 */ /* 0x000fc800078e0a0c */
[----:B------:R-:W-:Y:S01]  /*19b0*/  IMAD R4, R3, 0xc0, -R12 ;  /* 0x000000c003047824 */ /* 0x000fe200078e0a0c */
[----:B------:R-:W-:-:S04]  /*19c0*/  VIMNMX R0, RZ, R0, !PT ;  /* 0x00000000ff007248 */ /* 0x000fc80007fe0100 */
[----:B------:R-:W-:Y:S01]  /*19d0*/  VIMNMX R3, R4, R27, PT ;  /* 0x0000001b04037248 */ /* 0x000fe20003fe0100 */
[----:B------:R-:W-:-:S03]  /*19e0*/  IMAD.WIDE.U32 R30, R0, -0x55555555, RZ ;  /* 0xaaaaaaab001e7825 */ /* 0x000fc600078e00ff */
[----:B------:R-:W-:Y:S02]  /*19f0*/  ISETP.GT.AND P0, PT, R3, R0, PT ;  /* 0x000000000300720c */ /* 0x000fe40003f04270 */
[----:B------:R-:W-:-:S05]  /*1a00*/  SHF.R.U32.HI R30, RZ, 0x7, R31 ;  /* 0x00000007ff1e7819 */ /* 0x000fca000001161f */
[----:B------:R-:W-:-:S06]  /*1a10*/  IMAD.MOV.U32 R29, RZ, RZ, R30 ;  /* 0x000000ffff1d7224 */ /* 0x000fcc00078e001e */
[----:B------:R-:W-:-:S04]  /*1a20*/  @P0 VIADD R0, R3, 0xbf ;  /* 0x000000bf03000836 */ /* 0x000fc80000000000 */
[----:B------:R-:W-:-:S05]  /*1a30*/  @P0 IMAD.HI R0, R0, 0x2aaaaaab, RZ ;  /* 0x2aaaaaab00000827 */ /* 0x000fca00078e02ff */
[----:B------:R-:W-:-:S04]  /*1a40*/  @P0 SHF.R.U32.HI R3, RZ, 0x1f, R0 ;  /* 0x0000001fff030819 */ /* 0x000fc80000011600 */
[----:B------:R-:W-:Y:S02]  /*1a50*/  @P0 LEA.HI.SX32 R29, R0, R3, 0x1b ;  /* 0x00000003001d0211 */ /* 0x000fe400078fdaff */
[----:B------:R-:W-:Y:S02]  /*1a60*/  PLOP3.LUT P0, PT, PT, PT, PT, 0x80, 0x0 ;  /* 0x000000000000781c */ /* 0x000fe40003f0f070 */
[----:B------:R-:W-:-:S13]  /*1a70*/  ISETP.GT.AND P1, PT, R29, R30, PT ;  /* 0x0000001e1d00720c */ /* 0x000fda0003f24270 */
[----:B------:R-:W-:Y:S05]  /*1a80*/  @!P1 BRA `(.L_x_406) ;  /* 0x0000004000289947 */ /* 0x000fea0003800000 */
[----:B------:R-:W-:Y:S01]  /*1a90*/  VIADD R0, R2, 0x12400 ;  /* 0x0001240002007836 */ /* 0x000fe20000000000 */
[----:B------:R-:W-:Y:S04]  /*1aa0*/  BSSY B6, `(.L_x_407) ;  /* 0x0000013000067945 */ /* 0x000fe80003800000 */
[----:B------:R-:W-:-:S13]  /*1ab0*/  LOP3.LUT P0, RZ, R0, 0x3ff, RZ, 0xc0, !PT ;  /* 0x000003ff00ff7812 */ /* 0x000fda000780c0ff */
[----:B------:R-:W-:Y:S05]  /*1ac0*/  @!P0 BRA `(.L_x_408) ;  /* 0x0000000000408947 */ /* 0x000fea0003800000 */
[----:B------:R-:W-:Y:S01]  /*1ad0*/  MOV R0, 0x0 ;  /* 0x0000000000007802 */ /* 0x000fe20000000f00 */
[----:B------:R-:W-:Y:S01]  /*1ae0*/  ULDC.64 UR4, c[0x4][0xa8] ;  /* 0x01002a0000047ab9 */ /* 0x000fe20000000a00 */
[----:B------:R-:W-:Y:S01]  /*1af0*/  ULDC.64 UR6, c[0x4][0x40] ;  /* 0x0100100000067ab9 */ /* 0x000fe20000000a00 */
[----:B------:R-:W-:Y:S01]  /*1b00*/  IMAD.U32 R4, RZ, RZ, UR4 ;  /* 0x00000004ff047e24 */ /* 0x000fe2000f8e00ff */
[----:B------:R1:W2:Y:S01]  /*1b10*/  LDC.64 R14, c[0x4][R0] ;  /* 0x01000000000e7b82 */ /* 0x0002a20000000a00 */
[----:B------:R-:W-:Y:S01]  /*1b20*/  IMAD.U32 R5, RZ, RZ, UR5 ;  /* 0x00000005ff057e24 */ /* 0x000fe2000f8e00ff */
[----:B------:R-:W-:Y:S01]  /*1b30*/  ULDC.64 UR4, c[0x4][0xb0] ;  /* 0x01002c0000047ab9 */ /* 0x000fe20000000a00 */
[----:B------:R-:W-:Y:S02]  /*1b40*/  IMAD.U32 R10, RZ, RZ, UR6 ;  /* 0x00000006ff0a7e24 */ /* 0x000fe4000f8e00ff */
[----:B0-----:R-:W-:Y:S02]  /*1b50*/  IMAD.U32 R6, RZ, RZ, UR4 ;  /* 0x00000004ff067e24 */ /* 0x001fe4000f8e00ff */
[----:B------:R-:W-:-:S02]  /*1b60*/  IMAD.U32 R7, RZ, RZ, UR5 ;  /* 0x00000005ff077e24 */ /* 0x000fc4000f8e00ff */
[----:B------:R-:W-:Y:S02]  /*1b70*/  IMAD.U32 R11, RZ, RZ, UR7 ;  /* 0x00000007ff0b7e24 */ /* 0x000fe4000f8e00ff */
[----:B------:R-:W-:Y:S02]  /*1b80*/  IMAD.MOV.U32 R8, RZ, RZ, 0x70 ;  /* 0x00000070ff087424 */ /* 0x000fe400078e00ff */
[----:B------:R-:W-:Y:S02]  /*1b90*/  IMAD.MOV.U32 R12, RZ, RZ, 0x1 ;  /* 0x00000001ff0c7424 */ /* 0x000fe400078e00ff */
[----:B-1----:R-:W-:-:S07]  /*1ba0*/  IMAD.MOV.U32 R13, RZ, RZ, RZ ;  /* 0x000000ffff0d7224 */ /* 0x002fce00078e00ff */
[----:B------:R-:W-:-:S07]  /*1bb0*/  LEPC R20, `(.L_x_408) ;  /* 0x000000001014794e */ /* 0x000fce0000000000 */
[----:B--2--5:R-:W-:Y:S05]  /*1bc0*/  CALL.ABS.NOINC R14 ;  /* 0x000000000e007343 */ /* 0x024fea0003c00000 */
.L_x_408:
[----:B------:R-:W-:Y:S05]  /*1bd0*/  BSYNC B6 ;  /* 0x0000000000067941 */ /* 0x000fea0003800000 */
.L_x_407:
        /* <DEDUP_REMOVED lines=9> */
[----:B------:R-:W-:Y:S01]  /*1c70*/  MOV R5, UR5 ;  /* 0x0000000500057c02 */ /* 0x000fe20008000f00 */
        /* <DEDUP_REMOVED lines=10> */
.L_x_410:
[----:B------:R-:W-:Y:S05]  /*1d20*/  BSYNC B6 ;  /* 0x0000000000067941 */ /* 0x000fea0003800000 */
.L_x_409:
[----:B------:R-:W-:Y:S01]  /*1d30*/  ULDC.64 UR4, c[0x0][0x9f8] ;  /* 0x00027e0000047ab9 */ /* 0x000fe20000000a00 */
[----:B------:R-:W-:Y:S01]  /*1d40*/  IMAD.MOV.U32 R0, RZ, RZ, R38 ;  /* 0x000000ffff007224 */ /* 0x000fe200078e0026 */
[----:B------:R-:W-:Y:S01]  /*1d50*/  ISETP.NE.U32.AND P0, PT, RZ, UR4, PT ;  /* 0x00000004ff007c0c */ /* 0x000fe2000bf05070 */
[----:B------:R-:W2:Y:S01]  /*1d60*/  LDL R12, [R1+0x34] ;  /* 0x00003400010c7983 */ /* 0x000ea20000100800 */
[----:B------:R-:W0:Y:S02]  /*1d70*/  LDC.64 R58, c[0x0][0x300] ;  /* 0x0000c000ff3a7b82 */ /* 0x000e240000000a00 */
[----:B------:R-:W-:Y:S01]  /*1d80*/  ISETP.NE.AND.EX P0, PT, RZ, UR5, PT, P0 ;  /* 0x00000005ff007c0c */ /* 0x000fe2000bf05300 */
[----:B------:R-:W3:Y:S01]  /*1d90*/  LDL R14, [R1+0x48] ;  /* 0x00004800010e7983 */ /* 0x000ee20000100800 */
[----:B------:R-:W1:Y:S01]  /*1da0*/  S2R R31, SR_TID.X ;  /* 0x00000000001f7919 */ /* 0x000e620000002100 */
[----:B------:R-:W-:-:S03]  /*1db0*/  IMAD.IADD R41, R35, 0x1, R32 ;  /* 0x0000000123297824 */ /* 0x000fc600078e0220 */
[----:B------:R-:W4:Y:S07]  /*1dc0*/  LDC R39, c[0x0][0x3f4] ;  /* 0x0000fd00ff277b82 */ /* 0x000f2e0000000800 */
[----:B------:R-:W-:Y:S01]  /*1dd0*/  @P0 IADD3 R4, P1, R36, UR4, RZ ;  /* 0x0000000424040c10 */ /* 0x000fe2000ff3e0ff */
[----:B------:R-:W4:Y:S03]  /*1de0*/  LDC.64 R20, c[0x0][0x3f8] ;  /* 0x0000fe00ff147b82 */ /* 0x000f260000000a00 */
[----:B------:R-:W-:Y:S01]  /*1df0*/  @P0 IADD3.X R5, R37, UR5, RZ, P1, !PT ;  /* 0x0000000525050c10 */ /* 0x000fe20008ffe4ff */
[----:B------:R-:W-:-:S04]  /*1e00*/  ULDC.64 UR4, c[0x0][0xa08] ;  /* 0x0002820000047ab9 */ /* 0x000fc80000000a00 */
[----:B------:R1:W3:Y:S01]  /*1e10*/  @P0 LDG.E R0, desc[UR56][R4.64] ;  /* 0x0000003804000981 */ /* 0x0002e2000c1e1900 */
[----:B------:R-:W-:Y:S01]  /*1e20*/  SHF.R.S32.HI R43, RZ, 0x1f, R41 ;  /* 0x0000001fff2b7819 */ /* 0x000fe20000011429 */
[-C--:B0-----:R-:W-:Y:S01]  /*1e30*/  IMAD.WIDE.U32 R6, R41, R58.reuse, RZ ;  /* 0x0000003a29067225 */ /* 0x081fe200078e00ff */
[----:B------:R-:W-:Y:S02]  /*1e40*/  ISETP.NE.U32.AND P0, PT, RZ, UR4, PT ;  /* 0x00000004ff007c0c */ /* 0x000fe4000bf05070 */
[----:B------:R-:W-:Y:S01]  /*1e50*/  SHF.R.S32.HI R40, RZ, 0x1f, R18 ;  /* 0x0000001fff287819 */ /* 0x000fe20000011412 */
[----:B------:R-:W-:Y:S01]  /*1e60*/  IMAD R8, R43, R58, RZ ;  /* 0x0000003a2b087224 */ /* 0x000fe200078e02ff */
[----:B------:R-:W-:Y:S01]  /*1e70*/  ISETP.NE.AND.EX P0, PT, RZ, UR5, PT, P0 ;  /* 0x00000005ff007c0c */ /* 0x000fe2000bf05300 */
[----:B------:R-:W-:Y:S01]  /*1e80*/  ULDC.64 UR4, c[0x0][0x308] ;  /* 0x0000c20000047ab9 */ /* 0x000fe20000000a00 */
[----:B------:R-:W-:Y:S01]  /*1e90*/  SHF.R.S32.HI R17, RZ, 0x1f, R16 ;  /* 0x0000001fff117819 */ /* 0x000fe20000011410 */
[----:B------:R-:W-:-:S04]  /*1ea0*/  IMAD R3, R41, R59, R8 ;  /* 0x0000003b29037224 */ /* 0x000fc800078e0208 */
[----:B------:R-:W-:Y:S01]  /*1eb0*/  IMAD.IADD R7, R7, 0x1, R3 ;  /* 0x0000000107077824 */ /* 0x000fe200078e0203 */
[----:B-1----:R-:W-:Y:S01]  /*1ec0*/  SHF.R.U32.HI R38, RZ, 0x7, R31 ;  /* 0x00000007ff267819 */ /* 0x002fe2000001161f */
[----:B------:R-:W-:-:S03]  /*1ed0*/  IMAD.WIDE.U32 R4, R42, UR4, R6 ;  /* 0x000000042a047c25 */ /* 0x000fc6000f8e0006 */
[----:B------:R-:W-:Y:S01]  /*1ee0*/  ISETP.NE.AND P6, PT, R38, 0x1, PT ;  /* 0x000000012600780c */ /* 0x000fe20003fc5270 */
[----:B------:R-:W0:Y:S01]  /*1ef0*/  LDC.64 R6, c[0x0][0x408] ;  /* 0x00010200ff067b82 */ /* 0x000e220000000a00 */
[----:B------:R-:W-:Y:S01]  /*1f00*/  IMAD R5, R42, UR5, R5 ;  /* 0x000000052a057c24 */ /* 0x000fe2000f8e0205 */
[----:B------:R-:W-:Y:S01]  /*1f10*/  ULDC.64 UR4, c[0x0][0x310] ;  /* 0x0000c40000047ab9 */ /* 0x000fe20000000a00 */
[----:B------:R-:W-:-:S03]  /*1f20*/  SHF.R.S32.HI R23, RZ, 0x1f, R22 ;  /* 0x0000001fff177819 */ /* 0x000fc60000011416 */
[----:B----4-:R-:W-:-:S04]  /*1f30*/  IMAD.WIDE.U32 R56, R18, R20, R22 ;  /* 0x0000001412387225 */ /* 0x010fc800078e0016 */
[----:B------:R-:W-:Y:S02]  /*1f40*/  VIADD R95, R38, 0x8 ;  /* 0x00000008265f7836 */ /* 0x000fe40000000000 */
[----:B------:R-:W-:-:S04]  /*1f50*/  VIADD R32, R18, 0x60 ;  /* 0x0000006012207836 */ /* 0x000fc80000000000 */
[----:B------:R-:W-:-:S05]  /*1f60*/  IMAD.SHL.U32 R32, R32, 0x40, RZ ;  /* 0x0000004020207824 */ /* 0x000fca00078e00ff */
[----:B------:R-:W-:Y:S01]  /*1f70*/  LOP3.LUT R32, R32, 0x1c0, RZ, 0xc0, !PT ;  /* 0x000001c020207812 */ /* 0x000fe200078ec0ff */
[----:B------:R-:W-:-:S03]  /*1f80*/  IMAD R31, R21, 0xc0, RZ ;  /* 0x000000c0151f7824 */ /* 0x000fc600078e02ff */
[----:B------:R-:W-:Y:S01]  /*1f90*/  SHF.R.U32.HI R32, RZ, 0x3, R32 ;  /* 0x00000003ff207819 */ /* 0x000fe20000011620 */
[----:B------:R-:W-:Y:S02]  /*1fa0*/  IMAD R73, R59, 0xc0, RZ ;  /* 0x000000c03b497824 */ /* 0x000fe400078e02ff */
[----:B0-----:R-:W-:Y:S02]  /*1fb0*/  IMAD R71, R7, 0xc0, RZ ;  /* 0x000000c007477824 */ /* 0x001fe400078e02ff */
[----:B------:R-:W-:Y:S02]  /*1fc0*/  VIADD R77, R16, 0x20 ;  /* 0x00000020104d7836 */ /* 0x000fe40000000000 */
[----:B------:R-:W-:Y:S02]  /*1fd0*/  IMAD.SHL.U32 R74, R39, 0x2, RZ ;  /* 0x00000002274a7824 */ /* 0x000fe400078e00ff */
[C---:B--2---:R-:W-:Y:S01]  /*1fe0*/  IMAD.SHL.U32 R78, R12.reuse, 0x40, RZ ;  /* 0x000000400c4e7824 */ /* 0x044fe200078e00ff */
[----:B------:R-:W-:Y:S01]  /*1ff0*/  LOP3.LUT P1, RZ, R12, 0x4, RZ, 0xc0, !PT ;  /* 0x000000040cff7812 */ /* 0x000fe2000782c0ff */
[----:B------:R-:W-:-:S05]  /*2000*/  VIADD R12, R18, 0x60 ;  /* 0x00000060120c7836 */ /* 0x000fca0000000000 */
[----:B------:R-:W-:Y:S02]  /*2010*/  SHF.R.S32.HI R76, RZ, 0x1f, R12 ;  /* 0x0000001fff4c7819 */ /* 0x000fe4000001140c */
[----:B------:R-:W0:Y:S01]  /*2020*/  S2R R12, SR_TID.X ;  /* 0x00000000000c7919 */ /* 0x000e220000002100 */
[----:B---3--:R-:W-:Y:S02]  /*2030*/  SHF.R.S32.HI R3, RZ, 0x1f, R0 ;  /* 0x0000001fff037819 */ /* 0x008fe40000011400 */
[----:B------:R-:W-:Y:S02]  /*2040*/  SEL R61, R0, RZ, !P0 ;  /* 0x000000ff003d7207 */ /* 0x000fe40004000000 */
[----:B------:R-:W-:-:S03]  /*2050*/  SEL R10, R3, RZ, !P0 ;  /* 0x000000ff030a7207 */ /* 0x000fc60004000000 */
[----:B------:R-:W-:-:S04]  /*2060*/  IMAD.WIDE.U32 R62, R61, UR4, R4 ;  /* 0x000000043d3e7c25 */ /* 0x000fc8000f8e0004 */
[----:B------:R-:W-:Y:S02]  /*2070*/  IMAD R0, R10, UR4, RZ ;  /* 0x000000040a007c24 */ /* 0x000fe4000f8e02ff */
[----:B------:R-:W-:-:S04]  /*2080*/  IMAD.WIDE.U32 R4, R18, R58, R16 ;  /* 0x0000003a12047225 */ /* 0x000fc800078e0010 */
[----:B------:R-:W-:Y:S01]  /*2090*/  IMAD R3, R61, UR5, R0 ;  /* 0x000000053d037c24 */ /* 0x000fe2000f8e0200 */
[----:B------:R-:W-:Y:S05]  /*20a0*/  @!P6 WARPSYNC.ALL ;  /* 0x000000000000e948 */ /* 0x000fea0003800000 */
[----:B------:R-:W-:Y:S01]  /*20b0*/  IMAD R0, R40, R58, RZ ;  /* 0x0000003a28007224 */ /* 0x000fe200078e02ff */
[----:B------:R-:W-:Y:S01]  /*20c0*/  ULDC.64 UR4, c[0x0][0x330] ;  /* 0x0000cc0000047ab9 */ /* 0x000fe20000000a00 */
[----:B------:R-:W-:Y:S01]  /*20d0*/  IMAD.IADD R80, R63, 0x1, R3 ;  /* 0x000000013f507824 */ /* 0x000fe200078e0203 */
[----:B------:R-:W-:Y:S01]  /*20e0*/  @!P6 BAR.SYNC.DEFER_BLOCKING 0x9, 0x100 ;  /* 0x024400000000eb1d */ /* 0x000fe20000010000 */
[----:B------:R-:W-:Y:S01]  /*20f0*/  IMAD.WIDE.U32 R8, R42, UR4, R16 ;  /* 0x000000042a087c25 */ /* 0x000fe2000f8e0010 */
[----:B------:R-:W-:-:S03]  /*2100*/  IADD3 R81, P0, R62, R4, RZ ;  /* 0x000000043e517210 */ /* 0x000fc60007f1e0ff */
[----:B------:R-:W-:Y:S02]  /*2110*/  IMAD R79, R18, R59, R0 ;  /* 0x0000003b124f7224 */ /* 0x000fe400078e0200 */
[----:B------:R-:W-:Y:S01]  /*2120*/  IMAD R9, R42, UR5, R9 ;  /* 0x000000052a097c24 */ /* 0x000fe2000f8e0209 */
[----:B------:R-:W-:Y:S01]  /*2130*/  ULDC.64 UR4, c[0x0][0x338] ;  /* 0x0000ce0000047ab9 */ /* 0x000fe20000000a00 */
[----:B------:R-:W-:Y:S01]  /*2140*/  IMAD R0, R40, R20, RZ ;  /* 0x0000001428007224 */ /* 0x000fe200078e02ff */
[----:B------:R-:W-:Y:S01]  /*2150*/  IADD3.X R79, R80, R5, R79, P0, !PT ;  /* 0x00000005504f7210 */ /* 0x000fe200007fe44f */
[----:B------:R-:W-:Y:S01]  /*2160*/  IMAD R3, R10, UR4, RZ ;  /* 0x000000040a037c24 */ /* 0x000fe2000f8e02ff */
[----:B------:R-:W-:Y:S01]  /*2170*/  ISETP.GE.AND P0, PT, R16, R39, PT ;  /* 0x000000271000720c */ /* 0x000fe20003f06270 */
[----:B------:R-:W-:Y:S02]  /*2180*/  IMAD.MOV.U32 R42, RZ, RZ, R34 ;  /* 0x000000ffff2a7224 */ /* 0x000fe400078e0022 */
[----:B------:R-:W-:Y:S01]  /*2190*/  IMAD R37, R61, UR5, R3 ;  /* 0x000000053d257c24 */ /* 0x000fe2000f8e0203 */
[----:B------:R-:W-:Y:S01]  /*21a0*/  SEL R3, R39, RZ, P0 ;  /* 0x000000ff27037207 */ /* 0x000fe20000000000 */
[----:B------:R-:W-:-:S02]  /*21b0*/  IMAD R5, R18, R21, R0 ;  /* 0x0000001512057224 */ /* 0x000fc400078e0200 */
[----:B------:R-:W-:Y:S02]  /*21c0*/  IMAD R0, R40, R6, RZ ;  /* 0x0000000628007224 */ /* 0x000fe400078e02ff */
[----:B------:R-:W-:-:S04]  /*21d0*/  IMAD.WIDE.U32 R34, R18, R20, R16 ;  /* 0x0000001412227225 */ /* 0x000fc800078e0010 */
[----:B------:R-:W-:Y:S01]  /*21e0*/  IMAD.IADD R3, R16, 0x1, R3 ;  /* 0x0000000110037824 */ /* 0x000fe200078e0203 */
[----:B------:R-:W-:Y:S01]  /*21f0*/  LOP3.LUT R42, R42, 0xfffffffb, RZ, 0xc0, !PT ;  /* 0xfffffffb2a2a7812 */ /* 0x000fe200078ec0ff */
[----:B------:R-:W-:Y:S02]  /*2200*/  IMAD.IADD R57, R57, 0x1, R5 ;  /* 0x0000000139397824 */ /* 0x000fe400078e0205 */
[----:B------:R-:W-:Y:S01]  /*2210*/  IMAD R13, R18, R7, R0 ;  /* 0x00000007120d7224 */ /* 0x000fe200078e0200 */
[----:B------:R-:W-:Y:S01]  /*2220*/  SHF.R.S32.HI R0, RZ, 0x1f, R3 ;  /* 0x0000001fff007819 */ /* 0x000fe20000011403 */
[----:B------:R-:W-:Y:S01]  /*2230*/  IMAD.IADD R35, R5, 0x1, R35 ;  /* 0x0000000105237824 */ /* 0x000fe200078e0223 */
[----:B-----5:R-:W-:Y:S01]  /*2240*/  SHF.R.S32.HI R5, RZ, 0x1f, R25 ;  /* 0x0000001fff057819 */ /* 0x020fe20000011419 */
[----:B0-----:R-:W-:Y:S01]  /*2250*/  VIADD R38, R12, 0xffffff80 ;  /* 0xffffff800c267836 */ /* 0x001fe20000000000 */
[----:B------:R-:W-:Y:S02]  /*2260*/  LEA.HI R3, R0, R3, RZ, 0x3 ;  /* 0x0000000300037211 */ /* 0x000fe400078f18ff */
[----:B------:R-:W-:Y:S01]  /*2270*/  @P1 LOP3.LUT R42, R42, 0x4, RZ, 0xfc, !PT ;  /* 0x000000042a2a1812 */ /* 0x000fe200078efcff */
[----:B------:R-:W-:Y:S01]  /*2280*/  IMAD R0, R5, R6, RZ ;  /* 0x0000000605007224 */ /* 0x000fe200078e02ff */
[----:B------:R-:W-:Y:S01]  /*2290*/  LOP3.LUT R78, R78, 0x1c0, RZ, 0xc0, !PT ;  /* 0x000001c04e4e7812 */ /* 0x000fe200078ec0ff */
[----:B------:R-:W-:Y:S01]  /*22a0*/  VIADD R12, R18, 0x60 ;  /* 0x00000060120c7836 */ /* 0x000fe20000000000 */
[----:B------:R-:W-:Y:S01]  /*22b0*/  SHF.R.S32.HI R36, RZ, 0x1f, R38 ;  /* 0x0000001fff247819 */ /* 0x000fe20000011426 */
[----:B------:R-:W-:Y:S01]  /*22c0*/  IMAD R15, R25, R7, R0 ;  /* 0x00000007190f7224 */ /* 0x000fe200078e0200 */
[----:B------:R0:W-:Y:S01]  /*22d0*/  STL [R1], R42 ;  /* 0x0000002a01007387 */ /* 0x0001e20000100800 */
[----:B------:R-:W-:Y:S01]  /*22e0*/  SHF.R.U32.HI R75, RZ, 0x3, R78 ;  /* 0x00000003ff4b7819 */ /* 0x000fe2000001164e */
[----:B------:R-:W-:Y:S01]  /*22f0*/  IMAD.SHL.U32 R12, R12, 0x40, RZ ;  /* 0x000000400c0c7824 */ /* 0x000fe200078e00ff */
[----:B------:R-:W-:-:S02]  /*2300*/  LOP3.LUT R0, R78, 0x18, R16, 0xf8, !PT ;  /* 0x000000184e007812 */ /* 0x000fc400078ef810 */
[----:B------:R-:W-:Y:S01]  /*2310*/  LEA.HI R36, R36, R38, RZ, 0x5 ;  /* 0x0000002624247211 */ /* 0x000fe200078f28ff */
[----:B------:R-:W-:Y:S01]  /*2320*/  IMAD.WIDE.U32 R60, R61, UR4, R8 ;  /* 0x000000043d3c7c25 */ /* 0x000fe2000f8e0008 */
[----:B------:R-:W-:Y:S01]  /*2330*/  LOP3.LUT R0, R0, R75, RZ, 0x3c, !PT ;  /* 0x0000004b00007212 */ /* 0x000fe200078e3cff */
[----:B------:R-:W-:Y:S01]  /*2340*/  ULDC UR4, c[0x0][0x2f4] ;  /* 0x0000bd0000047ab9 */ /* 0x000fe20000000800 */
[----:B------:R-:W-:Y:S01]  /*2350*/  SHF.R.S32.HI R36, RZ, 0x5, R36 ;  /* 0x00000005ff247819 */ /* 0x000fe20000011424 */
[----:B------:R-:W-:Y:S01]  /*2360*/  IMAD.WIDE.U32 R10, R18, R6, R22 ;  /* 0x00000006120a7225 */ /* 0x000fe200078e0016 */
[----:B------:R-:W-:-:S03]  /*2370*/  LOP3.LUT R12, R12, 0x1c0, RZ, 0xc0, !PT ;  /* 0x000001c00c0c7812 */ /* 0x000fc600078ec0ff */
[----:B------:R-:W-:Y:S01]  /*2380*/  IMAD.WIDE.U32 R8, R18, R6, R16 ;  /* 0x0000000612087225 */ /* 0x000fe200078e0010 */
[----:B------:R-:W-:-:S03]  /*2390*/  LOP3.LUT R12, R12, 0x38, R3, 0xf8, !PT ;  /* 0x000000380c0c7812 */ /* 0x000fc600078ef803 */
[-C--:B------:R-:W-:Y:S02]  /*23a0*/  IMAD R4, R5, R20.reuse, RZ ;  /* 0x0000001405047224 */ /* 0x080fe400078e02ff */
[----:B------:R-:W-:Y:S01]  /*23b0*/  IMAD R70, R36, 0x200, R0 ;  /* 0x0000020024467824 */ /* 0x000fe200078e0200 */
[----:B------:R-:W-:Y:S01]  /*23c0*/  LOP3.LUT R0, R78, 0x38, R3, 0xf8, !PT ;  /* 0x000000384e007812 */ /* 0x000fe200078ef803 */
[----:B------:R-:W-:Y:S02]  /*23d0*/  IMAD.IADD R11, R11, 0x1, R13 ;  /* 0x000000010b0b7824 */ /* 0x000fe400078e020d */
[----:B------:R-:W-:Y:S02]  /*23e0*/  IMAD.IADD R9, R13, 0x1, R9 ;  /* 0x000000010d097824 */ /* 0x000fe400078e0209 */
[C---:B------:R-:W-:Y:S01]  /*23f0*/  IMAD R13, R25.reuse, R21, R4 ;  /* 0x00000015190d7224 */ /* 0x040fe200078e0204 */
[----:B------:R-:W-:Y:S01]  /*2400*/  IADD3 R4, P1, R18, R41, RZ ;  /* 0x0000002912047210 */ /* 0x000fe20007f3e0ff */
[----:B------:R-:W-:Y:S01]  /*2410*/  IMAD.WIDE.U32 R56, R25, R20, R56 ;  /* 0x0000001419387225 */ /* 0x000fe200078e0038 */
[----:B------:R-:W-:-:S03]  /*2420*/  LOP3.LUT R0, R0, R75, RZ, 0x3c, !PT ;  /* 0x0000004b00007212 */ /* 0x000fc600078e3cff */
[----:B------:R-:W-:Y:S01]  /*2430*/  IMAD.WIDE.U32 R34, R25, R20, R34 ;  /* 0x0000001419227225 */ /* 0x000fe200078e0022 */
[----:B------:R-:W-:-:S03]  /*2440*/  LOP3.LUT R12, R12, R32, RZ, 0x3c, !PT ;  /* 0x000000200c0c7212 */ /* 0x000fc600078e3cff */
[----:B------:R-:W-:Y:S01]  /*2450*/  IMAD.WIDE.U32 R20, R20, 0xc0, RZ ;  /* 0x000000c014147825 */ /* 0x000fe200078e00ff */
[----:B------:R-:W-:-:S03]  /*2460*/  LOP3.LUT R65, R3, 0xfffffff8, RZ, 0xc0, !PT ;  /* 0xfffffff803417812 */ /* 0x000fc600078ec0ff */
[----:B------:R-:W-:-:S04]  /*2470*/  IMAD.WIDE.U32 R10, R25, R6, R10 ;  /* 0x00000006190a7225 */ /* 0x000fc800078e000a */
[----:B------:R-:W-:Y:S01]  /*2480*/  IMAD.WIDE.U32 R8, R25, R6, R8 ;  /* 0x0000000619087225 */ /* 0x000fe200078e0008 */
[----:B------:R-:W-:-:S03]  /*2490*/  SHF.R.S32.HI R64, RZ, 0x3, R3 ;  /* 0x00000003ff407819 */ /* 0x000fc60000011403 */
[----:B------:R-:W-:-:S04]  /*24a0*/  IMAD.WIDE.U32 R58, R58, 0xc0, RZ ;  /* 0x000000c03a3a7825 */ /* 0x000fc800078e00ff */
[----:B------:R-:W-:Y:S01]  /*24b0*/  IMAD.WIDE.U32 R6, R6, 0xc0, RZ ;  /* 0x000000c006067825 */ /* 0x000fe200078e00ff */
[----:B------:R-:W-:-:S03]  /*24c0*/  ISETP.GE.AND P2, PT, R77, UR4, PT ;  /* 0x000000044d007c0c */ /* 0x000fc6000bf46270 */
[----:B------:R-:W-:Y:S01]  /*24d0*/  IMAD.IADD R72, R21, 0x1, R31 ;  /* 0x0000000115487824 */ /* 0x000fe200078e021f */
[----:B------:R-:W-:Y:S01]  /*24e0*/  LEA R31, R36, R0, 0x9 ;  /* 0x00000000241f7211 */ /* 0x000fe200078e48ff */
[----:B------:R-:W-:Y:S01]  /*24f0*/  IMAD.X R5, R40, 0x1, R43, P1 ;  /* 0x0000000128057824 */ /* 0x000fe200008e062b */
[----:B------:R-:W-:Y:S01]  /*2500*/  ISETP.GE.AND P1, PT, R16, UR4, PT ;  /* 0x0000000410007c0c */ /* 0x000fe2000bf26270 */
[----:B------:R-:W-:Y:S01]  /*2510*/  IMAD.IADD R73, R59, 0x1, R73 ;  /* 0x000000013b497824 */ /* 0x000fe200078e0249 */
[----:B------:R-:W-:Y:S01]  /*2520*/  SHF.R.S32.HI R32, RZ, 0x1f, R65 ;  /* 0x0000001fff207819 */ /* 0x000fe20000011441 */
[----:B------:R-:W-:Y:S02]  /*2530*/  IMAD.IADD R71, R7, 0x1, R71 ;  /* 0x0000000107477824 */ /* 0x000fe400078e0247 */
[----:B------:R-:W-:Y:S02]  /*2540*/  IMAD.IADD R69, R57, 0x1, R13 ;  /* 0x0000000139457824 */ /* 0x000fe400078e020d */
[----:B------:R-:W-:-:S02]  /*2550*/  IMAD.IADD R68, R13, 0x1, R35 ;  /* 0x000000010d447824 */ /* 0x000fc400078e0223 */
[----:B------:R-:W-:Y:S02]  /*2560*/  IMAD.IADD R67, R11, 0x1, R15 ;  /* 0x000000010b437824 */ /* 0x000fe400078e020f */
[----:B------:R-:W-:Y:S02]  /*2570*/  IMAD.IADD R66, R15, 0x1, R9 ;  /* 0x000000010f427824 */ /* 0x000fe400078e0209 */
[----:B------:R-:W-:Y:S02]  /*2580*/  IMAD.IADD R3, R14, 0x1, R12 ;  /* 0x000000010e037824 */ /* 0x000fe400078e020c */
[----:B0-----:R-:W-:-:S07]  /*2590*/  IMAD.IADD R0, R61, 0x1, R37 ;  /* 0x000000013d007824 */ /* 0x001fce00078e0225 */
.L_x_460:
[----:B------:R-:W2:Y:S01]  /*25a0*/  LDL R39, [R1+0x34] ;  /* 0x0000340001277983 */ /* 0x000ea20000100800 */
[----:B------:R-:W0:Y:S03]  /*25b0*/  LDC.64 R90, c[0x0][0x300] ;  /* 0x0000c000ff5a7b82 */ /* 0x000e260000000a00 */
[----:B------:R-:W3:Y:S01]  /*25c0*/  LDL.LU R38, [R1] ;  /* 0x0000000001267983 */ /* 0x000ee20000300800 */
[----:B------:R-:W-:Y:S01]  /*25d0*/  VIADD R37, R29, 0xffffffff ;  /* 0xffffffff1d257836 */ /* 0x000fe20000000000 */
[----:B------:R-:W-:Y:S05]  /*25e0*/  YIELD ;  /* 0x0000000000007946 */ /* 0x000fea0003800000 */
[----:B------:R-:W1:Y:S01]  /*25f0*/  LDC.64 R84, c[0x0][0x2e8] ;  /* 0x0000ba00ff547b82 */ /* 0x000e620000000a00 */
[----:B------:R-:W-:Y:S01]  /*2600*/  SHF.R.S32.HI R36, RZ, 0x1f, R37 ;  /* 0x0000001fff247819 */ /* 0x000fe20000011425 */
[-C--:B------:R-:W-:Y:S01]  /*2610*/  IMAD R13, R73, R37.reuse, RZ ;  /* 0x00000025490d7224 */ /* 0x080fe200078e02ff */
[----:B------:R-:W-:Y:S01]  /*2620*/  BSSY B0, `(.L_x_411) ;  /* 0x00002f8000007945 */ /* 0x000fe20003800000 */
[----:B------:R-:W-:-:S04]  /*2630*/  IMAD.WIDE.U32 R88, R58, R37, RZ ;  /* 0x000000253a587225 */ /* 0x000fc800078e00ff */
[----:B------:R-:W-:Y:S01]  /*2640*/  IMAD R13, R36, R58, R13 ;  /* 0x0000003a240d7224 */ /* 0x000fe200078e020d */
[----:B------:R-:W-:Y:S01]  /*2650*/  IADD3 R14, P3, R81, R88, RZ ;  /* 0x00000058510e7210 */ /* 0x000fe20007f7e0ff */
[----:B------:R-:W4:Y:S01]  /*2660*/  LDC R92, c[0x0][0x3f4] ;  /* 0x0000fd00ff5c7b82 */ /* 0x000f220000000800 */
[----:B------:R-:W-:Y:S02]  /*2670*/  IMAD R87, R19, 0x3000, R70 ;  /* 0x0000300013577824 */ /* 0x000fe400078e0246 */
[----:B------:R-:W-:Y:S02]  /*2680*/  IMAD.IADD R89, R89, 0x1, R13 ;  /* 0x0000000159597824 */ /* 0x000fe400078e020d */
[----:B0-----:R-:W-:Y:S02]  /*2690*/  IMAD R29, R91, 0x60, RZ ;  /* 0x000000605b1d7824 */ /* 0x001fe400078e02ff */
[----:B------:R-:W-:-:S04]  /*26a0*/  IMAD.WIDE.U32 R12, R90, 0x60, R88 ;  /* 0x000000605a0c7825 */ /* 0x000fc800078e0058 */
[----:B------:R-:W-:Y:S01]  /*26b0*/  IMAD.X R15, R89, 0x1, R79, P3 ;  /* 0x00000001590f7824 */ /* 0x000fe200018e064f */
[----:B------:R-:W-:Y:S01]  /*26c0*/  IADD3 R12, P3, R81, R12, RZ ;  /* 0x0000000c510c7210 */ /* 0x000fe20007f7e0ff */
[----:B------:R-:W-:-:S03]  /*26d0*/  VIADD R83, R87, 0x20 ;  /* 0x0000002057537836 */ /* 0x000fc60000000000 */
[----:B------:R-:W-:Y:S01]  /*26e0*/  IADD3.X R13, R79, R13, R29, P3, !PT ;  /* 0x0000000d4f0d7210 */ /* 0x000fe20001ffe41d */
[----:B------:R-:W-:Y:S01]  /*26f0*/  IMAD.MOV.U32 R29, RZ, RZ, R37 ;  /* 0x000000ffff1d7224 */ /* 0x000fe200078e0025 */
[----:B-1----:R-:W-:-:S04]  /*2700*/  LEA R42, P3, R14, R84, 0x1 ;  /* 0x000000540e2a7211 */ /* 0x002fc800078608ff */
[----:B------:R-:W-:Y:S02]  /*2710*/  LEA.HI.X R43, R14, R85, R15, 0x1, P3 ;  /* 0x000000550e2b7211 */ /* 0x000fe400018f0c0f */
[----:B------:R-:W-:-:S04]  /*2720*/  LEA R40, P3, R12, R84, 0x1 ;  /* 0x000000540c287211 */ /* 0x000fc800078608ff */
[----:B------:R-:W-:Y:S02]  /*2730*/  LEA.HI.X R41, R12, R85, R13, 0x1, P3 ;  /* 0x000000550c297211 */ /* 0x000fe400018f0c0d */
[----:B------:R-:W-:Y:S02]  /*2740*/  ISETP.GT.AND P3, PT, R37, R30, PT ;  /* 0x0000001e2500720c */ /* 0x000fe40003f64270 */
[----:B--2---:R-:W-:Y:S02]  /*2750*/  LOP3.LUT P4, RZ, R39, 0x4, RZ, 0xc0, !PT ;  /* 0x0000000427ff7812 */ /* 0x004fe4000788c0ff */
[----:B---3--:R-:W-:-:S09]  /*2760*/  LOP3.LUT R38, R38, 0xfffffffd, RZ, 0xc0, !PT ;  /* 0xfffffffd26267812 */ /* 0x008fd200078ec0ff */
[----:B------:R-:W-:Y:S02]  /*2770*/  @P3 LOP3.LUT R38, R38, 0x2, RZ, 0xfc, !PT ;  /* 0x0000000226263812 */ /* 0x000fe400078efcff */
[----:B----4-:R-:W-:-:S03]  /*2780*/  ISETP.GE.AND P3, PT, R92, 0x1, PT ;  /* 0x000000015c00780c */ /* 0x010fc60003f66270 */
[----:B------:R0:W-:Y:S01]  /*2790*/  STL [R1], R38 ;  /* 0x0000002601007387 */ /* 0x0001e20000100800 */
[C---:B------:R-:W-:Y:S02]  /*27a0*/  @P4 VIADD R83, R87.reuse, 0xffffffe0 ;  /* 0xffffffe057534836 */ /* 0x040fe40000000000 */
[--C-:B------:R-:W-:Y:S02]  /*27b0*/  IMAD R87, R87, 0x2, R28.reuse ;  /* 0x0000000257577824 */ /* 0x100fe400078e021c */
[----:B------:R-:W-:-:S05]  /*27c0*/  IMAD R83, R83, 0x2, R28 ;  /* 0x0000000253537824 */ /* 0x000fca00078e021c */
[----:B0-----:R-:W-:Y:S05]  /*27d0*/  @!P3 BRA `(.L_x_412) ;  /* 0x0000002c0008b947 */ /* 0x001fea0003800000 */
[----:B------:R-:W-:Y:S01]  /*27e0*/  ULDC.U8 UR4, c[0x0][0x410] ;  /* 0x0001040000047ab9 */ /* 0x000fe20000000000 */
[-C--:B------:R-:W-:Y:S01]  /*27f0*/  IMAD R13, R72, R37.reuse, RZ ;  /* 0x00000025480d7224 */ /* 0x080fe200078e02ff */
[----:B------:R-:W-:Y:S01]  /*2800*/  ISETP.NE.AND P3, PT, RZ, UR4, PT ;  /* 0x00000004ff007c0c */ /* 0x000fe2000bf65270 */
[-C--:B------:R-:W-:Y:S02]  /*2810*/  IMAD R15, R71, R37.reuse, RZ ;  /* 0x00000025470f7224 */ /* 0x080fe400078e02ff */
[----:B------:R-:W-:Y:S02]  /*2820*/  IMAD R86, R29, -0xc0, R27 ;  /* 0xffffff401d567824 */ /* 0x000fe400078e021b */
[C---:B------:R-:W-:Y:S02]  /*2830*/  IMAD R13, R36.reuse, R20, R13 ;  /* 0x00000014240d7224 */ /* 0x040fe400078e020d */
[----:B------:R-:W-:Y:S01]  /*2840*/  IMAD R15, R36, R6, R15 ;  /* 0x00000006240f7224 */ /* 0x000fe200078e020f */
[----:B------:R-:W-:Y:S01]  /*2850*/  VIMNMX R86, R86, 0xc0, PT ;  /* 0x000000c056567848 */ /* 0x000fe20003fe0100 */
[----:B------:R-:W-:-:S04]  /*2860*/  IMAD.WIDE.U32 R50, R20, R37, RZ ;  /* 0x0000002514327225 */ /* 0x000fc800078e00ff */
[----:B------:R-:W-:-:S04]  /*2870*/  IMAD.WIDE.U32 R48, R6, R37, RZ ;  /* 0x0000002506307225 */ /* 0x000fc800078e00ff */
[----:B------:R-:W-:Y:S02]  /*2880*/  IMAD.IADD R93, R51, 0x1, R13 ;  /* 0x00000001335d7824 */ /* 0x000fe400078e020d */
[----:B------:R-:W-:Y:S01]  /*2890*/  IMAD.IADD R82, R49, 0x1, R15 ;  /* 0x0000000131527824 */ /* 0x000fe200078e020f */
[----:B------:R-:W-:Y:S06]  /*28a0*/  @!P3 BRA `(.L_x_413) ;  /* 0x000000140018b947 */ /* 0x000fec0003800000 */
[----:B------:R-:W-:Y:S01]  /*28b0*/  ISETP.GE.AND P4, PT, R18, R86, PT ;  /* 0x000000561200720c */ /* 0x000fe20003f86270 */
[----:B------:R-:W-:Y:S01]  /*28c0*/  BSSY B1, `(.L_x_414) ;  /* 0x000001e000017945 */ /* 0x000fe20003800000 */
[----:B------:R-:W-:Y:S02]  /*28d0*/  CS2R R36, SRZ ;  /* 0x0000000000247805 */ /* 0x000fe4000001ff00 */
[----:B------:R-:W-:Y:S02]  /*28e0*/  CS2R R52, SRZ ;  /* 0x0000000000347805 */ /* 0x000fe4000001ff00 */
[----:B------:R-:W-:Y:S02]  /*28f0*/  CS2R R84, SRZ ;  /* 0x0000000000547805 */ /* 0x000fe4000001ff00 */
[----:B------:R-:W-:Y:S02]  /*2900*/  CS2R R54, SRZ ;  /* 0x0000000000367805 */ /* 0x000fe4000001ff00 */
[----:B------:R-:W-:-:S02]  /*2910*/  CS2R R88, SRZ ;  /* 0x0000000000587805 */ /* 0x000fc4000001ff00 */
[----:B------:R-:W-:Y:S02]  /*2920*/  CS2R R44, SRZ ;  /* 0x00000000002c7805 */ /* 0x000fe4000001ff00 */
[----:B------:R-:W-:Y:S02]  /*2930*/  CS2R R38, SRZ ;  /* 0x0000000000267805 */ /* 0x000fe4000001ff00 */
[----:B------:R-:W-:Y:S01]  /*2940*/  CS2R R46, SRZ ;  /* 0x00000000002e7805 */ /* 0x000fe2000001ff00 */
[----:B------:R-:W-:Y:S06]  /*2950*/  @P4 BRA `(.L_x_415) ;  /* 0x0000000000504947 */ /* 0x000fec0003800000 */
[----:B------:R-:W-:Y:S01]  /*2960*/  IADD3 R13, P3, R56, R50, RZ ;  /* 0x00000032380d7210 */ /* 0x000fe20007f7e0ff */
[----:B------:R-:W-:Y:S01]  /*2970*/  ULDC.64 UR4, c[0x0][0x3e8] ;  /* 0x0000fa0000047ab9 */ /* 0x000fe20000000a00 */
[----:B------:R-:W-:Y:S02]  /*2980*/  CS2R R84, SRZ ;  /* 0x0000000000547805 */ /* 0x000fe4000001ff00 */
[----:B------:R-:W-:Y:S01]  /*2990*/  CS2R R88, SRZ ;  /* 0x0000000000587805 */ /* 0x000fe2000001ff00 */
[----:B------:R-:W-:Y:S01]  /*29a0*/  IMAD.X R14, R93, 0x1, R69, P3 ;  /* 0x000000015d0e7824 */ /* 0x000fe200018e0645 */
[----:B------:R-:W-:-:S05]  /*29b0*/  IADD3 R15, P3, R10, R48, RZ ;  /* 0x000000300a0f7210 */ /* 0x000fca0007f7e0ff */
[----:B------:R-:W-:Y:S01]  /*29c0*/  IMAD.X R52, R82, 0x1, R67, P3 ;  /* 0x0000000152347824 */ /* 0x000fe200018e0643 */
[----:B------:R-:W-:-:S04]  /*29d0*/  LEA R12, P3, R13, UR4, 0x1 ;  /* 0x000000040d0c7c11 */ /* 0x000fc8000f8608ff */
[----:B------:R-:W-:Y:S01]  /*29e0*/  LEA.HI.X R13, R13, UR5, R14, 0x1, P3 ;  /* 0x000000050d0d7c11 */ /* 0x000fe200098f0c0e */
[----:B------:R-:W-:Y:S02]  /*29f0*/  ULDC.64 UR4, c[0x0][0x400] ;  /* 0x0001000000047ab9 */ /* 0x000fe40000000a00 */
[----:B------:R-:W-:-:S04]  /*2a00*/  LEA R14, P3, R15, UR4, 0x1 ;  /* 0x000000040f0e7c11 */ /* 0x000fc8000f8608ff */
[----:B------:R-:W-:Y:S02]  /*2a10*/  LEA.HI.X R15, R15, UR5, R52, 0x1, P3 ;  /* 0x000000050f0f7c11 */ /* 0x000fe400098f0c34 */
[----:B------:R-:W-:Y:S02]  /*2a20*/  ISETP.GE.AND P3, PT, R22, R92, PT ;  /* 0x0000005c1600720c */ /* 0x000fe40003f66270 */
[----:B------:R-:W-:Y:S02]  /*2a30*/  CS2R R52, SRZ ;  /* 0x0000000000347805 */ /* 0x000fe4000001ff00 */
[----:B------:R-:W-:-:S09]  /*2a40*/  CS2R R54, SRZ ;  /* 0x0000000000367805 */ /* 0x000fd2000001ff00 */
[----:B------:R0:W5:Y:S04]  /*2a50*/  @!P3 LDG.E.64 R84, desc[UR56][R12.64] ;  /* 0x000000380c54b981 */ /* 0x000168000c1e1b00 */
[----:B------:R0:W5:Y:S01]  /*2a60*/  @!P3 LDG.E.64 R88, desc[UR56][R14.64] ;  /* 0x000000380e58b981 */ /* 0x000162000c1e1b00 */
[----:B------:R-:W-:-:S13]  /*2a70*/  ISETP.GE.AND P3, PT, R154, R92, PT ;  /* 0x0000005c9a00720c */ /* 0x000fda0003f66270 */
[----:B------:R0:W5:Y:S04]  /*2a80*/  @!P3 LDG.E.64 R52, desc[UR56][R12.64+0x20] ;  /* 0x000020380c34b981 */ /* 0x000168000c1e1b00 */
[----:B------:R0:W5:Y:S02]  /*2a90*/  @!P3 LDG.E.64 R54, desc[UR56][R14.64+0x20] ;  /* 0x000020380e36b981 */ /* 0x000164000c1e1b00 */
.L_x_415:
[----:B------:R-:W-:Y:S05]  /*2aa0*/  BSYNC B1 ;  /* 0x0000000000017941 */ /* 0x000fea0003800000 */
.L_x_414:
[----:B0-----:R-:W-:Y:S01]  /*2ab0*/  VIADD R12, R18, 0x60 ;  /* 0x00000060120c7836 */ /* 0x001fe20000000000 */
[----:B------:R-:W-:Y:S01]  /*2ac0*/  BSSY B1, `(.L_x_416) ;  /* 0x0000021000017945 */ /* 0x000fe20003800000 */
[----:B-----5:R-:W-:Y:S02]  /*2ad0*/  IMAD.MOV.U32 R90, RZ, RZ, R52 ;  /* 0x000000ffff5a7224 */ /* 0x020fe400078e0034 */
[----:B------:R-:W-:Y:S01]  /*2ae0*/  IMAD.MOV.U32 R91, RZ, RZ, R53 ;  /* 0x000000ffff5b7224 */ /* 0x000fe200078e0035 */
[----:B------:R-:W-:-:S13]  /*2af0*/  ISETP.GE.AND P5, PT, R12, R86, PT ;  /* 0x000000560c00720c */ /* 0x000fda0003fa6270 */
[----:B------:R-:W-:Y:S05]  /*2b00*/  @P5 BRA `(.L_x_417) ;  /* 0x0000000000705947 */ /* 0x000fea0003800000 */
[----:B------:R-:W0:Y:S01]  /*2b10*/  LDC.64 R12, c[0x0][0x3f8] ;  /* 0x0000fe00ff0c7b82 */ /* 0x000e220000000a00 */
[----:B------:R-:W-:Y:S01]  /*2b20*/  IMAD.MOV.U32 R51, RZ, RZ, R93 ;  /* 0x000000ffff337224 */ /* 0x000fe200078e005d */
[----:B------:R-:W-:Y:S01]  /*2b30*/  ULDC.64 UR4, c[0x0][0x3e8] ;  /* 0x0000fa0000047ab9 */ /* 0x000fe20000000a00 */
[----:B------:R-:W-:Y:S01]  /*2b40*/  IMAD.MOV.U32 R49, RZ, RZ, R82 ;  /* 0x000000ffff317224 */ /* 0x000fe200078e0052 */
[----:B------:R-:W-:Y:S02]  /*2b50*/  CS2R R44, SRZ ;  /* 0x00000000002c7805 */ /* 0x000fe4000001ff00 */
[----:B------:R-:W-:Y:S01]  /*2b60*/  CS2R R46, SRZ ;  /* 0x00000000002e7805 */ /* 0x000fe2000001ff00 */
[----:B0-----:R-:W-:-:S04]  /*2b70*/  IMAD.WIDE.U32 R50, R12, 0x60, R50 ;  /* 0x000000600c327825 */ /* 0x001fc800078e0032 */
[----:B------:R-:W-:Y:S01]  /*2b80*/  IMAD R13, R13, 0x60, RZ ;  /* 0x000000600d0d7824 */ /* 0x000fe200078e02ff */
[----:B------:R-:W-:-:S04]  /*2b90*/  IADD3 R14, P3, R56, R50, RZ ;  /* 0x00000032380e7210 */ /* 0x000fc80007f7e0ff */
[----:B------:R-:W-:Y:S02]  /*2ba0*/  IADD3.X R51, R69, R51, R13, P3, !PT ;  /* 0x0000003345337210 */ /* 0x000fe40001ffe40d */
[----:B------:R-:W0:Y:S02]  /*2bb0*/  LDC.64 R12, c[0x0][0x408] ;  /* 0x00010200ff0c7b82 */ /* 0x000e240000000a00 */
[----:B0-----:R-:W-:-:S04]  /*2bc0*/  IMAD.WIDE.U32 R48, R12, 0x60, R48 ;  /* 0x000000600c307825 */ /* 0x001fc800078e0030 */
[----:B------:R-:W-:Y:S01]  /*2bd0*/  IMAD R13, R13, 0x60, RZ ;  /* 0x000000600d0d7824 */ /* 0x000fe200078e02ff */
[----:B------:R-:W-:-:S04]  /*2be0*/  IADD3 R15, P3, R10, R48, RZ ;  /* 0x000000300a0f7210 */ /* 0x000fc80007f7e0ff */
[----:B------:R-:W-:Y:S02]  /*2bf0*/  IADD3.X R48, R67, R49, R13, P3, !PT ;  /* 0x0000003143307210 */ /* 0x000fe40001ffe40d */
        /* <DEDUP_REMOVED lines=13> */
.L_x_417:
[----:B------:R-:W-:Y:S05]  /*2cd0*/  BSYNC B1 ;  /* 0x0000000000017941 */ /* 0x000fea0003800000 */
.L_x_416:
[----:B0-----:R-:W-:Y:S01]  /*2ce0*/  IMAD.MOV.U32 R12, RZ, RZ, R84 ;  /* 0x000000ffff0c7224 */ /* 0x001fe200078e0054 */
[----:B------:R-:W-:Y:S01]  /*2cf0*/  ISETP.NE.AND P3, PT, R155, 0x3, PT ;  /* 0x000000039b00780c */ /* 0x000fe20003f65270 */
[----:B------:R-:W-:Y:S01]  /*2d00*/  IMAD.MOV.U32 R13, RZ, RZ, R85 ;  /* 0x000000ffff0d7224 */ /* 0x000fe200078e0055 */
[----:B------:R-:W-:Y:S01]  /*2d10*/  PRMT R100, R91, 0x7610, R100 ;  /* 0x000076105b647816 */ /* 0x000fe20000000064 */
        /* <DEDUP_REMOVED lines=8> */
[----:B-----5:R-:W-:Y:S01]  /*2da0*/  IMAD.MOV.U32 R12, RZ, RZ, R36 ;  /* 0x000000ffff0c7224 */ /* 0x020fe200078e0024 */
        /* <DEDUP_REMOVED lines=14> */
[----:B------:R-:W-:-:S02]  /*2e90*/  PRMT R51, R12, 0x7610, R51 ;  /* 0x000076100c337816 */ /* 0x000fc40000000033 */
[----:B------:R-:W-:Y:S02]  /*2ea0*/  PRMT R90, R13, 0x7610, R90 ;  /* 0x000076100d5a7816 */ /* 0x000fe4000000005a */
[----:B------:R-:W-:Y:S02]  /*2eb0*/  PRMT R96, R14, 0x7610, R96 ;  /* 0x000076100e607816 */ /* 0x000fe40000000060 */
[----:B------:R-:W-:Y:S01]  /*2ec0*/  PRMT R97, R15, 0x7610, R97 ;  /* 0x000076100f617816 */ /* 0x000fe20000000061 */
[----:B------:R-:W-:Y:S06]  /*2ed0*/  @!P3 BRA `(.L_x_418) ;  /* 0x000000000004b947 */ /* 0x000fec0003800000 */
[----:B------:R-:W-:Y:S01]  /*2ee0*/  BPT.TRAP 0x1 ;  /* 0x000000040000795c */ /* 0x000fe20000300000 */
.L_x_418:
[----:B------:R-:W-:Y:S01]  /*2ef0*/  IMAD R82, R19, 0x8, R2 ;  /* 0x0000000813527824 */ /* 0x000fe200078e0202 */
[----:B------:R-:W-:Y:S01]  /*2f00*/  SHF.L.U32 R94, R153, 0x1f, RZ ;  /* 0x0000001f995e7819 */ /* 0x000fe200000006ff */
[----:B------:R-:W-:Y:S03]  /*2f10*/  BSSY B1, `(.L_x_419) ;  /* 0x0000003000017945 */ /* 0x000fe60003800000 */
[----:B------:R-:W0:Y:S02]  /*2f20*/  SYNCS.PHASECHK.TRANS64.TRYWAIT P6, [R82+URZ+0x30890], R94 ;  /* 0x0308905e520075a7 */ /* 0x000e2400080c017f */
[----:B0-----:R-:W-:Y:S05]  /*2f30*/  @!P6 BRA `(.L_x_420) ;  /* 0x000001500020e947 */ /* 0x001fea0003800000 */
.L_x_673:
[----:B------:R-:W-:Y:S05]  /*2f40*/  BSYNC B1 ;  /* 0x0000000000017941 */ /* 0x000fea0003800000 */
.L_x_419:
[----:B------:R-:W-:Y:S04]  /*2f50*/  BSSY B1, `(.L_x_421) ;  /* 0x000006d000017945 */ /* 0x000fe80003800000 */
[----:B------:R-:W-:Y:S05]  /*2f60*/  @P4 BRA `(.L_x_422) ;  /* 0x0000000400ac4947 */ /* 0x000fea0003800000 */
[----:B------:R-:W-:Y:S04]  /*2f70*/  BSSY B2, `(.L_x_423) ;  /* 0x0000036000027945 */ /* 0x000fe80003800000 */
[----:B------:R-:W-:Y:S05]  /*2f80*/  @P1 BRA `(.L_x_424) ;  /* 0x0000000000d01947 */ /* 0x000fea0003800000 */
[----:B------:R1:W2:Y:S01]  /*2f90*/  LDS.128 R12, [R87+0x12000] ;  /* 0x01200000570c7984 */ /* 0x0002a20000000c00 */
[----:B------:R-:W-:Y:S01]  /*2fa0*/  ISETP.GE.AND P4, PT, R22, R92, PT ;  /* 0x0000005c1600720c */ /* 0x000fe20003f86270 */
[----:B------:R-:W-:-:S12]  /*2fb0*/  BSSY B3, `(.L_x_425) ;  /* 0x0000030000037945 */ /* 0x000fd80003800000 */
[----:B-1----:R-:W-:Y:S05]  /*2fc0*/  @P4 BRA `(.L_x_426) ;  /* 0x0000000000b84947 */ /* 0x002fea0003800000 */
[----:B------:R-:W-:Y:S01]  /*2fd0*/  SHF.R.U64 R84, R84, 0x10, R85 ;  /* 0x0000001054547819 */ /* 0x000fe20000001255 */
[----:B--2---:R-:W-:Y:S01]  /*2fe0*/  IMAD.U32 R48, R14, 0x10000, RZ ;  /* 0x000100000e307824 */ /* 0x004fe200078e00ff */
[--C-:B------:R-:W-:Y:S02]  /*2ff0*/  SHF.R.U64 R105, R88, 0x10, R89.reuse ;  /* 0x0000001058697819 */ /* 0x100fe40000001259 */
[----:B------:R-:W-:Y:S02]  /*3000*/  SHF.R.U32.HI R107, RZ, 0x10, R89 ;  /* 0x00000010ff6b7819 */ /* 0x000fe40000011659 */
[----:B------:R-:W-:Y:S02]  /*3010*/  SHF.R.U32.HI R103, RZ, 0x10, R85 ;  /* 0x00000010ff677819 */ /* 0x000fe40000011655 */
[----:B------:R-:W-:Y:S02]  /*3020*/  PRMT R84, R49, 0x5432, R84 ;  /* 0x0000543231547816 */ /* 0x000fe40000000054 */
[----:B------:R-:W-:-:S02]  /*3030*/  PRMT R105, R102, 0x5410, R105 ;  /* 0x0000541066697816 */ /* 0x000fc40000000069 */
[----:B------:R-:W-:Y:S02]  /*3040*/  PRMT R107, R104, 0x5410, R107 ;  /* 0x00005410686b7816 */ /* 0x000fe4000000006b */
[----:B------:R-:W-:Y:S02]  /*3050*/  PRMT R103, R51, 0x5432, R103 ;  /* 0x0000543233677816 */ /* 0x000fe40000000067 */
[----:B------:R-:W-:Y:S01]  /*3060*/  LOP3.LUT R85, R14, 0xffff0000, RZ, 0xc0, !PT ;  /* 0xffff00000e557812 */ /* 0x000fe200078ec0ff */
[----:B------:R-:W-:Y:S01]  /*3070*/  IMAD.U32 R108, R107, 0x10000, RZ ;  /* 0x000100006b6c7824 */ /* 0x000fe200078e00ff */
[----:B------:R-:W-:Y:S01]  /*3080*/  LOP3.LUT R88, R13, 0xffff0000, RZ, 0xc0, !PT ;  /* 0xffff00000d587812 */ /* 0x000fe200078ec0ff */
[----:B------:R-:W-:Y:S01]  /*3090*/  IMAD.U32 R104, R103, 0x10000, RZ ;  /* 0x0001000067687824 */ /* 0x000fe200078e00ff */
[----:B------:R-:W-:Y:S01]  /*30a0*/  LOP3.LUT R106, R105, 0xffff0000, RZ, 0xc0, !PT ;  /* 0xffff0000696a7812 */ /* 0x000fe200078ec0ff */
[----:B------:R-:W-:Y:S01]  /*30b0*/  FMUL.FTZ R111, R85, R108 ;  /* 0x0000006c556f7220 */ /* 0x000fe20000410000 */
[----:B------:R-:W-:Y:S01]  /*30c0*/  LOP3.LUT R102, R84, 0xffff0000, RZ, 0xc0, !PT ;  /* 0xffff000054667812 */ /* 0x000fe200078ec0ff */
[----:B------:R-:W-:Y:S01]  /*30d0*/  IMAD.U32 R105, R105, 0x10000, RZ ;  /* 0x0001000069697824 */ /* 0x000fe200078e00ff */
[----:B------:R-:W-:Y:S01]  /*30e0*/  SHF.L.U32 R89, R13, 0x10, RZ ;  /* 0x000000100d597819 */ /* 0x000fe200000006ff */
[C---:B------:R-:W-:Y:S01]  /*30f0*/  FMUL.FTZ R110, R88.reuse, R106 ;  /* 0x0000006a586e7220 */ /* 0x040fe20000410000 */
[----:B------:R-:W-:Y:S01]  /*3100*/  LOP3.LUT R14, R15, 0xffff0000, RZ, 0xc0, !PT ;  /* 0xffff00000f0e7812 */ /* 0x000fe200078ec0ff */
[----:B------:R-:W-:Y:S01]  /*3110*/  FMUL.FTZ R109, R88, R102 ;  /* 0x00000066586d7220 */ /* 0x000fe20000410000 */
[----:B------:R-:W-:Y:S01]  /*3120*/  LOP3.LUT R107, R107, 0xffff0000, RZ, 0xc0, !PT ;  /* 0xffff00006b6b7812 */ /* 0x000fe200078ec0ff */
[C---:B------:R-:W-:Y:S01]  /*3130*/  IMAD.U32 R13, R12.reuse, 0x10000, RZ ;  /* 0x000100000c0d7824 */ /* 0x040fe200078e00ff */
[----:B------:R-:W-:Y:S01]  /*3140*/  LOP3.LUT R103, R103, 0xffff0000, RZ, 0xc0, !PT ;  /* 0xffff000067677812 */ /* 0x000fe200078ec0ff */
[----:B------:R-:W-:Y:S01]  /*3150*/  FMUL.FTZ R85, R85, R104 ;  /* 0x0000006855557220 */ /* 0x000fe20000410000 */
[----:B------:R-:W-:Y:S01]  /*3160*/  LOP3.LUT R88, R12, 0xffff0000, RZ, 0xc0, !PT ;  /* 0xffff00000c587812 */ /* 0x000fe200078ec0ff */
[----:B------:R-:W-:-:S02]  /*3170*/  IMAD.U32 R84, R84, 0x10000, RZ ;  /* 0x0001000054547824 */ /* 0x000fc400078e00ff */
[----:B------:R-:W-:Y:S01]  /*3180*/  FFMA.FTZ R12, R89, R102, -R110 ;  /* 0x00000066590c7223 */ /* 0x000fe2000001086e */
[----:B------:R-:W-:Y:S01]  /*3190*/  FFMA.FTZ R111, R48, R104, -R111 ;  /* 0x00000068306f7223 */ /* 0x000fe2000001086f */
[C---:B------:R-:W-:Y:S01]  /*31a0*/  FMUL.FTZ R102, R14.reuse, R107 ;  /* 0x0000006b0e667220 */ /* 0x040fe20000410000 */
[----:B------:R-:W-:Y:S01]  /*31b0*/  FMUL.FTZ R104, R14, R103 ;  /* 0x000000670e687220 */ /* 0x000fe20000410000 */
[----:B------:R-:W-:Y:S01]  /*31c0*/  FMUL.FTZ R14, R88, R105 ;  /* 0x00000069580e7220 */ /* 0x000fe20000410000 */
[----:B------:R-:W-:Y:S02]  /*31d0*/  IMAD.U32 R15, R15, 0x10000, RZ ;  /* 0x000100000f0f7824 */ /* 0x000fe400078e00ff */
[----:B------:R-:W-:Y:S01]  /*31e0*/  FFMA.FTZ R109, R89, R106, R109 ;  /* 0x0000006a596d7223 */ /* 0x000fe2000001006d */
[----:B------:R-:W-:Y:S01]  /*31f0*/  FFMA.FTZ R48, R48, R108, R85 ;  /* 0x0000006c30307223 */ /* 0x000fe20000010055 */
[-C--:B------:R-:W-:Y:S01]  /*3200*/  FMUL.FTZ R88, R88, R84.reuse ;  /* 0x0000005458587220 */ /* 0x080fe20000410000 */
[----:B------:R-:W-:Y:S01]  /*3210*/  FFMA.FTZ R14, R13, R84, -R14 ;  /* 0x000000540d0e7223 */ /* 0x000fe2000001080e */
[C---:B------:R-:W-:Y:S01]  /*3220*/  FFMA.FTZ R102, R15.reuse, R103, -R102 ;  /* 0x000000670f667223 */ /* 0x040fe20000010866 */
[----:B------:R-:W-:Y:S01]  /*3230*/  FFMA.FTZ R15, R15, R107, R104 ;  /* 0x0000006b0f0f7223 */ /* 0x000fe20000010068 */
[----:B------:R-:W-:Y:S01]  /*3240*/  FFMA.FTZ R13, R13, R105, R88 ;  /* 0x000000690d0d7223 */ /* 0x000fe20000010058 */
[----:B------:R-:W-:-:S02]  /*3250*/  F2FP.BF16.F32.PACK_AB R109, R109, R12 ;  /* 0x0000000c6d6d723e */ /* 0x000fc400000010ff */
[----:B------:R-:W-:Y:S02]  /*3260*/  F2FP.BF16.F32.PACK_AB R48, R48, R111 ;  /* 0x0000006f3030723e */ /* 0x000fe400000010ff */
[----:B------:R-:W-:Y:S01]  /*3270*/  F2FP.BF16.F32.PACK_AB R12, R13, R14 ;  /* 0x0000000e0d0c723e */ /* 0x000fe200000010ff */
[----:B------:R-:W-:Y:S01]  /*3280*/  IMAD.MOV.U32 R13, RZ, RZ, R109 ;  /* 0x000000ffff0d7224 */ /* 0x000fe200078e006d */
[----:B------:R-:W-:Y:S01]  /*3290*/  F2FP.BF16.F32.PACK_AB R15, R15, R102 ;  /* 0x000000660f0f723e */ /* 0x000fe200000010ff */
[----:B------:R-:W-:-:S07]  /*32a0*/  IMAD.MOV.U32 R14, RZ, RZ, R48 ;  /* 0x000000ffff0e7224 */ /* 0x000fce00078e0030 */
.L_x_426:
[----:B------:R-:W-:Y:S05]  /*32b0*/  BSYNC B3 ;  /* 0x0000000000037941 */ /* 0x000fea0003800000 */
.L_x_425:
[----:B--2---:R1:W-:Y:S02]  /*32c0*/  STG.E.128 desc[UR56][R42.64], R12 ;  /* 0x0000000c2a007986 */ /* 0x0043e4000c101d38 */
.L_x_424:
[----:B------:R-:W-:Y:S05]  /*32d0*/  BSYNC B2 ;  /* 0x0000000000027941 */ /* 0x000fea0003800000 */
.L_x_423:
[----:B------:R-:W-:Y:S05]  /*32e0*/  @P2 BRA `(.L_x_422) ;  /* 0x0000000000cc2947 */ /* 0x000fea0003800000 */
[----:B-1----:R1:W2:Y:S01]  /*32f0*/  LDS.128 R12, [R83+0x12000] ;  /* 0x01200000530c7984 */ /* 0x0022a20000000c00 */
[----:B------:R-:W-:Y:S01]  /*3300*/  ISETP.GE.AND P4, PT, R154, R92, PT ;  /* 0x0000005c9a00720c */ /* 0x000fe20003f86270 */
[----:B------:R-:W-:-:S12]  /*3310*/  BSSY B2, `(.L_x_427) ;  /* 0x000002f000027945 */ /* 0x000fd80003800000 */
[----:B-1----:R-:W-:Y:S05]  /*3320*/  @P4 BRA `(.L_x_428) ;  /* 0x0000000000b44947 */ /* 0x002fea0003800000 */
[----:B------:R-:W-:Y:S02]  /*3330*/  SHF.R.U64 R84, R54, 0x10, R55 ;  /* 0x0000001036547819 */ /* 0x000fe40000001237 */
[--C-:B------:R-:W-:Y:S01]  /*3340*/  SHF.R.U64 R88, R52, 0x10, R53.reuse ;  /* 0x0000001034587819 */ /* 0x100fe20000001235 */
[----:B--2---:R-:W-:Y:S01]  /*3350*/  IMAD.U32 R52, R14, 0x10000, RZ ;  /* 0x000100000e347824 */ /* 0x004fe200078e00ff */
[----:B------:R-:W-:Y:S02]  /*3360*/  SHF.R.U32.HI R53, RZ, 0x10, R53 ;  /* 0x00000010ff357819 */ /* 0x000fe40000011635 */
[----:B------:R-:W-:Y:S02]  /*3370*/  PRMT R99, R99, 0x5410, R84 ;  /* 0x0000541063637816 */ /* 0x000fe40000000054 */
[----:B------:R-:W-:Y:S02]  /*3380*/  PRMT R101, R101, 0x5410, R88 ;  /* 0x0000541065657816 */ /* 0x000fe40000000058 */
[----:B------:R-:W-:-:S02]  /*3390*/  SHF.R.U32.HI R55, RZ, 0x10, R55 ;  /* 0x00000010ff377819 */ /* 0x000fc40000011637 */
[----:B------:R-:W-:Y:S02]  /*33a0*/  PRMT R100, R100, 0x5410, R53 ;  /* 0x0000541064647816 */ /* 0x000fe40000000035 */
[----:B------:R-:W-:Y:S02]  /*33b0*/  LOP3.LUT R53, R13, 0xffff0000, RZ, 0xc0, !PT ;  /* 0xffff00000d357812 */ /* 0x000fe400078ec0ff */
[C---:B------:R-:W-:Y:S01]  /*33c0*/  LOP3.LUT R88, R99.reuse, 0xffff0000, RZ, 0xc0, !PT ;  /* 0xffff000063587812 */ /* 0x040fe200078ec0ff */
[----:B------:R-:W-:Y:S01]  /*33d0*/  IMAD.U32 R99, R99, 0x10000, RZ ;  /* 0x0001000063637824 */ /* 0x000fe200078e00ff */
[C---:B------:R-:W-:Y:S01]  /*33e0*/  LOP3.LUT R84, R101.reuse, 0xffff0000, RZ, 0xc0, !PT ;  /* 0xffff000065547812 */ /* 0x040fe200078ec0ff */
[----:B------:R-:W-:Y:S01]  /*33f0*/  IMAD.U32 R101, R101, 0x10000, RZ ;  /* 0x0001000065657824 */ /* 0x000fe200078e00ff */
[----:B------:R-:W-:Y:S01]  /*3400*/  PRMT R98, R98, 0x5410, R55 ;  /* 0x0000541062627816 */ /* 0x000fe20000000037 */
[----:B------:R-:W-:Y:S01]  /*3410*/  FMUL.FTZ R102, R53, R88 ;  /* 0x0000005835667220 */ /* 0x000fe20000410000 */
[----:B------:R-:W-:Y:S01]  /*3420*/  LOP3.LUT R54, R14, 0xffff0000, RZ, 0xc0, !PT ;  /* 0xffff00000e367812 */ /* 0x000fe200078ec0ff */
[C---:B------:R-:W-:Y:S01]  /*3430*/  IMAD.U32 R14, R15.reuse, 0x10000, RZ ;  /* 0x000100000f0e7824 */ /* 0x040fe200078e00ff */
[----:B------:R-:W-:Y:S01]  /*3440*/  LOP3.LUT R48, R15, 0xffff0000, RZ, 0xc0, !PT ;  /* 0xffff00000f307812 */ /* 0x000fe200078ec0ff */
[----:B------:R-:W-:-:S02]  /*3450*/  IMAD.U32 R15, R13, 0x10000, RZ ;  /* 0x000100000d0f7824 */ /* 0x000fc400078e00ff */
[-C--:B------:R-:W-:Y:S01]  /*3460*/  FMUL.FTZ R53, R53, R84.reuse ;  /* 0x0000005435357220 */ /* 0x080fe20000410000 */
[----:B------:R-:W-:Y:S02]  /*3470*/  IMAD.U32 R85, R98, 0x10000, RZ ;  /* 0x0001000062557824 */ /* 0x000fe400078e00ff */
[C---:B------:R-:W-:Y:S01]  /*3480*/  FFMA.FTZ R102, R15.reuse, R84, -R102 ;  /* 0x000000540f667223 */ /* 0x040fe20000010866 */
[----:B------:R-:W-:Y:S01]  /*3490*/  FFMA.FTZ R89, R15, R88, R53 ;  /* 0x000000580f597223 */ /* 0x000fe20000010035 */
[----:B------:R-:W-:Y:S02]  /*34a0*/  IMAD.U32 R13, R12, 0x10000, RZ ;  /* 0x000100000c0d7824 */ /* 0x000fe400078e00ff */
[----:B------:R-:W-:Y:S01]  /*34b0*/  FMUL.FTZ R103, R54, R85 ;  /* 0x0000005536677220 */ /* 0x000fe20000410000 */
[----:B------:R-:W-:Y:S01]  /*34c0*/  IMAD.U32 R55, R100, 0x10000, RZ ;  /* 0x0001000064377824 */ /* 0x000fe200078e00ff */
[----:B------:R-:W-:Y:S02]  /*34d0*/  LOP3.LUT R53, R98, 0xffff0000, RZ, 0xc0, !PT ;  /* 0xffff000062357812 */ /* 0x000fe400078ec0ff */
[----:B------:R-:W-:Y:S01]  /*34e0*/  LOP3.LUT R15, R100, 0xffff0000, RZ, 0xc0, !PT ;  /* 0xffff0000640f7812 */ /* 0x000fe200078ec0ff */
[-C--:B------:R-:W-:Y:S01]  /*34f0*/  FMUL.FTZ R105, R54, R55.reuse ;  /* 0x0000003736697220 */ /* 0x080fe20000410000 */
[----:B------:R-:W-:Y:S01]  /*3500*/  LOP3.LUT R12, R12, 0xffff0000, RZ, 0xc0, !PT ;  /* 0xffff00000c0c7812 */ /* 0x000fe200078ec0ff */
[----:B------:R-:W-:Y:S01]  /*3510*/  FFMA.FTZ R103, R52, R55, -R103 ;  /* 0x0000003734677223 */ /* 0x000fe20000010867 */
[C---:B------:R-:W-:Y:S01]  /*3520*/  FMUL.FTZ R55, R48.reuse, R53 ;  /* 0x0000003530377220 */ /* 0x040fe20000410000 */
[----:B------:R-:W-:Y:S01]  /*3530*/  FMUL.FTZ R54, R48, R15 ;  /* 0x0000000f30367220 */ /* 0x000fe20000410000 */
[----:B------:R-:W-:Y:S01]  /*3540*/  FFMA.FTZ R52, R52, R85, R105 ;  /* 0x0000005534347223 */ /* 0x000fe20000010069 */
[C---:B------:R-:W-:Y:S01]  /*3550*/  FMUL.FTZ R48, R12.reuse, R99 ;  /* 0x000000630c307220 */ /* 0x040fe20000410000 */
[----:B------:R-:W-:Y:S01]  /*3560*/  FMUL.FTZ R12, R12, R101 ;  /* 0x000000650c0c7220 */ /* 0x000fe20000410000 */
[C---:B------:R-:W-:Y:S01]  /*3570*/  FFMA.FTZ R55, R14.reuse, R15, -R55 ;  /* 0x0000000f0e377223 */ /* 0x040fe20000010837 */
[----:B------:R-:W-:Y:S01]  /*3580*/  FFMA.FTZ R54, R14, R53, R54 ;  /* 0x000000350e367223 */ /* 0x000fe20000010036 */
[C---:B------:R-:W-:Y:S01]  /*3590*/  FFMA.FTZ R48, R13.reuse, R101, -R48 ;  /* 0x000000650d307223 */ /* 0x040fe20000010830 */
[----:B------:R-:W-:Y:S01]  /*35a0*/  FFMA.FTZ R13, R13, R99, R12 ;  /* 0x000000630d0d7223 */ /* 0x000fe2000001000c */
[----:B------:R-:W-:-:S02]  /*35b0*/  F2FP.BF16.F32.PACK_AB R89, R89, R102 ;  /* 0x000000665959723e */ /* 0x000fc400000010ff */
[----:B------:R-:W-:Y:S02]  /*35c0*/  F2FP.BF16.F32.PACK_AB R15, R54, R55 ;  /* 0x00000037360f723e */ /* 0x000fe400000010ff */
[----:B------:R-:W-:Y:S01]  /*35d0*/  F2FP.BF16.F32.PACK_AB R12, R13, R48 ;  /* 0x000000300d0c723e */ /* 0x000fe200000010ff */
[----:B------:R-:W-:Y:S01]  /*35e0*/  IMAD.MOV.U32 R13, RZ, RZ, R89 ;  /* 0x000000ffff0d7224 */ /* 0x000fe200078e0059 */
[----:B------:R-:W-:-:S07]  /*35f0*/  F2FP.BF16.F32.PACK_AB R14, R52, R103 ;  /* 0x00000067340e723e */ /* 0x000fce00000010ff */
.L_x_428:
[----:B------:R-:W-:Y:S05]  /*3600*/  BSYNC B2 ;  /* 0x0000000000027941 */ /* 0x000fea0003800000 */
.L_x_427:
[----:B--2---:R2:W-:Y:S02]  /*3610*/  STG.E.128 desc[UR56][R42.64+0x40], R12 ;  /* 0x0000400c2a007986 */ /* 0x0045e4000c101d38 */
.L_x_422:
[----:B------:R-:W-:Y:S05]  /*3620*/  BSYNC B1 ;  /* 0x0000000000017941 */ /* 0x000fea0003800000 */
.L_x_421:
[----:B------:R-:W-:Y:S05]  /*3630*/  @P5 BRA `(.L_x_429) ;  /* 0x0000001c00d85947 */ /* 0x000fea0003800000 */
[----:B------:R-:W-:Y:S04]  /*3640*/  BSSY B1, `(.L_x_430) ;  /* 0x0000036000017945 */ /* 0x000fe80003800000 */
[----:B------:R-:W-:Y:S05]  /*3650*/  @P1 BRA `(.L_x_431) ;  /* 0x0000000000d01947 */ /* 0x000fea0003800000 */
[----:B-12---:R1:W2:Y:S01]  /*3660*/  LDS.128 R12, [R87+0x15000] ;  /* 0x01500000570c7984 */ /* 0x0062a20000000c00 */
[----:B------:R-:W-:Y:S01]  /*3670*/  ISETP.GE.AND P4, PT, R22, R92, PT ;  /* 0x0000005c1600720c */ /* 0x000fe20003f86270 */
[----:B------:R-:W-:-:S12]  /*3680*/  BSSY B2, `(.L_x_432) ;  /* 0x0000030000027945 */ /* 0x000fd80003800000 */
[----:B-1----:R-:W-:Y:S05]  /*3690*/  @P4 BRA `(.L_x_433) ;  /* 0x0000000000b84947 */ /* 0x002fea0003800000 */
[--C-:B------:R-:W-:Y:S01]  /*36a0*/  SHF.R.U64 R53, R46, 0x10, R47.reuse ;  /* 0x000000102e357819 */ /* 0x100fe2000000122f */
[----:B--2---:R-:W-:Y:S01]  /*36b0*/  IMAD.U32 R42, R14, 0x10000, RZ ;  /* 0x000100000e2a7824 */ /* 0x004fe200078e00ff */
[----:B------:R-:W-:Y:S02]  /*36c0*/  SHF.R.U32.HI R46, RZ, 0x10, R47 ;  /* 0x00000010ff2e7819 */ /* 0x000fe4000001162f */
[--C-:B------:R-:W-:Y:S02]  /*36d0*/  SHF.R.U32.HI R48, RZ, 0x10, R45.reuse ;  /* 0x00000010ff307819 */ /* 0x100fe4000001162d */
[----:B------:R-:W-:Y:S01]  /*36e0*/  SHF.R.U64 R52, R44, 0x10, R45 ;  /* 0x000000102c347819 */ /* 0x000fe2000000122d */
[----:B------:R-:W-:Y:S01]  /*36f0*/  IMAD.U32 R44, R15, 0x10000, RZ ;  /* 0x000100000f2c7824 */ /* 0x000fe200078e00ff */
[----:B------:R-:W-:Y:S02]  /*3700*/  PRMT R97, R97, 0x5410, R46 ;  /* 0x0000541061617816 */ /* 0x000fe4000000002e */
[----:B------:R-:W-:-:S02]  /*3710*/  PRMT R93, R93, 0x5410, R48 ;  /* 0x000054105d5d7816 */ /* 0x000fc40000000030 */
[----:B------:R-:W-:Y:S02]  /*3720*/  PRMT R96, R96, 0x5410, R53 ;  /* 0x0000541060607816 */ /* 0x000fe40000000035 */
[----:B------:R-:W-:Y:S01]  /*3730*/  LOP3.LUT R43, R14, 0xffff0000, RZ, 0xc0, !PT ;  /* 0xffff00000e2b7812 */ /* 0x000fe200078ec0ff */
[----:B------:R-:W-:Y:S01]  /*3740*/  IMAD.U32 R47, R93, 0x10000, RZ ;  /* 0x000100005d2f7824 */ /* 0x000fe200078e00ff */
[----:B------:R-:W-:Y:S01]  /*3750*/  LOP3.LUT R45, R15, 0xffff0000, RZ, 0xc0, !PT ;  /* 0xffff00000f2d7812 */ /* 0x000fe200078ec0ff */
[----:B------:R-:W-:Y:S01]  /*3760*/  IMAD.U32 R14, R13, 0x10000, RZ ;  /* 0x000100000d0e7824 */ /* 0x000fe200078e00ff */
[----:B------:R-:W-:Y:S01]  /*3770*/  PRMT R91, R91, 0x5410, R52 ;  /* 0x000054105b5b7816 */ /* 0x000fe20000000034 */
[----:B------:R-:W-:Y:S01]  /*3780*/  IMAD.U32 R52, R97, 0x10000, RZ ;  /* 0x0001000061347824 */ /* 0x000fe200078e00ff */
[----:B------:R-:W-:Y:S01]  /*3790*/  LOP3.LUT R15, R13, 0xffff0000, RZ, 0xc0, !PT ;  /* 0xffff00000d0f7812 */ /* 0x000fe200078ec0ff */
[----:B------:R-:W-:Y:S01]  /*37a0*/  IMAD.U32 R13, R12, 0x10000, RZ ;  /* 0x000100000c0d7824 */ /* 0x000fe200078e00ff */
[----:B------:R-:W-:Y:S01]  /*37b0*/  LOP3.LUT R48, R96, 0xffff0000, RZ, 0xc0, !PT ;  /* 0xffff000060307812 */ /* 0x000fe200078ec0ff */
[----:B------:R-:W-:Y:S01]  /*37c0*/  FMUL.FTZ R55, R43, R52 ;  /* 0x000000342b377220 */ /* 0x000fe20000410000 */
[----:B------:R-:W-:Y:S01]  /*37d0*/  LOP3.LUT R46, R91, 0xffff0000, RZ, 0xc0, !PT ;  /* 0xffff00005b2e7812 */ /* 0x000fe200078ec0ff */
[-C--:B------:R-:W-:Y:S01]  /*37e0*/  FMUL.FTZ R43, R43, R47.reuse ;  /* 0x0000002f2b2b7220 */ /* 0x080fe20000410000 */
[----:B------:R-:W-:Y:S01]  /*37f0*/  LOP3.LUT R97, R97, 0xffff0000, RZ, 0xc0, !PT ;  /* 0xffff000061617812 */ /* 0x000fe200078ec0ff */
[----:B------:R-:W-:Y:S01]  /*3800*/  FMUL.FTZ R53, R15, R48 ;  /* 0x000000300f357220 */ /* 0x000fe20000410000 */
[----:B------:R-:W-:Y:S01]  /*3810*/  LOP3.LUT R93, R93, 0xffff0000, RZ, 0xc0, !PT ;  /* 0xffff00005d5d7812 */ /* 0x000fe200078ec0ff */
[----:B------:R-:W-:Y:S01]  /*3820*/  FFMA.FTZ R55, R42, R47, -R55 ;  /* 0x0000002f2a377223 */ /* 0x000fe20000010837 */
[-C--:B------:R-:W-:Y:S01]  /*3830*/  FMUL.FTZ R15, R15, R46.reuse ;  /* 0x0000002e0f0f7220 */ /* 0x080fe20000410000 */
[----:B------:R-:W-:Y:S01]  /*3840*/  LOP3.LUT R12, R12, 0xffff0000, RZ, 0xc0, !PT ;  /* 0xffff00000c0c7812 */ /* 0x000fe200078ec0ff */
[----:B------:R-:W-:Y:S01]  /*3850*/  FFMA.FTZ R53, R14, R46, -R53 ;  /* 0x0000002e0e357223 */ /* 0x000fe20000010835 */
[----:B------:R-:W-:Y:S01]  /*3860*/  FFMA.FTZ R42, R42, R52, R43 ;  /* 0x000000342a2a7223 */ /* 0x000fe2000001002b */
[----:B------:R-:W-:-:S02]  /*3870*/  IMAD.U32 R96, R96, 0x10000, RZ ;  /* 0x0001000060607824 */ /* 0x000fc400078e00ff */
[----:B------:R-:W-:Y:S01]  /*3880*/  FMUL.FTZ R43, R45, R97 ;  /* 0x000000612d2b7220 */ /* 0x000fe20000410000 */
[----:B------:R-:W-:Y:S02]  /*3890*/  IMAD.U32 R91, R91, 0x10000, RZ ;  /* 0x000100005b5b7824 */ /* 0x000fe400078e00ff */
[----:B------:R-:W-:Y:S01]  /*38a0*/  FMUL.FTZ R46, R45, R93 ;  /* 0x0000005d2d2e7220 */ /* 0x000fe20000410000 */
[----:B------:R-:W-:Y:S01]  /*38b0*/  FFMA.FTZ R48, R14, R48, R15 ;  /* 0x000000300e307223 */ /* 0x000fe2000001000f */
[CC--:B------:R-:W-:Y:S01]  /*38c0*/  FMUL.FTZ R14, R12.reuse, R96.reuse ;  /* 0x000000600c0e7220 */ /* 0x0c0fe20000410000 */
        /* <DEDUP_REMOVED lines=9> */
[----:B------:R-:W-:Y:S01]  /*3960*/  F2FP.BF16.F32.PACK_AB R13, R48, R53 ;  /* 0x00000035300d723e */ /* 0x000fe200000010ff */
[----:B------:R-:W-:-:S07]  /*3970*/  IMAD.MOV.U32 R15, RZ, RZ, R43 ;  /* 0x000000ffff0f7224 */ /* 0x000fce00078e002b */
.L_x_433:
[----:B------:R-:W-:Y:S05]  /*3980*/  BSYNC B2 ;  /* 0x0000000000027941 */ /* 0x000fea0003800000 */
.L_x_432:
[----:B--2---:R3:W-:Y:S02]  /*3990*/  STG.E.128 desc[UR56][R40.64], R12 ;  /* 0x0000000c28007986 */ /* 0x0047e4000c101d38 */
.L_x_431:
[----:B------:R-:W-:Y:S05]  /*39a0*/  BSYNC B1 ;  /* 0x0000000000017941 */ /* 0x000fea0003800000 */
.L_x_430:
[----:B------:R-:W-:Y:S05]  /*39b0*/  @P2 BRA `(.L_x_429) ;  /* 0x0000001800f82947 */ /* 0x000fea0003800000 */
[----:B-123--:R1:W2:Y:S01]  /*39c0*/  LDS.128 R12, [R83+0x15000] ;  /* 0x01500000530c7984 */ /* 0x00e2a20000000c00 */
[----:B------:R-:W-:Y:S01]  /*39d0*/  ISETP.GE.AND P4, PT, R154, R92, PT ;  /* 0x0000005c9a00720c */ /* 0x000fe20003f86270 */
[----:B------:R-:W-:-:S12]  /*39e0*/  BSSY B1, `(.L_x_434) ;  /* 0x0000030000017945 */ /* 0x000fd80003800000 */
[----:B-1----:R-:W-:Y:S05]  /*39f0*/  @P4 BRA `(.L_x_435) ;  /* 0x0000000000b84947 */ /* 0x002fea0003800000 */
[----:B------:R-:W-:Y:S01]  /*3a00*/  SHF.R.U64 R42, R38, 0x10, R39 ;  /* 0x00000010262a7819 */ /* 0x000fe20000001227 */
[----:B--2---:R-:W-:Y:S01]  /*3a10*/  IMAD.U32 R38, R15, 0x10000, RZ ;  /* 0x000100000f267824 */ /* 0x004fe200078e00ff */
[----:B------:R-:W-:Y:S01]  /*3a20*/  SHF.R.U64 R44, R36, 0x10, R37 ;  /* 0x00000010242c7819 */ /* 0x000fe20000001225 */
[----:B------:R-:W-:Y:S01]  /*3a30*/  IMAD.U32 R36, R14, 0x10000, RZ ;  /* 0x000100000e247824 */ /* 0x000fe200078e00ff */
[----:B------:R-:W-:Y:S02]  /*3a40*/  SHF.R.U32.HI R43, RZ, 0x10, R39 ;  /* 0x00000010ff2b7819 */ /* 0x000fe40000011627 */
[----:B------:R-:W-:Y:S02]  /*3a50*/  SHF.R.U32.HI R45, RZ, 0x10, R37 ;  /* 0x00000010ff2d7819 */ /* 0x000fe40000011625 */
[----:B------:R-:W-:Y:S02]  /*3a60*/  PRMT R51, R51, 0x5410, R42 ;  /* 0x0000541033337816 */ /* 0x000fe4000000002a */
[----:B------:R-:W-:-:S02]  /*3a70*/  PRMT R49, R49, 0x5410, R44 ;  /* 0x0000541031317816 */ /* 0x000fc4000000002c */
[----:B------:R-:W-:Y:S02]  /*3a80*/  PRMT R90, R90, 0x5410, R43 ;  /* 0x000054105a5a7816 */ /* 0x000fe4000000002b */
[----:B------:R-:W-:Y:S02]  /*3a90*/  LOP3.LUT R39, R15, 0xffff0000, RZ, 0xc0, !PT ;  /* 0xffff00000f277812 */ /* 0x000fe400078ec0ff */
[----:B------:R-:W-:Y:S01]  /*3aa0*/  PRMT R50, R50, 0x5410, R45 ;  /* 0x0000541032327816 */ /* 0x000fe2000000002d */
[----:B------:R-:W-:Y:S01]  /*3ab0*/  IMAD.U32 R45, R90, 0x10000, RZ ;  /* 0x000100005a2d7824 */ /* 0x000fe200078e00ff */
[----:B------:R-:W-:Y:S02]  /*3ac0*/  LOP3.LUT R15, R13, 0xffff0000, RZ, 0xc0, !PT ;  /* 0xffff00000d0f7812 */ /* 0x000fe400078ec0ff */
[----:B------:R-:W-:Y:S01]  /*3ad0*/  LOP3.LUT R44, R51, 0xffff0000, RZ, 0xc0, !PT ;  /* 0xffff0000332c7812 */ /* 0x000fe200078ec0ff */
[----:B------:R-:W-:Y:S01]  /*3ae0*/  IMAD.U32 R43, R50, 0x10000, RZ ;  /* 0x00010000322b7824 */ /* 0x000fe200078e00ff */
[----:B------:R-:W-:Y:S01]  /*3af0*/  LOP3.LUT R42, R49, 0xffff0000, RZ, 0xc0, !PT ;  /* 0xffff0000312a7812 */ /* 0x000fe200078ec0ff */
[----:B------:R-:W-:Y:S01]  /*3b00*/  IMAD.U32 R51, R51, 0x10000, RZ ;  /* 0x0001000033337824 */ /* 0x000fe200078e00ff */
[----:B------:R-:W-:Y:S01]  /*3b10*/  LOP3.LUT R37, R14, 0xffff0000, RZ, 0xc0, !PT ;  /* 0xffff00000e257812 */ /* 0x000fe200078ec0ff */
[----:B------:R-:W-:-:S02]  /*3b20*/  IMAD.U32 R14, R13, 0x10000, RZ ;  /* 0x000100000d0e7824 */ /* 0x000fc400078e00ff */
[C---:B------:R-:W-:Y:S01]  /*3b30*/  FMUL.FTZ R47, R15.reuse, R44 ;  /* 0x0000002c0f2f7220 */ /* 0x040fe20000410000 */
[C---:B------:R-:W-:Y:S02]  /*3b40*/  IMAD.U32 R13, R12.reuse, 0x10000, RZ ;  /* 0x000100000c0d7824 */ /* 0x040fe400078e00ff */
[-C--:B------:R-:W-:Y:S01]  /*3b50*/  FMUL.FTZ R15, R15, R42.reuse ;  /* 0x0000002a0f0f7220 */ /* 0x080fe20000410000 */
[----:B------:R-:W-:Y:S01]  /*3b60*/  LOP3.LUT R12, R12, 0xffff0000, RZ, 0xc0, !PT ;  /* 0xffff00000c0c7812 */ /* 0x000fe200078ec0ff */
[C---:B------:R-:W-:Y:S01]  /*3b70*/  FMUL.FTZ R53, R37.reuse, R45 ;  /* 0x0000002d25357220 */ /* 0x040fe20000410000 */
[----:B------:R-:W-:Y:S01]  /*3b80*/  LOP3.LUT R90, R90, 0xffff0000, RZ, 0xc0, !PT ;  /* 0xffff00005a5a7812 */ /* 0x000fe200078ec0ff */
[-C--:B------:R-:W-:Y:S01]  /*3b90*/  FMUL.FTZ R37, R37, R43.reuse ;  /* 0x0000002b25257220 */ /* 0x080fe20000410000 */
[----:B------:R-:W-:Y:S01]  /*3ba0*/  LOP3.LUT R50, R50, 0xffff0000, RZ, 0xc0, !PT ;  /* 0xffff000032327812 */ /* 0x000fe200078ec0ff */
[----:B------:R-:W-:Y:S02]  /*3bb0*/  IMAD.U32 R49, R49, 0x10000, RZ ;  /* 0x0001000031317824 */ /* 0x000fe400078e00ff */
[C---:B------:R-:W-:Y:S01]  /*3bc0*/  FFMA.FTZ R47, R14.reuse, R42, -R47 ;  /* 0x0000002a0e2f7223 */ /* 0x040fe2000001082f */
[----:B------:R-:W-:Y:S01]  /*3bd0*/  FFMA.FTZ R44, R14, R44, R15 ;  /* 0x0000002c0e2c7223 */ /* 0x000fe2000001000f */
[----:B------:R-:W-:Y:S01]  /*3be0*/  FFMA.FTZ R53, R36, R43, -R53 ;  /* 0x0000002b24357223 */ /* 0x000fe20000010835 */
[----:B------:R-:W-:Y:S01]  /*3bf0*/  FMUL.FTZ R14, R12, R51 ;  /* 0x000000330c0e7220 */ /* 0x000fe20000410000 */
[----:B------:R-:W-:Y:S01]  /*3c00*/  FFMA.FTZ R36, R36, R45, R37 ;  /* 0x0000002d24247223 */ /* 0x000fe20000010025 */
[C---:B------:R-:W-:Y:S01]  /*3c10*/  FMUL.FTZ R15, R39.reuse, R90 ;  /* 0x0000005a270f7220 */ /* 0x040fe20000410000 */
[-C--:B------:R-:W-:Y:S01]  /*3c20*/  FMUL.FTZ R12, R12, R49.reuse ;  /* 0x000000310c0c7220 */ /* 0x080fe20000410000 */
[-C--:B------:R-:W-:Y:S01]  /*3c30*/  FMUL.FTZ R39, R39, R50.reuse ;  /* 0x0000003227277220 */ /* 0x080fe20000410000 */
[C---:B------:R-:W-:Y:S01]  /*3c40*/  FFMA.FTZ R14, R13.reuse, R49, -R14 ;  /* 0x000000310d0e7223 */ /* 0x040fe2000001080e */
        /* <DEDUP_REMOVED lines=9> */
.L_x_435:
[----:B------:R-:W-:Y:S05]  /*3ce0*/  BSYNC B1 ;  /* 0x0000000000017941 */ /* 0x000fea0003800000 */
.L_x_434:
[----:B--2---:R4:W-:Y:S01]  /*3cf0*/  STG.E.128 desc[UR56][R40.64+0x40], R12 ;  /* 0x0000400c28007986 */ /* 0x0049e2000c101d38 */
[----:B------:R-:W-:Y:S05]  /*3d00*/  BRA `(.L_x_429) ;  /* 0x0000001800247947 */ /* 0x000fea0003800000 */
.L_x_413:
[C---:B------:R-:W-:Y:S02]  /*3d10*/  ISETP.GE.AND P3, PT, R18.reuse, R86, PT ;  /* 0x000000561200720c */ /* 0x040fe40003f66270 */
[----:B------:R-:W-:Y:S02]  /*3d20*/  CS2R R38, SRZ ;  /* 0x0000000000267805 */ /* 0x000fe4000001ff00 */
[----:B------:R-:W-:Y:S01]  /*3d30*/  CS2R R36, SRZ ;  /* 0x0000000000247805 */ /* 0x000fe2000001ff00 */
[----:B------:R-:W-:Y:S01]  /*3d40*/  VIADD R44, R18, 0x60 ;  /* 0x00000060122c7836 */ /* 0x000fe20000000000 */
[----:B------:R-:W-:-:S13]  /*3d50*/  ISETP.GE.OR P3, PT, R16, R92, P3 ;  /* 0x0000005c1000720c */ /* 0x000fda0001f66670 */
[----:B------:R-:W0:Y:S01]  /*3d60*/  @!P3 LDC.64 R40, c[0x0][0x3e8] ;  /* 0x0000fa00ff28bb82 */ /* 0x000e220000000a00 */
[----:B------:R-:W-:-:S04]  /*3d70*/  @!P3 IADD3 R14, P4, R34, R50, RZ ;  /* 0x00000032220eb210 */ /* 0x000fc80007f9e0ff */
[----:B------:R-:W-:Y:S02]  /*3d80*/  @!P3 IADD3.X R15, R93, R68, RZ, P4, !PT ;  /* 0x000000445d0fb210 */ /* 0x000fe400027fe4ff */
[----:B------:R-:W-:Y:S01]  /*3d90*/  @!P3 IADD3 R12, P4, R8, R48, RZ ;  /* 0x00000030080cb210 */ /* 0x000fe20007f9e0ff */
[----:B------:R-:W1:Y:S04]  /*3da0*/  @!P3 LDC.64 R42, c[0x0][0x400] ;  /* 0x00010000ff2abb82 */ /* 0x000e680000000a00 */
[----:B------:R-:W-:Y:S01]  /*3db0*/  @!P3 IMAD.X R13, R82, 0x1, R66, P4 ;  /* 0x00000001520db824 */ /* 0x000fe200020e0642 */
[----:B0-----:R-:W-:-:S04]  /*3dc0*/  @!P3 LEA R40, P4, R14, R40, 0x1 ;  /* 0x000000280e28b211 */ /* 0x001fc800078808ff */
[----:B------:R-:W-:Y:S02]  /*3dd0*/  @!P3 LEA.HI.X R41, R14, R41, R15, 0x1, P4 ;  /* 0x000000290e29b211 */ /* 0x000fe400020f0c0f */
[----:B------:R-:W-:Y:S02]  /*3de0*/  CS2R R14, SRZ ;  /* 0x00000000000e7805 */ /* 0x000fe4000001ff00 */
[----:B-1----:R-:W-:-:S04]  /*3df0*/  @!P3 LEA R42, P4, R12, R42, 0x1 ;  /* 0x0000002a0c2ab211 */ /* 0x002fc800078808ff */
[----:B------:R-:W-:Y:S02]  /*3e00*/  @!P3 LEA.HI.X R43, R12, R43, R13, 0x1, P4 ;  /* 0x0000002b0c2bb211 */ /* 0x000fe400020f0c0d */
[----:B------:R-:W-:-:S03]  /*3e10*/  CS2R R12, SRZ ;  /* 0x00000000000c7805 */ /* 0x000fc6000001ff00 */
[----:B------:R0:W5:Y:S04]  /*3e20*/  @!P3 LDG.E.128 R36, desc[UR56][R42.64] ;  /* 0x000000382a24b981 */ /* 0x000168000c1e1d00 */
[----:B------:R1:W5:Y:S01]  /*3e30*/  @!P3 LDG.E.128 R12, desc[UR56][R40.64] ;  /* 0x00000038280cb981 */ /* 0x000362000c1e1d00 */
[----:B------:R-:W-:-:S04]  /*3e40*/  ISETP.GE.AND P3, PT, R44, R86, PT ;  /* 0x000000562c00720c */ /* 0x000fc80003f66270 */
[----:B------:R-:W-:Y:S01]  /*3e50*/  ISETP.GE.OR P3, PT, R16, R92, P3 ;  /* 0x0000005c1000720c */ /* 0x000fe20001f66670 */
[----:B------:R-:W-:Y:S01]  /*3e60*/  BSSY B1, `(.L_x_436) ;  /* 0x000001a000017945 */ /* 0x000fe20003800000 */
[----:B0-----:R-:W-:Y:S02]  /*3e70*/  CS2R R42, SRZ ;  /* 0x00000000002a7805 */ /* 0x001fe4000001ff00 */
[----:B------:R-:W-:Y:S02]  /*3e80*/  CS2R R46, SRZ ;  /* 0x00000000002e7805 */ /* 0x000fe4000001ff00 */
[----:B------:R-:W-:Y:S02]  /*3e90*/  CS2R R44, SRZ ;  /* 0x00000000002c7805 */ /* 0x000fe4000001ff00 */
[----:B-1----:R-:W-:-:S05]  /*3ea0*/  CS2R R40, SRZ ;  /* 0x0000000000287805 */ /* 0x002fca000001ff00 */
[----:B------:R-:W-:Y:S05]  /*3eb0*/  @P3 BRA `(.L_x_437) ;  /* 0x0000000000503947 */ /* 0x000fea0003800000 */
[----:B------:R-:W0:Y:S01]  /*3ec0*/  LDC.64 R40, c[0x0][0x3f8] ;  /* 0x0000fe00ff287b82 */ /* 0x000e220000000a00 */
[----:B------:R-:W-:Y:S01]  /*3ed0*/  IMAD.MOV.U32 R51, RZ, RZ, R93 ;  /* 0x000000ffff337224 */ /* 0x000fe200078e005d */
[----:B------:R-:W-:Y:S01]  /*3ee0*/  ULDC.64 UR4, c[0x0][0x3e8] ;  /* 0x0000fa0000047ab9 */ /* 0x000fe20000000a00 */
[----:B------:R-:W-:Y:S02]  /*3ef0*/  IMAD.MOV.U32 R49, RZ, RZ, R82 ;  /* 0x000000ffff317224 */ /* 0x000fe400078e0052 */
        /* <DEDUP_REMOVED lines=14> */
[----:B------:R-:W5:Y:S04]  /*3fe0*/  LDG.E.128 R40, desc[UR56][R40.64] ;  /* 0x0000003828287981 */ /* 0x000f68000c1e1d00 */
[----:B------:R-:W5:Y:S03]  /*3ff0*/  LDG.E.128 R44, desc[UR56][R44.64] ;  /* 0x000000382c2c7981 */ /* 0x000f66000c1e1d00 */
.L_x_437:
[----:B------:R-:W-:Y:S05]  /*4000*/  BSYNC B1 ;  /* 0x0000000000017941 */ /* 0x000fea0003800000 */
.L_x_436:
[----:B-----5:R-:W-:Y:S01]  /*4010*/  IMAD.MOV.U32 R48, RZ, RZ, R42 ;  /* 0x000000ffff307224 */ /* 0x020fe200078e002a */
[----:B------:R-:W-:Y:S01]  /*4020*/  ISETP.NE.AND P3, PT, R155, 0x3, PT ;  /* 0x000000039b00780c */ /* 0x000fe20003f65270 */
[----:B------:R-:W-:Y:S01]  /*4030*/  IMAD.MOV.U32 R49, RZ, RZ, R43 ;  /* 0x000000ffff317224 */ /* 0x000fe200078e002b */
[----:B------:R-:W-:Y:S01]  /*4040*/  ISETP.GE.AND P4, PT, R16, R92, PT ;  /* 0x0000005c1000720c */ /* 0x000fe20003f86270 */
        /* <DEDUP_REMOVED lines=29> */
[----:B------:R-:W-:Y:S01]  /*4220*/  PRMT R100, R51, 0x7610, R100 ;  /* 0x0000761033647816 */ /* 0x000fe20000000064 */
[----:B------:R-:W-:Y:S06]  /*4230*/  @!P3 BRA `(.L_x_438) ;  /* 0x000000000004b947 */ /* 0x000fec0003800000 */
[----:B------:R-:W-:Y:S01]  /*4240*/  BPT.TRAP 0x1 ;  /* 0x000000040000795c */ /* 0x000fe20000300000 */
.L_x_438:
[----:B------:R-:W-:Y:S01]  /*4250*/  IMAD R82, R19, 0x8, R2 ;  /* 0x0000000813527824 */ /* 0x000fe200078e0202 */
[----:B------:R-:W-:Y:S01]  /*4260*/  SHF.L.U32 R94, R153, 0x1f, RZ ;  /* 0x0000001f995e7819 */ /* 0x000fe200000006ff */
[----:B------:R-:W0:Y:S01]  /*4270*/  LDC R97, c[0x0][0x2f4] ;  /* 0x0000bd00ff617b82 */ /* 0x000e220000000800 */
[----:B------:R-:W-:Y:S02]  /*4280*/  BSSY B1, `(.L_x_439) ;  /* 0x0000004000017945 */ /* 0x000fe40003800000 */
[----:B------:R-:W1:Y:S01]  /*4290*/  SYNCS.PHASECHK.TRANS64.TRYWAIT P5, [R82+URZ+0x30890], R94 ;  /* 0x0308905e520075a7 */ /* 0x000e6200080a017f */
[----:B0-----:R-:W-:Y:S01]  /*42a0*/  IMAD.IADD R99, R97, 0x1, -R74 ;  /* 0x0000000161637824 */ /* 0x001fe200078e0a4a */
[----:B-1----:R-:W-:Y:S06]  /*42b0*/  @!P5 BRA `(.L_x_440) ;  /* 0x0000013c0054d947 */ /* 0x002fec0003800000 */
.L_x_674:
[----:B------:R-:W-:Y:S05]  /*42c0*/  BSYNC B1 ;  /* 0x0000000000017941 */ /* 0x000fea0003800000 */
.L_x_439:
[----:B------:R-:W-:Y:S01]  /*42d0*/  ISETP.GE.OR P5, PT, R18, R86, P1 ;  /* 0x000000561200720c */ /* 0x000fe20000fa6670 */
[----:B------:R-:W-:-:S12]  /*42e0*/  BSSY B1, `(.L_x_441) ;  /* 0x0000086000017945 */ /* 0x000fd80003800000 */
[----:B------:R-:W-:Y:S05]  /*42f0*/  @P5 BRA `(.L_x_442) ;  /* 0x0000000800105947 */ /* 0x000fea0003800000 */
[----:B------:R-:W1:Y:S01]  /*4300*/  S2R R49, SR_TID.X ;  /* 0x0000000000317919 */ /* 0x000e620000002100 */
[----:B------:R-:W-:Y:S01]  /*4310*/  SHF.R.S32.HI R48, RZ, 0x1f, R18 ;  /* 0x0000001fff307819 */ /* 0x000fe20000011412 */
[-C--:B------:R-:W-:Y:S01]  /*4320*/  IMAD.WIDE.U32 R92, R18, R90.reuse, R88 ;  /* 0x0000005a125c7225 */ /* 0x080fe200078e0058 */
[----:B------:R-:W-:Y:S03]  /*4330*/  BSSY B2, `(.L_x_443) ;  /* 0x0000074000027945 */ /* 0x000fe60003800000 */
[----:B------:R-:W-:Y:S01]  /*4340*/  IMAD R48, R48, R90, RZ ;  /* 0x0000005a30307224 */ /* 0x000fe200078e02ff */
[----:B------:R-:W-:-:S03]  /*4350*/  IADD3 R96, P5, P6, R62, R92, R65 ;  /* 0x0000005c3e607210 */ /* 0x000fc60007ebe041 */
[----:B------:R-:W-:Y:S01]  /*4360*/  IMAD R101, R18, R91, R48 ;  /* 0x0000005b12657224 */ /* 0x000fe200078e0230 */
[----:B------:R-:W-:-:S03]  /*4370*/  SEL R48, R74, R99, !P0 ;  /* 0x000000634a307207 */ /* 0x000fc60004000000 */
[----:B------:R-:W-:-:S05]  /*4380*/  IMAD.IADD R101, R101, 0x1, R93 ;  /* 0x0000000165657824 */ /* 0x000fca00078e025d */
[----:B------:R-:W-:Y:S01]  /*4390*/  IADD3.X R98, R80, R101, R32, P5, P6 ;  /* 0x0000006550627210 */ /* 0x000fe20002fec420 */
[----:B-1----:R-:W-:Y:S01]  /*43a0*/  VIADD R51, R49, 0xffffff80 ;  /* 0xffffff8031337836 */ /* 0x002fe20000000000 */
[----:B------:R-:W-:-:S04]  /*43b0*/  SHF.R.S32.HI R49, RZ, 0x1f, R48 ;  /* 0x0000001fff317819 */ /* 0x000fc80000011430 */
[----:B------:R-:W-:Y:S02]  /*43c0*/  LEA.HI R49, R49, R48, RZ, 0x4 ;  /* 0x0000003031317211 */ /* 0x000fe400078f20ff */
[----:B------:R-:W-:Y:S02]  /*43d0*/  SHF.R.S32.HI R50, RZ, 0x1f, R51 ;  /* 0x0000001fff327819 */ /* 0x000fe40000011433 */
[----:B------:R-:W-:Y:S02]  /*43e0*/  LEA.HI.SX32 R49, R49, R64, 0x1c ;  /* 0x0000004031317211 */ /* 0x000fe400078fe2ff */
[----:B------:R-:W-:-:S03]  /*43f0*/  LEA.HI R50, R50, R51, RZ, 0x5 ;  /* 0x0000003332327211 */ /* 0x000fc600078f28ff */
[----:B------:R-:W-:Y:S01]  /*4400*/  IMAD.SHL.U32 R103, R49, 0x8, RZ ;  /* 0x0000000831677824 */ /* 0x000fe200078e00ff */
[----:B------:R-:W-:Y:S01]  /*4410*/  SHF.R.S32.HI R50, RZ, 0x5, R50 ;  /* 0x00000005ff327819 */ /* 0x000fe20000011432 */
[----:B------:R-:W-:-:S03]  /*4420*/  IMAD R49, R19, 0x3000, R31 ;  /* 0x0000300013317824 */ /* 0x000fc600078e021f */
[----:B------:R-:W-:Y:S01]  /*4430*/  LOP3.LUT R48, R78, 0x38, R103, 0xf8, !PT ;  /* 0x000000384e307812 */ /* 0x000fe200078ef867 */
[----:B------:R-:W-:-:S03]  /*4440*/  IMAD R49, R49, 0x2, R2 ;  /* 0x0000000231317824 */ /* 0x000fc600078e0202 */
[----:B------:R-:W-:-:S05]  /*4450*/  LOP3.LUT R48, R48, R75, RZ, 0x3c, !PT ;  /* 0x0000004b30307212 */ /* 0x000fca00078e3cff */
[----:B------:R-:W-:-:S04]  /*4460*/  IMAD R48, R50, 0x200, R48 ;  /* 0x0000020032307824 */ /* 0x000fc800078e0230 */
[----:B------:R-:W-:-:S04]  /*4470*/  IMAD R51, R19, 0x3000, R48 ;  /* 0x0000300013337824 */ /* 0x000fc800078e0230 */
[----:B------:R-:W-:Y:S02]  /*4480*/  IMAD R52, R51, 0x2, R2 ;  /* 0x0000000233347824 */ /* 0x000fe400078e0202 */
[----:B------:R-:W1:Y:S04]  /*4490*/  LDS.128 R48, [R49+0x12400] ;  /* 0x0124000031307984 */ /* 0x000e680000000c00 */
[----:B------:R-:W2:Y:S01]  /*44a0*/  LDS.128 R52, [R52+0x12400] ;  /* 0x0124000034347984 */ /* 0x000ea20000000c00 */
[----:B------:R-:W-:Y:S05]  /*44b0*/  @P4 BRA `(.L_x_444) ;  /* 0x00000004006c4947 */ /* 0x000fea0003800000 */
[----:B------:R-:W-:Y:S01]  /*44c0*/  SHF.R.U32.HI R105, RZ, 0x10, R37 ;  /* 0x00000010ff697819 */ /* 0x000fe20000011625 */
[----:B--2---:R-:W-:Y:S01]  /*44d0*/  IMAD.U32 R117, R53, 0x10000, RZ ;  /* 0x0001000035757824 */ /* 0x004fe200078e00ff */
[----:B------:R-:W-:Y:S01]  /*44e0*/  SHF.R.U32.HI R104, RZ, 0x10, R13 ;  /* 0x00000010ff687819 */ /* 0x000fe2000001160d */
[----:B-1----:R-:W-:Y:S01]  /*44f0*/  IMAD.U32 R107, R49, 0x10000, RZ ;  /* 0x00010000316b7824 */ /* 0x002fe200078e00ff */
[C---:B------:R-:W-:Y:S01]  /*4500*/  PRMT R105, R100.reuse, 0x5410, R105 ;  /* 0x0000541064697816 */ /* 0x040fe20000000069 */
[----:B------:R-:W-:Y:S01]  /*4510*/  IMAD.U32 R118, R55, 0x10000, RZ ;  /* 0x0001000037767824 */ /* 0x000fe200078e00ff */
[----:B------:R-:W-:Y:S02]  /*4520*/  PRMT R104, R100, 0x5432, R104 ;  /* 0x0000543264687816 */ /* 0x000fe40000000068 */
[----:B------:R-:W-:Y:S01]  /*4530*/  SHF.R.U64 R36, R36, 0x10, R37 ;  /* 0x0000001024247819 */ /* 0x000fe20000001225 */
[C---:B------:R-:W-:Y:S01]  /*4540*/  IMAD.U32 R102, R105.reuse, 0x10000, RZ ;  /* 0x0001000069667824 */ /* 0x040fe200078e00ff */
[----:B------:R-:W-:Y:S01]  /*4550*/  LOP3.LUT R105, R105, 0xffff0000, RZ, 0xc0, !PT ;  /* 0xffff000069697812 */ /* 0x000fe200078ec0ff */
[----:B------:R-:W-:Y:S01]  /*4560*/  IMAD.U32 R100, R104, 0x10000, RZ ;  /* 0x0001000068647824 */ /* 0x000fe200078e00ff */
[----:B------:R-:W-:Y:S01]  /*4570*/  LOP3.LUT R55, R55, 0xffff0000, RZ, 0xc0, !PT ;  /* 0xffff000037377812 */ /* 0x000fe200078ec0ff */
[C---:B------:R-:W-:Y:S01]  /*4580*/  FMUL.FTZ R106, R117.reuse, R102 ;  /* 0x00000066756a7220 */ /* 0x040fe20000410000 */
[----:B------:R-:W-:Y:S01]  /*4590*/  SHF.R.U64 R12, R12, 0x10, R13 ;  /* 0x000000100c0c7819 */ /* 0x000fe2000000120d */
[-C--:B------:R-:W-:Y:S01]  /*45a0*/  FMUL.FTZ R117, R117, R100.reuse ;  /* 0x0000006475757220 */ /* 0x080fe20000410000 */
[----:B------:R-:W-:Y:S01]  /*45b0*/  SHF.R.U64 R38, R38, 0x10, R39 ;  /* 0x0000001026267819 */ /* 0x000fe20000001227 */
[----:B------:R-:W-:Y:S01]  /*45c0*/  FFMA.FTZ R100, R107, R100, -R106 ;  /* 0x000000646b647223 */ /* 0x000fe2000001086a */
[----:B------:R-:W-:Y:S01]  /*45d0*/  LOP3.LUT R106, R53, 0xffff0000, RZ, 0xc0, !PT ;  /* 0xffff0000356a7812 */ /* 0x000fe200078ec0ff */
[----:B------:R-:W-:Y:S01]  /*45e0*/  FFMA.FTZ R102, R107, R102, R117 ;  /* 0x000000666b667223 */ /* 0x000fe20000010075 */
[----:B------:R-:W-:Y:S01]  /*45f0*/  LOP3.LUT R53, R104, 0xffff0000, RZ, 0xc0, !PT ;  /* 0xffff000068357812 */ /* 0x000fe200078ec0ff */
[----:B------:R-:W-:Y:S01]  /*4600*/  IMAD.U32 R37, R50, 0x10000, RZ ;  /* 0x0001000032257824 */ /* 0x000fe200078e00ff */
[----:B------:R-:W-:Y:S01]  /*4610*/  LOP3.LUT R104, R49, 0xffff0000, RZ, 0xc0, !PT ;  /* 0xffff000031687812 */ /* 0x000fe200078ec0ff */
[C---:B------:R-:W-:Y:S01]  /*4620*/  FMUL.FTZ R49, R106.reuse, R105 ;  /* 0x000000696a317220 */ /* 0x040fe20000410000 */
[----:B------:R-:W-:Y:S01]  /*4630*/  SHF.R.U32.HI R107, RZ, 0x10, R15 ;  /* 0x00000010ff6b7819 */ /* 0x000fe2000001160f */
[-C--:B------:R-:W-:Y:S01]  /*4640*/  FMUL.FTZ R106, R106, R53.reuse ;  /* 0x000000356a6a7220 */ /* 0x080fe20000410000 */
[----:B------:R-:W-:Y:S01]  /*4650*/  PRMT R12, R111, 0x5432, R12 ;  /* 0x000054326f0c7816 */ /* 0x000fe2000000000c */
[----:B------:R-:W-:Y:S01]  /*4660*/  FFMA.FTZ R49, R104, R53, -R49 ;  /* 0x0000003568317223 */ /* 0x000fe20000010831 */
[----:B------:R-:W-:Y:S01]  /*4670*/  SHF.R.U64 R14, R14, 0x10, R15 ;  /* 0x000000100e0e7819 */ /* 0x000fe2000000120f */
[----:B------:R-:W-:Y:S01]  /*4680*/  FFMA.FTZ R53, R104, R105, R106 ;  /* 0x0000006968357223 */ /* 0x000fe2000001006a */
[----:B------:R-:W-:Y:S01]  /*4690*/  SHF.R.U32.HI R105, RZ, 0x10, R39 ;  /* 0x00000010ff697819 */ /* 0x000fe20000011627 */
[----:B------:R-:W-:Y:S01]  /*46a0*/  IMAD.U32 R15, R52, 0x10000, RZ ;  /* 0x00010000340f7824 */ /* 0x000fe200078e00ff */
[----:B------:R-:W-:-:S02]  /*46b0*/  PRMT R104, R112, 0x5432, R107 ;  /* 0x0000543270687816 */ /* 0x000fc4000000006b */
[----:B------:R-:W-:Y:S01]  /*46c0*/  PRMT R105, R116, 0x5410, R105 ;  /* 0x0000541074697816 */ /* 0x000fe20000000069 */
[C---:B------:R-:W-:Y:S01]  /*46d0*/  IMAD.U32 R116, R51.reuse, 0x10000, RZ ;  /* 0x0001000033747824 */ /* 0x040fe200078e00ff */
[----:B------:R-:W-:Y:S01]  /*46e0*/  LOP3.LUT R39, R51, 0xffff0000, RZ, 0xc0, !PT ;  /* 0xffff000033277812 */ /* 0x000fe200078ec0ff */
[----:B------:R-:W-:Y:S01]  /*46f0*/  IMAD.U32 R117, R104, 0x10000, RZ ;  /* 0x0001000068757824 */ /* 0x000fe200078e00ff */
[----:B------:R-:W-:Y:S01]  /*4700*/  LOP3.LUT R52, R52, 0xffff0000, RZ, 0xc0, !PT ;  /* 0xffff000034347812 */ /* 0x000fe200078ec0ff */
[----:B------:R-:W-:Y:S01]  /*4710*/  IMAD.U32 R107, R105, 0x10000, RZ ;  /* 0x00010000696b7824 */ /* 0x000fe200078e00ff */
[----:B------:R-:W-:Y:S01]  /*4720*/  SHF.L.U32 R13, R48, 0x10, RZ ;  /* 0x00000010300d7819 */ /* 0x000fe200000006ff */
[----:B------:R-:W-:Y:S01]  /*4730*/  IMAD.U32 R51, R54, 0x10000, RZ ;  /* 0x0001000036337824 */ /* 0x000fe200078e00ff */
[----:B------:R-:W-:Y:S01]  /*4740*/  LOP3.LUT R48, R48, 0xffff0000, RZ, 0xc0, !PT ;  /* 0xffff000030307812 */ /* 0x000fe200078ec0ff */
[C---:B------:R-:W-:Y:S01]  /*4750*/  FMUL.FTZ R119, R118.reuse, R107 ;  /* 0x0000006b76777220 */ /* 0x040fe20000410000 */
[----:B------:R-:W-:Y:S01]  /*4760*/  FMUL.FTZ R118, R118, R117 ;  /* 0x0000007576767220 */ /* 0x000fe20000410000 */
[----:B------:R-:W-:-:S02]  /*4770*/  PRMT R38, R108, 0x5432, R38 ;  /* 0x000054326c267816 */ /* 0x000fc40000000026 */
[C---:B------:R-:W-:Y:S01]  /*4780*/  FFMA.FTZ R106, R116.reuse, R117, -R119 ;  /* 0x00000075746a7223 */ /* 0x040fe20000010877 */
[----:B------:R-:W-:Y:S01]  /*4790*/  FFMA.FTZ R107, R116, R107, R118 ;  /* 0x0000006b746b7223 */ /* 0x000fe20000010076 */
[----:B------:R-:W-:Y:S02]  /*47a0*/  LOP3.LUT R116, R105, 0xffff0000, RZ, 0xc0, !PT ;  /* 0xffff000069747812 */ /* 0x000fe400078ec0ff */
[----:B------:R-:W-:Y:S02]  /*47b0*/  LOP3.LUT R118, R104, 0xffff0000, RZ, 0xc0, !PT ;  /* 0xffff000068767812 */ /* 0x000fe400078ec0ff */
[----:B------:R-:W-:Y:S01]  /*47c0*/  PRMT R104, R109, 0x5432, R36 ;  /* 0x000054326d687816 */ /* 0x000fe20000000024 */
[C---:B------:R-:W-:Y:S01]  /*47d0*/  FMUL.FTZ R36, R55.reuse, R116 ;  /* 0x0000007437247220 */ /* 0x040fe20000410000 */
[----:B------:R-:W-:Y:S01]  /*47e0*/  PRMT R14, R110, 0x5432, R14 ;  /* 0x000054326e0e7816 */ /* 0x000fe2000000000e */
[-C--:B------:R-:W-:Y:S01]  /*47f0*/  FMUL.FTZ R105, R55, R118.reuse ;  /* 0x0000007637697220 */ /* 0x080fe20000410000 */
[----:B------:R-:W-:Y:S01]  /*4800*/  LOP3.LUT R54, R54, 0xffff0000, RZ, 0xc0, !PT ;  /* 0xffff000036367812 */ /* 0x000fe200078ec0ff */
[----:B------:R-:W-:Y:S01]  /*4810*/  FFMA.FTZ R55, R39, R118, -R36 ;  /* 0x0000007627377223 */ /* 0x000fe20000010824 */
[----:B------:R-:W-:-:S02]  /*4820*/  IMAD.U32 R36, R104, 0x10000, RZ ;  /* 0x0001000068247824 */ /* 0x000fc400078e00ff */
[----:B------:R-:W-:Y:S01]  /*4830*/  FFMA.FTZ R116, R39, R116, R105 ;  /* 0x0000007427747223 */ /* 0x000fe20000010069 */
[----:B------:R-:W-:Y:S01]  /*4840*/  IMAD.U32 R118, R12, 0x10000, RZ ;  /* 0x000100000c767824 */ /* 0x000fe200078e00ff */
[----:B------:R-:W-:Y:S01]  /*4850*/  LOP3.LUT R39, R104, 0xffff0000, RZ, 0xc0, !PT ;  /* 0xffff000068277812 */ /* 0x000fe200078ec0ff */
[C---:B------:R-:W-:Y:S01]  /*4860*/  FMUL.FTZ R104, R15.reuse, R36 ;  /* 0x000000240f687220 */ /* 0x040fe20000410000 */
[----:B------:R-:W-:Y:S01]  /*4870*/  LOP3.LUT R105, R12, 0xffff0000, RZ, 0xc0, !PT ;  /* 0xffff00000c697812 */ /* 0x000fe200078ec0ff */
[-C--:B------:R-:W-:Y:S01]  /*4880*/  FMUL.FTZ R15, R15, R118.reuse ;  /* 0x000000760f0f7220 */ /* 0x080fe20000410000 */
[----:B------:R-:W-:Y:S01]  /*4890*/  LOP3.LUT R50, R50, 0xffff0000, RZ, 0xc0, !PT ;  /* 0xffff000032327812 */ /* 0x000fe200078ec0ff */
[C---:B------:R-:W-:Y:S01]  /*48a0*/  FMUL.FTZ R117, R52.reuse, R39 ;  /* 0x0000002734757220 */ /* 0x040fe20000410000 */
[C---:B------:R-:W-:Y:S01]  /*48b0*/  FFMA.FTZ R12, R13.reuse, R118, -R104 ;  /* 0x000000760d0c7223 */ /* 0x040fe20000010868 */
[----:B------:R-:W-:Y:S01]  /*48c0*/  FFMA.FTZ R13, R13, R36, R15 ;  /* 0x000000240d0d7223 */ /* 0x000fe2000001000f */
[-C--:B------:R-:W-:Y:S01]  /*48d0*/  FMUL.FTZ R119, R52, R105.reuse ;  /* 0x0000006934777220 */ /* 0x080fe20000410000 */
[----:B------:R-:W-:Y:S01]  /*48e0*/  FFMA.FTZ R15, R48, R105, -R117 ;  /* 0x00000069300f7223 */ /* 0x000fe20000010875 */
[C---:B------:R-:W-:Y:S01]  /*48f0*/  LOP3.LUT R105, R38.reuse, 0xffff0000, RZ, 0xc0, !PT ;  /* 0xffff000026697812 */ /* 0x040fe200078ec0ff */
[----:B------:R-:W-:Y:S01]  /*4900*/  IMAD.U32 R36, R38, 0x10000, RZ ;  /* 0x0001000026247824 */ /* 0x000fe200078e00ff */
[C---:B------:R-:W-:Y:S01]  /*4910*/  LOP3.LUT R117, R14.reuse, 0xffff0000, RZ, 0xc0, !PT ;  /* 0xffff00000e757812 */ /* 0x040fe200078ec0ff */
[----:B------:R-:W-:-:S02]  /*4920*/  IMAD.U32 R52, R14, 0x10000, RZ ;  /* 0x000100000e347824 */ /* 0x000fc400078e00ff */
[----:B------:R-:W-:Y:S01]  /*4930*/  FFMA.FTZ R48, R48, R39, R119 ;  /* 0x0000002730307223 */ /* 0x000fe20000010077 */
[C---:B------:R-:W-:Y:S01]  /*4940*/  FMUL.FTZ R14, R51.reuse, R36 ;  /* 0x00000024330e7220 */ /* 0x040fe20000410000 */
[C---:B------:R-:W-:Y:S01]  /*4950*/  FMUL.FTZ R39, R54.reuse, R105 ;  /* 0x0000006936277220 */ /* 0x040fe20000410000 */
[----:B------:R-:W-:Y:S01]  /*4960*/  FMUL.FTZ R51, R51, R52 ;  /* 0x0000003433337220 */ /* 0x000fe20000410000 */
[----:B------:R-:W-:Y:S01]  /*4970*/  FMUL.FTZ R54, R54, R117 ;  /* 0x0000007536367220 */ /* 0x000fe20000410000 */
[----:B------:R-:W-:Y:S01]  /*4980*/  F2FP.BF16.F32.PACK_AB R55, R55, R106 ;  /* 0x0000006a3737723e */ /* 0x000fe200000010ff */
[C---:B------:R-:W-:Y:S01]  /*4990*/  FFMA.FTZ R14, R37.reuse, R52, -R14 ;  /* 0x00000034250e7223 */ /* 0x040fe2000001080e */
[----:B------:R-:W-:Y:S01]  /*49a0*/  FFMA.FTZ R51, R37, R36, R51 ;  /* 0x0000002425337223 */ /* 0x000fe20000010033 */
[C---:B------:R-:W-:Y:S01]  /*49b0*/  FFMA.FTZ R54, R50.reuse, R105, R54 ;  /* 0x0000006932367223 */ /* 0x040fe20000010036 */
[----:B------:R-:W-:Y:S01]  /*49c0*/  FFMA.FTZ R39, R50, R117, -R39 ;  /* 0x0000007532277223 */ /* 0x000fe20000010827 */
[----:B------:R-:W-:-:S02]  /*49d0*/  F2FP.BF16.F32.PACK_AB R107, R116, R107 ;  /* 0x0000006b746b723e */ /* 0x000fc400000010ff */
[----:B------:R-:W-:Y:S02]  /*49e0*/  F2FP.BF16.F32.PACK_AB R12, R15, R12 ;  /* 0x0000000c0f0c723e */ /* 0x000fe400000010ff */
[----:B------:R-:W-:Y:S01]  /*49f0*/  F2FP.BF16.F32.PACK_AB R54, R54, R51 ;  /* 0x000000333636723e */ /* 0x000fe200000010ff */
[----:B------:R-:W-:Y:S01]  /*4a00*/  IMAD.MOV.U32 R51, RZ, RZ, R55 ;  /* 0x000000ffff337224 */ /* 0x000fe200078e0037 */
[----:B------:R-:W-:Y:S01]  /*4a10*/  F2FP.BF16.F32.PACK_AB R52, R48, R13 ;  /* 0x0000000d3034723e */ /* 0x000fe200000010ff */
[----:B------:R-:W-:Y:S01]  /*4a20*/  IMAD.MOV.U32 R48, RZ, RZ, R12 ;  /* 0x000000ffff307224 */ /* 0x000fe200078e000c */
[----:B------:R-:W-:Y:S01]  /*4a30*/  F2FP.BF16.F32.PACK_AB R49, R49, R100 ;  /* 0x000000643131723e */ /* 0x000fe200000010ff */
[----:B------:R-:W-:Y:S01]  /*4a40*/  IMAD.MOV.U32 R55, RZ, RZ, R107 ;  /* 0x000000ffff377224 */ /* 0x000fe200078e006b */
[----:B------:R-:W-:Y:S02]  /*4a50*/  F2FP.BF16.F32.PACK_AB R53, R53, R102 ;  /* 0x000000663535723e */ /* 0x000fe400000010ff */
[----:B------:R-:W-:-:S07]  /*4a60*/  F2FP.BF16.F32.PACK_AB R50, R39, R14 ;  /* 0x0000000e2732723e */ /* 0x000fce00000010ff */
.L_x_444:
[----:B------:R-:W-:Y:S05]  /*4a70*/  BSYNC B2 ;  /* 0x0000000000027941 */ /* 0x000fea0003800000 */
.L_x_443:
[----:B------:R-:W-:Y:S02]  /*4a80*/  ISETP.GE.AND P5, PT, R103, R97, PT ;  /* 0x000000616700720c */ /* 0x000fe40003fa6270 */
[----:B------:R-:W-:-:S11]  /*4a90*/  P2R R13, PR, RZ, 0x1 ;  /* 0x00000001ff0d7803 */ /* 0x000fd60000000000 */
[--C-:B------:R-:W-:Y:S02]  /*4aa0*/  @!P5 SHF.R.S32.HI R12, RZ, 0x1f, R103.reuse ;  /* 0x0000001fff0cd819 */ /* 0x100fe40000011467 */
[----:B------:R-:W-:-:S04]  /*4ab0*/  @!P5 IADD3 R92, P0, P6, R62, R92, R103 ;  /* 0x0000005c3e5cd210 */ /* 0x000fc80007e1e067 */
[----:B------:R-:W-:Y:S02]  /*4ac0*/  @!P5 IADD3.X R101, R80, R101, R12, P0, P6 ;  /* 0x000000655065d210 */ /* 0x000fe400007ec40c */
[CC--:B------:R-:W-:Y:S02]  /*4ad0*/  LEA R12, P6, R96.reuse, R84.reuse, 0x1 ;  /* 0x00000054600c7211 */ /* 0x0c0fe400078c08ff */
[----:B------:R-:W-:Y:S02]  /*4ae0*/  ISETP.NE.AND P0, PT, R13, RZ, PT ;  /* 0x000000ff0d00720c */ /* 0x000fe40003f05270 */
[----:B------:R-:W-:Y:S02]  /*4af0*/  LEA.HI.X R13, R96, R85, R98, 0x1, P6 ;  /* 0x00000055600d7211 */ /* 0x000fe400030f0c62 */
[----:B------:R-:W-:-:S03]  /*4b00*/  @!P5 LEA R14, P6, R92, R84, 0x1 ;  /* 0x000000545c0ed211 */ /* 0x000fc600078c08ff */
[----:B-1----:R1:W-:Y:S01]  /*4b10*/  STG.E.128 desc[UR56][R12.64], R48 ;  /* 0x000000300c007986 */ /* 0x0023e2000c101d38 */
[----:B------:R-:W-:-:S05]  /*4b20*/  @!P5 LEA.HI.X R15, R92, R85, R101, 0x1, P6 ;  /* 0x000000555c0fd211 */ /* 0x000fca00030f0c65 */
[----:B--2---:R1:W-:Y:S04]  /*4b30*/  @!P5 STG.E.128 desc[UR56][R14.64], R52 ;  /* 0x000000340e00d986 */ /* 0x0043e8000c101d38 */
.L_x_442:
[----:B------:R-:W-:Y:S05]  /*4b40*/  BSYNC B1 ;  /* 0x0000000000017941 */ /* 0x000fea0003800000 */
.L_x_441:
[----:B-1----:R-:W-:Y:S02]  /*4b50*/  VIADD R13, R18, 0x60 ;  /* 0x00000060120d7836 */ /* 0x002fe40000000000 */
[-C--:B------:R-:W-:Y:S02]  /*4b60*/  IMAD R12, R76, R90.reuse, RZ ;  /* 0x0000005a4c0c7224 */ /* 0x080fe400078e02ff */
[C---:B------:R-:W-:Y:S01]  /*4b70*/  IMAD.WIDE.U32 R88, R13.reuse, R90, R88 ;  /* 0x0000005a0d587225 */ /* 0x040fe200078e0058 */
[----:B------:R-:W-:-:S03]  /*4b80*/  ISETP.GE.OR P5, PT, R13, R86, P1 ;  /* 0x000000560d00720c */ /* 0x000fc60000fa6670 */
[----:B------:R-:W-:-:S10]  /*4b90*/  IMAD R51, R13, R91, R12 ;  /* 0x0000005b0d337224 */ /* 0x000fd400078e020c */
[----:B------:R-:W-:Y:S05]  /*4ba0*/  @P5 BRA `(.L_x_429) ;  /* 0x00000008007c5947 */ /* 0x000fea0003800000 */
[----:B------:R-:W2:Y:S01]  /*4bb0*/  LDL R14, [R1+0x48] ;  /* 0x00004800010e7983 */ /* 0x000ea20000100800 */
[----:B------:R-:W-:Y:S01]  /*4bc0*/  IMAD.IADD R51, R89, 0x1, R51 ;  /* 0x0000000159337824 */ /* 0x000fe200078e0233 */
[----:B------:R-:W-:Y:S01]  /*4bd0*/  IADD3 R12, P5, P6, R62, R88, R65 ;  /* 0x000000583e0c7210 */ /* 0x000fe20007ebe041 */
[----:B------:R-:W-:Y:S01]  /*4be0*/  VIADD R15, R18, 0x60 ;  /* 0x00000060120f7836 */ /* 0x000fe20000000000 */
[----:B------:R-:W-:Y:S01]  /*4bf0*/  SEL R99, R74, R99, !P0 ;  /* 0x000000634a637207 */ /* 0x000fe20004000000 */
[----:B------:R-:W-:Y:S01]  /*4c00*/  VIADD R36, R18, 0x60 ;  /* 0x0000006012247836 */ /* 0x000fe20000000000 */
[----:B------:R-:W-:Y:S01]  /*4c10*/  IADD3.X R13, R80, R51, R32, P5, P6 ;  /* 0x00000033500d7210 */ /* 0x000fe20002fec420 */
[----:B------:R-:W-:Y:S01]  /*4c20*/  IMAD.SHL.U32 R15, R15, 0x40, RZ ;  /* 0x000000400f0f7824 */ /* 0x000fe200078e00ff */
[----:B------:R-:W-:Y:S01]  /*4c30*/  LEA R48, P5, R12, R84, 0x1 ;  /* 0x000000540c307211 */ /* 0x000fe200078a08ff */
[----:B------:R-:W-:Y:S01]  /*4c40*/  IMAD.SHL.U32 R36, R36, 0x40, RZ ;  /* 0x0000004024247824 */ /* 0x000fe200078e00ff */
[----:B------:R-:W-:Y:S02]  /*4c50*/  BSSY B1, `(.L_x_445) ;  /* 0x0000070000017945 */ /* 0x000fe40003800000 */
[----:B------:R-:W-:Y:S01]  /*4c60*/  LEA.HI.X R49, R12, R85, R13, 0x1, P5 ;  /* 0x000000550c317211 */ /* 0x000fe200028f0c0d */
[----:B------:R-:W-:Y:S01]  /*4c70*/  IMAD R13, R19, 0x3000, R3 ;  /* 0x00003000130d7824 */ /* 0x000fe200078e0203 */
[----:B------:R-:W-:-:S02]  /*4c80*/  SHF.R.S32.HI R12, RZ, 0x1f, R99 ;  /* 0x0000001fff0c7819 */ /* 0x000fc40000011463 */
[----:B------:R-:W-:Y:S01]  /*4c90*/  LOP3.LUT R15, R15, 0x1c0, RZ, 0xc0, !PT ;  /* 0x000001c00f0f7812 */ /* 0x000fe200078ec0ff */
[----:B------:R-:W-:Y:S01]  /*4ca0*/  IMAD R13, R13, 0x2, R2 ;  /* 0x000000020d0d7824 */ /* 0x000fe200078e0202 */
[----:B------:R-:W-:Y:S02]  /*4cb0*/  LEA.HI R99, R12, R99, RZ, 0x4 ;  /* 0x000000630c637211 */ /* 0x000fe400078f20ff */
[----:B------:R-:W-:Y:S02]  /*4cc0*/  LOP3.LUT R36, R36, 0x1c0, RZ, 0xc0, !PT ;  /* 0x000001c024247812 */ /* 0x000fe400078ec0ff */
[----:B------:R-:W-:Y:S02]  /*4cd0*/  LEA.HI.SX32 R53, R99, R64, 0x1c ;  /* 0x0000004063357211 */ /* 0x000fe400078fe2ff */
[----:B------:R-:W-:-:S03]  /*4ce0*/  SHF.R.U32.HI R15, RZ, 0x3, R15 ;  /* 0x00000003ff0f7819 */ /* 0x000fc6000001160f */
[----:B------:R-:W-:-:S05]  /*4cf0*/  IMAD.SHL.U32 R53, R53, 0x8, RZ ;  /* 0x0000000835357824 */ /* 0x000fca00078e00ff */
[----:B------:R-:W-:-:S04]  /*4d00*/  LOP3.LUT R12, R36, 0x38, R53, 0xf8, !PT ;  /* 0x00000038240c7812 */ /* 0x000fc800078ef835 */
[----:B------:R-:W-:-:S05]  /*4d10*/  LOP3.LUT R12, R12, R15, RZ, 0x3c, !PT ;  /* 0x0000000f0c0c7212 */ /* 0x000fca00078e3cff */
[----:B--2---:R-:W-:-:S04]  /*4d20*/  IMAD.IADD R12, R14, 0x1, R12 ;  /* 0x000000010e0c7824 */ /* 0x004fc800078e020c */
[----:B------:R-:W-:-:S04]  /*4d30*/  IMAD R15, R19, 0x3000, R12 ;  /* 0x00003000130f7824 */ /* 0x000fc800078e020c */
[----:B------:R-:W-:Y:S02]  /*4d40*/  IMAD R36, R15, 0x2, R2 ;  /* 0x000000020f247824 */ /* 0x000fe400078e0202 */
[----:B------:R-:W1:Y:S04]  /*4d50*/  LDS.128 R12, [R13+0x12400] ;  /* 0x012400000d0c7984 */ /* 0x000e680000000c00 */
[----:B------:R-:W2:Y:S01]  /*4d60*/  LDS.128 R36, [R36+0x12400] ;  /* 0x0124000024247984 */ /* 0x000ea20000000c00 */
[----:B------:R-:W-:Y:S05]  /*4d70*/  @P4 BRA `(.L_x_446) ;  /* 0x0000000400744947 */ /* 0x000fea0003800000 */
[----:B------:R-:W-:Y:S01]  /*4d80*/  SHF.R.U32.HI R52, RZ, 0x10, R45 ;  /* 0x00000010ff347819 */ /* 0x000fe2000001162d */
[----:B--2---:R-:W-:Y:S01]  /*4d90*/  IMAD.U32 R50, R37, 0x10000, RZ ;  /* 0x0001000025327824 */ /* 0x004fe200078e00ff */
[----:B------:R-:W-:Y:S02]  /*4da0*/  SHF.R.U32.HI R92, RZ, 0x10, R41 ;  /* 0x00000010ff5c7819 */ /* 0x000fe40000011629 */
[----:B------:R-:W-:Y:S02]  /*4db0*/  PRMT R115, R115, 0x5410, R52 ;  /* 0x0000541073737816 */ /* 0x000fe40000000034 */
[----:B------:R-:W-:Y:S02]  /*4dc0*/  PRMT R111, R111, 0x5410, R92 ;  /* 0x000054106f6f7816 */ /* 0x000fe4000000005c */
[--C-:B------:R-:W-:Y:S01]  /*4dd0*/  SHF.R.U64 R93, R42, 0x10, R43.reuse ;  /* 0x000000102a5d7819 */ /* 0x100fe2000000122b */
[----:B------:R-:W-:Y:S01]  /*4de0*/  IMAD.U32 R52, R115, 0x10000, RZ ;  /* 0x0001000073347824 */ /* 0x000fe200078e00ff */
[----:B------:R-:W-:-:S02]  /*4df0*/  SHF.R.U32.HI R54, RZ, 0x10, R43 ;  /* 0x00000010ff367819 */ /* 0x000fc4000001162b */
[--C-:B------:R-:W-:Y:S02]  /*4e00*/  SHF.R.U64 R55, R46, 0x10, R47.reuse ;  /* 0x000000102e377819 */ /* 0x100fe4000000122f */
[----:B------:R-:W-:Y:S01]  /*4e10*/  SHF.R.U32.HI R90, RZ, 0x10, R47 ;  /* 0x00000010ff5a7819 */ /* 0x000fe2000001162f */
[C---:B------:R-:W-:Y:S01]  /*4e20*/  IMAD.U32 R47, R39.reuse, 0x10000, RZ ;  /* 0x00010000272f7824 */ /* 0x040fe200078e00ff */
[----:B------:R-:W-:Y:S01]  /*4e30*/  LOP3.LUT R42, R39, 0xffff0000, RZ, 0xc0, !PT ;  /* 0xffff0000272a7812 */ /* 0x000fe200078ec0ff */
[----:B------:R-:W-:Y:S01]  /*4e40*/  IMAD.U32 R39, R111, 0x10000, RZ ;  /* 0x000100006f277824 */ /* 0x000fe200078e00ff */
[----:B------:R-:W-:Y:S01]  /*4e50*/  SHF.R.U64 R91, R44, 0x10, R45 ;  /* 0x000000102c5b7819 */ /* 0x000fe2000000122d */
[----:B-1----:R-:W-:Y:S01]  /*4e60*/  IMAD.U32 R45, R13, 0x10000, RZ ;  /* 0x000100000d2d7824 */ /* 0x002fe200078e00ff */
[----:B------:R-:W-:Y:S01]  /*4e70*/  PRMT R109, R109, 0x5410, R54 ;  /* 0x000054106d6d7816 */ /* 0x000fe20000000036 */
[CC--:B------:R-:W-:Y:S01]  /*4e80*/  FMUL.FTZ R54, R50.reuse, R52.reuse ;  /* 0x0000003432367220 */ /* 0x0c0fe20000410000 */
[----:B------:R-:W-:Y:S01]  /*4e90*/  PRMT R113, R113, 0x5410, R90 ;  /* 0x0000541071717816 */ /* 0x000fe2000000005a */
[-C--:B------:R-:W-:Y:S01]  /*4ea0*/  FMUL.FTZ R50, R50, R39.reuse ;  /* 0x0000002732327220 */ /* 0x080fe20000410000 */
[----:B------:R-:W-:Y:S01]  /*4eb0*/  LOP3.LUT R46, R37, 0xffff0000, RZ, 0xc0, !PT ;  /* 0xffff0000252e7812 */ /* 0x000fe200078ec0ff */
[----:B------:R-:W-:Y:S01]  /*4ec0*/  FFMA.FTZ R39, R45, R39, -R54 ;  /* 0x000000272d277223 */ /* 0x000fe20000010836 */
[----:B------:R-:W-:Y:S01]  /*4ed0*/  LOP3.LUT R115, R115, 0xffff0000, RZ, 0xc0, !PT ;  /* 0xffff000073737812 */ /* 0x000fe200078ec0ff */
[----:B------:R-:W-:Y:S01]  /*4ee0*/  IMAD.U32 R54, R113, 0x10000, RZ ;  /* 0x0001000071367824 */ /* 0x000fe200078e00ff */
[----:B------:R-:W-:Y:S01]  /*4ef0*/  LOP3.LUT R111, R111, 0xffff0000, RZ, 0xc0, !PT ;  /* 0xffff00006f6f7812 */ /* 0x000fe200078ec0ff */
[----:B------:R-:W-:Y:S01]  /*4f00*/  FFMA.FTZ R45, R45, R52, R50 ;  /* 0x000000342d2d7223 */ /* 0x000fe20000010032 */
[----:B------:R-:W-:Y:S01]  /*4f10*/  IMAD.U32 R52, R109, 0x10000, RZ ;  /* 0x000100006d347824 */ /* 0x000fe200078e00ff */
[----:B------:R-:W-:Y:S01]  /*4f20*/  SHF.R.U64 R99, R40, 0x10, R41 ;  /* 0x0000001028637819 */ /* 0x000fe20000001229 */
[C---:B------:R-:W-:Y:S01]  /*4f30*/  FMUL.FTZ R90, R46.reuse, R115 ;  /* 0x000000732e5a7220 */ /* 0x040fe20000410000 */
[----:B------:R-:W-:Y:S01]  /*4f40*/  LOP3.LUT R43, R13, 0xffff0000, RZ, 0xc0, !PT ;  /* 0xffff00000d2b7812 */ /* 0x000fe200078ec0ff */
[----:B------:R-:W-:Y:S01]  /*4f50*/  FMUL.FTZ R50, R46, R111 ;  /* 0x0000006f2e327220 */ /* 0x000fe20000410000 */
[----:B------:R-:W-:Y:S01]  /*4f60*/  PRMT R112, R112, 0x5410, R55 ;  /* 0x0000541070707816 */ /* 0x000fe20000000037 */
[----:B------:R-:W-:-:S02]  /*4f70*/  IMAD.U32 R44, R15, 0x10000, RZ ;  /* 0x000100000f2c7824 */ /* 0x000fc400078e00ff */
[C---:B------:R-:W-:Y:S01]  /*4f80*/  FMUL.FTZ R55, R47.reuse, R54 ;  /* 0x000000362f377220 */ /* 0x040fe20000410000 */
[----:B------:R-:W-:Y:S01]  /*4f90*/  PRMT R114, R114, 0x5410, R91 ;  /* 0x0000541072727816 */ /* 0x000fe2000000005b */
[-C--:B------:R-:W-:Y:S01]  /*4fa0*/  FMUL.FTZ R47, R47, R52.reuse ;  /* 0x000000342f2f7220 */ /* 0x080fe20000410000 */
[----:B------:R-:W-:Y:S01]  /*4fb0*/  PRMT R110, R110, 0x5410, R99 ;  /* 0x000054106e6e7816 */ /* 0x000fe20000000063 */
[----:B------:R-:W-:Y:S01]  /*4fc0*/  FFMA.FTZ R46, R43, R111, -R90 ;  /* 0x0000006f2b2e7223 */ /* 0x000fe2000001085a */
[----:B------:R-:W-:Y:S01]  /*4fd0*/  LOP3.LUT R113, R113, 0xffff0000, RZ, 0xc0, !PT ;  /* 0xffff000071717812 */ /* 0x000fe200078ec0ff */
[----:B------:R-:W-:Y:S01]  /*4fe0*/  FFMA.FTZ R50, R43, R115, R50 ;  /* 0x000000732b327223 */ /* 0x000fe20000010032 */
[C---:B------:R-:W-:Y:S01]  /*4ff0*/  FFMA.FTZ R43, R44.reuse, R52, -R55 ;  /* 0x000000342c2b7223 */ /* 0x040fe20000010837 */
[----:B------:R-:W-:Y:S01]  /*5000*/  LOP3.LUT R109, R109, 0xffff0000, RZ, 0xc0, !PT ;  /* 0xffff00006d6d7812 */ /* 0x000fe200078ec0ff */
[----:B------:R-:W-:Y:S01]  /*5010*/  FFMA.FTZ R44, R44, R54, R47 ;  /* 0x000000362c2c7223 */ /* 0x000fe2000001002f */
[----:B------:R-:W-:Y:S01]  /*5020*/  IMAD.U32 R37, R36, 0x10000, RZ ;  /* 0x0001000024257824 */ /* 0x000fe200078e00ff */
[----:B------:R-:W-:Y:S01]  /*5030*/  LOP3.LUT R40, R15, 0xffff0000, RZ, 0xc0, !PT ;  /* 0xffff00000f287812 */ /* 0x000fe200078ec0ff */
[----:B------:R-:W-:-:S02]  /*5040*/  IMAD.U32 R54, R114, 0x10000, RZ ;  /* 0x0001000072367824 */ /* 0x000fc400078e00ff */
[----:B------:R-:W-:Y:S01]  /*5050*/  FMUL.FTZ R47, R42, R113 ;  /* 0x000000712a2f7220 */ /* 0x000fe20000410000 */
[----:B------:R-:W-:Y:S02]  /*5060*/  IMAD.U32 R52, R110, 0x10000, RZ ;  /* 0x000100006e347824 */ /* 0x000fe400078e00ff */
[-C--:B------:R-:W-:Y:S01]  /*5070*/  FMUL.FTZ R91, R42, R109.reuse ;  /* 0x0000006d2a5b7220 */ /* 0x080fe20000410000 */
[C---:B------:R-:W-:Y:S01]  /*5080*/  FMUL.FTZ R42, R37.reuse, R54 ;  /* 0x00000036252a7220 */ /* 0x040fe20000410000 */
[----:B------:R-:W-:Y:S01]  /*5090*/  IMAD.U32 R13, R12, 0x10000, RZ ;  /* 0x000100000c0d7824 */ /* 0x000fe200078e00ff */
[----:B------:R-:W-:Y:S01]  /*50a0*/  LOP3.LUT R36, R36, 0xffff0000, RZ, 0xc0, !PT ;  /* 0xffff000024247812 */ /* 0x000fe200078ec0ff */
[----:B------:R-:W-:Y:S01]  /*50b0*/  FFMA.FTZ R90, R40, R109, -R47 ;  /* 0x0000006d285a7223 */ /* 0x000fe2000001082f */
[----:B------:R-:W-:Y:S01]  /*50c0*/  PRMT R108, R108, 0x5410, R93 ;  /* 0x000054106c6c7816 */ /* 0x000fe2000000005d */
[-C--:B------:R-:W-:Y:S01]  /*50d0*/  FMUL.FTZ R37, R37, R52.reuse ;  /* 0x0000003425257220 */ /* 0x080fe20000410000 */
[----:B------:R-:W-:Y:S01]  /*50e0*/  LOP3.LUT R55, R114, 0xffff0000, RZ, 0xc0, !PT ;  /* 0xffff000072377812 */ /* 0x000fe200078ec0ff */
[----:B------:R-:W-:Y:S01]  /*50f0*/  IMAD.U32 R15, R14, 0x10000, RZ ;  /* 0x000100000e0f7824 */ /* 0x000fe200078e00ff */
[----:B------:R-:W-:Y:S01]  /*5100*/  LOP3.LUT R47, R110, 0xffff0000, RZ, 0xc0, !PT ;  /* 0xffff00006e2f7812 */ /* 0x000fe200078ec0ff */
[----:B------:R-:W-:Y:S01]  /*5110*/  FFMA.FTZ R113, R40, R113, R91 ;  /* 0x0000007128717223 */ /* 0x000fe2000001005b */
[----:B------:R-:W-:Y:S01]  /*5120*/  LOP3.LUT R12, R12, 0xffff0000, RZ, 0xc0, !PT ;  /* 0xffff00000c0c7812 */ /* 0x000fe200078ec0ff */
[C---:B------:R-:W-:Y:S01]  /*5130*/  FFMA.FTZ R42, R13.reuse, R52, -R42 ;  /* 0x000000340d2a7223 */ /* 0x040fe2000001082a */
[----:B------:R-:W-:Y:S01]  /*5140*/  LOP3.LUT R41, R14, 0xffff0000, RZ, 0xc0, !PT ;  /* 0xffff00000e297812 */ /* 0x000fe200078ec0ff */
[----:B------:R-:W-:Y:S01]  /*5150*/  FFMA.FTZ R37, R13, R54, R37 ;  /* 0x000000360d257223 */ /* 0x000fe20000010025 */
[----:B------:R-:W-:-:S02]  /*5160*/  IMAD.U32 R14, R38, 0x10000, RZ ;  /* 0x00010000260e7824 */ /* 0x000fc400078e00ff */
[----:B------:R-:W-:Y:S01]  /*5170*/  FMUL.FTZ R91, R36, R55 ;  /* 0x00000037245b7220 */ /* 0x000fe20000410000 */
[----:B------:R-:W-:Y:S01]  /*5180*/  IMAD.U32 R13, R108, 0x10000, RZ ;  /* 0x000100006c0d7824 */ /* 0x000fe200078e00ff */
[----:B------:R-:W-:Y:S01]  /*5190*/  LOP3.LUT R38, R38, 0xffff0000, RZ, 0xc0, !PT ;  /* 0xffff000026267812 */ /* 0x000fe200078ec0ff */
[-C--:B------:R-:W-:Y:S01]  /*51a0*/  FMUL.FTZ R93, R36, R47.reuse ;  /* 0x0000002f245d7220 */ /* 0x080fe20000410000 */
[----:B------:R-:W-:Y:S01]  /*51b0*/  LOP3.LUT R108, R108, 0xffff0000, RZ, 0xc0, !PT ;  /* 0xffff00006c6c7812 */ /* 0x000fe200078ec0ff */
[----:B------:R-:W-:Y:S02]  /*51c0*/  IMAD.U32 R36, R112, 0x10000, RZ ;  /* 0x0001000070247824 */ /* 0x000fe400078e00ff */
[----:B------:R-:W-:Y:S01]  /*51d0*/  FFMA.FTZ R91, R12, R47, -R91 ;  /* 0x0000002f0c5b7223 */ /* 0x000fe2000001085b */
[----:B------:R-:W-:Y:S01]  /*51e0*/  LOP3.LUT R112, R112, 0xffff0000, RZ, 0xc0, !PT ;  /* 0xffff000070707812 */ /* 0x000fe200078ec0ff */
[----:B------:R-:W-:Y:S01]  /*51f0*/  FFMA.FTZ R12, R12, R55, R93 ;  /* 0x000000370c0c7223 */ /* 0x000fe2000001005d */
[-C--:B------:R-:W-:Y:S01]  /*5200*/  FMUL.FTZ R47, R14, R13.reuse ;  /* 0x0000000d0e2f7220 */ /* 0x080fe20000410000 */
[----:B------:R-:W-:Y:S01]  /*5210*/  FMUL.FTZ R55, R38, R108 ;  /* 0x0000006c26377220 */ /* 0x000fe20000410000 */
[----:B------:R-:W-:Y:S01]  /*5220*/  FMUL.FTZ R40, R14, R36 ;  /* 0x000000240e287220 */ /* 0x000fe20000410000 */
[----:B------:R-:W-:Y:S01]  /*5230*/  FMUL.FTZ R14, R38, R112 ;  /* 0x00000070260e7220 */ /* 0x000fe20000410000 */
[----:B------:R-:W-:Y:S01]  /*5240*/  FFMA.FTZ R47, R15, R36, R47 ;  /* 0x000000240f2f7223 */ /* 0x000fe2000001002f */
[----:B------:R-:W-:Y:S01]  /*5250*/  FFMA.FTZ R112, R41, R112, R55 ;  /* 0x0000007029707223 */ /* 0x000fe20000010037 */
[----:B------:R-:W-:Y:S01]  /*5260*/  FFMA.FTZ R40, R15, R13, -R40 ;  /* 0x0000000d0f287223 */ /* 0x000fe20000010828 */
[----:B------:R-:W-:Y:S01]  /*5270*/  FFMA.FTZ R13, R41, R108, -R14 ;  /* 0x0000006c290d7223 */ /* 0x000fe2000001080e */
[----:B------:R-:W-:-:S02]  /*5280*/  F2FP.BF16.F32.PACK_AB R39, R46, R39 ;  /* 0x000000272e27723e */ /* 0x000fc400000010ff */
[----:B------:R-:W-:Y:S02]  /*5290*/  F2FP.BF16.F32.PACK_AB R45, R50, R45 ;  /* 0x0000002d322d723e */ /* 0x000fe400000010ff */
[----:B------:R-:W-:Y:S02]  /*52a0*/  F2FP.BF16.F32.PACK_AB R44, R113, R44 ;  /* 0x0000002c712c723e */ /* 0x000fe400000010ff */
[----:B------:R-:W-:Y:S02]  /*52b0*/  F2FP.BF16.F32.PACK_AB R38, R91, R42 ;  /* 0x0000002a5b26723e */ /* 0x000fe400000010ff */
[----:B------:R-:W-:Y:S02]  /*52c0*/  F2FP.BF16.F32.PACK_AB R47, R112, R47 ;  /* 0x0000002f702f723e */ /* 0x000fe400000010ff */
[----:B------:R-:W-:Y:S01]  /*52d0*/  F2FP.BF16.F32.PACK_AB R36, R12, R37 ;  /* 0x000000250c24723e */ /* 0x000fe200000010ff */
[----:B------:R-:W-:Y:S01]  /*52e0*/  IMAD.MOV.U32 R37, RZ, RZ, R45 ;  /* 0x000000ffff257224 */ /* 0x000fe200078e002d */
[----:B------:R-:W-:Y:S01]  /*52f0*/  F2FP.BF16.F32.PACK_AB R14, R13, R40 ;  /* 0x000000280d0e723e */ /* 0x000fe200000010ff */
[----:B------:R-:W-:Y:S01]  /*5300*/  IMAD.MOV.U32 R13, RZ, RZ, R39 ;  /* 0x000000ffff0d7224 */ /* 0x000fe200078e0027 */
[----:B------:R-:W-:Y:S01]  /*5310*/  MOV R12, R38 ;  /* 0x00000026000c7202 */ /* 0x000fe20000000f00 */
[----:B------:R-:W-:Y:S01]  /*5320*/  IMAD.MOV.U32 R38, RZ, RZ, R47 ;  /* 0x000000ffff267224 */ /* 0x000fe200078e002f */
[----:B------:R-:W-:Y:S01]  /*5330*/  F2FP.BF16.F32.PACK_AB R15, R90, R43 ;  /* 0x0000002b5a0f723e */ /* 0x000fe200000010ff */
[----:B------:R-:W-:-:S07]  /*5340*/  IMAD.MOV.U32 R39, RZ, RZ, R44 ;  /* 0x000000ffff277224 */ /* 0x000fce00078e002c */
.L_x_446:
[----:B------:R-:W-:Y:S05]  /*5350*/  BSYNC B1 ;  /* 0x0000000000017941 */ /* 0x000fea0003800000 */
.L_x_445:
[----:B-1----:R1:W-:Y:S01]  /*5360*/  STG.E.128 desc[UR56][R48.64], R12 ;  /* 0x0000000c30007986 */ /* 0x0023e2000c101d38 */
[----:B------:R-:W-:-:S13]  /*5370*/  ISETP.GE.AND P4, PT, R53, R97, PT ;  /* 0x000000613500720c */ /* 0x000fda0003f86270 */
[----:B------:R-:W-:Y:S05]  /*5380*/  @P4 BRA `(.L_x_429) ;  /* 0x0000000000844947 */ /* 0x000fea0003800000 */
[--C-:B-1----:R-:W-:Y:S02]  /*5390*/  SHF.R.S32.HI R12, RZ, 0x1f, R53.reuse ;  /* 0x0000001fff0c7819 */ /* 0x102fe40000011435 */
[----:B------:R-:W-:-:S04]  /*53a0*/  IADD3 R53, P4, P5, R62, R88, R53 ;  /* 0x000000583e357210 */ /* 0x000fc80007d9e035 */
[----:B------:R-:W-:Y:S02]  /*53b0*/  IADD3.X R12, R80, R51, R12, P4, P5 ;  /* 0x00000033500c7210 */ /* 0x000fe400027ea40c */
[----:B------:R-:W-:-:S04]  /*53c0*/  LEA R84, P4, R53, R84, 0x1 ;  /* 0x0000005435547211 */ /* 0x000fc800078808ff */
[----:B------:R-:W-:-:S05]  /*53d0*/  LEA.HI.X R85, R53, R85, R12, 0x1, P4 ;  /* 0x0000005535557211 */ /* 0x000fca00020f0c0c */
[----:B--2---:R1:W-:Y:S01]  /*53e0*/  STG.E.128 desc[UR56][R84.64], R36 ;  /* 0x0000002454007986 */ /* 0x0043e2000c101d38 */
[----:B------:R-:W-:Y:S05]  /*53f0*/  BRA `(.L_x_429) ;  /* 0x0000000000687947 */ /* 0x000fea0003800000 */
.L_x_412:
[----:B------:R-:W-:-:S13]  /*5400*/  ISETP.NE.AND P3, PT, R155, 0x3, PT ;  /* 0x000000039b00780c */ /* 0x000fda0003f65270 */
[----:B------:R-:W-:Y:S05]  /*5410*/  @!P3 BRA `(.L_x_447) ;  /* 0x000000000004b947 */ /* 0x000fea0003800000 */
[----:B------:R-:W-:Y:S01]  /*5420*/  BPT.TRAP 0x1 ;  /* 0x000000040000795c */ /* 0x000fe20000300000 */
.L_x_447:
[----:B------:R-:W-:Y:S01]  /*5430*/  IMAD R82, R19, 0x8, R2 ;  /* 0x0000000813527824 */ /* 0x000fe200078e0202 */
[----:B------:R-:W-:Y:S01]  /*5440*/  SHF.L.U32 R94, R153, 0x1f, RZ ;  /* 0x0000001f995e7819 */ /* 0x000fe200000006ff */
[----:B------:R-:W-:Y:S01]  /*5450*/  IMAD R86, R29, -0xc0, R27 ;  /* 0xffffff401d567824 */ /* 0x000fe200078e021b */
[----:B------:R-:W-:Y:S02]  /*5460*/  BSSY B1, `(.L_x_448) ;  /* 0x0000004000017945 */ /* 0x000fe40003800000 */
[----:B------:R-:W0:Y:S02]  /*5470*/  SYNCS.PHASECHK.TRANS64.TRYWAIT P4, [R82+URZ+0x30890], R94 ;  /* 0x0308905e520075a7 */ /* 0x000e24000808017f */
[----:B------:R-:W-:Y:S01]  /*5480*/  VIMNMX R86, R86, 0xc0, PT ;  /* 0x000000c056567848 */ /* 0x000fe20003fe0100 */
[----:B0-----:R-:W-:Y:S06]  /*5490*/  @!P4 BRA `(.L_x_449) ;  /* 0x0000012800f0c947 */ /* 0x001fec0003800000 */
.L_x_675:
[----:B------:R-:W-:Y:S05]  /*54a0*/  BSYNC B1 ;  /* 0x0000000000017941 */ /* 0x000fea0003800000 */
.L_x_448:
[----:B------:R-:W-:Y:S01]  /*54b0*/  ISETP.GE.AND P4, PT, R18, R86, PT ;  /* 0x000000561200720c */ /* 0x000fe20003f86270 */
[----:B------:R-:W-:-:S12]  /*54c0*/  BSSY B1, `(.L_x_450) ;  /* 0x0000006000017945 */ /* 0x000fd80003800000 */
[----:B------:R-:W-:Y:S05]  /*54d0*/  @P4 BRA `(.L_x_451) ;  /* 0x0000000000104947 */ /* 0x000fea0003800000 */
[----:B------:R-:W1:Y:S04]  /*54e0*/  @!P1 LDS.128 R12, [R87+0x12000] ;  /* 0x01200000570c9984 */ /* 0x000e680000000c00 */
[----:B------:R-:W2:Y:S04]  /*54f0*/  @!P2 LDS.128 R36, [R83+0x12000] ;  /* 0x012000005324a984 */ /* 0x000ea80000000c00 */
[----:B-1----:R1:W-:Y:S04]  /*5500*/  @!P1 STG.E.128 desc[UR56][R42.64], R12 ;  /* 0x0000000c2a009986 */ /* 0x0023e8000c101d38 */
[----:B--2---:R1:W-:Y:S02]  /*5510*/  @!P2 STG.E.128 desc[UR56][R42.64+0x40], R36 ;  /* 0x000040242a00a986 */ /* 0x0043e4000c101d38 */
.L_x_451:
[----:B------:R-:W-:Y:S05]  /*5520*/  BSYNC B1 ;  /* 0x0000000000017941 */ /* 0x000fea0003800000 */
.L_x_450:
[----:B-1----:R-:W-:-:S05]  /*5530*/  VIADD R12, R18, 0x60 ;  /* 0x00000060120c7836 */ /* 0x002fca0000000000 */
[----:B------:R-:W-:-:S13]  /*5540*/  ISETP.GE.AND P4, PT, R12, R86, PT ;  /* 0x000000560c00720c */ /* 0x000fda0003f86270 */
[----:B------:R-:W-:Y:S05]  /*5550*/  @P4 BRA `(.L_x_429) ;  /* 0x0000000000104947 */ /* 0x000fea0003800000 */
[----:B------:R-:W1:Y:S04]  /*5560*/  @!P1 LDS.128 R12, [R87+0x15000] ;  /* 0x01500000570c9984 */ /* 0x000e680000000c00 */
[----:B------:R-:W2:Y:S04]  /*5570*/  @!P2 LDS.128 R36, [R83+0x15000] ;  /* 0x015000005324a984 */ /* 0x000ea80000000c00 */
[----:B-1----:R1:W-:Y:S04]  /*5580*/  @!P1 STG.E.128 desc[UR56][R40.64], R12 ;  /* 0x0000000c28009986 */ /* 0x0023e8000c101d38 */
[----:B--2---:R1:W-:Y:S02]  /*5590*/  @!P2 STG.E.128 desc[UR56][R40.64+0x40], R36 ;  /* 0x000040242800a986 */ /* 0x0043e4000c101d38 */
.L_x_429:
[----:B------:R-:W-:Y:S05]  /*55a0*/  BSYNC B0 ;  /* 0x0000000000007941 */ /* 0x000fea0003800000 */
.L_x_411:
[----:B-1234-:R-:W1:Y:S01]  /*55b0*/  S2R R12, SR_TID.X ;  /* 0x00000000000c7919 */ /* 0x01ee620000002100 */
[----:B------:R-:W-:Y:S01]  /*55c0*/  @!PT LDS RZ, [RZ] ;  /* 0x00000000fffff984 */ /* 0x000fe20000000800 */
[----:B------:R-:W-:Y:S01]  /*55d0*/  @!PT LDS RZ, [RZ] ;  /* 0x00000000fffff984 */ /* 0x000fe20000000800 */
[----:B------:R-:W-:Y:S01]  /*55e0*/  @!PT LDS RZ, [RZ] ;  /* 0x00000000fffff984 */ /* 0x000fe20000000800 */
[----:B------:R-:W-:Y:S01]  /*55f0*/  @!PT LDS RZ, [RZ] ;  /* 0x00000000fffff984 */ /* 0x000fe20000000800 */
[----:B------:R2:W-:Y:S06]  /*5600*/  MEMBAR.ALL.CTA ;  /* 0x0000000000007992 */ /* 0x0005ec0000008000 */
[----:B--2---:R-:W2:Y:S01]  /*5610*/  FENCE.VIEW.ASYNC.S ;  /* 0x00000000000073c6 */ /* 0x004ea20000000000 */
[----:B------:R-:W-:Y:S05]  /*5620*/  WARPSYNC.ALL ;  /* 0x0000000000007948 */ /* 0x000fea0003800000 */
[----:B------:R-:W-:Y:S01]  /*5630*/  BSSY B0, `(.L_x_452) ;  /* 0x0000009000007945 */ /* 0x000fe20003800000 */
[----:B-1----:R-:W-:Y:S01]  /*5640*/  LOP3.LUT R12, R12, 0x7f, RZ, 0xc0, !PT ;  /* 0x0000007f0c0c7812 */ /* 0x002fe200078ec0ff */
[----:B--2---:R1:W-:Y:S03]  /*5650*/  BAR.SYNC.DEFER_BLOCKING R95, 0x80 ;  /* 0x0002005f0000751d */ /* 0x0043e60000010000 */
[----:B------:R-:W-:-:S13]  /*5660*/  ISETP.NE.AND P4, PT, R12, RZ, PT ;  /* 0x000000ff0c00720c */ /* 0x000fda0003f85270 */
[----:B------:R-:W-:-:S05]  /*5670*/  @!P4 VIADD R12, R82, 0x308a0 ;  /* 0x000308a0520cc836 */ /* 0x000fca0000000000 */
[----:B------:R-:W-:-:S04]  /*5680*/  @!P4 PRMT R12, RZ, 0x654, R12 ;  /* 0x00000654ff0cc816 */ /* 0x000fc8000000000c */
[----:B------:R1:W-:Y:S01]  /*5690*/  @!P4 SYNCS.ARRIVE.TRANS64.RED.A1T0 RZ, [R12+URZ], RZ ;  /* 0x000000ff0cffc9a7 */ /* 0x0003e2000810043f */
[----:B------:R-:W-:Y:S05]  /*56a0*/  @!P3 BRA `(.L_x_453) ;  /* 0x000000000004b947 */ /* 0x000fea0003800000 */
[----:B------:R-:W-:Y:S01]  /*56b0*/  BPT.TRAP 0x1 ;  /* 0x000000040000795c */ /* 0x000fe20000300000 */
.L_x_453:
[----:B------:R-:W-:Y:S05]  /*56c0*/  BSYNC B0 ;  /* 0x0000000000007941 */ /* 0x000fea0003800000 */
.L_x_452:
[----:B------:R-:W2:Y:S01]  /*56d0*/  SYNCS.PHASECHK.TRANS64.TRYWAIT P3, [R82+URZ+0x308b0], R94 ;  /* 0x0308b05e520075a7 */ /* 0x000ea2000806017f */
[----:B------:R-:W-:Y:S01]  /*56e0*/  ULDC UR58, c[0x0][0x2f4] ;  /* 0x0000bd00003a7ab9 */ /* 0x000fe20000000800 */
[----:B------:R-:W-:Y:S01]  /*56f0*/  ULDC.64 UR38, c[0x0][0x328] ;  /* 0x0000ca0000267ab9 */ /* 0x000fe20000000a00 */
[----:B------:R-:W-:Y:S01]  /*5700*/  ULDC.64 UR36, c[0x0][0x318] ;  /* 0x0000c60000247ab9 */ /* 0x000fe20000000a00 */
[----:B------:R-:W-:Y:S01]  /*5710*/  BSSY B0, `(.L_x_454) ;  /* 0x0000003000007945 */ /* 0x000fe20003800000 */
[----:B------:R-:W-:-:S03]  /*5720*/  IMAD.WIDE R36, R29, 0xc0, R4 ;  /* 0x000000c01d247825 */ /* 0x000fc600078e0204 */
[----:B--2---:R-:W-:Y:S05]  /*5730*/  @!P3 BRA `(.L_x_455) ;  /* 0x00000128005cb947 */ /* 0x004fea0003800000 */
.L_x_676:
[----:B------:R-:W-:Y:S05]  /*5740*/  BSYNC B0 ;  /* 0x0000000000007941 */ /* 0x000fea0003800000 */
.L_x_454:
[----:B------:R-:W-:Y:S01]  /*5750*/  ISETP.GE.AND P3, PT, R18, R86, PT ;  /* 0x000000561200720c */ /* 0x000fe20003f66270 */
[----:B------:R-:W-:-:S12]  /*5760*/  BSSY B0, `(.L_x_456) ;  /* 0x0000010000007945 */ /* 0x000fd80003800000 */
[----:B------:R-:W-:Y:S05]  /*5770*/  @P3 BRA `(.L_x_457) ;  /* 0x0000000000383947 */ /* 0x000fea0003800000 */
[----:B------:R-:W-:Y:S02]  /*5780*/  IMAD R15, R37, UR38, RZ ;  /* 0x00000026250f7c24 */ /* 0x000fe4000f8e02ff */
[----:B-1----:R-:W-:Y:S02]  /*5790*/  IMAD.MOV.U32 R12, RZ, RZ, R60 ;  /* 0x000000ffff0c7224 */ /* 0x002fe400078e003c */
[----:B------:R-:W-:Y:S02]  /*57a0*/  IMAD.MOV.U32 R13, RZ, RZ, R0 ;  /* 0x000000ffff0d7224 */ /* 0x000fe400078e0000 */
[C---:B------:R-:W-:Y:S02]  /*57b0*/  IMAD R15, R36.reuse, UR39, R15 ;  /* 0x00000027240f7c24 */ /* 0x040fe4000f8e020f */
[----:B------:R-:W-:-:S04]  /*57c0*/  IMAD.WIDE.U32 R12, R36, UR38, R12 ;  /* 0x00000026240c7c25 */ /* 0x000fc8000f8e000c */
[----:B------:R-:W-:Y:S01]  /*57d0*/  IMAD.IADD R13, R13, 0x1, R15 ;  /* 0x000000010d0d7824 */ /* 0x000fe200078e020f */
[----:B------:R-:W-:-:S04]  /*57e0*/  LEA R38, P3, R12, UR36, 0x1 ;  /* 0x000000240c267c11 */ /* 0x000fc8000f8608ff */
[----:B------:R-:W-:Y:S02]  /*57f0*/  LEA.HI.X R39, R12, UR37, R13, 0x1, P3 ;  /* 0x000000250c277c11 */ /* 0x000fe400098f0c0d */
[----:B------:R-:W-:-:S13]  /*5800*/  ISETP.GE.AND P3, PT, R16, UR58, PT ;  /* 0x0000003a10007c0c */ /* 0x000fda000bf66270 */
[----:B------:R-:W1:Y:S04]  /*5810*/  @!P3 LDS.128 R12, [R87] ;  /* 0x00000000570cb984 */ /* 0x000e680000000c00 */
[----:B-1----:R-:W-:Y:S01]  /*5820*/  @!P3 STG.E.128 desc[UR56][R38.64], R12 ;  /* 0x0000000c2600b986 */ /* 0x002fe2000c101d38 */
[----:B------:R-:W-:-:S13]  /*5830*/  ISETP.GE.AND P3, PT, R77, UR58, PT ;  /* 0x0000003a4d007c0c */ /* 0x000fda000bf66270 */
[----:B------:R-:W1:Y:S04]  /*5840*/  @!P3 LDS.128 R12, [R83] ;  /* 0x00000000530cb984 */ /* 0x000e680000000c00 */
[----:B-1----:R3:W-:Y:S02]  /*5850*/  @!P3 STG.E.128 desc[UR56][R38.64+0x40], R12 ;  /* 0x0000400c2600b986 */ /* 0x0027e4000c101d38 */
.L_x_457:
[----:B------:R-:W-:Y:S05]  /*5860*/  BSYNC B0 ;  /* 0x0000000000007941 */ /* 0x000fea0003800000 */
.L_x_456:
[----:B-1-3--:R-:W-:Y:S01]  /*5870*/  VIADD R12, R18, 0x60 ;  /* 0x00000060120c7836 */ /* 0x00afe20000000000 */
[----:B------:R-:W-:Y:S04]  /*5880*/  BSSY B0, `(.L_x_458) ;  /* 0x0000013000007945 */ /* 0x000fe80003800000 */
[----:B------:R-:W-:-:S13]  /*5890*/  ISETP.GE.AND P3, PT, R12, R86, PT ;  /* 0x000000560c00720c */ /* 0x000fda0003f66270 */
[----:B------:R-:W-:Y:S05]  /*58a0*/  @P3 BRA `(.L_x_459) ;  /* 0x0000000000403947 */ /* 0x000fea0003800000 */
[----:B------:R-:W-:Y:S01]  /*58b0*/  IADD3 R15, P3, R36, 0x60, RZ ;  /* 0x00000060240f7810 */ /* 0x000fe20007f7e0ff */
[----:B------:R-:W-:Y:S02]  /*58c0*/  IMAD.MOV.U32 R12, RZ, RZ, R60 ;  /* 0x000000ffff0c7224 */ /* 0x000fe400078e003c */
[----:B------:R-:W-:Y:S02]  /*58d0*/  IMAD.MOV.U32 R13, RZ, RZ, R0 ;  /* 0x000000ffff0d7224 */ /* 0x000fe400078e0000 */
[----:B------:R-:W-:Y:S02]  /*58e0*/  IMAD.X R36, RZ, RZ, R37, P3 ;  /* 0x000000ffff247224 */ /* 0x000fe400018e0625 */
[----:B------:R-:W-:-:S04]  /*58f0*/  IMAD.WIDE.U32 R12, R15, UR38, R12 ;  /* 0x000000260f0c7c25 */ /* 0x000fc8000f8e000c */
[----:B------:R-:W-:-:S04]  /*5900*/  IMAD R36, R36, UR38, RZ ;  /* 0x0000002624247c24 */ /* 0x000fc8000f8e02ff */
[----:B------:R-:W-:Y:S01]  /*5910*/  IMAD R15, R15, UR39, R36 ;  /* 0x000000270f0f7c24 */ /* 0x000fe2000f8e0224 */
[----:B------:R-:W-:-:S03]  /*5920*/  LEA R36, P3, R12, UR36, 0x1 ;  /* 0x000000240c247c11 */ /* 0x000fc6000f8608ff */
[----:B------:R-:W-:-:S05]  /*5930*/  IMAD.IADD R13, R13, 0x1, R15 ;  /* 0x000000010d0d7824 */ /* 0x000fca00078e020f */
[----:B------:R-:W-:Y:S02]  /*5940*/  LEA.HI.X R37, R12, UR37, R13, 0x1, P3 ;  /* 0x000000250c257c11 */ /* 0x000fe400098f0c0d */
[----:B------:R-:W-:-:S13]  /*5950*/  ISETP.GE.AND P3, PT, R16, UR58, PT ;  /* 0x0000003a10007c0c */ /* 0x000fda000bf66270 */
[----:B------:R-:W1:Y:S04]  /*5960*/  @!P3 LDS.128 R12, [R87+0x3000] ;  /* 0x00300000570cb984 */ /* 0x000e680000000c00 */
[----:B-1----:R-:W-:Y:S01]  /*5970*/  @!P3 STG.E.128 desc[UR56][R36.64], R12 ;  /* 0x0000000c2400b986 */ /* 0x002fe2000c101d38 */
[----:B------:R-:W-:-:S13]  /*5980*/  ISETP.GE.AND P3, PT, R77, UR58, PT ;  /* 0x0000003a4d007c0c */ /* 0x000fda000bf66270 */
[----:B------:R-:W1:Y:S04]  /*5990*/  @!P3 LDS.128 R12, [R83+0x3000] ;  /* 0x00300000530cb984 */ /* 0x000e680000000c00 */
[----:B-1----:R1:W-:Y:S02]  /*59a0*/  @!P3 STG.E.128 desc[UR56][R36.64+0x40], R12 ;  /* 0x0000400c2400b986 */ /* 0x0023e4000c101d38 */
.L_x_459:
[----:B------:R-:W-:Y:S05]  /*59b0*/  BSYNC B0 ;  /* 0x0000000000007941 */ /* 0x000fea0003800000 */
.L_x_458:
[----:B-1----:R-:W3:Y:S01]  /*59c0*/  LDL R12, [R1] ;  /* 0x00000000010c7983 */ /* 0x002ee20000100800 */
[----:B------:R-:W-:Y:S02]  /*59d0*/  VIADD R19, R19, 0x1 ;  /* 0x0000000113137836 */ /* 0x000fe40000000000 */
[----:B0-2---:R-:W-:Y:S01]  /*59e0*/  @!P4 VIADD R82, R82, 0x308c0 ;  /* 0x000308c05252c836 */ /* 0x005fe20000000000 */
[----:B------:R-:W-:Y:S01]  /*59f0*/  @!PT LDS RZ, [RZ] ;  /* 0x00000000fffff984 */ /* 0x000fe20000000800 */
[----:B------:R-:W-:Y:S01]  /*5a00*/  @!PT LDS RZ, [RZ] ;  /* 0x00000000fffff984 */ /* 0x000fe20000000800 */
[----:B------:R-:W-:Y:S01]  /*5a10*/  @!PT LDS RZ, [RZ] ;  /* 0x00000000fffff984 */ /* 0x000fe20000000800 */
[----:B------:R-:W-:Y:S01]  /*5a20*/  @!PT LDS RZ, [RZ] ;  /* 0x00000000fffff984 */ /* 0x000fe20000000800 */
[----:B------:R0:W-:Y:S06]  /*5a30*/  MEMBAR.ALL.CTA ;  /* 0x0000000000007992 */ /* 0x0001ec0000008000 */
[----:B0-----:R-:W0:Y:S02]  /*5a40*/  FENCE.VIEW.ASYNC.S ;  /* 0x00000000000073c6 */ /* 0x001e240000000000 */
[----:B0-----:R0:W-:Y:S01]  /*5a50*/  BAR.SYNC.DEFER_BLOCKING R95, 0x80 ;  /* 0x0002005f0000751d */ /* 0x0011e20000010000 */
[----:B------:R-:W-:-:S02]  /*5a60*/  ISETP.NE.AND P3, PT, R19, 0x2, PT ;  /* 0x000000021300780c */ /* 0x000fc40003f65270 */
[----:B------:R-:W-:Y:S02]  /*5a70*/  @!P4 PRMT R82, RZ, 0x654, R82 ;  /* 0x00000654ff52c816 */ /* 0x000fe40000000052 */
[----:B------:R-:W-:Y:S02]  /*5a80*/  SEL R19, R19, RZ, P3 ;  /* 0x000000ff13137207 */ /* 0x000fe40001800000 */
[----:B------:R0:W-:Y:S01]  /*5a90*/  @!P4 SYNCS.ARRIVE.TRANS64.RED.A1T0 RZ, [R82+URZ], RZ ;  /* 0x000000ff52ffc9a7 */ /* 0x0001e2000810043f */
[----:B---3--:R-:W-:Y:S02]  /*5aa0*/  LOP3.LUT P5, RZ, R12, 0x2, RZ, 0xc0, !PT ;  /* 0x000000020cff7812 */ /* 0x008fe400078ac0ff */
[----:B------:R-:W-:-:S04]  /*5ab0*/  SEL R12, RZ, 0x1, P3 ;  /* 0x00000001ff0c7807 */ /* 0x000fc80001800000 */
[----:B------:R-:W-:-:S07]  /*5ac0*/  LOP3.LUT R153, R153, R12, RZ, 0x3c, !PT ;  /* 0x0000000c99997212 */ /* 0x000fce00078e3cff */
[----:B0-----:R-:W-:Y:S05]  /*5ad0*/  @P5 BRA `(.L_x_460) ;  /* 0xffffffc800b05947 */ /* 0x001fea000383ffff */
[----:B------:R-:W0:Y:S01]  /*5ae0*/  S2R R13, SR_TID.X ;  /* 0x00000000000d7919 */ /* 0x000e220000002100 */
[----:B------:R-:W-:Y:S02]  /*5af0*/  PLOP3.LUT P0, PT, PT, PT, PT, 0x8, 0x0 ;  /* 0x000000000000781c */ /* 0x000fe40003f0e170 */
[----:B0-----:R-:W-:-:S04]  /*5b00*/  SHF.R.U32.HI R13, RZ, 0x7, R13 ;  /* 0x00000007ff0d7819 */ /* 0x001fc8000001160d */
[----:B------:R-:W-:-:S13]  /*5b10*/  ISETP.NE.AND P5, PT, R13, 0x1, PT ;  /* 0x000000010d00780c */ /* 0x000fda0003fa5270 */
[----:B------:R-:W-:Y:S06]  /*5b20*/  @!P5 BAR.ARV 0x9, 0x100 ;  /* 0x024400000000db1d */ /* 0x000fec0000002000 */
.L_x_406:
[----:B------:R-:W-:Y:S01]  /*5b30*/  IMAD.MOV.U32 R3, RZ, RZ, RZ ;  /* 0x000000ffff037224 */ /* 0x000fe200078e00ff */
[----:B------:R-:W-:Y:S06]  /*5b40*/  @P0 BRA `(.L_x_461) ;  /* 0x00000000000c0947 */ /* 0x000fec0003800000 */
[----:B------:R-:W1:Y:S01]  /*5b50*/  FENCE.VIEW.ASYNC.G ;  /* 0x00000000000073c6 */ /* 0x000e620000000100 */
[----:B------:R-:W-:Y:S05]  /*5b60*/  WARPSYNC.ALL ;  /* 0x0000000000007948 */ /* 0x000fea0003800000 */
[----:B-1----:R-:W-:Y:S06]  /*5b70*/  BAR.ARV 0xc, 0x200 ;  /* 0x0308000000007b1d */ /* 0x002fec0000002000 */
.L_x_461:
[----:B------:R-:W2:Y:S01]  /*5b80*/  LDL R0, [R1] ;  /* 0x0000000001007983 */ /* 0x000ea20000100800 */
[----:B------:R-:W-:Y:S01]  /*5b90*/  BSSY B0, `(.L_x_462) ;  /* 0x0000021000007945 */ /* 0x000fe20003800000 */
[----:B--2---:R-:W-:-:S13]  /*5ba0*/  LOP3.LUT P0, RZ, R0, 0x8, RZ, 0xc0, !PT ;  /* 0x0000000800ff7812 */ /* 0x004fda000780c0ff */
[----:B------:R-:W-:Y:S05]  /*5bb0*/  @!P0 BRA `(.L_x_463) ;  /* 0x0000000000788947 */ /* 0x000fea0003800000 */
[----:B------:R-:W2:Y:S01]  /*5bc0*/  LDL R0, [R1+0x60] ;  /* 0x0000600001007983 */ /* 0x000ea20000100800 */
[----:B------:R-:W-:Y:S01]  /*5bd0*/  ULDC UR4, c[0x0][0x9f0] ;  /* 0x00027c0000047ab9 */ /* 0x000fe20000000800 */
[----:B--2---:R-:W-:-:S04]  /*5be0*/  ISETP.NE.AND P0, PT, R0, RZ, PT ;  /* 0x000000ff0000720c */ /* 0x004fc80003f05270 */
        /* <DEDUP_REMOVED lines=27> */
.L_x_463:
[----:B------:R-:W-:Y:S05]  /*5da0*/  BSYNC B0 ;  /* 0x0000000000007941 */ /* 0x000fea0003800000 */
.L_x_462:
[----:B------:R-:W2:Y:S01]  /*5db0*/  LDL R0, [R1+0x6c] ;  /* 0x00006c0001007983 */ /* 0x000ea20000100800 */
[----:B------:R-:W-:Y:S02]  /*5dc0*/  PLOP3.LUT P0, PT, PT, PT, PT, 0x80, 0x0 ;  /* 0x000000000000781c */ /* 0x000fe40003f0f070 */
        /* <DEDUP_REMOVED lines=16> */
[----:B--2---:R-:W-:-:S05]  /*5ed0*/  IMAD R0, R0, R3, RZ ;  /* 0x0000000300007224 */ /* 0x004fca00078e02ff */
[----:B------:R1:W-:Y:S01]  /*5ee0*/  STL [R1+0x38], R0 ;  /* 0x0000380001007387 */ /* 0x0003e20000100800 */
[----:B------:R-:W-:Y:S02]  /*5ef0*/  VIADDMNMX R136, R0, R3, R26, PT ;  /* 0x0000000300887246 */ /* 0x000fe4000380011a */
[----:B------:R-:W-:Y:S02]  /*5f00*/  CS2R R26, SRZ ;  /* 0x00000000001a7805 */ /* 0x000fe4000001ff00 */
[----:B------:R-:W-:-:S13]  /*5f10*/  ISETP.GT.AND P1, PT, R136, R0, PT ;  /* 0x000000008800720c */ /* 0x000fda0003f24270 */
[----:B-1----:R-:W-:Y:S05]  /*5f20*/  @!P1 BRA `(.L_x_464) ;  /* 0x0000009000089947 */ /* 0x002fea0003800000 */
[----:B------:R-:W-:-:S03]  /*5f30*/  UMOV UR4, 0xffffffff ;  /* 0xffffffff00047882 */ /* 0x000fc60000000000 */
[----:B------:R-:W-:Y:S05]  /*5f40*/  BRA.DIV UR4, `(.L_x_465) ;  /* 0x00000122046c7947 */ /* 0x000fea000b800000 */
[----:B------:R-:W1:Y:S02]  /*5f50*/  S2R R0, SR_TID.X ;  /* 0x0000000000007919 */ /* 0x000e640000002100 */
[----:B-1----:R-:W-:-:S05]  /*5f60*/  VIADD R3, R0, 0xffffff80 ;  /* 0xffffff8000037836 */ /* 0x002fca0000000000 */
[----:B------:R-:W-:-:S04]  /*5f70*/  SHF.R.S32.HI R0, RZ, 0x1f, R3 ;  /* 0x0000001fff007819 */ /* 0x000fc80000011403 */
[----:B------:R-:W-:-:S04]  /*5f80*/  LEA.HI R0, R0, R3, RZ, 0x7 ;  /* 0x0000000300007211 */ /* 0x000fc800078f38ff */
[----:B------:R-:W-:-:S06]  /*5f90*/  SHF.R.S32.HI R0, RZ, 0x7, R0 ;  /* 0x00000007ff007819 */ /* 0x000fcc0000011400 */
[----:B------:R-:W1:Y:S04]  /*5fa0*/  SHFL.IDX PT, R0, R0, RZ, 0x1f ;  /* 0x00001fff00007589 */ /* 0x000e6800000e0000 */
[----:B-1----:R1:W-:Y:S02]  /*5fb0*/  STL [R1+0x40], R0 ;  /* 0x0000400001007387 */ /* 0x0023e40000100800 */
.L_x_679:
[----:B------:R-:W1:Y:S01]  /*5fc0*/  LDL R3, [R1+0x40] ;  /* 0x0000400001037983 */ /* 0x000e620000100800 */
[----:B------:R-:W-:Y:S01]  /*5fd0*/  BSSY B6, `(.L_x_466) ;  /* 0x000001c000067945 */ /* 0x000fe20003800000 */
[----:B-1----:R-:W-:-:S05]  /*5fe0*/  IMAD.HI R0, R3, 0x55555556, RZ ;  /* 0x5555555603007827 */ /* 0x002fca00078e02ff */
[----:B------:R-:W-:-:S05]  /*5ff0*/  LEA.HI R0, R0, R0, RZ, 0x1 ;  /* 0x0000000000007211 */ /* 0x000fca00078f08ff */
[----:B------:R-:W-:-:S04]  /*6000*/  IMAD R3, R0, -0x3, R3 ;  /* 0xfffffffd00037824 */ /* 0x000fc800078e0203 */
[----:B------:R-:W-:Y:S01]  /*6010*/  IMAD R0, R3, 0x2000, R2 ;  /* 0x0000200003007824 */ /* 0x000fe200078e0202 */
[----:B------:R1:W-:Y:S03]  /*6020*/  STL [R1+0x3c], R3 ;  /* 0x00003c0301007387 */ /* 0x0003e60000100800 */
[----:B------:R-:W-:-:S05]  /*6030*/  VIADD R0, R0, 0xc400 ;  /* 0x0000c40000007836 */ /* 0x000fca0000000000 */
[----:B------:R-:W-:Y:S01]  /*6040*/  SHF.R.U32.HI R0, RZ, 0x4, R0 ;  /* 0x00000004ff007819 */ /* 0x000fe20000011600 */
[----:B-1----:R-:W-:-:S03]  /*6050*/  VIADD R3, R2, 0x1e800 ;  /* 0x0001e80002037836 */ /* 0x002fc60000000000 */
[----:B------:R-:W-:Y:S02]  /*6060*/  LOP3.LUT R29, R0, 0x3fff, RZ, 0xc0, !PT ;  /* 0x00003fff001d7812 */ /* 0x000fe400078ec0ff */
[----:B------:R-:W-:-:S13]  /*6070*/  LOP3.LUT P0, RZ, R3, 0x3ff, RZ, 0xc0, !PT ;  /* 0x000003ff03ff7812 */ /* 0x000fda000780c0ff */
[----:B------:R-:W-:Y:S05]  /*6080*/  @!P0 BRA `(.L_x_467) ;  /* 0x0000000000408947 */ /* 0x000fea0003800000 */
[----:B------:R-:W-:Y:S01]  /*6090*/  MOV R0, 0x0 ;  /* 0x0000000000007802 */ /* 0x000fe20000000f00 */
[----:B------:R-:W-:Y:S01]  /*60a0*/  ULDC.64 UR4, c[0x4][0xa8] ;  /* 0x01002a0000047ab9 */ /* 0x000fe20000000a00 */
[----:B------:R-:W-:Y:S01]  /*60b0*/  ULDC.64 UR6, c[0x4][0xb0] ;  /* 0x01002c0000067ab9 */ /* 0x000fe20000000a00 */
[----:B------:R-:W-:Y:S01]  /*60c0*/  IMAD.U32 R4, RZ, RZ, UR4 ;  /* 0x00000004ff047e24 */ /* 0x000fe2000f8e00ff */
[----:B0-----:R0:W1:Y:S01]  /*60d0*/  LDC.64 R14, c[0x4][R0] ;  /* 0x01000000000e7b82 */ /* 0x0010620000000a00 */
        /* <DEDUP_REMOVED lines=10> */
[----:B-1---5:R-:W-:Y:S05]  /*6180*/  CALL.ABS.NOINC R14 ;  /* 0x000000000e007343 */ /* 0x022fea0003c00000 */
.L_x_467:
[----:B------:R-:W-:Y:S05]  /*6190*/  BSYNC B6 ;  /* 0x0000000000067941 */ /* 0x000fea0003800000 */
.L_x_466:
[----:B------:R-:W-:Y:S02]  /*61a0*/  ULDC UR4, c[0x0][0x3f4] ;  /* 0x0000fd0000047ab9 */ /* 0x000fe40000000800 */
[----:B------:R-:W-:-:S13]  /*61b0*/  ISETP.LT.AND P0, PT, RZ, UR4, PT ;  /* 0x00000004ff007c0c */ /* 0x000fda000bf01270 */
[----:B------:R-:W-:Y:S05]  /*61c0*/  @P0 BRA `(.L_x_468) ;  /* 0x0000000000400947 */ /* 0x000fea0003800000 */
[----:B------:R-:W2:Y:S02]  /*61d0*/  LDL R20, [R1+0x64] ;  /* 0x0000640001147983 */ /* 0x000ea40000100800 */
[----:B--2---:R-:W-:-:S04]  /*61e0*/  LEA.HI R0, R20, R20, RZ, 0x1 ;  /* 0x0000001414007211 */ /* 0x004fc800078f08ff */
[----:B------:R-:W-:-:S05]  /*61f0*/  LOP3.LUT R0, R0, 0xfffffffe, RZ, 0xc0, !PT ;  /* 0xfffffffe00007812 */ /* 0x000fca00078ec0ff */
[----:B------:R-:W-:-:S05]  /*6200*/  IMAD.IADD R0, R20, 0x1, -R0 ;  /* 0x0000000114007824 */ /* 0x000fca00078e0a00 */
[----:B------:R-:W-:-:S04]  /*6210*/  SHF.L.U32 R3, R0, 0x1f, RZ ;  /* 0x0000001f00037819 */ /* 0x000fc800000006ff */
[----:B------:R1:W2:Y:S03]  /*6220*/  SYNCS.PHASECHK.TRANS64.TRYWAIT P0, [R2+URZ+0x30800], R3 ;  /* 0x03080003020075a7 */ /* 0x0002a6000800017f */
[----:B--2---:R-:W-:Y:S05]  /*6230*/  @!P0 NANOSLEEP.SYNCS 0x989680 ;  /* 0x009896800000895d */ /* 0x004fea0003900000 */
[----:B------:R-:W2:Y:S01]  /*6240*/  @!P0 SYNCS.PHASECHK.TRANS64 P0, [R2+URZ+0x30800], R3 ;  /* 0x03080003020085a7 */ /* 0x000ea2000800007f */
[----:B------:R-:W-:Y:S04]  /*6250*/  BSSY B0, `(.L_x_469) ;  /* 0x0000006000007945 */ /* 0x000fe80003800000 */
[----:B--2---:R-:W-:Y:S05]  /*6260*/  @P0 BRA `(.L_x_470) ;  /* 0x0000000000100947 */ /* 0x004fea0003800000 */
.L_x_471:
[----:B--2---:R2:W3:Y:S02]  /*6270*/  SYNCS.PHASECHK.TRANS64.TRYWAIT P0, [R2+URZ+0x30800], R3 ;  /* 0x03080003020075a7 */ /* 0x0044e4000800017f */
[----:B---3--:R-:W-:Y:S05]  /*6280*/  @!P0 NANOSLEEP.SYNCS 0x989680 ;  /* 0x009896800000895d */ /* 0x008fea0003900000 */
[----:B------:R-:W3:Y:S02]  /*6290*/  @!P0 SYNCS.PHASECHK.TRANS64 P0, [R2+URZ+0x30800], R3 ;  /* 0x03080003020085a7 */ /* 0x000ee4000800007f */
[----:B---3--:R-:W-:Y:S05]  /*62a0*/  @!P0 BRA `(.L_x_471) ;  /* 0xfffffffc00f08947 */ /* 0x008fea000383ffff */
.L_x_470:
[----:B------:R-:W-:Y:S05]  /*62b0*/  BSYNC B0 ;  /* 0x0000000000007941 */ /* 0x000fea0003800000 */
.L_x_469:
[----:B------:R-:W-:Y:S05]  /*62c0*/  BRA `(.L_x_472) ;  /* 0x0000002000f87947 */ /* 0x000fea0003800000 */
.L_x_468:
[----:B-----5:R-:W-:Y:S01]  /*62d0*/  SHF.R.S32.HI R0, RZ, 0x1f, R25 ;  /* 0x0000001fff007819 */ /* 0x020fe20000011419 */
[----:B------:R-:W-:Y:S01]  /*62e0*/  VIADD R3, R2, 0xc400 ;  /* 0x0000c40002037836 */ /* 0x000fe20000000000 */
[----:B------:R-:W-:Y:S01]  /*62f0*/  ULDC.64 UR4, c[0x0][0x3f8] ;  /* 0x0000fe0000047ab9 */ /* 0x000fe20000000a00 */
[----:B------:R-:W-:Y:S01]  /*6300*/  ULDC.64 UR6, c[0x0][0x408] ;  /* 0x0001020000067ab9 */ /* 0x000fe20000000a00 */
[----:B------:R-:W-:Y:S01]  /*6310*/  IMAD.WIDE.U32 R4, R25, UR4, RZ ;  /* 0x0000000419047c25 */ /* 0x000fe2000f8e00ff */
[----:B------:R-:W-:Y:S01]  /*6320*/  BSSY B6, `(.L_x_473) ;  /* 0x0000020000067945 */ /* 0x000fe20003800000 */
[----:B------:R-:W-:Y:S02]  /*6330*/  LOP3.LUT P0, RZ, R3, 0x3ff, RZ, 0xc0, !PT ;  /* 0x000003ff03ff7812 */ /* 0x000fe4000780c0ff */
[C---:B0-----:R-:W-:Y:S02]  /*6340*/  IMAD R6, R0.reuse, UR4, RZ ;  /* 0x0000000400067c24 */ /* 0x041fe4000f8e02ff */
[----:B------:R-:W-:-:S02]  /*6350*/  IMAD R0, R0, UR6, RZ ;  /* 0x0000000600007c24 */ /* 0x000fc4000f8e02ff */
[C---:B------:R-:W-:Y:S01]  /*6360*/  IMAD R3, R25.reuse, UR5, R6 ;  /* 0x0000000519037c24 */ /* 0x040fe2000f8e0206 */
[----:B------:R-:W-:Y:S01]  /*6370*/  ULDC.64 UR4, c[0x0][0x3e8] ;  /* 0x0000fa0000047ab9 */ /* 0x000fe20000000a00 */
[----:B------:R-:W-:-:S04]  /*6380*/  IMAD.WIDE.U32 R6, R25, UR6, RZ ;  /* 0x0000000619067c25 */ /* 0x000fc8000f8e00ff */
[----:B------:R-:W-:Y:S01]  /*6390*/  IMAD R9, R25, UR7, R0 ;  /* 0x0000000719097c24 */ /* 0x000fe2000f8e0200 */
[----:B------:R-:W-:Y:S01]  /*63a0*/  ULDC.64 UR6, c[0x0][0x400] ;  /* 0x0001000000067ab9 */ /* 0x000fe20000000a00 */
[----:B------:R-:W-:Y:S01]  /*63b0*/  IMAD.IADD R5, R3, 0x1, R5 ;  /* 0x0000000103057824 */ /* 0x000fe200078e0205 */
[----:B------:R-:W-:Y:S01]  /*63c0*/  LEA R25, P1, R4, UR4, 0x1 ;  /* 0x0000000404197c11 */ /* 0x000fe2000f8208ff */
[----:B------:R-:W-:Y:S01]  /*63d0*/  IMAD.IADD R3, R9, 0x1, R7 ;  /* 0x0000000109037824 */ /* 0x000fe200078e0207 */
[----:B------:R-:W-:Y:S02]  /*63e0*/  LEA R27, P2, R6, UR6, 0x1 ;  /* 0x00000006061b7c11 */ /* 0x000fe4000f8408ff */
[----:B------:R-:W-:Y:S02]  /*63f0*/  LEA.HI.X R26, R4, UR5, R5, 0x1, P1 ;  /* 0x00000005041a7c11 */ /* 0x000fe400088f0c05 */
[----:B------:R-:W-:Y:S01]  /*6400*/  LEA.HI.X R28, R6, UR7, R3, 0x1, P2 ;  /* 0x00000007061c7c11 */ /* 0x000fe200090f0c03 */
[----:B------:R-:W-:Y:S08]  /*6410*/  @!P0 BRA `(.L_x_474) ;  /* 0x0000000000408947 */ /* 0x000ff00003800000 */
        /* <DEDUP_REMOVED lines=16> */
.L_x_474:
[----:B------:R-:W-:Y:S05]  /*6520*/  BSYNC B6 ;  /* 0x0000000000067941 */ /* 0x000fea0003800000 */
.L_x_473:
[----:B------:R-:W-:Y:S01]  /*6530*/  ULDC.U8 UR4, c[0x0][0x410] ;  /* 0x0001040000047ab9 */ /* 0x000fe20000000000 */
[----:B------:R-:W-:Y:S01]  /*6540*/  BSSY B0, `(.L_x_475) ;  /* 0x000020e000007945 */ /* 0x000fe20003800000 */
[----:B------:R-:W-:Y:S01]  /*6550*/  ISETP.NE.AND P0, PT, RZ, UR4, PT ;  /* 0x00000004ff007c0c */ /* 0x000fe2000bf05270 */
[----:B------:R-:W-:-:S12]  /*6560*/  IMAD R4, R33, 0xc0, R18 ;  /* 0x000000c021047824 */ /* 0x000fd800078e0212 */
[----:B------:R-:W-:Y:S05]  /*6570*/  @!P0 BRA `(.L_x_476) ;  /* 0x0000001000248947 */ /* 0x000fea0003800000 */
[----:B------:R-:W-:-:S03]  /*6580*/  UMOV UR4, 0xffffffff ;  /* 0xffffffff00047882 */ /* 0x000fc60000000000 */
[----:B------:R-:W-:Y:S05]  /*6590*/  BRA.DIV UR4, `(.L_x_477) ;  /* 0x0000011e04187947 */ /* 0x000fea000b800000 */
[----:B------:R0:W1:Y:S04]  /*65a0*/  SHFL.IDX PT, R3, R26, RZ, 0x1c1f ;  /* 0x001c1fff1a037589 */ /* 0x00006800000e0000 */
[----:B------:R0:W2:Y:S04]  /*65b0*/  SHFL.IDX PT, R0, R25, RZ, 0x1c1f ;  /* 0x001c1fff19007589 */ /* 0x0000a800000e0000 */
[----:B------:R0:W3:Y:S04]  /*65c0*/  SHFL.IDX PT, R5, R28, RZ, 0x1c1f ;  /* 0x001c1fff1c057589 */ /* 0x0000e800000e0000 */
[----:B------:R0:W4:Y:S02]  /*65d0*/  SHFL.IDX PT, R14, R27, RZ, 0x1c1f ;  /* 0x001c1fff1b0e7589 */ /* 0x00012400000e0000 */
.L_x_685:
[----:B------:R-:W5:Y:S01]  /*65e0*/  LDL R7, [R1+0x64] ;  /* 0x0000640001077983 */ /* 0x000f620000100800 */
[----:B------:R-:W-:-:S03]  /*65f0*/  ULDC UR4, c[0x0][0x448] ;  /* 0x0001120000047ab9 */ /* 0x000fc60000000800 */
[----:B0-----:R-:W2:Y:S01]  /*6600*/  LDL R28, [R1+0x34] ;  /* 0x00003400011c7983 */ /* 0x001ea20000100800 */
[----:B------:R-:W-:Y:S01]  /*6610*/  IMAD R26, R24, UR4, RZ ;  /* 0x00000004181a7c24 */ /* 0x000fe2000f8e02ff */
[----:B------:R-:W-:Y:S01]  /*6620*/  BSSY B1, `(.L_x_478) ;  /* 0x0000024000017945 */ /* 0x000fe20003800000 */
[----:B------:R-:W-:Y:S02]  /*6630*/  CS2R R8, SRZ ;  /* 0x0000000000087805 */ /* 0x000fe4000001ff00 */
[----:B------:R-:W-:Y:S02]  /*6640*/  CS2R R10, SRZ ;  /* 0x00000000000a7805 */ /* 0x000fe4000001ff00 */
[----:B------:R-:W-:Y:S02]  /*6650*/  CS2R R12, SRZ ;  /* 0x00000000000c7805 */ /* 0x000fe4000001ff00 */
[----:B------:R-:W-:Y:S02]  /*6660*/  ISETP.GE.AND P0, PT, R4, R26, PT ;  /* 0x0000001a0400720c */ /* 0x000fe40003f06270 */
[----:B-----5:R-:W-:-:S04]  /*6670*/  LEA.HI R6, R7, R7, RZ, 0x1 ;  /* 0x0000000707067211 */ /* 0x020fc800078f08ff */
[----:B------:R-:W-:Y:S01]  /*6680*/  LOP3.LUT R6, R6, 0xfffffffe, RZ, 0xc0, !PT ;  /* 0xfffffffe06067812 */ /* 0x000fe200078ec0ff */
[----:B--2---:R-:W-:-:S04]  /*6690*/  IMAD.SHL.U32 R4, R28, 0x40, RZ ;  /* 0x000000401c047824 */ /* 0x004fc800078e00ff */
[----:B------:R-:W-:Y:S01]  /*66a0*/  IMAD.IADD R27, R7, 0x1, -R6 ;  /* 0x00000001071b7824 */ /* 0x000fe200078e0a06 */
[----:B------:R-:W-:Y:S02]  /*66b0*/  CS2R R6, SRZ ;  /* 0x0000000000067805 */ /* 0x000fe4000001ff00 */
[----:B------:R-:W-:Y:S02]  /*66c0*/  LOP3.LUT R31, R4, 0x1c0, RZ, 0xc0, !PT ;  /* 0x000001c0041f7812 */ /* 0x000fe400078ec0ff */
[----:B------:R-:W-:Y:S01]  /*66d0*/  SHF.L.U32 R27, R27, 0x1f, RZ ;  /* 0x0000001f1b1b7819 */ /* 0x000fe200000006ff */
[----:B------:R-:W-:Y:S06]  /*66e0*/  @P0 BRA `(.L_x_479) ;  /* 0x00000000005c0947 */ /* 0x000fec0003800000 */
[----:B------:R-:W-:Y:S01]  /*66f0*/  ULDC UR4, c[0x0][0x3f4] ;  /* 0x0000fd0000047ab9 */ /* 0x000fe20000000800 */
[----:B------:R-:W-:Y:S01]  /*6700*/  IMAD.SHL.U32 R9, R154, 0x2, RZ ;  /* 0x000000029a097824 */ /* 0x000fe200078e00ff */
[----:B------:R-:W-:Y:S01]  /*6710*/  ISETP.GE.AND P2, PT, R22, UR4, PT ;  /* 0x0000000416007c0c */ /* 0x000fe2000bf46270 */
[----:B------:R-:W-:Y:S01]  /*6720*/  IMAD.MOV.U32 R6, RZ, RZ, R0 ;  /* 0x000000ffff067224 */ /* 0x000fe200078e0000 */
[----:B------:R-:W-:Y:S01]  /*6730*/  ISETP.GE.AND P3, PT, R154, UR4, PT ;  /* 0x000000049a007c0c */ /* 0x000fe2000bf66270 */
[----:B-1----:R-:W-:Y:S01]  /*6740*/  IMAD.MOV.U32 R7, RZ, RZ, R3 ;  /* 0x000000ffff077224 */ /* 0x002fe200078e0003 */
[----:B------:R-:W-:Y:S01]  /*6750*/  SHF.R.S32.HI R13, RZ, 0x1f, R154 ;  /* 0x0000001fff0d7819 */ /* 0x000fe2000001149a */
[----:B---3--:R-:W-:Y:S01]  /*6760*/  IMAD.MOV.U32 R15, RZ, RZ, R5 ;  /* 0x000000ffff0f7224 */ /* 0x008fe200078e0005 */
[----:B------:R-:W-:-:S07]  /*6770*/  CS2R R10, SRZ ;  /* 0x00000000000a7805 */ /* 0x000fce000001ff00 */
[----:B------:R-:W-:Y:S01]  /*6780*/  @!P2 IMAD.WIDE R20, R22, 0x2, R6 ;  /* 0x000000021614a825 */ /* 0x000fe200078e0206 */
[----:B------:R-:W-:Y:S02]  /*6790*/  SHF.L.U64.HI R6, R154, 0x1, R13 ;  /* 0x000000019a067819 */ /* 0x000fe4000001020d */
[-C--:B------:R-:W-:Y:S02]  /*67a0*/  @!P3 IADD3 R24, P0, R0, R9.reuse, RZ ;  /* 0x000000090018b210 */ /* 0x080fe40007f1e0ff */
[----:B----4-:R-:W-:Y:S02]  /*67b0*/  @!P3 IADD3 R4, P1, R14, R9, RZ ;  /* 0x000000090e04b210 */ /* 0x010fe40007f3e0ff */
[----:B------:R-:W-:Y:S02]  /*67c0*/  CS2R R8, SRZ ;  /* 0x0000000000087805 */ /* 0x000fe4000001ff00 */
[----:B------:R-:W-:Y:S01]  /*67d0*/  CS2R R12, SRZ ;  /* 0x00000000000c7805 */ /* 0x000fe2000001ff00 */
[--C-:B------:R-:W-:Y:S01]  /*67e0*/  @!P3 IMAD.X R25, R3, 0x1, R6.reuse, P0 ;  /* 0x000000010319b824 */ /* 0x100fe200000e0606 */
[----:B------:R0:W5:Y:S01]  /*67f0*/  @!P2 LD.E.64 R10, desc[UR56][R20.64] ;  /* 0x00000038140aa980 */ /* 0x000162000c101b00 */
[----:B------:R-:W-:Y:S01]  /*6800*/  @!P3 IMAD.X R5, R5, 0x1, R6, P1 ;  /* 0x000000010505b824 */ /* 0x000fe200008e0606 */
[----:B------:R-:W-:Y:S01]  /*6810*/  CS2R R6, SRZ ;  /* 0x0000000000067805 */ /* 0x000fe2000001ff00 */
[----:B------:R-:W-:Y:S01]  /*6820*/  @!P2 IMAD.WIDE R14, R22, 0x2, R14 ;  /* 0x00000002160ea825 */ /* 0x000fe200078e020e */
[----:B------:R0:W5:Y:S04]  /*6830*/  @!P3 LD.E.64 R12, desc[UR56][R24.64] ;  /* 0x00000038180cb980 */ /* 0x000168000c101b00 */
[----:B------:R0:W5:Y:S04]  /*6840*/  @!P2 LD.E.64 R8, desc[UR56][R14.64] ;  /* 0x000000380e08a980 */ /* 0x000168000c101b00 */
[----:B------:R0:W5:Y:S02]  /*6850*/  @!P3 LD.E.64 R6, desc[UR56][R4.64] ;  /* 0x000000380406b980 */ /* 0x000164000c101b00 */
.L_x_479:
[----:B------:R-:W-:Y:S05]  /*6860*/  BSYNC B1 ;  /* 0x0000000000017941 */ /* 0x000fea0003800000 */
.L_x_478:
[----:B0--3--:R-:W0:Y:S01]  /*6870*/  S2R R5, SR_TID.X ;  /* 0x0000000000057919 */ /* 0x009e220000002100 */
[----:B------:R-:W2:Y:S01]  /*6880*/  SYNCS.PHASECHK.TRANS64.TRYWAIT P0, [R2+URZ+0x30800], R27 ;  /* 0x0308001b020075a7 */ /* 0x000ea2000800017f */
[----:B------:R-:W-:Y:S01]  /*6890*/  LOP3.LUT R0, R31, 0x18, R16, 0xf8, !PT ;  /* 0x000000181f007812 */ /* 0x000fe200078ef810 */
[----:B------:R-:W-:Y:S01]  /*68a0*/  IMAD R15, R33, -0xc0, R26 ;  /* 0xffffff40210f7824 */ /* 0x000fe200078e021a */
[----:B------:R-:W-:Y:S01]  /*68b0*/  SHF.R.U32.HI R31, RZ, 0x3, R31 ;  /* 0x00000003ff1f7819 */ /* 0x000fe2000001161f */
[----:B-----5:R-:W-:Y:S01]  /*68c0*/  IMAD.MOV.U32 R4, RZ, RZ, R13 ;  /* 0x000000ffff047224 */ /* 0x020fe200078e000d */
[--C-:B------:R-:W-:Y:S01]  /*68d0*/  SHF.R.U64 R35, R10, 0x10, R11.reuse ;  /* 0x000000100a237819 */ /* 0x100fe2000000120b */
[----:B----4-:R-:W-:Y:S01]  /*68e0*/  IMAD.MOV.U32 R14, RZ, RZ, R10 ;  /* 0x000000ffff0e7224 */ /* 0x010fe200078e000a */
[----:B------:R-:W-:Y:S01]  /*68f0*/  LOP3.LUT R26, R0, R31, RZ, 0x3c, !PT ;  /* 0x0000001f001a7212 */ /* 0x000fe200078e3cff */
[--C-:B------:R-:W-:Y:S01]  /*6900*/  IMAD.MOV.U32 R0, RZ, RZ, R11.reuse ;  /* 0x000000ffff007224 */ /* 0x100fe200078e000b */
[----:B------:R-:W-:Y:S01]  /*6910*/  SHF.R.U32.HI R33, RZ, 0x10, R11 ;  /* 0x00000010ff217819 */ /* 0x000fe2000001160b */
[----:B-1----:R-:W-:Y:S01]  /*6920*/  IMAD.MOV.U32 R3, RZ, RZ, R12 ;  /* 0x000000ffff037224 */ /* 0x002fe200078e000c */
[--C-:B------:R-:W-:Y:S01]  /*6930*/  SHF.R.U32.HI R31, RZ, 0x10, R13.reuse ;  /* 0x00000010ff1f7819 */ /* 0x100fe2000001160d */
[----:B------:R-:W-:Y:S01]  /*6940*/  IMAD.MOV.U32 R20, RZ, RZ, R8 ;  /* 0x000000ffff147224 */ /* 0x000fe200078e0008 */
[----:B------:R-:W-:Y:S01]  /*6950*/  SHF.R.U64 R24, R12, 0x10, R13 ;  /* 0x000000100c187819 */ /* 0x000fe2000000120d */
[----:B------:R-:W-:Y:S01]  /*6960*/  BSSY B1, `(.L_x_480) ;  /* 0x0000019000017945 */ /* 0x000fe20003800000 */
[--C-:B------:R-:W-:Y:S01]  /*6970*/  SHF.R.U64 R25, R8, 0x10, R9.reuse ;  /* 0x0000001008197819 */ /* 0x100fe20000001209 */
[----:B------:R-:W-:Y:S01]  /*6980*/  IMAD.MOV.U32 R12, RZ, RZ, R9 ;  /* 0x000000ffff0c7224 */ /* 0x000fe200078e0009 */
[----:B------:R-:W-:Y:S01]  /*6990*/  VIMNMX R15, R15, 0xc0, PT ;  /* 0x000000c00f0f7848 */ /* 0x000fe20003fe0100 */
[----:B------:R-:W-:Y:S01]  /*69a0*/  IMAD.MOV.U32 R10, RZ, RZ, R7 ;  /* 0x000000ffff0a7224 */ /* 0x000fe200078e0007 */
[----:B------:R-:W-:Y:S01]  /*69b0*/  SHF.R.U32.HI R21, RZ, 0x10, R9 ;  /* 0x00000010ff157819 */ /* 0x000fe20000011609 */
[----:B------:R-:W-:Y:S01]  /*69c0*/  IMAD.MOV.U32 R9, RZ, RZ, R6 ;  /* 0x000000ffff097224 */ /* 0x000fe200078e0006 */
[----:B------:R-:W-:-:S02]  /*69d0*/  PRMT R13, R0, 0x5410, R33 ;  /* 0x00005410000d7816 */ /* 0x000fc40000000021 */
[----:B------:R-:W-:Y:S02]  /*69e0*/  PRMT R8, R4, 0x5410, R31 ;  /* 0x0000541004087816 */ /* 0x000fe4000000001f */
[----:B------:R-:W-:Y:S02]  /*69f0*/  SHF.R.U64 R6, R6, 0x10, R7 ;  /* 0x0000001006067819 */ /* 0x000fe40000001207 */
[----:B------:R-:W-:Y:S02]  /*6a00*/  PRMT R14, R14, 0x5410, R35 ;  /* 0x000054100e0e7816 */ /* 0x000fe40000000023 */
[----:B------:R-:W-:Y:S01]  /*6a10*/  LOP3.LUT P2, RZ, R28, 0x4, RZ, 0xc0, !PT ;  /* 0x000000041cff7812 */ /* 0x000fe2000784c0ff */
[----:B0-----:R-:W-:Y:S01]  /*6a20*/  VIADD R5, R5, 0xffffff80 ;  /* 0xffffff8005057836 */ /* 0x001fe20000000000 */
[----:B------:R-:W-:Y:S02]  /*6a30*/  ISETP.GE.AND P1, PT, R18, R15, PT ;  /* 0x0000000f1200720c */ /* 0x000fe40003f26270 */
[----:B------:R-:W-:-:S02]  /*6a40*/  PRMT R3, R3, 0x5410, R24 ;  /* 0x0000541003037816 */ /* 0x000fc40000000018 */
[----:B------:R-:W-:Y:S02]  /*6a50*/  SHF.R.S32.HI R30, RZ, 0x1f, R5 ;  /* 0x0000001fff1e7819 */ /* 0x000fe40000011405 */
[----:B------:R-:W-:Y:S02]  /*6a60*/  PRMT R20, R20, 0x5410, R25 ;  /* 0x0000541014147816 */ /* 0x000fe40000000019 */
[----:B------:R-:W-:Y:S02]  /*6a70*/  LEA.HI R30, R30, R5, RZ, 0x5 ;  /* 0x000000051e1e7211 */ /* 0x000fe400078f28ff */
[----:B------:R-:W-:Y:S02]  /*6a80*/  SHF.R.U32.HI R5, RZ, 0x10, R7 ;  /* 0x00000010ff057819 */ /* 0x000fe40000011607 */
[----:B------:R-:W-:-:S05]  /*6a90*/  SHF.R.S32.HI R30, RZ, 0x5, R30 ;  /* 0x00000005ff1e7819 */ /* 0x000fca000001141e */
[----:B------:R-:W-:-:S04]  /*6aa0*/  IMAD R11, R30, 0x200, R26 ;  /* 0x000002001e0b7824 */ /* 0x000fc800078e021a */
[----:B------:R-:W-:-:S04]  /*6ab0*/  IMAD R11, R11, 0x2, R2 ;  /* 0x000000020b0b7824 */ /* 0x000fc800078e0202 */
[C---:B------:R-:W-:Y:S01]  /*6ac0*/  VIADD R4, R11.reuse, 0xc400 ;  /* 0x0000c4000b047836 */ /* 0x040fe20000000000 */
[----:B------:R-:W-:Y:S01]  /*6ad0*/  IADD3 R0, R11, 0xc440, RZ ;  /* 0x0000c4400b007810 */ /* 0x000fe20007ffe0ff */
[----:B--2---:R-:W-:Y:S06]  /*6ae0*/  @!P0 BRA `(.L_x_481) ;  /* 0x0000011800348947 */ /* 0x004fec0003800000 */
.L_x_686:
[----:B------:R-:W-:Y:S05]  /*6af0*/  BSYNC B1 ;  /* 0x0000000000017941 */ /* 0x000fea0003800000 */
.L_x_480:
[----:B------:R-:W-:Y:S01]  /*6b00*/  BSSY B1, `(.L_x_482) ;  /* 0x0000059000017945 */ /* 0x000fe20003800000 */
[----:B------:R-:W-:Y:S01]  /*6b10*/  PRMT R12, R12, 0x5410, R21 ;  /* 0x000054100c0c7816 */ /* 0x000fe20000000015 */
[----:B------:R-:W-:Y:S01]  /*6b20*/  @P2 VIADD R0, R4, 0xffffffc0 ;  /* 0xffffffc004002836 */ /* 0x000fe20000000000 */
[----:B------:R-:W-:Y:S02]  /*6b30*/  PRMT R9, R9, 0x5410, R6 ;  /* 0x0000541009097816 */ /* 0x000fe40000000006 */
[----:B------:R-:W-:Y:S01]  /*6b40*/  PRMT R10, R10, 0x5410, R5 ;  /* 0x000054100a0a7816 */ /* 0x000fe20000000005 */
[----:B------:R-:W-:Y:S06]  /*6b50*/  @P1 BRA `(.L_x_483) ;  /* 0x00000004004c1947 */ /* 0x000fec0003800000 */
[----:B------:R-:W1:Y:S01]  /*6b60*/  LDC R5, c[0x0][0x3f4] ;  /* 0x0000fd00ff057b82 */ /* 0x000e620000000800 */
[----:B------:R-:W-:Y:S01]  /*6b70*/  BSSY B2, `(.L_x_484) ;  /* 0x000002a000027945 */ /* 0x000fe20003800000 */
[-C--:B-1----:R-:W-:Y:S02]  /*6b80*/  ISETP.GE.AND P0, PT, R22, R5.reuse, PT ;  /* 0x000000051600720c */ /* 0x082fe40003f06270 */
[----:B------:R-:W-:-:S11]  /*6b90*/  ISETP.GE.AND P1, PT, R154, R5, PT ;  /* 0x000000059a00720c */ /* 0x000fd60003f26270 */
[----:B------:R-:W-:Y:S05]  /*6ba0*/  @P0 BRA `(.L_x_485) ;  /* 0x0000000000980947 */ /* 0x000fea0003800000 */
[----:B------:R-:W1:Y:S01]  /*6bb0*/  LDS.128 R4, [R11+0xc400] ;  /* 0x00c400000b047984 */ /* 0x000e620000000c00 */
[----:B------:R-:W-:Y:S01]  /*6bc0*/  IMAD.U32 R30, R20, 0x10000, RZ ;  /* 0x00010000141e7824 */ /* 0x000fe200078e00ff */
[C---:B------:R-:W-:Y:S01]  /*6bd0*/  LOP3.LUT R28, R14.reuse, 0xffff0000, RZ, 0xc0, !PT ;  /* 0xffff00000e1c7812 */ /* 0x040fe200078ec0ff */
[----:B0-----:R-:W-:Y:S01]  /*6be0*/  IMAD.U32 R27, R14, 0x10000, RZ ;  /* 0x000100000e1b7824 */ /* 0x001fe200078e00ff */
[----:B------:R-:W-:Y:S01]  /*6bf0*/  LOP3.LUT R31, R20, 0xffff0000, RZ, 0xc0, !PT ;  /* 0xffff0000141f7812 */ /* 0x000fe200078ec0ff */
[C---:B-1----:R-:W-:Y:S01]  /*6c00*/  IMAD.U32 R21, R4.reuse, 0x10000, RZ ;  /* 0x0001000004157824 */ /* 0x042fe200078e00ff */
[----:B------:R-:W-:Y:S01]  /*6c10*/  LOP3.LUT R4, R4, 0xffff0000, RZ, 0xc0, !PT ;  /* 0xffff000004047812 */ /* 0x000fe200078ec0ff */
[C---:B------:R-:W-:Y:S01]  /*6c20*/  IMAD.U32 R24, R5.reuse, 0x10000, RZ ;  /* 0x0001000005187824 */ /* 0x040fe200078e00ff */
[----:B------:R-:W-:Y:S01]  /*6c30*/  LOP3.LUT R5, R5, 0xffff0000, RZ, 0xc0, !PT ;  /* 0xffff000005057812 */ /* 0x000fe200078ec0ff */
[C---:B------:R-:W-:Y:S01]  /*6c40*/  IMAD.U32 R25, R6.reuse, 0x10000, RZ ;  /* 0x0001000006197824 */ /* 0x040fe200078e00ff */
[----:B------:R-:W-:Y:S01]  /*6c50*/  LOP3.LUT R6, R6, 0xffff0000, RZ, 0xc0, !PT ;  /* 0xffff000006067812 */ /* 0x000fe200078ec0ff */
[C---:B------:R-:W-:Y:S01]  /*6c60*/  FMUL.FTZ R32, R4.reuse, R30 ;  /* 0x0000001e04207220 */ /* 0x040fe20000410000 */
[----:B------:R-:W-:Y:S01]  /*6c70*/  FMUL.FTZ R33, R4, R27 ;  /* 0x0000001b04217220 */ /* 0x000fe20000410000 */
[----:B------:R-:W-:-:S02]  /*6c80*/  IMAD.U32 R26, R7, 0x10000, RZ ;  /* 0x00010000071a7824 */ /* 0x000fc400078e00ff */
[----:B------:R-:W-:Y:S01]  /*6c90*/  FMUL.FTZ R35, R5, R31 ;  /* 0x0000001f05237220 */ /* 0x000fe20000410000 */
[----:B------:R-:W-:Y:S01]  /*6ca0*/  FFMA.FTZ R32, R21, R27, -R32 ;  /* 0x0000001b15207223 */ /* 0x000fe20000010820 */
[----:B------:R-:W-:Y:S01]  /*6cb0*/  FMUL.FTZ R37, R5, R28 ;  /* 0x0000001c05257220 */ /* 0x000fe20000410000 */
[----:B------:R-:W-:Y:S01]  /*6cc0*/  LOP3.LUT R7, R7, 0xffff0000, RZ, 0xc0, !PT ;  /* 0xffff000007077812 */ /* 0x000fe200078ec0ff */
[----:B------:R-:W-:Y:S01]  /*6cd0*/  FFMA.FTZ R33, R21, R30, R33 ;  /* 0x0000001e15217223 */ /* 0x000fe20000010021 */
[C---:B------:R-:W-:Y:S01]  /*6ce0*/  LOP3.LUT R27, R12.reuse, 0xffff0000, RZ, 0xc0, !PT ;  /* 0xffff00000c1b7812 */ /* 0x040fe200078ec0ff */
[----:B------:R-:W-:Y:S01]  /*6cf0*/  IMAD.U32 R21, R12, 0x10000, RZ ;  /* 0x000100000c157824 */ /* 0x000fe200078e00ff */
[C---:B------:R-:W-:Y:S01]  /*6d00*/  LOP3.LUT R5, R13.reuse, 0xffff0000, RZ, 0xc0, !PT ;  /* 0xffff00000d057812 */ /* 0x040fe200078ec0ff */
[----:B------:R-:W-:Y:S02]  /*6d10*/  IMAD.U32 R4, R13, 0x10000, RZ ;  /* 0x000100000d047824 */ /* 0x000fe400078e00ff */
[C---:B------:R-:W-:Y:S01]  /*6d20*/  FFMA.FTZ R35, R24.reuse, R28, -R35 ;  /* 0x0000001c18237223 */ /* 0x040fe20000010823 */
[----:B------:R-:W-:Y:S01]  /*6d30*/  FFMA.FTZ R24, R24, R31, R37 ;  /* 0x0000001f18187223 */ /* 0x000fe20000010025 */
[C---:B------:R-:W-:Y:S01]  /*6d40*/  FMUL.FTZ R28, R6.reuse, R21 ;  /* 0x00000015061c7220 */ /* 0x040fe20000410000 */
[-C--:B------:R-:W-:Y:S01]  /*6d50*/  FMUL.FTZ R30, R6, R4.reuse ;  /* 0x00000004061e7220 */ /* 0x080fe20000410000 */
        /* <DEDUP_REMOVED lines=8> */
[----:B------:R-:W-:Y:S02]  /*6de0*/  F2FP.BF16.F32.PACK_AB R6, R21, R6 ;  /* 0x000000061506723e */ /* 0x000fe400000010ff */
[----:B------:R-:W-:-:S05]  /*6df0*/  F2FP.BF16.F32.PACK_AB R7, R34, R7 ;  /* 0x000000072207723e */ /* 0x000fca00000010ff */
[----:B------:R1:W-:Y:S02]  /*6e00*/  STS.128 [R11+0xc400], R4 ;  /* 0x00c400040b007388 */ /* 0x0003e40000000c00 */
.L_x_485:
[----:B------:R-:W-:Y:S05]  /*6e10*/  BSYNC B2 ;  /* 0x0000000000027941 */ /* 0x000fea0003800000 */
.L_x_484:
[----:B------:R-:W-:Y:S05]  /*6e20*/  @P1 BRA `(.L_x_483) ;  /* 0x0000000000981947 */ /* 0x000fea0003800000 */
[----:B-1----:R-:W1:Y:S01]  /*6e30*/  LDS.128 R4, [R0] ;  /* 0x0000000000047984 */ /* 0x002e620000000c00 */
        /* <DEDUP_REMOVED lines=36> */
[----:B------:R2:W-:Y:S02]  /*7080*/  STS.128 [R0], R4 ;  /* 0x0000000400007388 */ /* 0x0005e40000000c00 */
.L_x_483:
[----:B------:R-:W-:Y:S05]  /*7090*/  BSYNC B1 ;  /* 0x0000000000017941 */ /* 0x000fea0003800000 */
.L_x_482:
[----:B-12---:R-:W-:-:S05]  /*70a0*/  VIADD R4, R18, 0x60 ;  /* 0x0000006012047836 */ /* 0x006fca0000000000 */
[----:B------:R-:W-:-:S13]  /*70b0*/  ISETP.GE.AND P0, PT, R4, R15, PT ;  /* 0x0000000f0400720c */ /* 0x000fda0003f06270 */
[----:B------:R-:W-:Y:S05]  /*70c0*/  @P0 BRA `(.L_x_486) ;  /* 0x0000001400540947 */ /* 0x000fea0003800000 */
[----:B------:R-:W1:Y:S01]  /*70d0*/  LDC R5, c[0x0][0x3f4] ;  /* 0x0000fd00ff057b82 */ /* 0x000e620000000800 */
[----:B------:R-:W-:Y:S01]  /*70e0*/  BSSY B1, `(.L_x_487) ;  /* 0x000002a000017945 */ /* 0x000fe20003800000 */
[-C--:B-1----:R-:W-:Y:S02]  /*70f0*/  ISETP.GE.AND P0, PT, R22, R5.reuse, PT ;  /* 0x000000051600720c */ /* 0x082fe40003f06270 */
[----:B------:R-:W-:-:S11]  /*7100*/  ISETP.GE.AND P1, PT, R154, R5, PT ;  /* 0x000000059a00720c */ /* 0x000fd60003f26270 */
[----:B------:R-:W-:Y:S05]  /*7110*/  @P0 BRA `(.L_x_488) ;  /* 0x0000000000980947 */ /* 0x000fea0003800000 */
[----:B------:R-:W1:Y:S01]  /*7120*/  LDS.128 R4, [R11+0xf400] ;  /* 0x00f400000b047984 */ /* 0x000e620000000c00 */
[C---:B------:R-:W-:Y:S01]  /*7130*/  IMAD.U32 R31, R20.reuse, 0x10000, RZ ;  /* 0x00010000141f7824 */ /* 0x040fe200078e00ff */
[----:B------:R-:W-:Y:S01]  /*7140*/  LOP3.LUT R33, R20, 0xffff0000, RZ, 0xc0, !PT ;  /* 0xffff000014217812 */ /* 0x000fe200078ec0ff */
[C---:B------:R-:W-:Y:S01]  /*7150*/  IMAD.U32 R25, R14.reuse, 0x10000, RZ ;  /* 0x000100000e197824 */ /* 0x040fe200078e00ff */
[----:B0-----:R-:W-:Y:S02]  /*7160*/  LOP3.LUT R27, R14, 0xffff0000, RZ, 0xc0, !PT ;  /* 0xffff00000e1b7812 */ /* 0x001fe400078ec0ff */
[----:B------:R-:W-:Y:S01]  /*7170*/  LOP3.LUT R30, R12, 0xffff0000, RZ, 0xc0, !PT ;  /* 0xffff00000c1e7812 */ /* 0x000fe200078ec0ff */
[C---:B-1----:R-:W-:Y:S01]  /*7180*/  IMAD.U32 R15, R4.reuse, 0x10000, RZ ;  /* 0x00010000040f7824 */ /* 0x042fe200078e00ff */
[----:B------:R-:W-:Y:S01]  /*7190*/  LOP3.LUT R4, R4, 0xffff0000, RZ, 0xc0, !PT ;  /* 0xffff000004047812 */ /* 0x000fe200078ec0ff */
[C---:B------:R-:W-:Y:S01]  /*71a0*/  IMAD.U32 R21, R5.reuse, 0x10000, RZ ;  /* 0x0001000005157824 */ /* 0x040fe200078e00ff */
[----:B------:R-:W-:Y:S01]  /*71b0*/  LOP3.LUT R5, R5, 0xffff0000, RZ, 0xc0, !PT ;  /* 0xffff000005057812 */ /* 0x000fe200078ec0ff */
[C---:B------:R-:W-:Y:S01]  /*71c0*/  IMAD.U32 R20, R7.reuse, 0x10000, RZ ;  /* 0x0001000007147824 */ /* 0x040fe200078e00ff */
[----:B------:R-:W-:Y:S01]  /*71d0*/  LOP3.LUT R7, R7, 0xffff0000, RZ, 0xc0, !PT ;  /* 0xffff000007077812 */ /* 0x000fe200078ec0ff */
[-C--:B------:R-:W-:Y:S01]  /*71e0*/  FMUL.FTZ R24, R31, R4.reuse ;  /* 0x000000041f187220 */ /* 0x080fe20000410000 */
[----:B------:R-:W-:Y:S01]  /*71f0*/  FMUL.FTZ R26, R25, R4 ;  /* 0x00000004191a7220 */ /* 0x000fe20000410000 */
[----:B------:R-:W-:Y:S01]  /*7200*/  FMUL.FTZ R28, R33, R5 ;  /* 0x00000005211c7220 */ /* 0x000fe20000410000 */
[----:B------:R-:W-:-:S02]  /*7210*/  IMAD.U32 R14, R6, 0x10000, RZ ;  /* 0x00010000060e7824 */ /* 0x000fc400078e00ff */
[----:B------:R-:W-:Y:S01]  /*7220*/  FFMA.FTZ R4, R25, R15, -R24 ;  /* 0x0000000f19047223 */ /* 0x000fe20000010818 */
[C---:B------:R-:W-:Y:S01]  /*7230*/  FMUL.FTZ R24, R27.reuse, R5 ;  /* 0x000000051b187220 */ /* 0x040fe20000410000 */
[----:B------:R-:W-:Y:S01]  /*7240*/  FFMA.FTZ R5, R27, R21, -R28 ;  /* 0x000000151b057223 */ /* 0x000fe2000001081c */
[----:B------:R-:W-:Y:S01]  /*7250*/  IMAD.U32 R28, R12, 0x10000, RZ ;  /* 0x000100000c1c7824 */ /* 0x000fe200078e00ff */
[----:B------:R-:W-:Y:S01]  /*7260*/  LOP3.LUT R6, R6, 0xffff0000, RZ, 0xc0, !PT ;  /* 0xffff000006067812 */ /* 0x000fe200078ec0ff */
[----:B------:R-:W-:Y:S01]  /*7270*/  FFMA.FTZ R15, R31, R15, R26 ;  /* 0x0000000f1f0f7223 */ /* 0x000fe2000001001a */
[C---:B------:R-:W-:Y:S01]  /*7280*/  LOP3.LUT R12, R13.reuse, 0xffff0000, RZ, 0xc0, !PT ;  /* 0xffff00000d0c7812 */ /* 0x040fe200078ec0ff */
[----:B------:R-:W-:Y:S02]  /*7290*/  IMAD.U32 R26, R13, 0x10000, RZ ;  /* 0x000100000d1a7824 */ /* 0x000fe400078e00ff */
[----:B------:R-:W-:Y:S01]  /*72a0*/  FFMA.FTZ R24, R33, R21, R24 ;  /* 0x0000001521187223 */ /* 0x000fe20000010018 */
[-C--:B------:R-:W-:Y:S01]  /*72b0*/  FMUL.FTZ R25, R30, R7.reuse ;  /* 0x000000071e197220 */ /* 0x080fe20000410000 */
[-C--:B------:R-:W-:Y:S01]  /*72c0*/  FMUL.FTZ R13, R28, R6.reuse ;  /* 0x000000061c0d7220 */ /* 0x080fe20000410000 */
[----:B------:R-:W-:Y:S01]  /*72d0*/  FMUL.FTZ R21, R26, R6 ;  /* 0x000000061a157220 */ /* 0x000fe20000410000 */
[C---:B------:R-:W-:Y:S01]  /*72e0*/  FMUL.FTZ R27, R12.reuse, R7 ;  /* 0x000000070c1b7220 */ /* 0x040fe20000410000 */
[----:B------:R-:W-:Y:S01]  /*72f0*/  FFMA.FTZ R7, R12, R20, -R25 ;  /* 0x000000140c077223 */ /* 0x000fe20000010819 */
[-C--:B------:R-:W-:Y:S01]  /*7300*/  FFMA.FTZ R6, R26, R14.reuse, -R13 ;  /* 0x0000000e1a067223 */ /* 0x080fe2000001080d */
[----:B------:R-:W-:Y:S01]  /*7310*/  FFMA.FTZ R21, R28, R14, R21 ;  /* 0x0000000e1c157223 */ /* 0x000fe20000010015 */
[----:B------:R-:W-:Y:S01]  /*7320*/  FFMA.FTZ R20, R30, R20, R27 ;  /* 0x000000141e147223 */ /* 0x000fe2000001001b */
[----:B------:R-:W-:-:S02]  /*7330*/  F2FP.BF16.F32.PACK_AB R4, R15, R4 ;  /* 0x000000040f04723e */ /* 0x000fc400000010ff */
[----:B------:R-:W-:Y:S02]  /*7340*/  F2FP.BF16.F32.PACK_AB R5, R24, R5 ;  /* 0x000000051805723e */ /* 0x000fe400000010ff */
[----:B------:R-:W-:Y:S02]  /*7350*/  F2FP.BF16.F32.PACK_AB R6, R21, R6 ;  /* 0x000000061506723e */ /* 0x000fe400000010ff */
[----:B------:R-:W-:-:S05]  /*7360*/  F2FP.BF16.F32.PACK_AB R7, R20, R7 ;  /* 0x000000071407723e */ /* 0x000fca00000010ff */
[----:B------:R1:W-:Y:S02]  /*7370*/  STS.128 [R11+0xf400], R4 ;  /* 0x00f400040b007388 */ /* 0x0003e40000000c00 */
.L_x_488:
[----:B------:R-:W-:Y:S05]  /*7380*/  BSYNC B1 ;  /* 0x0000000000017941 */ /* 0x000fea0003800000 */
.L_x_487:
[----:B------:R-:W-:Y:S05]  /*7390*/  @P1 BRA `(.L_x_486) ;  /* 0x0000001000a01947 */ /* 0x000fea0003800000 */
[----:B-1----:R-:W1:Y:S01]  /*73a0*/  LDS.128 R4, [R0+0x3000] ;  /* 0x0030000000047984 */ /* 0x002e620000000c00 */
[C---:B------:R-:W-:Y:S01]  /*73b0*/  IMAD.U32 R21, R9.reuse, 0x10000, RZ ;  /* 0x0001000009157824 */ /* 0x040fe200078e00ff */
[----:B------:R-:W-:Y:S01]  /*73c0*/  LOP3.LUT R26, R9, 0xffff0000, RZ, 0xc0, !PT ;  /* 0xffff0000091a7812 */ /* 0x000fe200078ec0ff */
[C---:B------:R-:W-:Y:S01]  /*73d0*/  IMAD.U32 R15, R3.reuse, 0x10000, RZ ;  /* 0x00010000030f7824 */ /* 0x040fe200078e00ff */
[----:B------:R-:W-:Y:S01]  /*73e0*/  LOP3.LUT R24, R3, 0xffff0000, RZ, 0xc0, !PT ;  /* 0xffff000003187812 */ /* 0x000fe200078ec0ff */
[C---:B------:R-:W-:Y:S01]  /*73f0*/  IMAD.U32 R25, R10.reuse, 0x10000, RZ ;  /* 0x000100000a197824 */ /* 0x040fe200078e00ff */
[----:B0-----:R-:W-:Y:S01]  /*7400*/  LOP3.LUT R27, R10, 0xffff0000, RZ, 0xc0, !PT ;  /* 0xffff00000a1b7812 */ /* 0x001fe200078ec0ff */
        /* <DEDUP_REMOVED lines=10> */
[-C--:B------:R-:W-:Y:S01]  /*74b0*/  FFMA.FTZ R4, R15, R11.reuse, -R14 ;  /* 0x0000000b0f047223 */ /* 0x080fe2000001080e */
[----:B------:R-:W-:Y:S01]  /*74c0*/  FFMA.FTZ R11, R21, R11, R20 ;  /* 0x0000000b150b7223 */ /* 0x000fe20000010014 */
[C---:B------:R-:W-:Y:S01]  /*74d0*/  FMUL.FTZ R15, R24.reuse, R5 ;  /* 0x00000005180f7220 */ /* 0x040fe20000410000 */
[----:B------:R-:W-:Y:S01]  /*74e0*/  LOP3.LUT R7, R7, 0xffff0000, RZ, 0xc0, !PT ;  /* 0xffff000007077812 */ /* 0x000fe200078ec0ff */
[----:B------:R-:W-:Y:S01]  /*74f0*/  FFMA.FTZ R5, R24, R12, -R13 ;  /* 0x0000000c18057223 */ /* 0x000fe2000001080d */
[C---:B------:R-:W-:Y:S01]  /*7500*/  LOP3.LUT R21, R8.reuse, 0xffff0000, RZ, 0xc0, !PT ;  /* 0xffff000008157812 */ /* 0x040fe200078ec0ff */
[----:B------:R-:W-:Y:S02]  /*7510*/  IMAD.U32 R13, R8, 0x10000, RZ ;  /* 0x00010000080d7824 */ /* 0x000fe400078e00ff */
[----:B------:R-:W-:Y:S01]  /*7520*/  FMUL.FTZ R8, R25, R6 ;  /* 0x0000000619087220 */ /* 0x000fe20000410000 */
[-C--:B------:R-:W-:Y:S01]  /*7530*/  FMUL.FTZ R14, R27, R7.reuse ;  /* 0x000000071b0e7220 */ /* 0x080fe20000410000 */
[----:B------:R-:W-:Y:S01]  /*7540*/  FFMA.FTZ R12, R26, R12, R15 ;  /* 0x0000000c1a0c7223 */ /* 0x000fe2000001000f */
[----:B------:R-:W-:Y:S01]  /*7550*/  FMUL.FTZ R10, R13, R6 ;  /* 0x000000060d0a7220 */ /* 0x000fe20000410000 */
[----:B------:R-:W-:Y:S01]  /*7560*/  FMUL.FTZ R20, R21, R7 ;  /* 0x0000000715147220 */ /* 0x000fe20000410000 */
[----:B------:R-:W-:Y:S01]  /*7570*/  FFMA.FTZ R6, R13, R3, -R8 ;  /* 0x000000030d067223 */ /* 0x000fe20000010808 */
[----:B------:R-:W-:Y:S01]  /*7580*/  FFMA.FTZ R7, R21, R9, -R14 ;  /* 0x0000000915077223 */ /* 0x000fe2000001080e */
[----:B------:R-:W-:Y:S01]  /*7590*/  FFMA.FTZ R3, R25, R3, R10 ;  /* 0x0000000319037223 */ /* 0x000fe2000001000a */
[----:B------:R-:W-:Y:S01]  /*75a0*/  FFMA.FTZ R20, R27, R9, R20 ;  /* 0x000000091b147223 */ /* 0x000fe20000010014 */
[----:B------:R-:W-:-:S02]  /*75b0*/  F2FP.BF16.F32.PACK_AB R4, R11, R4 ;  /* 0x000000040b04723e */ /* 0x000fc400000010ff */
[----:B------:R-:W-:Y:S02]  /*75c0*/  F2FP.BF16.F32.PACK_AB R5, R12, R5 ;  /* 0x000000050c05723e */ /* 0x000fe400000010ff */
[----:B------:R-:W-:Y:S02]  /*75d0*/  F2FP.BF16.F32.PACK_AB R6, R3, R6 ;  /* 0x000000060306723e */ /* 0x000fe400000010ff */
[----:B------:R-:W-:-:S05]  /*75e0*/  F2FP.BF16.F32.PACK_AB R7, R20, R7 ;  /* 0x000000071407723e */ /* 0x000fca00000010ff */
[----:B------:R2:W-:Y:S01]  /*75f0*/  STS.128 [R0+0x3000], R4 ;  /* 0x0030000400007388 */ /* 0x0005e20000000c00 */
[----:B------:R-:W-:Y:S05]  /*7600*/  BRA `(.L_x_486) ;  /* 0x0000001000047947 */ /* 0x000fea0003800000 */
.L_x_476:
[----:B------:R-:W-:-:S03]  /*7610*/  UMOV UR4, 0xffffffff ;  /* 0xffffffff00047882 */ /* 0x000fc60000000000 */
[----:B------:R-:W-:Y:S05]  /*7620*/  BRA.DIV UR4, `(.L_x_489) ;  /* 0x0000010e04787947 */ /* 0x000fea000b800000 */
[----:B------:R0:W1:Y:S04]  /*7630*/  SHFL.IDX PT, R0, R26, RZ, 0x1c1f ;  /* 0x001c1fff1a007589 */ /* 0x00006800000e0000 */
[----:B------:R0:W2:Y:S04]  /*7640*/  SHFL.IDX PT, R3, R25, RZ, 0x1c1f ;  /* 0x001c1fff19037589 */ /* 0x0000a800000e0000 */
[----:B------:R0:W3:Y:S04]  /*7650*/  SHFL.IDX PT, R20, R28, RZ, 0x1c1f ;  /* 0x001c1fff1c147589 */ /* 0x0000e800000e0000 */
[----:B------:R0:W4:Y:S02]  /*7660*/  SHFL.IDX PT, R14, R27, RZ, 0x1c1f ;  /* 0x001c1fff1b0e7589 */ /* 0x00012400000e0000 */
.L_x_692:
[----:B------:R-:W5:Y:S01]  /*7670*/  LDL R6, [R1+0x64] ;  /* 0x0000640001067983 */ /* 0x000f620000100800 */
[----:B------:R-:W-:Y:S01]  /*7680*/  ULDC UR4, c[0x0][0x448] ;  /* 0x0001120000047ab9 */ /* 0x000fe20000000800 */
[----:B------:R-:W0:Y:S01]  /*7690*/  LDC R13, c[0x0][0x3f4] ;  /* 0x0000fd00ff0d7b82 */ /* 0x000e220000000800 */
[----:B------:R-:W-:Y:S01]  /*76a0*/  IMAD R12, R24, UR4, RZ ;  /* 0x00000004180c7c24 */ /* 0x000fe2000f8e02ff */
[----:B------:R-:W-:Y:S01]  /*76b0*/  BSSY B1, `(.L_x_490) ;  /* 0x0000018000017945 */ /* 0x000fe20003800000 */
[----:B------:R-:W-:Y:S02]  /*76c0*/  CS2R R8, SRZ ;  /* 0x0000000000087805 */ /* 0x000fe4000001ff00 */
[----:B------:R-:W-:Y:S02]  /*76d0*/  CS2R R10, SRZ ;  /* 0x00000000000a7805 */ /* 0x000fe4000001ff00 */
[----:B------:R-:W-:Y:S02]  /*76e0*/  ISETP.GE.AND P0, PT, R4, R12, PT ;  /* 0x0000000c0400720c */ /* 0x000fe40003f06270 */
[----:B-----5:R-:W-:-:S04]  /*76f0*/  LEA.HI R5, R6, R6, RZ, 0x1 ;  /* 0x0000000606057211 */ /* 0x020fc800078f08ff */
[----:B------:R-:W-:-:S05]  /*7700*/  LOP3.LUT R5, R5, 0xfffffffe, RZ, 0xc0, !PT ;  /* 0xfffffffe05057812 */ /* 0x000fca00078ec0ff */
[----:B0-----:R-:W-:Y:S01]  /*7710*/  IMAD.IADD R27, R6, 0x1, -R5 ;  /* 0x00000001061b7824 */ /* 0x001fe200078e0a05 */
[----:B------:R-:W-:Y:S02]  /*7720*/  CS2R R4, SRZ ;  /* 0x0000000000047805 */ /* 0x000fe4000001ff00 */
[----:B------:R-:W-:Y:S02]  /*7730*/  CS2R R6, SRZ ;  /* 0x0000000000067805 */ /* 0x000fe4000001ff00 */
[----:B------:R-:W-:Y:S01]  /*7740*/  SHF.L.U32 R27, R27, 0x1f, RZ ;  /* 0x0000001f1b1b7819 */ /* 0x000fe200000006ff */
[----:B------:R-:W-:Y:S06]  /*7750*/  @P0 BRA `(.L_x_491) ;  /* 0x0000000000340947 */ /* 0x000fec0003800000 */
[----:B------:R-:W-:Y:S01]  /*7760*/  ULDC UR4, c[0x0][0x3f4] ;  /* 0x0000fd0000047ab9 */ /* 0x000fe20000000800 */
[C---:B------:R-:W-:Y:S01]  /*7770*/  IMAD.SHL.U32 R15, R16.reuse, 0x2, RZ ;  /* 0x00000002100f7824 */ /* 0x040fe200078e00ff */
[C---:B------:R-:W-:Y:S02]  /*7780*/  ISETP.GE.AND P2, PT, R16.reuse, UR4, PT ;  /* 0x0000000410007c0c */ /* 0x040fe4000bf46270 */
[----:B------:R-:W-:Y:S02]  /*7790*/  SHF.R.S32.HI R5, RZ, 0x1f, R16 ;  /* 0x0000001fff057819 */ /* 0x000fe40000011410 */
[----:B--2---:R-:W-:Y:S02]  /*77a0*/  IADD3 R24, P0, R3, R15, RZ ;  /* 0x0000000f03187210 */ /* 0x004fe40007f1e0ff */
[----:B------:R-:W-:Y:S02]  /*77b0*/  SHF.L.U64.HI R3, R16, 0x1, R5 ;  /* 0x0000000110037819 */ /* 0x000fe40000010205 */
[----:B------:R-:W-:-:S02]  /*77c0*/  CS2R R4, SRZ ;  /* 0x0000000000047805 */ /* 0x000fc4000001ff00 */
[----:B----4-:R-:W-:Y:S02]  /*77d0*/  IADD3 R14, P1, R14, R15, RZ ;  /* 0x0000000f0e0e7210 */ /* 0x010fe40007f3e0ff */
[----:B-1----:R-:W-:-:S03]  /*77e0*/  IADD3.X R25, R0, R3, RZ, P0, !PT ;  /* 0x0000000300197210 */ /* 0x002fc600007fe4ff */
[----:B---3--:R-:W-:Y:S01]  /*77f0*/  IMAD.X R15, R20, 0x1, R3, P1 ;  /* 0x00000001140f7824 */ /* 0x008fe200008e0603 */
[----:B------:R-:W-:Y:S07]  /*7800*/  @P2 BRA `(.L_x_491) ;  /* 0x0000000000082947 */ /* 0x000fee0003800000 */
[----:B------:R0:W5:Y:S04]  /*7810*/  LD.E.128 R4, desc[UR56][R24.64] ;  /* 0x0000003818047980 */ /* 0x000168000c101d00 */
[----:B------:R0:W5:Y:S02]  /*7820*/  LD.E.128 R8, desc[UR56][R14.64] ;  /* 0x000000380e087980 */ /* 0x000164000c101d00 */
.L_x_491:
[----:B------:R-:W-:Y:S05]  /*7830*/  BSYNC B1 ;  /* 0x0000000000017941 */ /* 0x000fea0003800000 */
.L_x_490:
[----:B------:R-:W4:Y:S01]  /*7840*/  SYNCS.PHASECHK.TRANS64.TRYWAIT P1, [R2+URZ+0x30800], R27 ;  /* 0x0308001b020075a7 */ /* 0x000f22000802017f */
[----:B-1----:R-:W-:Y:S01]  /*7850*/  IMAD R0, R33, -0xc0, R12 ;  /* 0xffffff4021007824 */ /* 0x002fe200078e020c */
[--C-:B-----5:R-:W-:Y:S01]  /*7860*/  SHF.R.U64 R26, R6, 0x10, R7.reuse ;  /* 0x00000010061a7819 */ /* 0x120fe20000001207 */
[----:B--2---:R-:W-:Y:S01]  /*7870*/  IMAD.MOV.U32 R3, RZ, RZ, R6 ;  /* 0x000000ffff037224 */ /* 0x004fe200078e0006 */
[--C-:B0-----:R-:W-:Y:S01]  /*7880*/  SHF.R.U32.HI R25, RZ, 0x10, R7.reuse ;  /* 0x00000010ff197819 */ /* 0x101fe20000011607 */
[----:B---3--:R-:W-:Y:S01]  /*7890*/  IMAD.MOV.U32 R20, RZ, RZ, R7 ;  /* 0x000000ffff147224 */ /* 0x008fe200078e0007 */
[--C-:B------:R-:W-:Y:S01]  /*78a0*/  SHF.R.U64 R7, R8, 0x10, R9.reuse ;  /* 0x0000001008077819 */ /* 0x100fe20000001209 */
[--C-:B------:R-:W-:Y:S01]  /*78b0*/  IMAD.MOV.U32 R15, RZ, RZ, R9.reuse ;  /* 0x000000ffff0f7224 */ /* 0x100fe200078e0009 */
[----:B------:R-:W-:Y:S01]  /*78c0*/  SHF.R.U32.HI R6, RZ, 0x10, R9 ;  /* 0x00000010ff067819 */ /* 0x000fe20000011609 */
[----:B------:R-:W-:Y:S01]  /*78d0*/  IMAD.MOV.U32 R24, RZ, RZ, R4 ;  /* 0x000000ffff187224 */ /* 0x000fe200078e0004 */
[----:B------:R-:W-:Y:S01]  /*78e0*/  VIMNMX R9, R0, 0xc0, PT ;  /* 0x000000c000097848 */ /* 0x000fe20003fe0100 */
[--C-:B----4-:R-:W-:Y:S01]  /*78f0*/  IMAD.MOV.U32 R14, RZ, RZ, R5.reuse ;  /* 0x000000ffff0e7224 */ /* 0x110fe200078e0005 */
[--C-:B------:R-:W-:Y:S01]  /*7900*/  SHF.R.U64 R33, R4, 0x10, R5.reuse ;  /* 0x0000001004217819 */ /* 0x100fe20000001205 */
[----:B------:R-:W-:Y:S01]  /*7910*/  IMAD.MOV.U32 R12, RZ, RZ, R8 ;  /* 0x000000ffff0c7224 */ /* 0x000fe200078e0008 */
[----:B------:R-:W-:Y:S01]  /*7920*/  SHF.R.U32.HI R31, RZ, 0x10, R5 ;  /* 0x00000010ff1f7819 */ /* 0x000fe20000011605 */
[----:B------:R-:W-:Y:S01]  /*7930*/  IMAD.MOV.U32 R21, RZ, RZ, R10 ;  /* 0x000000ffff157224 */ /* 0x000fe200078e000a */
[----:B------:R-:W-:Y:S01]  /*7940*/  ISETP.GE.AND P0, PT, R16, R13, PT ;  /* 0x0000000d1000720c */ /* 0x000fe20003f06270 */
[--C-:B------:R-:W-:Y:S01]  /*7950*/  IMAD.MOV.U32 R0, RZ, RZ, R11.reuse ;  /* 0x000000ffff007224 */ /* 0x100fe200078e000b */
[--C-:B------:R-:W-:Y:S01]  /*7960*/  SHF.R.U64 R4, R10, 0x10, R11.reuse ;  /* 0x000000100a047819 */ /* 0x100fe2000000120b */
[C---:B------:R-:W-:Y:S01]  /*7970*/  VIADD R28, R18.reuse, 0x60 ;  /* 0x00000060121c7836 */ /* 0x040fe20000000000 */
[----:B------:R-:W-:Y:S01]  /*7980*/  SHF.R.U32.HI R5, RZ, 0x10, R11 ;  /* 0x00000010ff057819 */ /* 0x000fe2000001160b */
[----:B------:R-:W-:Y:S01]  /*7990*/  BSSY B1, `(.L_x_492) ;  /* 0x000000c000017945 */ /* 0x000fe20003800000 */
[----:B------:R-:W-:-:S02]  /*79a0*/  ISETP.GE.OR P2, PT, R18, R9, P0 ;  /* 0x000000091200720c */ /* 0x000fc40000746670 */
[----:B------:R-:W-:Y:S02]  /*79b0*/  PRMT R24, R24, 0x5410, R33 ;  /* 0x0000541018187816 */ /* 0x000fe40000000021 */
[----:B------:R-:W-:Y:S02]  /*79c0*/  ISETP.GE.OR P0, PT, R28, R9, P0 ;  /* 0x000000091c00720c */ /* 0x000fe40000706670 */
[----:B------:R-:W-:Y:S02]  /*79d0*/  PRMT R14, R14, 0x5410, R31 ;  /* 0x000054100e0e7816 */ /* 0x000fe4000000001f */
[----:B------:R-:W-:Y:S02]  /*79e0*/  PRMT R3, R3, 0x5410, R26 ;  /* 0x0000541003037816 */ /* 0x000fe4000000001a */
[----:B------:R-:W-:Y:S02]  /*79f0*/  PRMT R20, R20, 0x5410, R25 ;  /* 0x0000541014147816 */ /* 0x000fe40000000019 */
[----:B------:R-:W-:-:S02]  /*7a00*/  PRMT R12, R12, 0x5410, R7 ;  /* 0x000054100c0c7816 */ /* 0x000fc40000000007 */
[----:B------:R-:W-:Y:S02]  /*7a10*/  PRMT R15, R15, 0x5410, R6 ;  /* 0x000054100f0f7816 */ /* 0x000fe40000000006 */
[----:B------:R-:W-:Y:S02]  /*7a20*/  PRMT R21, R21, 0x5410, R4 ;  /* 0x0000541015157816 */ /* 0x000fe40000000004 */
[----:B------:R-:W-:Y:S01]  /*7a30*/  PRMT R0, R0, 0x5410, R5 ;  /* 0x0000541000007816 */ /* 0x000fe20000000005 */
[----:B------:R-:W-:Y:S06]  /*7a40*/  @!P1 BRA `(.L_x_493) ;  /* 0x0000010800e09947 */ /* 0x000fec0003800000 */
.L_x_693:
[----:B------:R-:W-:Y:S05]  /*7a50*/  BSYNC B1 ;  /* 0x0000000000017941 */ /* 0x000fea0003800000 */
.L_x_492:
[----:B------:R-:W-:Y:S04]  /*7a60*/  BSSY B1, `(.L_x_494) ;  /* 0x0000060000017945 */ /* 0x000fe80003800000 */
[----:B------:R-:W-:Y:S05]  /*7a70*/  @P2 BRA `(.L_x_495) ;  /* 0x0000000400782947 */ /* 0x000fea0003800000 */
[----:B------:R-:W2:Y:S01]  /*7a80*/  LDL R4, [R1+0x34] ;  /* 0x0000340001047983 */ /* 0x000ea20000100800 */
[C---:B------:R-:W-:Y:S01]  /*7a90*/  IMAD.U32 R36, R12.reuse, 0x10000, RZ ;  /* 0x000100000c247824 */ /* 0x040fe200078e00ff */
[----:B------:R-:W-:Y:S01]  /*7aa0*/  LOP3.LUT R37, R12, 0xffff0000, RZ, 0xc0, !PT ;  /* 0xffff00000c257812 */ /* 0x000fe200078ec0ff */
[C---:B------:R-:W-:Y:S01]  /*7ab0*/  IMAD.U32 R34, R24.reuse, 0x10000, RZ ;  /* 0x0001000018227824 */ /* 0x040fe200078e00ff */
[----:B------:R-:W1:Y:S01]  /*7ac0*/  S2R R5, SR_TID.X ;  /* 0x0000000000057919 */ /* 0x000e620000002100 */
[----:B------:R-:W-:Y:S01]  /*7ad0*/  LOP3.LUT R35, R24, 0xffff0000, RZ, 0xc0, !PT ;  /* 0xffff000018237812 */ /* 0x000fe200078ec0ff */
[----:B-1----:R-:W-:-:S05]  /*7ae0*/  VIADD R5, R5, 0xffffff80 ;  /* 0xffffff8005057836 */ /* 0x002fca0000000000 */
[----:B------:R-:W-:-:S04]  /*7af0*/  SHF.R.S32.HI R8, RZ, 0x1f, R5 ;  /* 0x0000001fff087819 */ /* 0x000fc80000011405 */
[----:B------:R-:W-:Y:S01]  /*7b00*/  LEA.HI R8, R8, R5, RZ, 0x5 ;  /* 0x0000000508087211 */ /* 0x000fe200078f28ff */
[----:B------:R-:W-:-:S03]  /*7b10*/  IMAD.IADD R5, R16, 0x1, R13 ;  /* 0x0000000110057824 */ /* 0x000fc600078e020d */
[----:B------:R-:W-:Y:S01]  /*7b20*/  SHF.R.S32.HI R8, RZ, 0x5, R8 ;  /* 0x00000005ff087819 */ /* 0x000fe20000011408 */
[----:B--2---:R-:W-:-:S05]  /*7b30*/  IMAD.SHL.U32 R4, R4, 0x40, RZ ;  /* 0x0000004004047824 */ /* 0x004fca00078e00ff */
[----:B------:R-:W-:-:S04]  /*7b40*/  LOP3.LUT R6, R4, 0x1c0, RZ, 0xc0, !PT ;  /* 0x000001c004067812 */ /* 0x000fc800078ec0ff */
[C---:B------:R-:W-:Y:S02]  /*7b50*/  LOP3.LUT R4, R6.reuse, 0x38, R16, 0xf8, !PT ;  /* 0x0000003806047812 */ /* 0x040fe400078ef810 */
[----:B------:R-:W-:Y:S02]  /*7b60*/  SHF.R.U32.HI R7, RZ, 0x3, R6 ;  /* 0x00000003ff077819 */ /* 0x000fe40000011606 */
[----:B------:R-:W-:Y:S02]  /*7b70*/  LOP3.LUT R6, R6, 0x38, R5, 0xf8, !PT ;  /* 0x0000003806067812 */ /* 0x000fe400078ef805 */
[-C--:B------:R-:W-:Y:S02]  /*7b80*/  LOP3.LUT R4, R4, R7.reuse, RZ, 0x3c, !PT ;  /* 0x0000000704047212 */ /* 0x080fe400078e3cff */
[----:B------:R-:W-:-:S03]  /*7b90*/  LOP3.LUT R6, R6, R7, RZ, 0x3c, !PT ;  /* 0x0000000706067212 */ /* 0x000fc600078e3cff */
[C---:B------:R-:W-:Y:S02]  /*7ba0*/  IMAD R5, R8.reuse, 0x200, R4 ;  /* 0x0000020008057824 */ /* 0x040fe400078e0204 */
[----:B------:R-:W-:Y:S02]  /*7bb0*/  IMAD R9, R8, 0x200, R6 ;  /* 0x0000020008097824 */ /* 0x000fe400078e0206 */
[--C-:B------:R-:W-:Y:S02]  /*7bc0*/  IMAD R42, R5, 0x2, R2.reuse ;  /* 0x00000002052a7824 */ /* 0x100fe400078e0202 */
[----:B------:R-:W-:-:S03]  /*7bd0*/  IMAD R44, R9, 0x2, R2 ;  /* 0x00000002092c7824 */ /* 0x000fc600078e0202 */
[----:B------:R-:W1:Y:S04]  /*7be0*/  LDS.128 R4, [R42+0xc400] ;  /* 0x00c400002a047984 */ /* 0x000e680000000c00 */
[----:B------:R-:W2:Y:S01]  /*7bf0*/  LDS.128 R8, [R44+0xc400] ;  /* 0x00c400002c087984 */ /* 0x000ea20000000c00 */
[C---:B-1----:R-:W-:Y:S01]  /*7c00*/  IMAD.U32 R25, R4.reuse, 0x10000, RZ ;  /* 0x0001000004197824 */ /* 0x042fe200078e00ff */
[----:B------:R-:W-:Y:S01]  /*7c10*/  LOP3.LUT R4, R4, 0xffff0000, RZ, 0xc0, !PT ;  /* 0xffff000004047812 */ /* 0x000fe200078ec0ff */
[C---:B0-----:R-:W-:Y:S01]  /*7c20*/  IMAD.U32 R27, R6.reuse, 0x10000, RZ ;  /* 0x00010000061b7824 */ /* 0x041fe200078e00ff */
[----:B------:R-:W-:Y:S01]  /*7c30*/  LOP3.LUT R6, R6, 0xffff0000, RZ, 0xc0, !PT ;  /* 0xffff000006067812 */ /* 0x000fe200078ec0ff */
[C---:B--2---:R-:W-:Y:S01]  /*7c40*/  IMAD.U32 R30, R8.reuse, 0x10000, RZ ;  /* 0x00010000081e7824 */ /* 0x044fe200078e00ff */
[----:B------:R-:W-:Y:S01]  /*7c50*/  LOP3.LUT R8, R8, 0xffff0000, RZ, 0xc0, !PT ;  /* 0xffff000008087812 */ /* 0x000fe200078ec0ff */
[C---:B------:R-:W-:Y:S01]  /*7c60*/  IMAD.U32 R32, R10.reuse, 0x10000, RZ ;  /* 0x000100000a207824 */ /* 0x040fe200078e00ff */
[----:B------:R-:W-:Y:S01]  /*7c70*/  LOP3.LUT R10, R10, 0xffff0000, RZ, 0xc0, !PT ;  /* 0xffff00000a0a7812 */ /* 0x000fe200078ec0ff */
[C---:B------:R-:W-:Y:S01]  /*7c80*/  FMUL.FTZ R38, R30.reuse, R36 ;  /* 0x000000241e267220 */ /* 0x040fe20000410000 */
[----:B------:R-:W-:Y:S01]  /*7c90*/  FMUL.FTZ R40, R30, R34 ;  /* 0x000000221e287220 */ /* 0x000fe20000410000 */
[----:B------:R-:W-:-:S02]  /*7ca0*/  IMAD.U32 R30, R21, 0x10000, RZ ;  /* 0x00010000151e7824 */ /* 0x000fc400078e00ff */
[C---:B------:R-:W-:Y:S01]  /*7cb0*/  FMUL.FTZ R39, R8.reuse, R37 ;  /* 0x0000002508277220 */ /* 0x040fe20000410000 */
[C---:B------:R-:W-:Y:S01]  /*7cc0*/  FFMA.FTZ R38, R25.reuse, R34, -R38 ;  /* 0x0000002219267223 */ /* 0x040fe20000010826 */
[----:B------:R-:W-:Y:S01]  /*7cd0*/  FFMA.FTZ R40, R25, R36, R40 ;  /* 0x0000002419287223 */ /* 0x000fe20000010028 */
[----:B------:R-:W-:Y:S02]  /*7ce0*/  IMAD.U32 R25, R3, 0x10000, RZ ;  /* 0x0001000003197824 */ /* 0x000fe400078e00ff */
[-C--:B------:R-:W-:Y:S01]  /*7cf0*/  FMUL.FTZ R41, R8, R35.reuse ;  /* 0x0000002308297220 */ /* 0x080fe20000410000 */
[-C--:B------:R-:W-:Y:S01]  /*7d00*/  FMUL.FTZ R8, R32, R30.reuse ;  /* 0x0000001e20087220 */ /* 0x080fe20000410000 */
[----:B------:R-:W-:Y:S01]  /*7d10*/  FFMA.FTZ R39, R4, R35, -R39 ;  /* 0x0000002304277223 */ /* 0x000fe20000010827 */
[-C--:B------:R-:W-:Y:S01]  /*7d20*/  FMUL.FTZ R43, R32, R25.reuse ;  /* 0x00000019202b7220 */ /* 0x080fe20000410000 */
[----:B------:R-:W-:Y:S01]  /*7d30*/  LOP3.LUT R35, R21, 0xffff0000, RZ, 0xc0, !PT ;  /* 0xffff000015237812 */ /* 0x000fe200078ec0ff */
[----:B------:R-:W-:Y:S01]  /*7d40*/  FFMA.FTZ R32, R27, R25, -R8 ;  /* 0x000000191b207223 */ /* 0x000fe20000010808 */
[----:B------:R-:W-:Y:S01]  /*7d50*/  LOP3.LUT R25, R3, 0xffff0000, RZ, 0xc0, !PT ;  /* 0xffff000003197812 */ /* 0x000fe200078ec0ff */
[----:B------:R-:W-:Y:S01]  /*7d60*/  FFMA.FTZ R41, R4, R37, R41 ;  /* 0x0000002504297223 */ /* 0x000fe20000010029 */
[----:B------:R-:W-:Y:S01]  /*7d70*/  FFMA.FTZ R43, R27, R30, R43 ;  /* 0x0000001e1b2b7223 */ /* 0x000fe2000001002b */
[----:B------:R-:W-:Y:S01]  /*7d80*/  FMUL.FTZ R37, R10, R35 ;  /* 0x000000230a257220 */ /* 0x000fe20000410000 */
[----:B------:R-:W-:-:S02]  /*7d90*/  IMAD.U32 R31, R9, 0x10000, RZ ;  /* 0x00010000091f7824 */ /* 0x000fc400078e00ff */
[-C--:B------:R-:W-:Y:S01]  /*7da0*/  FMUL.FTZ R45, R10, R25.reuse ;  /* 0x000000190a2d7220 */ /* 0x080fe20000410000 */
[----:B------:R-:W-:Y:S02]  /*7db0*/  IMAD.U32 R4, R14, 0x10000, RZ ;  /* 0x000100000e047824 */ /* 0x000fe400078e00ff */
[----:B------:R-:W-:Y:S01]  /*7dc0*/  FFMA.FTZ R37, R6, R25, -R37 ;  /* 0x0000001906257223 */ /* 0x000fe20000010825 */
[----:B------:R-:W-:Y:S01]  /*7dd0*/  IMAD.U32 R27, R15, 0x10000, RZ ;  /* 0x000100000f1b7824 */ /* 0x000fe200078e00ff */
[----:B------:R-:W-:Y:S01]  /*7de0*/  LOP3.LUT R9, R9, 0xffff0000, RZ, 0xc0, !PT ;  /* 0xffff000009097812 */ /* 0x000fe200078ec0ff */
[----:B------:R-:W-:Y:S02]  /*7df0*/  IMAD.U32 R33, R11, 0x10000, RZ ;  /* 0x000100000b217824 */ /* 0x000fe400078e00ff */
[C---:B------:R-:W-:Y:S01]  /*7e00*/  FMUL.FTZ R30, R31.reuse, R4 ;  /* 0x000000041f1e7220 */ /* 0x040fe20000410000 */
[----:B------:R-:W-:Y:S02]  /*7e10*/  IMAD.U32 R10, R0, 0x10000, RZ ;  /* 0x00010000000a7824 */ /* 0x000fe400078e00ff */
[----:B------:R-:W-:Y:S01]  /*7e20*/  FMUL.FTZ R25, R31, R27 ;  /* 0x0000001b1f197220 */ /* 0x000fe20000410000 */
[----:B------:R-:W-:Y:S01]  /*7e30*/  IMAD.U32 R26, R5, 0x10000, RZ ;  /* 0x00010000051a7824 */ /* 0x000fe200078e00ff */
[----:B------:R-:W-:Y:S01]  /*7e40*/  LOP3.LUT R11, R11, 0xffff0000, RZ, 0xc0, !PT ;  /* 0xffff00000b0b7812 */ /* 0x000fe200078ec0ff */
[----:B------:R-:W-:-:S02]  /*7e50*/  IMAD.U32 R28, R7, 0x10000, RZ ;  /* 0x00010000071c7824 */ /* 0x000fc400078e00ff */
[C---:B------:R-:W-:Y:S01]  /*7e60*/  FMUL.FTZ R31, R33.reuse, R10 ;  /* 0x0000000a211f7220 */ /* 0x040fe20000410000 */
[----:B------:R-:W-:Y:S02]  /*7e70*/  IMAD.U32 R8, R20, 0x10000, RZ ;  /* 0x0001000014087824 */ /* 0x000fe400078e00ff */
[C---:B------:R-:W-:Y:S01]  /*7e80*/  FFMA.FTZ R25, R26.reuse, R4, -R25 ;  /* 0x000000041a197223 */ /* 0x040fe20000010819 */
[----:B------:R-:W-:Y:S01]  /*7e90*/  FFMA.FTZ R30, R26, R27, R30 ;  /* 0x0000001b1a1e7223 */ /* 0x000fe2000001001e */
[----:B------:R-:W-:Y:S01]  /*7ea0*/  FFMA.FTZ R34, R6, R35, R45 ;  /* 0x0000002306227223 */ /* 0x000fe2000001002d */
[-C--:B------:R-:W-:Y:S01]  /*7eb0*/  FMUL.FTZ R33, R33, R8.reuse ;  /* 0x0000000821217220 */ /* 0x080fe20000410000 */
[----:B------:R-:W-:Y:S01]  /*7ec0*/  FFMA.FTZ R31, R28, R8, -R31 ;  /* 0x000000081c1f7223 */ /* 0x000fe2000001081f */
[----:B------:R-:W-:Y:S02]  /*7ed0*/  LOP3.LUT R8, R15, 0xffff0000, RZ, 0xc0, !PT ;  /* 0xffff00000f087812 */ /* 0x000fe400078ec0ff */
[----:B------:R-:W-:Y:S01]  /*7ee0*/  LOP3.LUT R26, R0, 0xffff0000, RZ, 0xc0, !PT ;  /* 0xffff0000001a7812 */ /* 0x000fe200078ec0ff */
[----:B------:R-:W-:Y:S01]  /*7ef0*/  FFMA.FTZ R33, R28, R10, R33 ;  /* 0x0000000a1c217223 */ /* 0x000fe20000010021 */
[----:B------:R-:W-:Y:S01]  /*7f00*/  LOP3.LUT R4, R14, 0xffff0000, RZ, 0xc0, !PT ;  /* 0xffff00000e047812 */ /* 0x000fe200078ec0ff */
[----:B------:R-:W-:Y:S01]  /*7f10*/  FMUL.FTZ R10, R9, R8 ;  /* 0x00000008090a7220 */ /* 0x000fe20000410000 */
[----:B------:R-:W-:Y:S01]  /*7f20*/  LOP3.LUT R6, R20, 0xffff0000, RZ, 0xc0, !PT ;  /* 0xffff000014067812 */ /* 0x000fe200078ec0ff */
[----:B------:R-:W-:Y:S01]  /*7f30*/  FMUL.FTZ R36, R11, R26 ;  /* 0x0000001a0b247220 */ /* 0x000fe20000410000 */
[----:B------:R-:W-:Y:S01]  /*7f40*/  LOP3.LUT R5, R5, 0xffff0000, RZ, 0xc0, !PT ;  /* 0xffff000005057812 */ /* 0x000fe200078ec0ff */
[----:B------:R-:W-:Y:S01]  /*7f50*/  FMUL.FTZ R9, R9, R4 ;  /* 0x0000000409097220 */ /* 0x000fe20000410000 */
[----:B------:R-:W-:Y:S01]  /*7f60*/  LOP3.LUT R7, R7, 0xffff0000, RZ, 0xc0, !PT ;  /* 0xffff000007077812 */ /* 0x000fe200078ec0ff */
[----:B------:R-:W-:-:S02]  /*7f70*/  FMUL.FTZ R11, R11, R6 ;  /* 0x000000060b0b7220 */ /* 0x000fc40000410000 */
[C---:B------:R-:W-:Y:S01]  /*7f80*/  FFMA.FTZ R28, R5.reuse, R4, -R10 ;  /* 0x00000004051c7223 */ /* 0x040fe2000001080a */
[----:B------:R-:W-:Y:S01]  /*7f90*/  FFMA.FTZ R9, R5, R8, R9 ;  /* 0x0000000805097223 */ /* 0x000fe20000010009 */
[C---:B------:R-:W-:Y:S01]  /*7fa0*/  FFMA.FTZ R36, R7.reuse, R6, -R36 ;  /* 0x0000000607247223 */ /* 0x040fe20000010824 */
[----:B------:R-:W-:Y:S01]  /*7fb0*/  FFMA.FTZ R26, R7, R26, R11 ;  /* 0x0000001a071a7223 */ /* 0x000fe2000001000b */
[----:B------:R-:W-:Y:S02]  /*7fc0*/  F2FP.BF16.F32.PACK_AB R4, R39, R38 ;  /* 0x000000262704723e */ /* 0x000fe400000010ff */
[----:B------:R-:W-:Y:S02]  /*7fd0*/  F2FP.BF16.F32.PACK_AB R6, R37, R32 ;  /* 0x000000202506723e */ /* 0x000fe400000010ff */
[----:B------:R-:W-:Y:S02]  /*7fe0*/  F2FP.BF16.F32.PACK_AB R5, R28, R25 ;  /* 0x000000191c05723e */ /* 0x000fe400000010ff */
[----:B------:R-:W-:-:S02]  /*7ff0*/  F2FP.BF16.F32.PACK_AB R7, R36, R31 ;  /* 0x0000001f2407723e */ /* 0x000fc400000010ff */
[----:B------:R-:W-:Y:S02]  /*8000*/  F2FP.BF16.F32.PACK_AB R8, R41, R40 ;  /* 0x000000282908723e */ /* 0x000fe400000010ff */
[----:B------:R-:W-:Y:S01]  /*8010*/  F2FP.BF16.F32.PACK_AB R10, R34, R43 ;  /* 0x0000002b220a723e */ /* 0x000fe200000010ff */
[----:B------:R1:W-:Y:S01]  /*8020*/  STS.128 [R42+0xc400], R4 ;  /* 0x00c400042a007388 */ /* 0x0003e20000000c00 */
[----:B------:R-:W-:Y:S02]  /*8030*/  F2FP.BF16.F32.PACK_AB R9, R9, R30 ;  /* 0x0000001e0909723e */ /* 0x000fe400000010ff */
[----:B------:R-:W-:-:S05]  /*8040*/  F2FP.BF16.F32.PACK_AB R11, R26, R33 ;  /* 0x000000211a0b723e */ /* 0x000fca00000010ff */
[----:B------:R1:W-:Y:S02]  /*8050*/  STS.128 [R44+0xc400], R8 ;  /* 0x00c400082c007388 */ /* 0x0003e40000000c00 */
.L_x_495:
[----:B------:R-:W-:Y:S05]  /*8060*/  BSYNC B1 ;  /* 0x0000000000017941 */ /* 0x000fea0003800000 */
.L_x_494:
[----:B------:R-:W-:Y:S05]  /*8070*/  @P0 BRA `(.L_x_486) ;  /* 0x0000000400680947 */ /* 0x000fea0003800000 */
[----:B-1----:R-:W2:Y:S01]  /*8080*/  LDL R5, [R1+0x48] ;  /* 0x0000480001057983 */ /* 0x002ea20000100800 */
[C---:B------:R-:W-:Y:S02]  /*8090*/  VIADD R6, R18.reuse, 0x60 ;  /* 0x0000006012067836 */ /* 0x040fe40000000000 */
[----:B------:R-:W-:Y:S01]  /*80a0*/  VIADD R7, R18, 0x60 ;  /* 0x0000006012077836 */ /* 0x000fe20000000000 */
[----:B------:R-:W3:Y:S01]  /*80b0*/  LDL R40, [R1+0x70] ;  /* 0x0000700001287983 */ /* 0x000ee20000100800 */
[----:B------:R-:W-:-:S03]  /*80c0*/  IMAD.SHL.U32 R6, R6, 0x40, RZ ;  /* 0x0000004006067824 */ /* 0x000fc600078e00ff */
[----:B------:R-:W-:Y:S01]  /*80d0*/  SHF.L.U32 R7, R7, 0x6, RZ ;  /* 0x0000000607077819 */ /* 0x000fe200000006ff */
[----:B------:R-:W-:Y:S01]  /*80e0*/  IMAD.IADD R4, R16, 0x1, R13 ;  /* 0x0000000110047824 */ /* 0x000fe200078e020d */
[----:B------:R-:W-:Y:S02]  /*80f0*/  LOP3.LUT R6, R6, 0x1c0, RZ, 0xc0, !PT ;  /* 0x000001c006067812 */ /* 0x000fe400078ec0ff */
[----:B------:R-:W-:Y:S02]  /*8100*/  LOP3.LUT R7, R7, 0x1c0, RZ, 0xc0, !PT ;  /* 0x000001c007077812 */ /* 0x000fe400078ec0ff */
[----:B------:R-:W-:Y:S02]  /*8110*/  SHF.R.U32.HI R6, RZ, 0x3, R6 ;  /* 0x00000003ff067819 */ /* 0x000fe40000011606 */
[----:B------:R-:W-:-:S04]  /*8120*/  LOP3.LUT R4, R7, 0x38, R4, 0xf8, !PT ;  /* 0x0000003807047812 */ /* 0x000fc800078ef804 */
[----:B------:R-:W-:Y:S01]  /*8130*/  LOP3.LUT R4, R4, R6, RZ, 0x3c, !PT ;  /* 0x0000000604047212 */ /* 0x000fe200078e3cff */
[----:B------:R-:W-:Y:S02]  /*8140*/  IMAD.U32 R37, R12, 0x10000, RZ ;  /* 0x000100000c257824 */ /* 0x000fe400078e00ff */
[----:B------:R-:W-:Y:S01]  /*8150*/  IMAD.U32 R35, R24, 0x10000, RZ ;  /* 0x0001000018237824 */ /* 0x000fe200078e00ff */
[----:B------:R-:W-:Y:S01]  /*8160*/  LOP3.LUT R36, R12, 0xffff0000, RZ, 0xc0, !PT ;  /* 0xffff00000c247812 */ /* 0x000fe200078ec0ff */
[----:B------:R-:W-:Y:S01]  /*8170*/  IMAD.U32 R38, R15, 0x10000, RZ ;  /* 0x000100000f267824 */ /* 0x000fe200078e00ff */
[----:B------:R-:W-:Y:S01]  /*8180*/  LOP3.LUT R24, R24, 0xffff0000, RZ, 0xc0, !PT ;  /* 0xffff000018187812 */ /* 0x000fe200078ec0ff */
[----:B------:R-:W-:Y:S02]  /*8190*/  IMAD.U32 R12, R14, 0x10000, RZ ;  /* 0x000100000e0c7824 */ /* 0x000fe400078e00ff */
[----:B------:R-:W-:Y:S02]  /*81a0*/  IMAD.U32 R41, R21, 0x10000, RZ ;  /* 0x0001000015297824 */ /* 0x000fe400078e00ff */
[----:B------:R-:W-:Y:S01]  /*81b0*/  IMAD.U32 R39, R3, 0x10000, RZ ;  /* 0x0001000003277824 */ /* 0x000fe200078e00ff */
[----:B------:R-:W-:Y:S01]  /*81c0*/  LOP3.LUT R43, R0, 0xffff0000, RZ, 0xc0, !PT ;  /* 0xffff0000002b7812 */ /* 0x000fe200078ec0ff */
[----:B--2---:R-:W-:-:S04]  /*81d0*/  IMAD.IADD R9, R5, 0x1, R4 ;  /* 0x0000000105097824 */ /* 0x004fc800078e0204 */
[----:B------:R-:W-:Y:S01]  /*81e0*/  IMAD R13, R9, 0x2, R2 ;  /* 0x00000002090d7824 */ /* 0x000fe200078e0202 */
[----:B---3--:R-:W-:Y:S04]  /*81f0*/  LDS.128 R4, [R40+0xc400] ;  /* 0x00c4000028047984 */ /* 0x008fe80000000c00 */
[----:B------:R-:W1:Y:S02]  /*8200*/  LDS.128 R8, [R13+0xc400] ;  /* 0x00c400000d087984 */ /* 0x000e640000000c00 */
[----:B-1----:R-:W-:Y:S02]  /*8210*/  IMAD.U32 R30, R8, 0x10000, RZ ;  /* 0x00010000081e7824 */ /* 0x002fe400078e00ff */
[----:B------:R-:W-:Y:S02]  /*8220*/  IMAD.U32 R25, R4, 0x10000, RZ ;  /* 0x0001000004197824 */ /* 0x000fe400078e00ff */
[-C--:B------:R-:W-:Y:S01]  /*8230*/  FMUL.FTZ R34, R37, R30.reuse ;  /* 0x0000001e25227220 */ /* 0x080fe20000410000 */
[----:B------:R-:W-:Y:S01]  /*8240*/  FMUL.FTZ R30, R35, R30 ;  /* 0x0000001e231e7220 */ /* 0x000fe20000410000 */
[----:B------:R-:W-:Y:S01]  /*8250*/  IMAD.U32 R31, R9, 0x10000, RZ ;  /* 0x00010000091f7824 */ /* 0x000fe200078e00ff */
[----:B------:R-:W-:Y:S01]  /*8260*/  LOP3.LUT R8, R8, 0xffff0000, RZ, 0xc0, !PT ;  /* 0xffff000008087812 */ /* 0x000fe200078ec0ff */
[----:B------:R-:W-:-:S02]  /*8270*/  IMAD.U32 R26, R5, 0x10000, RZ ;  /* 0x00010000051a7824 */ /* 0x000fc400078e00ff */
[----:B------:R-:W-:Y:S01]  /*8280*/  FFMA.FTZ R30, R37, R25, R30 ;  /* 0x00000019251e7223 */ /* 0x000fe2000001001e */
[----:B------:R-:W-:Y:S01]  /*8290*/  FMUL.FTZ R37, R38, R31 ;  /* 0x0000001f26257220 */ /* 0x000fe20000410000 */
[----:B------:R-:W-:Y:S01]  /*82a0*/  LOP3.LUT R4, R4, 0xffff0000, RZ, 0xc0, !PT ;  /* 0xffff000004047812 */ /* 0x000fe200078ec0ff */
[----:B------:R-:W-:Y:S01]  /*82b0*/  FFMA.FTZ R34, R35, R25, -R34 ;  /* 0x0000001923227223 */ /* 0x000fe20000010822 */
[-C--:B------:R-:W-:Y:S01]  /*82c0*/  FMUL.FTZ R35, R36, R8.reuse ;  /* 0x0000000824237220 */ /* 0x080fe20000410000 */
[----:B------:R-:W-:Y:S01]  /*82d0*/  FMUL.FTZ R25, R24, R8 ;  /* 0x0000000818197220 */ /* 0x000fe20000410000 */
[----:B------:R-:W-:Y:S02]  /*82e0*/  IMAD.U32 R32, R10, 0x10000, RZ ;  /* 0x000100000a207824 */ /* 0x000fe400078e00ff */
[C---:B------:R-:W-:Y:S01]  /*82f0*/  FMUL.FTZ R31, R12.reuse, R31 ;  /* 0x0000001f0c1f7220 */ /* 0x040fe20000410000 */
[----:B------:R-:W-:Y:S01]  /*8300*/  FFMA.FTZ R37, R12, R26, -R37 ;  /* 0x0000001a0c257223 */ /* 0x000fe20000010825 */
[----:B------:R-:W-:Y:S01]  /*8310*/  LOP3.LUT R10, R10, 0xffff0000, RZ, 0xc0, !PT ;  /* 0xffff00000a0a7812 */ /* 0x000fe200078ec0ff */
[-C--:B------:R-:W-:Y:S01]  /*8320*/  FFMA.FTZ R35, R24, R4.reuse, -R35 ;  /* 0x0000000418237223 */ /* 0x080fe20000010823 */
[----:B------:R-:W-:Y:S01]  /*8330*/  LOP3.LUT R12, R21, 0xffff0000, RZ, 0xc0, !PT ;  /* 0xffff0000150c7812 */ /* 0x000fe200078ec0ff */
[----:B------:R-:W-:Y:S01]  /*8340*/  FFMA.FTZ R25, R36, R4, R25 ;  /* 0x0000000424197223 */ /* 0x000fe20000010019 */
[----:B0-----:R-:W-:-:S02]  /*8350*/  IMAD.U32 R27, R6, 0x10000, RZ ;  /* 0x00010000061b7824 */ /* 0x001fc400078e00ff */
[-C--:B------:R-:W-:Y:S01]  /*8360*/  FMUL.FTZ R4, R41, R32.reuse ;  /* 0x0000002029047220 */ /* 0x080fe20000410000 */
[----:B------:R-:W-:Y:S01]  /*8370*/  LOP3.LUT R8, R3, 0xffff0000, RZ, 0xc0, !PT ;  /* 0xffff000003087812 */ /* 0x000fe200078ec0ff */
[----:B------:R-:W-:Y:S01]  /*8380*/  FMUL.FTZ R32, R39, R32 ;  /* 0x0000002027207220 */ /* 0x000fe20000410000 */
[----:B------:R-:W-:Y:S01]  /*8390*/  LOP3.LUT R6, R6, 0xffff0000, RZ, 0xc0, !PT ;  /* 0xffff000006067812 */ /* 0x000fe200078ec0ff */
[-C--:B------:R-:W-:Y:S01]  /*83a0*/  FMUL.FTZ R21, R12, R10.reuse ;  /* 0x0000000a0c157220 */ /* 0x080fe20000410000 */
[----:B------:R-:W-:Y:S02]  /*83b0*/  IMAD.U32 R33, R11, 0x10000, RZ ;  /* 0x000100000b217824 */ /* 0x000fe400078e00ff */
[-C--:B------:R-:W-:Y:S01]  /*83c0*/  FFMA.FTZ R3, R39, R27.reuse, -R4 ;  /* 0x0000001b27037223 */ /* 0x080fe20000010804 */
[----:B------:R-:W-:Y:S02]  /*83d0*/  IMAD.U32 R24, R0, 0x10000, RZ ;  /* 0x0001000000187824 */ /* 0x000fe400078e00ff */
[C---:B------:R-:W-:Y:S01]  /*83e0*/  FMUL.FTZ R39, R8.reuse, R10 ;  /* 0x0000000a08277220 */ /* 0x040fe20000410000 */
[----:B------:R-:W-:Y:S01]  /*83f0*/  FFMA.FTZ R10, R41, R27, R32 ;  /* 0x0000001b290a7223 */ /* 0x000fe20000010020 */
[----:B------:R-:W-:Y:S01]  /*8400*/  LOP3.LUT R9, R9, 0xffff0000, RZ, 0xc0, !PT ;  /* 0xffff000009097812 */ /* 0x000fe200078ec0ff */
[----:B------:R-:W-:Y:S01]  /*8410*/  FFMA.FTZ R8, R8, R6, -R21 ;  /* 0x0000000608087223 */ /* 0x000fe20000010815 */
[----:B------:R-:W-:Y:S01]  /*8420*/  LOP3.LUT R11, R11, 0xffff0000, RZ, 0xc0, !PT ;  /* 0xffff00000b0b7812 */ /* 0x000fe200078ec0ff */
[----:B------:R-:W-:Y:S01]  /*8430*/  IMAD.U32 R28, R7, 0x10000, RZ ;  /* 0x00010000071c7824 */ /* 0x000fe200078e00ff */
[----:B------:R-:W-:Y:S01]  /*8440*/  LOP3.LUT R41, R15, 0xffff0000, RZ, 0xc0, !PT ;  /* 0xffff00000f297812 */ /* 0x000fe200078ec0ff */
[----:B------:R-:W-:-:S02]  /*8450*/  IMAD.U32 R4, R20, 0x10000, RZ ;  /* 0x0001000014047824 */ /* 0x000fc400078e00ff */
[-C--:B------:R-:W-:Y:S01]  /*8460*/  FMUL.FTZ R27, R24, R33.reuse ;  /* 0x00000021181b7220 */ /* 0x080fe20000410000 */
[----:B------:R-:W-:Y:S02]  /*8470*/  LOP3.LUT R15, R14, 0xffff0000, RZ, 0xc0, !PT ;  /* 0xffff00000e0f7812 */ /* 0x000fe400078ec0ff */
[----:B------:R-:W-:Y:S01]  /*8480*/  LOP3.LUT R21, R20, 0xffff0000, RZ, 0xc0, !PT ;  /* 0xffff000014157812 */ /* 0x000fe200078ec0ff */
[----:B------:R-:W-:Y:S01]  /*8490*/  FFMA.FTZ R39, R12, R6, R39 ;  /* 0x000000060c277223 */ /* 0x000fe20000010027 */
[----:B------:R-:W-:Y:S01]  /*84a0*/  LOP3.LUT R5, R5, 0xffff0000, RZ, 0xc0, !PT ;  /* 0xffff000005057812 */ /* 0x000fe200078ec0ff */
[C---:B------:R-:W-:Y:S01]  /*84b0*/  FMUL.FTZ R33, R4.reuse, R33 ;  /* 0x0000002104217220 */ /* 0x040fe20000410000 */
[----:B------:R-:W-:Y:S01]  /*84c0*/  LOP3.LUT R7, R7, 0xffff0000, RZ, 0xc0, !PT ;  /* 0xffff000007077812 */ /* 0x000fe200078ec0ff */
[----:B------:R-:W-:Y:S01]  /*84d0*/  FFMA.FTZ R27, R4, R28, -R27 ;  /* 0x0000001c041b7223 */ /* 0x000fe2000001081b */
[----:B------:R-:W-:Y:S01]  /*84e0*/  FMUL.FTZ R0, R41, R9 ;  /* 0x0000000929007220 */ /* 0x000fe20000410000 */
[----:B------:R-:W-:Y:S01]  /*84f0*/  FMUL.FTZ R6, R43, R11 ;  /* 0x0000000b2b067220 */ /* 0x000fe20000410000 */
[----:B------:R-:W-:Y:S01]  /*8500*/  FMUL.FTZ R4, R15, R9 ;  /* 0x000000090f047220 */ /* 0x000fe20000410000 */
[----:B------:R-:W-:Y:S01]  /*8510*/  FMUL.FTZ R20, R21, R11 ;  /* 0x0000000b15147220 */ /* 0x000fe20000410000 */
[----:B------:R-:W-:Y:S01]  /*8520*/  FFMA.FTZ R0, R15, R5, -R0 ;  /* 0x000000050f007223 */ /* 0x000fe20000010800 */
[----:B------:R-:W-:Y:S01]  /*8530*/  FFMA.FTZ R14, R21, R7, -R6 ;  /* 0x00000007150e7223 */ /* 0x000fe20000010806 */
[----:B------:R-:W-:Y:S01]  /*8540*/  FFMA.FTZ R31, R38, R26, R31 ;  /* 0x0000001a261f7223 */ /* 0x000fe2000001001f */
[----:B------:R-:W-:Y:S01]  /*8550*/  FFMA.FTZ R33, R24, R28, R33 ;  /* 0x0000001c18217223 */ /* 0x000fe20000010021 */
[----:B------:R-:W-:Y:S01]  /*8560*/  FFMA.FTZ R12, R41, R5, R4 ;  /* 0x00000005290c7223 */ /* 0x000fe20000010004 */
[----:B------:R-:W-:Y:S01]  /*8570*/  FFMA.FTZ R20, R43, R7, R20 ;  /* 0x000000072b147223 */ /* 0x000fe20000010014 */
[----:B------:R-:W-:-:S02]  /*8580*/  F2FP.BF16.F32.PACK_AB R6, R8, R3 ;  /* 0x000000030806723e */ /* 0x000fc400000010ff */
[----:B------:R-:W-:Y:S02]  /*8590*/  F2FP.BF16.F32.PACK_AB R4, R35, R34 ;  /* 0x000000222304723e */ /* 0x000fe400000010ff */
[----:B------:R-:W-:Y:S02]  /*85a0*/  F2FP.BF16.F32.PACK_AB R5, R0, R37 ;  /* 0x000000250005723e */ /* 0x000fe400000010ff */
[----:B------:R-:W-:Y:S02]  /*85b0*/  F2FP.BF16.F32.PACK_AB R7, R14, R27 ;  /* 0x0000001b0e07723e */ /* 0x000fe400000010ff */
[----:B------:R-:W-:Y:S02]  /*85c0*/  F2FP.BF16.F32.PACK_AB R10, R39, R10 ;  /* 0x0000000a270a723e */ /* 0x000fe400000010ff */
[----:B------:R-:W-:Y:S02]  /*85d0*/  F2FP.BF16.F32.PACK_AB R8, R25, R30 ;  /* 0x0000001e1908723e */ /* 0x000fe400000010ff */
[----:B------:R-:W-:-:S02]  /*85e0*/  F2FP.BF16.F32.PACK_AB R9, R12, R31 ;  /* 0x0000001f0c09723e */ /* 0x000fc400000010ff */
[----:B------:R-:W-:Y:S01]  /*85f0*/  F2FP.BF16.F32.PACK_AB R11, R20, R33 ;  /* 0x00000021140b723e */ /* 0x000fe200000010ff */
[----:B------:R3:W-:Y:S04]  /*8600*/  STS.128 [R40+0xc400], R4 ;  /* 0x00c4000428007388 */ /* 0x0007e80000000c00 */
[----:B------:R3:W-:Y:S02]  /*8610*/  STS.128 [R13+0xc400], R8 ;  /* 0x00c400080d007388 */ /* 0x0007e40000000c00 */
.L_x_486:
[----:B------:R-:W-:Y:S05]  /*8620*/  BSYNC B0 ;  /* 0x0000000000007941 */ /* 0x000fea0003800000 */
.L_x_475:
[----:B------:R-:W-:Y:S01]  /*8630*/  @!PT LDS RZ, [RZ] ;  /* 0x00000000fffff984 */ /* 0x000fe20000000800 */
[----:B------:R-:W-:Y:S01]  /*8640*/  @!PT LDS RZ, [RZ] ;  /* 0x00000000fffff984 */ /* 0x000fe20000000800 */
[----:B------:R-:W-:Y:S01]  /*8650*/  @!PT LDS RZ, [RZ] ;  /* 0x00000000fffff984 */ /* 0x000fe20000000800 */
[----:B------:R-:W-:Y:S01]  /*8660*/  @!PT LDS RZ, [RZ] ;  /* 0x00000000fffff984 */ /* 0x000fe20000000800 */
[----:B------:R4:W-:Y:S06]  /*8670*/  MEMBAR.ALL.CTA ;  /* 0x0000000000007992 */ /* 0x0009ec0000008000 */
[----:B----4-:R-:W4:Y:S01]  /*8680*/  FENCE.VIEW.ASYNC.S ;  /* 0x00000000000073c6 */ /* 0x010f220000000000 */
[----:B------:R-:W-:Y:S05]  /*8690*/  WARPSYNC.ALL ;  /* 0x0000000000007948 */ /* 0x000fea0003800000 */
[----:B----4-:R-:W-:Y:S06]  /*86a0*/  BAR.SYNC.DEFER_BLOCKING 0xd, 0x180 ;  /* 0x0346000000007b1d */ /* 0x010fec0000010000 */
.L_x_472:
[----:B------:R-:W-:-:S13]  /*86b0*/  ISETP.NE.AND P0, PT, R155, 0x3, PT ;  /* 0x000000039b00780c */ /* 0x000fda0003f05270 */
[----:B------:R-:W-:Y:S05]  /*86c0*/  @!P0 BRA `(.L_x_496) ;  /* 0x0000000000048947 */ /* 0x000fea0003800000 */
[----:B------:R-:W-:Y:S01]  /*86d0*/  BPT.TRAP 0x1 ;  /* 0x000000040000795c */ /* 0x000fe20000300000 */
.L_x_496:
[----:B01-3--:R-:W-:Y:S01]  /*86e0*/  IMAD R8, R152, 0x8, R2 ;  /* 0x0000000898087824 */ /* 0x00bfe200078e0202 */
[----:B--2---:R-:W-:-:S04]  /*86f0*/  SHF.L.U32 R3, R156, 0x1f, RZ ;  /* 0x0000001f9c037819 */ /* 0x004fc800000006ff */
[----:B------:R0:W1:Y:S01]  /*8700*/  SYNCS.PHASECHK.TRANS64.TRYWAIT P1, [R8+URZ+0x30830], R3 ;  /* 0x03083003080075a7 */ /* 0x000062000802017f */
[----:B------:R-:W-:Y:S05]  /*8710*/  @!P0 BRA `(.L_x_497) ;  /* 0x0000000000048947 */ /* 0x000fea0003800000 */
[----:B------:R-:W-:Y:S01]  /*8720*/  BPT.TRAP 0x1 ;  /* 0x000000040000795c */ /* 0x000fe20000300000 */
.L_x_497:
[----:B------:R-:W-:Y:S01]  /*8730*/  VIADD R0, R2, 0x12400 ;  /* 0x0001240002007836 */ /* 0x000fe20000000000 */
[----:B------:R-:W-:Y:S01]  /*8740*/  LOP3.LUT R4, R29, 0x10000, RZ, 0xfc, !PT ;  /* 0x000100001d047812 */ /* 0x000fe200078efcff */
[----:B------:R-:W-:-:S03]  /*8750*/  IMAD.MOV.U32 R5, RZ, RZ, 0x40000040 ;  /* 0x40000040ff057424 */ /* 0x000fc600078e00ff */
[----:B------:R-:W-:Y:S02]  /*8760*/  SHF.R.U32.HI R0, RZ, 0x4, R0 ;  /* 0x00000004ff007819 */ /* 0x000fe40000011600 */
[----:B------:R2:W-:Y:S02]  /*8770*/  STL.64 [R1+0x10], R4 ;  /* 0x0000100401007387 */ /* 0x0005e40000100a00 */
[----:B------:R-:W-:-:S04]  /*8780*/  LOP3.LUT R0, R0, 0x3fff, RZ, 0xc0, !PT ;  /* 0x00003fff00007812 */ /* 0x000fc800078ec0ff */
[----:B------:R-:W-:-:S05]  /*8790*/  LOP3.LUT R0, R0, 0x10000, RZ, 0xfc, !PT ;  /* 0x0001000000007812 */ /* 0x000fca00078efcff */
[----:B------:R2:W-:Y:S01]  /*87a0*/  STL [R1+0x44], R0 ;  /* 0x0000440001007387 */ /* 0x0005e20000100800 */
[----:B-1----:R-:W-:Y:S05]  /*87b0*/  @P1 BRA `(.L_x_498) ;  /* 0x0000000000081947 */ /* 0x002fea0003800000 */
[----:B------:R-:W1:Y:S02]  /*87c0*/  SYNCS.PHASECHK.TRANS64.TRYWAIT P1, [R8+URZ+0x30830], R3 ;  /* 0x03083003080075a7 */ /* 0x000e64000802017f */
[----:B-1----:R-:W-:Y:S05]  /*87d0*/  @!P1 BRA `(.L_x_499) ;  /* 0x000000fc00909947 */ /* 0x002fea0003800000 */
.L_x_498:
[----:B--2---:R-:W2:Y:S04]  /*87e0*/  LDL R0, [R1+0x44] ;  /* 0x0000440001007983 */ /* 0x004ea80000100800 */
[----:B------:R-:W3:Y:S01]  /*87f0*/  LDL.64 R10, [R1+0x10] ;  /* 0x00001000010a7983 */ /* 0x000ee20000100a00 */
[----:B------:R-:W-:Y:S01]  /*8800*/  IMAD.MOV.U32 R5, RZ, RZ, 0x40000040 ;  /* 0x40000040ff057424 */ /* 0x000fe200078e00ff */
[----:B------:R-:W-:Y:S05]  /*8810*/  WARPSYNC.ALL ;  /* 0x0000000000007948 */ /* 0x000fea0003800000 */
[----:B------:R-:W-:Y:S01]  /*8820*/  R2UR UR7, R5 ;  /* 0x00000000050772ca */ /* 0x000fe200000e0000 */
[----:B-----5:R-:W-:Y:S01]  /*8830*/  WARPGROUP.ARRIVE ;  /* 0x00000000000079c5 */ /* 0x020fe20000000000 */
[----:B------:R-:W-:Y:S01]  /*8840*/  IMAD.MOV.U32 R7, RZ, RZ, 0x40000040 ;  /* 0x40000040ff077424 */ /* 0x000fe200078e00ff */
[----:B------:R-:W-:Y:S01]  /*8850*/  P2R R9, PR, RZ, 0x1 ;  /* 0x00000001ff097803 */ /* 0x000fe20000000000 */
[----:B------:R-:W-:-:S03]  /*8860*/  IMAD.MOV.U32 R15, RZ, RZ, 0x40000040 ;  /* 0x40000040ff0f7424 */ /* 0x000fc600078e00ff */
[----:B------:R-:W4:Y:S01]  /*8870*/  S2R R137, SR_TID.X ;  /* 0x0000000000897919 */ /* 0x000f220000002100 */
[----:B------:R-:W-:Y:S02]  /*8880*/  IMAD.MOV.U32 R13, RZ, RZ, 0x40000040 ;  /* 0x40000040ff0d7424 */ /* 0x000fe400078e00ff */
[----:B------:R-:W-:Y:S01]  /*8890*/  IMAD.MOV.U32 R5, RZ, RZ, 0x40000040 ;  /* 0x40000040ff057424 */ /* 0x000fe200078e00ff */
[----:B----4-:R-:W-:Y:S01]  /*88a0*/  LOP3.LUT R137, R137, 0x7f, RZ, 0xc0, !PT ;  /* 0x0000007f89897812 */ /* 0x010fe200078ec0ff */
[----:B--2---:R-:W-:Y:S02]  /*88b0*/  IMAD R4, R152, 0x600, R0 ;  /* 0x0000060098047824 */ /* 0x004fe400078e0200 */
[----:B------:R-:W2:Y:S01]  /*88c0*/  S2R R0, SR_TID.X ;  /* 0x0000000000007919 */ /* 0x000ea20000002100 */
[----:B---3--:R-:W-:Y:S01]  /*88d0*/  R2UR UR4, R10 ;  /* 0x000000000a0472ca */ /* 0x008fe200000e0000 */
[----:B------:R-:W-:Y:S01]  /*88e0*/  VIADD R6, R4, 0x2 ;  /* 0x0000000204067836 */ /* 0x000fe20000000000 */
[----:B------:R-:W-:Y:S01]  /*88f0*/  R2UR UR5, R11 ;  /* 0x000000000b0572ca */ /* 0x000fe200000e0000 */
[----:B------:R-:W-:Y:S01]  /*8900*/  VIADD R14, R10, 0x2 ;  /* 0x000000020a0e7836 */ /* 0x000fe20000000000 */
[----:B------:R-:W-:Y:S01]  /*8910*/  R2UR UR6, R4 ;  /* 0x00000000040672ca */ /* 0x000fe200000e0000 */
[----:B------:R-:W-:-:S03]  /*8920*/  VIADD R12, R10, 0x4 ;  /* 0x000000040a0c7836 */ /* 0x000fc60000000000 */
[----:B------:R3:W-:Y:S04]  /*8930*/  STL.64 [R1+0x28], R14 ;  /* 0x0000280e01007387 */ /* 0x0007e80000100a00 */
[----:B------:R-:W-:Y:S05]  /*8940*/  STL.64 [R1+0x20], R12 ;  /* 0x0000200c01007387 */ /* 0x000fea0000100a00 */
[----:B------:R-:W-:Y:S01]  /*8950*/  HGMMA.64x192x16.F32.BF16 R24, gdesc[UR4], RZ, !UPT, gsb0 ;  /* 0x02e00000041879f0 */ /* 0x000fe2000c0018ff */
[----:B------:R-:W-:Y:S01]  /*8960*/  R2UR UR6, R6 ;  /* 0x00000000060672ca */ /* 0x000fe200000e0000 */
[----:B------:R-:W-:Y:S01]  /*8970*/  VIADD R6, R4, 0x4 ;  /* 0x0000000404067836 */ /* 0x000fe20000000000 */
[----:B------:R-:W-:Y:S01]  /*8980*/  R2UR UR7, R7 ;  /* 0x00000000070772ca */ /* 0x000fe200000e0000 */
[----:B------:R-:W-:Y:S01]  /*8990*/  IMAD.MOV.U32 R7, RZ, RZ, 0x40000040 ;  /* 0x40000040ff077424 */ /* 0x000fe200078e00ff */
[----:B------:R-:W-:Y:S01]  /*89a0*/  R2UR UR4, R14 ;  /* 0x000000000e0472ca */ /* 0x000fe200000e0000 */
[----:B------:R-:W-:Y:S01]  /*89b0*/  VIADD R4, R4, 0x6 ;  /* 0x0000000604047836 */ /* 0x000fe20000000000 */
[----:B------:R-:W-:Y:S01]  /*89c0*/  R2UR UR5, R15 ;  /* 0x000000000f0572ca */ /* 0x000fe200000e0000 */
[----:B--2---:R-:W-:Y:S01]  /*89d0*/  VIADD R0, R0, 0xffffff80 ;  /* 0xffffff8000007836 */ /* 0x004fe20000000000 */
[----:B------:R-:W-:-:S02]  /*89e0*/  WARPGROUP.DEPBAR.LE gsb0, 0x0 ;  /* 0x00008000000079c5 */ /* 0x000fc40000010000 */
[----:B------:R-:W-:-:S09]  /*89f0*/  WARPGROUP.ARRIVE ;  /* 0x00000000000079c5 */ /* 0x000fd20000000000 */
[----:B------:R-:W-:Y:S01]  /*8a00*/  HGMMA.64x192x16.F32.BF16 R24, gdesc[UR4], R24, gsb0 ;  /* 0x02e00000041879f0 */ /* 0x000fe20008001818 */
[----:B------:R-:W-:Y:S01]  /*8a10*/  R2UR UR6, R6 ;  /* 0x00000000060672ca */ /* 0x000fe200000e0000 */
[----:B------:R-:W-:Y:S01]  /*8a20*/  VIADD R6, R10, 0x6 ;  /* 0x000000060a067836 */ /* 0x000fe20000000000 */
[----:B------:R-:W-:Y:S02]  /*8a30*/  R2UR UR7, R7 ;  /* 0x00000000070772ca */ /* 0x000fe400000e0000 */
[----:B------:R-:W-:Y:S02]  /*8a40*/  R2UR UR4, R12 ;  /* 0x000000000c0472ca */ /* 0x000fe400000e0000 */
[----:B------:R-:W-:Y:S02]  /*8a50*/  R2UR UR5, R13 ;  /* 0x000000000d0572ca */ /* 0x000fe400000e0000 */
[----:B------:R-:W-:Y:S02]  /*8a60*/  MOV R7, 0x40000040 ;  /* 0x4000004000077802 */ /* 0x000fe40000000f00 */
[----:B------:R-:W-:-:S03]  /*8a70*/  SHF.R.S32.HI R10, RZ, 0x1f, R0 ;  /* 0x0000001fff0a7819 */ /* 0x000fc60000011400 */
[----:B------:R2:W-:Y:S01]  /*8a80*/  STL.64 [R1+0x18], R6 ;  /* 0x0000180601007387 */ /* 0x0005e20000100a00 */
[----:B------:R-:W-:-:S04]  /*8a90*/  LEA.HI R10, R10, R0, RZ, 0x7 ;  /* 0x000000000a0a7211 */ /* 0x000fc800078f38ff */
[----:B------:R-:W-:-:S05]  /*8aa0*/  LOP3.LUT R10, R10, 0xffffff80, RZ, 0xc0, !PT ;  /* 0xffffff800a0a7812 */ /* 0x000fca00078ec0ff */
[----:B------:R-:W-:-:S05]  /*8ab0*/  IMAD.IADD R10, R0, 0x1, -R10 ;  /* 0x00000001000a7824 */ /* 0x000fca00078e0a0a */
[----:B------:R-:W-:-:S04]  /*8ac0*/  SHF.R.S32.HI R0, RZ, 0x1f, R10 ;  /* 0x0000001fff007819 */ /* 0x000fc8000001140a */
[----:B------:R-:W-:-:S04]  /*8ad0*/  LEA.HI R0, R0, R10, RZ, 0x2 ;  /* 0x0000000a00007211 */ /* 0x000fc800078f10ff */
[----:B------:R-:W-:-:S05]  /*8ae0*/  LOP3.LUT R0, R0, 0x7ffffffc, RZ, 0xc0, !PT ;  /* 0x7ffffffc00007812 */ /* 0x000fca00078ec0ff */
[----:B------:R-:W-:-:S04]  /*8af0*/  IMAD.IADD R0, R10, 0x1, -R0 ;  /* 0x000000010a007824 */ /* 0x000fc800078e0a00 */
[----:B01----:R-:W-:-:S05]  /*8b00*/  IMAD.SHL.U32 R3, R0, 0x2, RZ ;  /* 0x0000000200037824 */ /* 0x003fca00078e00ff */
[----:B------:R-:W-:Y:S01]  /*8b10*/  IADD3 R3, R120, 0xc0, -R3 ;  /* 0x000000c078037810 */ /* 0x000fe20007ffe803 */
[----:B------:R-:W-:Y:S02]  /*8b20*/  WARPGROUP.DEPBAR.LE gsb0, 0x0 ;  /* 0x00008000000079c5 */ /* 0x000fe40000010000 */
[----:B------:R-:W-:-:S06]  /*8b30*/  WARPGROUP.ARRIVE ;  /* 0x00000000000079c5 */ /* 0x000fcc0000000000 */
[----:B------:R-:W-:Y:S01]  /*8b40*/  HGMMA.64x192x16.F32.BF16 R24, gdesc[UR4], R24, gsb0 ;  /* 0x02e00000041879f0 */ /* 0x000fe20008001818 */
[----:B------:R-:W-:Y:S01]  /*8b50*/  R2UR UR6, R4 ;  /* 0x00000000040672ca */ /* 0x000fe200000e0000 */
[----:B------:R-:W-:Y:S01]  /*8b60*/  IMAD R4, R136, -0xc0, R3 ;  /* 0xffffff4088047824 */ /* 0x000fe200078e0203 */
[----:B------:R-:W-:Y:S02]  /*8b70*/  R2UR UR7, R5 ;  /* 0x00000000050772ca */ /* 0x000fe400000e0000 */
[----:B------:R-:W-:Y:S02]  /*8b80*/  R2UR UR4, R6 ;  /* 0x00000000060472ca */ /* 0x000fe400000e0000 */
[----:B------:R-:W-:Y:S02]  /*8b90*/  R2UR UR5, R7 ;  /* 0x00000000070572ca */ /* 0x000fe400000e0000 */
[C---:B------:R-:W-:Y:S02]  /*8ba0*/  ISETP.GT.AND P4, PT, R4.reuse, RZ, PT ;  /* 0x000000ff0400720c */ /* 0x040fe40003f84270 */
[----:B------:R-:W-:-:S02]  /*8bb0*/  ISETP.GT.AND P3, PT, R4, 0x1, PT ;  /* 0x000000010400780c */ /* 0x000fc40003f64270 */
[C---:B------:R-:W-:Y:S02]  /*8bc0*/  ISETP.GT.AND P1, PT, R4.reuse, 0x8, PT ;  /* 0x000000080400780c */ /* 0x040fe40003f24270 */
[C---:B------:R-:W-:Y:S02]  /*8bd0*/  ISETP.GT.AND P2, PT, R4.reuse, 0x9, PT ;  /* 0x000000090400780c */ /* 0x040fe40003f44270 */
[C---:B------:R-:W-:Y:S02]  /*8be0*/  ISETP.GT.AND P5, PT, R4.reuse, 0x10, PT ;  /* 0x000000100400780c */ /* 0x040fe40003fa4270 */
[C---:B------:R-:W-:Y:S02]  /*8bf0*/  ISETP.GT.AND P0, PT, R4.reuse, 0x99, PT ;  /* 0x000000990400780c */ /* 0x040fe40003f04270 */
[----:B------:R-:W-:Y:S01]  /*8c00*/  ISETP.GT.AND P6, PT, R4, 0xa0, PT ;  /* 0x000000a00400780c */ /* 0x000fe20003fc4270 */
[----:B------:R-:W-:Y:S02]  /*8c10*/  WARPGROUP.DEPBAR.LE gsb0, 0x0 ;  /* 0x00008000000079c5 */ /* 0x000fe40000010000 */
[----:B------:R-:W-:-:S06]  /*8c20*/  WARPGROUP.ARRIVE ;  /* 0x00000000000079c5 */ /* 0x000fcc0000000000 */
[----:B------:R-:W-:Y:S01]  /*8c30*/  HGMMA.64x192x16.F32.BF16 R24, gdesc[UR4], R24, gsb0 ;  /* 0x02e00000041879f0 */ /* 0x000fe20008001818 */
[----:B------:R-:W-:Y:S02]  /*8c40*/  ULDC UR4, c[0x0][0x988] ;  /* 0x0002620000047ab9 */ /* 0x000fe40000000800 */
        /* <DEDUP_REMOVED lines=150> */
[----:B------:R-:W-:Y:S02]  /*95b0*/  FSEL R99, R99, -INF , P1 ;  /* 0xff80000063637808 */ /* 0x000fe40000800000 */
[----:B------:R-:W-:Y:S02]  /*95c0*/  ISETP.GT.AND P1, PT, R4, 0xa8, PT ;  /* 0x000000a80400780c */ /* 0x000fe40003f24270 */
[----:B------:R-:W-:Y:S02]  /*95d0*/  FSEL R105, R105, -INF , P0 ;  /* 0xff80000069697808 */ /* 0x000fe40000000000 */
[----:B------:R-:W-:Y:S02]  /*95e0*/  FMNMX.FTZ R0, R104, R3, !PT ;  /* 0x0000000368007209 */ /* 0x000fe40007810000 */
[----:B------:R-:W-:-:S02]  /*95f0*/  FSEL R102, R102, -INF , P2 ;  /* 0xff80000066667808 */ /* 0x000fc40001000000 */
[----:B------:R-:W-:Y:S02]  /*9600*/  ISETP.GT.AND P2, PT, R4, 0xa9, PT ;  /* 0x000000a90400780c */ /* 0x000fe40003f44270 */
[----:B------:R-:W-:Y:S02]  /*9610*/  FSEL R108, R108, -INF , P1 ;  /* 0xff8000006c6c7808 */ /* 0x000fe40000800000 */
[----:B------:R-:W-:Y:S02]  /*9620*/  FMNMX.FTZ R0, R105, R0, !PT ;  /* 0x0000000069007209 */ /* 0x000fe40007810000 */
[----:B------:R-:W-:Y:S02]  /*9630*/  FSEL R98, R98, -INF , P3 ;  /* 0xff80000062627808 */ /* 0x000fe40001800000 */
[----:B------:R-:W-:Y:S02]  /*9640*/  FSEL R109, R109, -INF , P2 ;  /* 0xff8000006d6d7808 */ /* 0x000fe40001000000 */
[----:B------:R-:W-:-:S02]  /*9650*/  FMNMX.FTZ R0, R108, R0, !PT ;  /* 0x000000006c007209 */ /* 0x000fc40007810000 */
[----:B------:R-:W-:Y:S02]  /*9660*/  ISETP.GT.AND P3, PT, R4, 0xb0, PT ;  /* 0x000000b00400780c */ /* 0x000fe40003f64270 */
[----:B------:R-:W-:Y:S02]  /*9670*/  FSEL R95, R95, -INF , P4 ;  /* 0xff8000005f5f7808 */ /* 0x000fe40002000000 */
[----:B------:R-:W-:Y:S02]  /*9680*/  FSEL R112, R112, -INF , P3 ;  /* 0xff80000070707808 */ /* 0x000fe40001800000 */
[----:B------:R-:W-:Y:S02]  /*9690*/  FMNMX.FTZ R0, R109, R0, !PT ;  /* 0x000000006d007209 */ /* 0x000fe40007810000 */
[----:B------:R-:W-:Y:S02]  /*96a0*/  ISETP.GT.AND P4, PT, R4, 0xb1, PT ;  /* 0x000000b10400780c */ /* 0x000fe40003f84270 */
[----:B------:R-:W-:-:S02]  /*96b0*/  FSEL R94, R94, -INF , P5 ;  /* 0xff8000005e5e7808 */ /* 0x000fc40002800000 */
[----:B------:R-:W-:Y:S02]  /*96c0*/  FSEL R113, R113, -INF , P4 ;  /* 0xff80000071717808 */ /* 0x000fe40002000000 */
[----:B------:R-:W-:Y:S02]  /*96d0*/  FMNMX.FTZ R0, R112, R0, !PT ;  /* 0x0000000070007209 */ /* 0x000fe40007810000 */
[----:B------:R-:W-:Y:S02]  /*96e0*/  ISETP.GT.AND P5, PT, R4, 0xb8, PT ;  /* 0x000000b80400780c */ /* 0x000fe40003fa4270 */
[----:B------:R-:W-:Y:S02]  /*96f0*/  FMNMX.FTZ R0, R113, R0, !PT ;  /* 0x0000000071007209 */ /* 0x000fe40007810000 */
[----:B------:R-:W-:Y:S02]  /*9700*/  FSEL R116, R116, -INF , P5 ;  /* 0xff80000074747808 */ /* 0x000fe40002800000 */
[----:B------:R-:W-:-:S02]  /*9710*/  ISETP.GT.AND P6, PT, R4, 0xb9, PT ;  /* 0x000000b90400780c */ /* 0x000fc40003fc4270 */
[----:B------:R-:W-:Y:S02]  /*9720*/  FMNMX.FTZ R0, R116, R0, !PT ;  /* 0x0000000074007209 */ /* 0x000fe40007810000 */
[----:B------:R-:W-:Y:S02]  /*9730*/  FSEL R117, R117, -INF , P6 ;  /* 0xff80000075757808 */ /* 0x000fe40003000000 */
[----:B---3--:R-:W-:Y:S02]  /*9740*/  FMNMX.FTZ R14, R135, R134, !PT ;  /* 0x00000086870e7209 */ /* 0x008fe40007810000 */
[----:B------:R-:W-:Y:S02]  /*9750*/  FMNMX.FTZ R0, R117, R0, !PT ;  /* 0x0000000075007209 */ /* 0x000fe40007810000 */
[----:B------:R-:W-:Y:S02]  /*9760*/  FMNMX.FTZ R11, R133, R14, !PT ;  /* 0x0000000e850b7209 */ /* 0x000fe40007810000 */
[----:B------:R-:W-:Y:S01]  /*9770*/  P2R R10, PR, RZ, 0x4 ;  /* 0x00000004ff0a7803 */ /* 0x000fe20000000000 */
[----:B------:R-:W0:Y:S01]  /*9780*/  SHFL.BFLY PT, R3, R0, 0x2, 0x1f ;  /* 0x0c401f0000037f89 */ /* 0x000e2200000e0000 */
[----:B------:R-:W-:-:S02]  /*9790*/  FMNMX.FTZ R14, R132, R11, !PT ;  /* 0x0000000b840e7209 */ /* 0x000fc40007810000 */
[----:B--2---:R-:W-:Y:S02]  /*97a0*/  P2R R6, PR, RZ, 0x1 ;  /* 0x00000001ff067803 */ /* 0x004fe40000000000 */
[----:B------:R-:W-:Y:S02]  /*97b0*/  FMNMX.FTZ R11, R131, R14, !PT ;  /* 0x0000000e830b7209 */ /* 0x000fe40007810000 */
[----:B------:R-:W-:Y:S02]  /*97c0*/  ISETP.GT.AND P0, PT, R4, 0xa0, PT ;  /* 0x000000a00400780c */ /* 0x000fe40003f04270 */
[----:B------:R-:W-:Y:S02]  /*97d0*/  FMNMX.FTZ R14, R130, R11, !PT ;  /* 0x0000000b820e7209 */ /* 0x000fe40007810000 */
[----:B------:R-:W-:Y:S02]  /*97e0*/  FSEL R106, R106, -INF , P0 ;  /* 0xff8000006a6a7808 */ /* 0x000fe40000000000 */
[----:B------:R-:W-:-:S02]  /*97f0*/  FMNMX.FTZ R11, R129, R14, !PT ;  /* 0x0000000e810b7209 */ /* 0x000fc40007810000 */
[----:B------:R-:W-:Y:S02]  /*9800*/  ISETP.NE.AND P0, PT, R6, RZ, PT ;  /* 0x000000ff0600720c */ /* 0x000fe40003f05270 */
[----:B------:R-:W-:Y:S02]  /*9810*/  FMNMX.FTZ R14, R128, R11, !PT ;  /* 0x0000000b800e7209 */ /* 0x000fe40007810000 */
[----:B------:R-:W-:Y:S02]  /*9820*/  FSEL R107, R107, -INF , P0 ;  /* 0xff8000006b6b7808 */ /* 0x000fe40000000000 */
[----:B------:R-:W-:Y:S02]  /*9830*/  FMNMX.FTZ R11, R127, R14, !PT ;  /* 0x0000000e7f0b7209 */ /* 0x000fe40007810000 */
[----:B------:R-:W-:Y:S02]  /*9840*/  ISETP.NE.AND P0, PT, R9, RZ, PT ;  /* 0x000000ff0900720c */ /* 0x000fe40003f05270 */
[----:B0-----:R-:W-:-:S02]  /*9850*/  FMNMX.FTZ R3, R0, R3, !PT ;  /* 0x0000000300037209 */ /* 0x001fc40007810000 */
[----:B------:R-:W-:Y:S02]  /*9860*/  FMNMX.FTZ R14, R126, R11, !PT ;  /* 0x0000000b7e0e7209 */ /* 0x000fe40007810000 */
[----:B------:R-:W-:Y:S01]  /*9870*/  P2R R7, PR, RZ, 0x2 ;  /* 0x00000002ff077803 */ /* 0x000fe20000000000 */
[----:B------:R-:W0:Y:S01]  /*9880*/  SHFL.BFLY PT, R0, R3, 0x1, 0x1f ;  /* 0x0c201f0003007f89 */ /* 0x000e2200000e0000 */
[----:B------:R-:W-:Y:S02]  /*9890*/  FMNMX.FTZ R11, R125, R14, !PT ;  /* 0x0000000e7d0b7209 */ /* 0x000fe40007810000 */
[----:B------:R-:W-:Y:S02]  /*98a0*/  ISETP.GT.AND P1, PT, R4, 0x99, PT ;  /* 0x000000990400780c */ /* 0x000fe40003f24270 */
[----:B------:R-:W-:Y:S02]  /*98b0*/  FMNMX.FTZ R14, R124, R11, !PT ;  /* 0x0000000b7c0e7209 */ /* 0x000fe40007810000 */
[----:B------:R-:W-:-:S02]  /*98c0*/  FSEL R103, R103, -INF , P1 ;  /* 0xff80000067677808 */ /* 0x000fc40000800000 */
[----:B------:R-:W-:Y:S02]  /*98d0*/  FMNMX.FTZ R11, R123, R14, !PT ;  /* 0x0000000e7b0b7209 */ /* 0x000fe40007810000 */
[----:B------:R-:W-:Y:S02]  /*98e0*/  ISETP.NE.AND P1, PT, R7, RZ, PT ;  /* 0x000000ff0700720c */ /* 0x000fe40003f25270 */
[----:B------:R-:W-:Y:S02]  /*98f0*/  FMNMX.FTZ R14, R122, R11, !PT ;  /* 0x0000000b7a0e7209 */ /* 0x000fe40007810000 */
[----:B------:R-:W-:Y:S02]  /*9900*/  FSEL R110, R110, -INF , P1 ;  /* 0xff8000006e6e7808 */ /* 0x000fe40000800000 */
[----:B------:R-:W-:Y:S02]  /*9910*/  FMNMX.FTZ R11, R121, R14, !PT ;  /* 0x0000000e790b7209 */ /* 0x000fe40007810000 */
[----:B------:R-:W-:-:S02]  /*9920*/  FSEL R114, R114, -INF , P3 ;  /* 0xff80000072727808 */ /* 0x000fc40001800000 */
[----:B------:R-:W-:Y:S02]  /*9930*/  FMNMX.FTZ R11, R120, R11, !PT ;  /* 0x0000000b780b7209 */ /* 0x000fe40007810000 */
[----:B------:R-:W-:Y:S02]  /*9940*/  FSEL R115, R115, -INF , P4 ;  /* 0xff80000073737808 */ /* 0x000fe40002000000 */
[----:B0-----:R-:W-:Y:S01]  /*9950*/  FMNMX.FTZ R3, R3, R0, !PT ;  /* 0x0000000003037209 */ /* 0x001fe20007810000 */
[----:B------:R-:W-:Y:S01]  /*9960*/  IMAD.U32 R0, RZ, RZ, UR4 ;  /* 0x00000004ff007e24 */ /* 0x000fe2000f8e00ff */
[----:B------:R-:W-:Y:S02]  /*9970*/  FMNMX.FTZ R14, R58, R11, !PT ;  /* 0x0000000b3a0e7209 */ /* 0x000fe40007810000 */
[C---:B------:R-:W-:Y:S01]  /*9980*/  FSETP.NEU.FTZ.AND P2, PT, R3.reuse, -INF , PT ;  /* 0xff8000000300780b */ /* 0x040fe20003f5d000 */
[----:B------:R-:W-:Y:S01]  /*9990*/  FMUL.FTZ R5, R3, R0 ;  /* 0x0000000003057220 */ /* 0x000fe20000410000 */
[----:B------:R-:W-:-:S02]  /*99a0*/  FMNMX.FTZ R11, R59, R14, !PT ;  /* 0x0000000e3b0b7209 */ /* 0x000fc40007810000 */
[----:B------:R-:W-:Y:S02]  /*99b0*/  FSEL R118, R118, -INF , P5 ;  /* 0xff80000076767808 */ /* 0x000fe40002800000 */
[----:B------:R-:W-:Y:S02]  /*99c0*/  FSEL R5, R5, RZ, P2 ;  /* 0x000000ff05057208 */ /* 0x000fe40001000000 */
[----:B------:R-:W-:Y:S02]  /*99d0*/  ISETP.NE.AND P2, PT, R10, RZ, PT ;  /* 0x000000ff0a00720c */ /* 0x000fe40003f45270 */
[----:B------:R-:W-:Y:S01]  /*99e0*/  FSEL R119, R119, -INF , P6 ;  /* 0xff80000077777808 */ /* 0x000fe20003000000 */
[-CC-:B------:R-:W-:Y:S01]  /*99f0*/  FFMA.FTZ R6, R25, R0.reuse, -R5.reuse ;  /* 0x0000000019067223 */ /* 0x180fe20000010805 */
[-CC-:B------:R-:W-:Y:S01]  /*9a00*/  FFMA.FTZ R25, R32, R0.reuse, -R5.reuse ;  /* 0x0000000020197223 */ /* 0x180fe20000010805 */
[----:B------:R-:W-:Y:S01]  /*9a10*/  FMNMX.FTZ R32, R62, R11, !PT ;  /* 0x0000000b3e207209 */ /* 0x000fe20007810000 */
[-CC-:B------:R-:W-:Y:S01]  /*9a20*/  FFMA.FTZ R27, R36, R0.reuse, -R5.reuse ;  /* 0x00000000241b7223 */ /* 0x180fe20000010805 */
[-CC-:B------:R-:W-:Y:S01]  /*9a30*/  FFMA.FTZ R9, R40, R0.reuse, -R5.reuse ;  /* 0x0000000028097223 */ /* 0x180fe20000010805 */
[----:B------:R-:W-:Y:S01]  /*9a40*/  FSEL R111, R111, -INF , P2 ;  /* 0xff8000006f6f7808 */ /* 0x000fe20001000000 */
[--C-:B------:R-:W-:Y:S01]  /*9a50*/  FFMA.FTZ R7, R28, R0, -R5.reuse ;  /* 0x000000001c077223 */ /* 0x100fe20000010805 */
[----:B------:R-:W-:Y:S01]  /*9a60*/  FMNMX.FTZ R11, R63, R32, !PT ;  /* 0x000000203f0b7209 */ /* 0x000fe20007810000 */
[-CC-:B------:R-:W-:Y:S01]  /*9a70*/  FFMA.FTZ R28, R49, R0.reuse, -R5.reuse ;  /* 0x00000000311c7223 */ /* 0x180fe20000010805 */
[-CC-:B------:R-:W-:Y:S01]  /*9a80*/  FFMA.FTZ R30, R37, R0.reuse, -R5.reuse ;  /* 0x00000000251e7223 */ /* 0x180fe20000010805 */
[-CC-:B------:R-:W-:Y:S01]  /*9a90*/  FFMA.FTZ R37, R85, R0.reuse, -R5.reuse ;  /* 0x0000000055257223 */ /* 0x180fe20000010805 */
[----:B------:R-:W-:Y:S01]  /*9aa0*/  FMNMX.FTZ R32, R66, R11, !PT ;  /* 0x0000000b42207209 */ /* 0x000fe20007810000 */
[-CC-:B------:R-:W-:Y:S01]  /*9ab0*/  FFMA.FTZ R4, R24, R0.reuse, -R5.reuse ;  /* 0x0000000018047223 */ /* 0x180fe20000010805 */
[----:B------:R-:W-:Y:S01]  /*9ac0*/  MUFU.EX2 R6, R6 ;  /* 0x0000000600067308 */ /* 0x000fe20000000800 */
[--C-:B------:R-:W-:Y:S01]  /*9ad0*/  FFMA.FTZ R24, R29, R0, -R5.reuse ;  /* 0x000000001d187223 */ /* 0x100fe20000010805 */
[----:B------:R-:W-:Y:S01]  /*9ae0*/  FMNMX.FTZ R11, R67, R32, !PT ;  /* 0x00000020430b7209 */ /* 0x000fe20007810000 */
[-CC-:B------:R-:W-:Y:S01]  /*9af0*/  FFMA.FTZ R26, R33, R0.reuse, -R5.reuse ;  /* 0x00000000211a7223 */ /* 0x180fe20000010805 */
[-CC-:B------:R-:W-:Y:S01]  /*9b00*/  FFMA.FTZ R12, R44, R0.reuse, -R5.reuse ;  /* 0x000000002c0c7223 */ /* 0x180fe20000010805 */
[-CC-:B------:R-:W-:Y:S01]  /*9b10*/  FFMA.FTZ R43, R57, R0.reuse, -R5.reuse ;  /* 0x00000000392b7223 */ /* 0x180fe20000010805 */
[----:B------:R-:W-:Y:S01]  /*9b20*/  FMNMX.FTZ R34, R70, R11, !PT ;  /* 0x0000000b46227209 */ /* 0x000fe20007810000 */
[-CC-:B------:R-:W-:Y:S01]  /*9b30*/  FFMA.FTZ R10, R41, R0.reuse, -R5.reuse ;  /* 0x00000000290a7223 */ /* 0x180fe20000010805 */
[----:B------:R-:W0:Y:S01]  /*9b40*/  MUFU.EX2 R4, R4 ;  /* 0x0000000400047308 */ /* 0x000e220000000800 */
[--C-:B------:R-:W-:Y:S01]  /*9b50*/  FFMA.FTZ R20, R45, R0, -R5.reuse ;  /* 0x000000002d147223 */ /* 0x100fe20000010805 */
[----:B------:R-:W-:Y:S01]  /*9b60*/  FMNMX.FTZ R11, R71, R34, !PT ;  /* 0x00000022470b7209 */ /* 0x000fe20007810000 */
[-CC-:B------:R-:W-:Y:S01]  /*9b70*/  FFMA.FTZ R21, R48, R0.reuse, -R5.reuse ;  /* 0x0000000030157223 */ /* 0x180fe20000010805 */
[-CC-:B------:R-:W-:Y:S01]  /*9b80*/  FFMA.FTZ R29, R52, R0.reuse, -R5.reuse ;  /* 0x00000000341d7223 */ /* 0x180fe20000010805 */
[-CC-:B------:R-:W-:Y:S01]  /*9b90*/  FFMA.FTZ R31, R53, R0.reuse, -R5.reuse ;  /* 0x00000000351f7223 */ /* 0x180fe20000010805 */
[----:B------:R-:W-:Y:S01]  /*9ba0*/  FMNMX.FTZ R34, R74, R11, !PT ;  /* 0x0000000b4a227209 */ /* 0x000fe20007810000 */
[-CC-:B------:R-:W-:Y:S01]  /*9bb0*/  FFMA.FTZ R42, R56, R0.reuse, -R5.reuse ;  /* 0x00000000382a7223 */ /* 0x180fe20000010805 */
[----:B------:R-:W1:Y:S01]  /*9bc0*/  MUFU.EX2 R7, R7 ;  /* 0x0000000700077308 */ /* 0x000e620000000800 */
[--C-:B------:R-:W-:Y:S01]  /*9bd0*/  FFMA.FTZ R44, R60, R0, -R5.reuse ;  /* 0x000000003c2c7223 */ /* 0x100fe20000010805 */
[----:B------:R-:W-:Y:S01]  /*9be0*/  FMNMX.FTZ R11, R75, R34, !PT ;  /* 0x000000224b0b7209 */ /* 0x000fe20007810000 */
[-CC-:B------:R-:W-:Y:S01]  /*9bf0*/  FFMA.FTZ R57, R93, R0.reuse, -R5.reuse ;  /* 0x000000005d397223 */ /* 0x180fe20000010805 */
[-CC-:B------:R-:W-:Y:S01]  /*9c00*/  FFMA.FTZ R52, R61, R0.reuse, -R5.reuse ;  /* 0x000000003d347223 */ /* 0x180fe20000010805 */
[-CC-:B------:R-:W-:Y:S01]  /*9c10*/  FFMA.FTZ R13, R64, R0.reuse, -R5.reuse ;  /* 0x00000000400d7223 */ /* 0x180fe20000010805 */
[----:B------:R-:W-:Y:S01]  /*9c20*/  FMNMX.FTZ R34, R78, R11, !PT ;  /* 0x0000000b4e227209 */ /* 0x000fe20007810000 */
[-CC-:B------:R-:W-:Y:S01]  /*9c30*/  FFMA.FTZ R14, R65, R0.reuse, -R5.reuse ;  /* 0x00000000410e7223 */ /* 0x180fe20000010805 */
[----:B------:R-:W2:Y:S01]  /*9c40*/  MUFU.EX2 R24, R24 ;  /* 0x0000001800187308 */ /* 0x000ea20000000800 */
[--C-:B------:R-:W-:Y:S01]  /*9c50*/  FFMA.FTZ R15, R68, R0, -R5.reuse ;  /* 0x00000000440f7223 */ /* 0x100fe20000010805 */
[----:B------:R-:W-:Y:S01]  /*9c60*/  FMNMX.FTZ R11, R79, R34, !PT ;  /* 0x000000224f0b7209 */ /* 0x000fe20007810000 */
[-CC-:B------:R-:W-:Y:S01]  /*9c70*/  FFMA.FTZ R32, R69, R0.reuse, -R5.reuse ;  /* 0x0000000045207223 */ /* 0x180fe20000010805 */
[-CC-:B------:R-:W-:Y:S01]  /*9c80*/  FFMA.FTZ R33, R72, R0.reuse, -R5.reuse ;  /* 0x0000000048217223 */ /* 0x180fe20000010805 */
[-CC-:B------:R-:W-:Y:S01]  /*9c90*/  FFMA.FTZ R38, R73, R0.reuse, -R5.reuse ;  /* 0x0000000049267223 */ /* 0x180fe20000010805 */
[----:B------:R-:W-:Y:S01]  /*9ca0*/  FMNMX.FTZ R34, R82, R11, !PT ;  /* 0x0000000b52227209 */ /* 0x000fe20007810000 */
[-CC-:B------:R-:W-:Y:S01]  /*9cb0*/  FFMA.FTZ R39, R76, R0.reuse, -R5.reuse ;  /* 0x000000004c277223 */ /* 0x180fe20000010805 */
[----:B------:R-:W3:Y:S01]  /*9cc0*/  MUFU.EX2 R25, R25 ;  /* 0x0000001900197308 */ /* 0x000ee20000000800 */
[--C-:B------:R-:W-:Y:S01]  /*9cd0*/  FFMA.FTZ R41, R77, R0, -R5.reuse ;  /* 0x000000004d297223 */ /* 0x100fe20000010805 */
[----:B------:R-:W-:Y:S01]  /*9ce0*/  FMNMX.FTZ R11, R83, R34, !PT ;  /* 0x00000022530b7209 */ /* 0x000fe20007810000 */
[-CC-:B------:R-:W-:Y:S01]  /*9cf0*/  FFMA.FTZ R35, R81, R0.reuse, -R5.reuse ;  /* 0x0000000051237223 */ /* 0x180fe20000010805 */
[-CC-:B------:R-:W-:Y:S01]  /*9d00*/  FFMA.FTZ R45, R89, R0.reuse, -R5.reuse ;  /* 0x00000000592d7223 */ /* 0x180fe20000010805 */
[-CC-:B------:R-:W-:Y:S01]  /*9d10*/  FFMA.FTZ R54, R92, R0.reuse, -R5.reuse ;  /* 0x000000005c367223 */ /* 0x180fe20000010805 */
[----:B------:R-:W-:Y:S01]  /*9d20*/  FMNMX.FTZ R34, R86, R11, !PT ;  /* 0x0000000b56227209 */ /* 0x000fe20007810000 */
[-CC-:B------:R-:W-:Y:S01]  /*9d30*/  FFMA.FTZ R51, R97, R0.reuse, -R5.reuse ;  /* 0x0000000061337223 */ /* 0x180fe20000010805 */
[----:B------:R-:W4:Y:S01]  /*9d40*/  MUFU.EX2 R26, R26 ;  /* 0x0000001a001a7308 */ /* 0x000f220000000800 */
        /* <DEDUP_REMOVED lines=10> */
[----:B------:R-:W-:Y:S01]  /*9df0*/  FFMA.FTZ R50, R116, R0, -R5 ;  /* 0x0000000074327223 */ /* 0x000fe20000010805 */
[----:B------:R-:W4:Y:S01]  /*9e00*/  MUFU.EX2 R27, R27 ;  /* 0x0000001b001b7308 */ /* 0x000f220000000800 */
[----:B------:R-:W4:Y:S01]  /*9e10*/  LDL R100, [R1+0x4c] ;  /* 0x00004c0001647983 */ /* 0x000f220000100800 */
[----:B------:R-:W-:-:S04]  /*9e20*/  FMNMX.FTZ R36, R94, R11, !PT ;  /* 0x0000000b5e247209 */ /* 0x000fc80007810000 */
[----:B------:R-:W-:Y:S01]  /*9e30*/  FMNMX.FTZ R11, R95, R36, !PT ;  /* 0x000000245f0b7209 */ /* 0x000fe20007810000 */
[----:B------:R-:W-:Y:S01]  /*9e40*/  FFMA.FTZ R36, R84, R0, -R5 ;  /* 0x0000000054247223 */ /* 0x000fe20000010805 */
[----:B------:R-:W4:Y:S02]  /*9e50*/  MUFU.EX2 R30, R30 ;  /* 0x0000001e001e7308 */ /* 0x000f240000000800 */
[----:B------:R-:W-:-:S04]  /*9e60*/  FMNMX.FTZ R40, R98, R11, !PT ;  /* 0x0000000b62287209 */ /* 0x000fc80007810000 */
[----:B------:R-:W-:Y:S02]  /*9e70*/  FMNMX.FTZ R11, R99, R40, !PT ;  /* 0x00000028630b7209 */ /* 0x000fe40007810000 */
[----:B------:R-:W-:Y:S02]  /*9e80*/  MUFU.EX2 R9, R9 ;  /* 0x0000000900097308 */ /* 0x000fe40000000800 */
[----:B------:R-:W-:-:S04]  /*9e90*/  FMNMX.FTZ R40, R102, R11, !PT ;  /* 0x0000000b66287209 */ /* 0x000fc80007810000 */
[----:B------:R-:W-:Y:S01]  /*9ea0*/  FMNMX.FTZ R11, R103, R40, !PT ;  /* 0x00000028670b7209 */ /* 0x000fe20007810000 */
[----:B------:R-:W-:Y:S01]  /*9eb0*/  FFMA.FTZ R40, R88, R0, -R5 ;  /* 0x0000000058287223 */ /* 0x000fe20000010805 */
        /* <DEDUP_REMOVED lines=11> */
[----:B------:R-:W-:Y:S01]  /*9f70*/  FMNMX.FTZ R11, R119, R46, !PT ;  /* 0x0000002e770b7209 */ /* 0x000fe20007810000 */
[-CC-:B------:R-:W-:Y:S01]  /*9f80*/  FFMA.FTZ R46, R96, R0.reuse, -R5.reuse ;  /* 0x00000000602e7223 */ /* 0x180fe20000010805 */
[-CC-:B------:R-:W-:Y:S01]  /*9f90*/  FFMA.FTZ R96, R101, R0.reuse, -R5.reuse ;  /* 0x0000000065607223 */ /* 0x180fe20000010805 */
[----:B------:R-:W-:Y:S02]  /*9fa0*/  MUFU.EX2 R28, R28 ;  /* 0x0000001c001c7308 */ /* 0x000fe40000000800 */
[----:B------:R-:W0:Y:S06]  /*9fb0*/  SHFL.BFLY PT, R47, R11, 0x2, 0x1f ;  /* 0x0c401f000b2f7f89 */ /* 0x000e2c00000e0000 */
[----:B------:R-:W-:Y:S08]  /*9fc0*/  MUFU.EX2 R29, R29 ;  /* 0x0000001d001d7308 */ /* 0x000ff00000000800 */
[----:B------:R-:W-:Y:S08]  /*9fd0*/  MUFU.EX2 R31, R31 ;  /* 0x0000001f001f7308 */ /* 0x000ff00000000800 */
[----:B------:R-:W-:Y:S01]  /*9fe0*/  MUFU.EX2 R42, R42 ;  /* 0x0000002a002a7308 */ /* 0x000fe20000000800 */
[----:B0-----:R-:W-:Y:S01]  /*9ff0*/  FMNMX.FTZ R11, R11, R47, !PT ;  /* 0x0000002f0b0b7209 */ /* 0x001fe20007810000 */
[----:B------:R-:W-:-:S04]  /*a000*/  FFMA.FTZ R47, R112, R0, -R5 ;  /* 0x00000000702f7223 */ /* 0x000fc80000010805 */
[----:B------:R-:W0:Y:S02]  /*a010*/  SHFL.BFLY PT, R49, R11, 0x1, 0x1f ;  /* 0x0c201f000b317f89 */ /* 0x000e2400000e0000 */
[----:B------:R-:W-:Y:S08]  /*a020*/  MUFU.EX2 R43, R43 ;  /* 0x0000002b002b7308 */ /* 0x000ff00000000800 */
[----:B------:R-:W-:Y:S08]  /*a030*/  MUFU.EX2 R44, R44 ;  /* 0x0000002c002c7308 */ /* 0x000ff00000000800 */
[----:B------:R-:W-:Y:S01]  /*a040*/  MUFU.EX2 R52, R52 ;  /* 0x0000003400347308 */ /* 0x000fe20000000800 */
[----:B0-----:R-:W-:Y:S01]  /*a050*/  FMNMX.FTZ R11, R11, R49, !PT ;  /* 0x000000310b0b7209 */ /* 0x001fe20007810000 */
[----:B------:R-:W-:-:S06]  /*a060*/  FFMA.FTZ R49, R117, R0, -R5 ;  /* 0x0000000075317223 */ /* 0x000fcc0000010805 */
[----:B------:R-:W-:Y:S01]  /*a070*/  MUFU.EX2 R13, R13 ;  /* 0x0000000d000d7308 */ /* 0x000fe20000000800 */
[C---:B------:R-:W-:Y:S01]  /*a080*/  FSETP.NEU.FTZ.AND P1, PT, R11.reuse, -INF , PT ;  /* 0xff8000000b00780b */ /* 0x040fe20003f3d000 */
[----:B------:R-:W-:-:S05]  /*a090*/  FMUL.FTZ R85, R11, R0 ;  /* 0x000000000b557220 */ /* 0x000fca0000410000 */
[----:B------:R-:W-:Y:S01]  /*a0a0*/  FSEL R85, R85, RZ, P1 ;  /* 0x000000ff55557208 */ /* 0x000fe20000800000 */
[----:B------:R-:W-:Y:S01]  /*a0b0*/  MUFU.EX2 R14, R14 ;  /* 0x0000000e000e7308 */ /* 0x000fe20000000800 */
[----:B------:R-:W-:-:S03]  /*a0c0*/  ISETP.NE.AND P1, PT, R137, RZ, PT ;  /* 0x000000ff8900720c */ /* 0x000fc60003f25270 */
[-CC-:B------:R-:W-:Y:S01]  /*a0d0*/  FFMA.FTZ R5, R135, R0.reuse, -R85.reuse ;  /* 0x0000000087057223 */ /* 0x180fe20000010855 */
[-CC-:B------:R-:W-:Y:S01]  /*a0e0*/  FFMA.FTZ R72, R134, R0.reuse, -R85.reuse ;  /* 0x0000000086487223 */ /* 0x180fe20000010855 */
[-CC-:B------:R-:W-:Y:S01]  /*a0f0*/  FFMA.FTZ R73, R133, R0.reuse, -R85.reuse ;  /* 0x0000000085497223 */ /* 0x180fe20000010855 */
[-CC-:B------:R-:W-:Y:S01]  /*a100*/  FFMA.FTZ R81, R132, R0.reuse, -R85.reuse ;  /* 0x0000000084517223 */ /* 0x180fe20000010855 */
[-CC-:B------:R-:W-:Y:S01]  /*a110*/  FFMA.FTZ R84, R131, R0.reuse, -R85.reuse ;  /* 0x0000000083547223 */ /* 0x180fe20000010855 */
[-CC-:B------:R-:W-:Y:S01]  /*a120*/  FFMA.FTZ R88, R130, R0.reuse, -R85.reuse ;  /* 0x0000000082587223 */ /* 0x180fe20000010855 */
[----:B------:R-:W-:Y:S01]  /*a130*/  MUFU.EX2 R5, R5 ;  /* 0x0000000500057308 */ /* 0x000fe20000000800 */
[-CC-:B------:R-:W-:Y:S01]  /*a140*/  FFMA.FTZ R89, R129, R0.reuse, -R85.reuse ;  /* 0x0000000081597223 */ /* 0x180fe20000010855 */
[-CC-:B------:R-:W-:Y:S01]  /*a150*/  FFMA.FTZ R92, R128, R0.reuse, -R85.reuse ;  /* 0x00000000805c7223 */ /* 0x180fe20000010855 */
[----:B------:R-:W-:Y:S01]  /*a160*/  FFMA.FTZ R61, R127, R0, -R85 ;  /* 0x000000007f3d7223 */ /* 0x000fe20000010855 */
[----:B------:R-:W-:-:S02]  /*a170*/  @!P1 VIADD R8, R8, 0x30840 ;  /* 0x0003084008089836 */ /* 0x000fc40000000000 */
[-CC-:B------:R-:W-:Y:S01]  /*a180*/  FFMA.FTZ R64, R126, R0.reuse, -R85.reuse ;  /* 0x000000007e407223 */ /* 0x180fe20000010855 */
[-CC-:B------:R-:W-:Y:S01]  /*a190*/  FFMA.FTZ R65, R125, R0.reuse, -R85.reuse ;  /* 0x000000007d417223 */ /* 0x180fe20000010855 */
[-CC-:B------:R-:W-:Y:S01]  /*a1a0*/  FFMA.FTZ R68, R124, R0.reuse, -R85.reuse ;  /* 0x000000007c447223 */ /* 0x180fe20000010855 */
[----:B------:R-:W0:Y:S01]  /*a1b0*/  MUFU.EX2 R72, R72 ;  /* 0x0000004800487308 */ /* 0x000e220000000800 */
[----:B------:R-:W-:Y:S01]  /*a1c0*/  @!P1 PRMT R8, RZ, 0x654, R8 ;  /* 0x00000654ff089816 */ /* 0x000fe20000000008 */
[-CC-:B------:R-:W-:Y:S01]  /*a1d0*/  FFMA.FTZ R69, R123, R0.reuse, -R85.reuse ;  /* 0x000000007b457223 */ /* 0x180fe20000010855 */
[-CC-:B------:R-:W-:Y:S01]  /*a1e0*/  FFMA.FTZ R76, R122, R0.reuse, -R85.reuse ;  /* 0x000000007a4c7223 */ /* 0x180fe20000010855 */
[-CC-:B------:R-:W-:Y:S01]  /*a1f0*/  FFMA.FTZ R77, R121, R0.reuse, -R85.reuse ;  /* 0x00000000794d7223 */ /* 0x180fe20000010855 */
[----:B------:R1:W-:Y:S01]  /*a200*/  @!P1 SYNCS.ARRIVE.TRANS64.RED.A1T0 RZ, [R8+URZ], RZ ;  /* 0x000000ff08ff99a7 */ /* 0x0003e2000810043f */
[-CC-:B------:R-:W-:Y:S01]  /*a210*/  FFMA.FTZ R80, R120, R0.reuse, -R85.reuse ;  /* 0x0000000078507223 */ /* 0x180fe20000010855 */
[-CC-:B------:R-:W-:Y:S01]  /*a220*/  FFMA.FTZ R58, R58, R0.reuse, -R85.reuse ;  /* 0x000000003a3a7223 */ /* 0x180fe20000010855 */
[----:B------:R-:W-:Y:S01]  /*a230*/  MUFU.EX2 R73, R73 ;  /* 0x0000004900497308 */ /* 0x000fe20000000800 */
[-CC-:B-1----:R-:W-:Y:S01]  /*a240*/  FFMA.FTZ R8, R66, R0.reuse, -R85.reuse ;  /* 0x0000000042087223 */ /* 0x182fe20000010855 */
[-CC-:B------:R-:W-:Y:S01]  /*a250*/  FFMA.FTZ R66, R67, R0.reuse, -R85.reuse ;  /* 0x0000000043427223 */ /* 0x180fe20000010855 */
[-CC-:B------:R-:W-:Y:S01]  /*a260*/  FFMA.FTZ R67, R70, R0.reuse, -R85.reuse ;  /* 0x0000000046437223 */ /* 0x180fe20000010855 */
[-CC-:B------:R-:W-:Y:S01]  /*a270*/  FFMA.FTZ R70, R71, R0.reuse, -R85.reuse ;  /* 0x0000000047467223 */ /* 0x180fe20000010855 */
[----:B------:R-:W-:Y:S01]  /*a280*/  FFMA.FTZ R71, R74, R0, -R85 ;  /* 0x000000004a477223 */ /* 0x000fe20000010855 */
[----:B------:R-:W-:Y:S01]  /*a290*/  FADD.FTZ R74, R4, R6 ;  /* 0x00000006044a7221 */ /* 0x000fe20000010000 */
[----:B------:R-:W-:Y:S01]  /*a2a0*/  F2FP.BF16.F32.PACK_AB R4, R6, R4 ;  /* 0x000000040604723e */ /* 0x000fe200000010ff */
[----:B------:R-:W1:Y:S02]  /*a2b0*/  MUFU.EX2 R81, R81 ;  /* 0x0000005100517308 */ /* 0x000e640000000800 */
[----:B------:R-:W-:-:S04]  /*a2c0*/  FADD.FTZ R97, R7, R74 ;  /* 0x0000004a07617221 */ /* 0x000fc80000010000 */
[C---:B--2---:R-:W-:Y:S02]  /*a2d0*/  FADD.FTZ R6, R24.reuse, R97 ;  /* 0x0000006118067221 */ /* 0x044fe40000010000 */
[----:B------:R-:W2:Y:S02]  /*a2e0*/  MUFU.EX2 R84, R84 ;  /* 0x0000005400547308 */ /* 0x000ea40000000800 */
[----:B---3--:R-:W-:Y:S01]  /*a2f0*/  FADD.FTZ R97, R25, R6 ;  /* 0x0000000619617221 */ /* 0x008fe20000010000 */
[----:B------:R-:W-:-:S03]  /*a300*/  F2FP.BF16.F32.PACK_AB R6, R24, R7 ;  /* 0x000000071806723e */ /* 0x000fc600000010ff */
[C---:B----4-:R-:W-:Y:S02]  /*a310*/  FADD.FTZ R24, R26.reuse, R97 ;  /* 0x000000611a187221 */ /* 0x050fe40000010000 */
[----:B------:R-:W3:Y:S02]  /*a320*/  MUFU.EX2 R88, R88 ;  /* 0x0000005800587308 */ /* 0x000ee40000000800 */
[----:B------:R-:W-:Y:S01]  /*a330*/  FADD.FTZ R7, R27, R24 ;  /* 0x000000181b077221 */ /* 0x000fe20000010000 */
[----:B------:R-:W-:Y:S02]  /*a340*/  F2FP.BF16.F32.PACK_AB R24, R26, R25 ;  /* 0x000000191a18723e */ /* 0x000fe400000010ff */
[C---:B------:R-:W-:Y:S01]  /*a350*/  F2FP.BF16.F32.PACK_AB R26, R30.reuse, R27 ;  /* 0x0000001b1e1a723e */ /* 0x040fe200000010ff */
[----:B------:R-:W-:Y:S01]  /*a360*/  FADD.FTZ R74, R30, R7 ;  /* 0x000000071e4a7221 */ /* 0x000fe20000010000 */
[----:B0-----:R-:W-:Y:S01]  /*a370*/  FADD.FTZ R30, R5, R72 ;  /* 0x00000048051e7221 */ /* 0x001fe20000010000 */
[----:B-1----:R-:W-:Y:S01]  /*a380*/  F2FP.BF16.F32.PACK_AB R7, R81, R73 ;  /* 0x000000495107723e */ /* 0x002fe200000010ff */
[----:B------:R-:W0:Y:S02]  /*a390*/  MUFU.EX2 R89, R89 ;  /* 0x0000005900597308 */ /* 0x000e240000000800 */
[----:B------:R-:W-:Y:S01]  /*a3a0*/  FADD.FTZ R30, R73, R30 ;  /* 0x0000001e491e7221 */ /* 0x000fe20000010000 */
[----:B------:R-:W-:Y:S01]  /*a3b0*/  FADD.FTZ R73, R9, R74 ;  /* 0x0000004a09497221 */ /* 0x000fe20000010000 */
[----:B------:R-:W-:Y:S01]  /*a3c0*/  F2FP.BF16.F32.PACK_AB R5, R72, R5 ;  /* 0x000000054805723e */ /* 0x000fe200000010ff */
[----:B------:R-:W4:Y:S01]  /*a3d0*/  LDL R74, [R1+0x8] ;  /* 0x00000800014a7983 */ /* 0x000f220000100800 */
[----:B------:R-:W-:Y:S01]  /*a3e0*/  FADD.FTZ R25, R81, R30 ;  /* 0x0000001e51197221 */ /* 0x000fe20000010000 */
[----:B------:R-:W-:Y:S01]  /*a3f0*/  FADD.FTZ R81, R10, R73 ;  /* 0x000000490a517221 */ /* 0x000fe20000010000 */
[----:B------:R-:W1:Y:S03]  /*a400*/  MUFU.EX2 R92, R92 ;  /* 0x0000005c005c7308 */ /* 0x000e660000000800 */
[----:B------:R-:W-:-:S04]  /*a410*/  FADD.FTZ R81, R12, R81 ;  /* 0x000000510c517221 */ /* 0x000fc80000010000 */
[----:B------:R-:W-:Y:S01]  /*a420*/  FADD.FTZ R72, R20, R81 ;  /* 0x0000005114487221 */ /* 0x000fe20000010000 */
[----:B------:R-:W1:Y:S03]  /*a430*/  MUFU.EX2 R61, R61 ;  /* 0x0000003d003d7308 */ /* 0x000e660000000800 */
[----:B------:R-:W-:-:S04]  /*a440*/  FADD.FTZ R81, R21, R72 ;  /* 0x0000004815517221 */ /* 0x000fc80000010000 */
[----:B------:R-:W-:Y:S01]  /*a450*/  FADD.FTZ R72, R28, R81 ;  /* 0x000000511c487221 */ /* 0x000fe20000010000 */
[----:B------:R-:W1:Y:S03]  /*a460*/  MUFU.EX2 R64, R64 ;  /* 0x0000004000407308 */ /* 0x000e660000000800 */
[----:B------:R-:W-:-:S04]  /*a470*/  FADD.FTZ R72, R29, R72 ;  /* 0x000000481d487221 */ /* 0x000fc80000010000 */
[----:B------:R-:W-:Y:S01]  /*a480*/  FADD.FTZ R81, R31, R72 ;  /* 0x000000481f517221 */ /* 0x000fe20000010000 */
[----:B------:R-:W1:Y:S01]  /*a490*/  MUFU.EX2 R65, R65 ;  /* 0x0000004100417308 */ /* 0x000e620000000800 */
[----:B------:R-:W4:Y:S01]  /*a4a0*/  LDL R72, [R1+0x4] ;  /* 0x0000040001487983 */ /* 0x000f220000100800 */
[----:B--2---:R-:W-:-:S04]  /*a4b0*/  FADD.FTZ R25, R84, R25 ;  /* 0x0000001954197221 */ /* 0x004fc80000010000 */
[----:B---3--:R-:W-:Y:S02]  /*a4c0*/  FADD.FTZ R30, R88, R25 ;  /* 0x00000019581e7221 */ /* 0x008fe40000010000 */
[----:B------:R-:W2:Y:S02]  /*a4d0*/  MUFU.EX2 R68, R68 ;  /* 0x0000004400447308 */ /* 0x000ea40000000800 */
[----:B0-----:R-:W-:-:S04]  /*a4e0*/  FADD.FTZ R27, R89, R30 ;  /* 0x0000001e591b7221 */ /* 0x001fc80000010000 */
[----:B-1----:R-:W-:Y:S02]  /*a4f0*/  FADD.FTZ R30, R92, R27 ;  /* 0x0000001b5c1e7221 */ /* 0x002fe40000010000 */
[----:B------:R-:W0:Y:S02]  /*a500*/  MUFU.EX2 R69, R69 ;  /* 0x0000004500457308 */ /* 0x000e240000000800 */
[----:B------:R-:W-:-:S04]  /*a510*/  FADD.FTZ R73, R61, R30 ;  /* 0x0000001e3d497221 */ /* 0x000fc80000010000 */
[----:B------:R-:W-:Y:S02]  /*a520*/  FADD.FTZ R30, R64, R73 ;  /* 0x00000049401e7221 */ /* 0x000fe40000010000 */
[----:B------:R-:W1:Y:S02]  /*a530*/  MUFU.EX2 R76, R76 ;  /* 0x0000004c004c7308 */ /* 0x000e640000000800 */
[----:B------:R-:W-:-:S06]  /*a540*/  FADD.FTZ R73, R65, R30 ;  /* 0x0000001e41497221 */ /* 0x000fcc0000010000 */
[----:B------:R-:W3:Y:S01]  /*a550*/  MUFU.EX2 R77, R77 ;  /* 0x0000004d004d7308 */ /* 0x000ee20000000800 */
[----:B--2---:R-:W-:Y:S01]  /*a560*/  FADD.FTZ R30, R68, R73 ;  /* 0x00000049441e7221 */ /* 0x004fe20000010000 */
[----:B------:R-:W-:-:S06]  /*a570*/  FFMA.FTZ R59, R59, R0, -R85 ;  /* 0x000000003b3b7223 */ /* 0x000fcc0000010855 */
[----:B------:R-:W2:Y:S01]  /*a580*/  MUFU.EX2 R80, R80 ;  /* 0x0000005000507308 */ /* 0x000ea20000000800 */
[----:B0-----:R-:W-:Y:S01]  /*a590*/  FADD.FTZ R73, R69, R30 ;  /* 0x0000001e45497221 */ /* 0x001fe20000010000 */
[----:B------:R-:W-:Y:S01]  /*a5a0*/  FFMA.FTZ R62, R62, R0, -R85 ;  /* 0x000000003e3e7223 */ /* 0x000fe20000010855 */
[----:B------:R-:W-:-:S05]  /*a5b0*/  F2FP.BF16.F32.PACK_AB R25, R88, R84 ;  /* 0x000000545819723e */ /* 0x000fca00000010ff */
[----:B------:R-:W0:Y:S01]  /*a5c0*/  MUFU.EX2 R58, R58 ;  /* 0x0000003a003a7308 */ /* 0x000e220000000800 */
[----:B-1----:R-:W-:Y:S01]  /*a5d0*/  FADD.FTZ R30, R76, R73 ;  /* 0x000000494c1e7221 */ /* 0x002fe20000010000 */
[----:B------:R-:W4:Y:S01]  /*a5e0*/  LDL R84, [R1+0x54] ;  /* 0x0000540001547983 */ /* 0x000f220000100800 */
[----:B------:R-:W-:-:S05]  /*a5f0*/  FFMA.FTZ R63, R63, R0, -R85 ;  /* 0x000000003f3f7223 */ /* 0x000fca0000010855 */
[----:B------:R-:W1:Y:S01]  /*a600*/  MUFU.EX2 R59, R59 ;  /* 0x0000003b003b7308 */ /* 0x000e620000000800 */
[----:B---3--:R-:W-:Y:S01]  /*a610*/  FADD.FTZ R73, R77, R30 ;  /* 0x0000001e4d497221 */ /* 0x008fe20000010000 */
[----:B------:R-:W-:-:S06]  /*a620*/  FADD.FTZ R30, R42, R81 ;  /* 0x000000512a1e7221 */ /* 0x000fcc0000010000 */
[----:B------:R-:W3:Y:S01]  /*a630*/  MUFU.EX2 R62, R62 ;  /* 0x0000003e003e7308 */ /* 0x000ee20000000800 */
[----:B--2---:R-:W-:Y:S01]  /*a640*/  FADD.FTZ R73, R80, R73 ;  /* 0x0000004950497221 */ /* 0x004fe20000010000 */
[----:B------:R-:W-:-:S06]  /*a650*/  FADD.FTZ R81, R43, R30 ;  /* 0x0000001e2b517221 */ /* 0x000fcc0000010000 */
[----:B------:R-:W2:Y:S01]  /*a660*/  MUFU.EX2 R63, R63 ;  /* 0x0000003f003f7308 */ /* 0x000ea20000000800 */
[----:B0-----:R-:W-:Y:S01]  /*a670*/  FADD.FTZ R30, R58, R73 ;  /* 0x000000493a1e7221 */ /* 0x001fe20000010000 */
[----:B------:R0:W-:Y:S01]  /*a680*/  STSM.16.M88.4 [R157+0x1e800], R4 ;  /* 0x01e800049d007844 */ /* 0x0001e20000000200 */
[----:B------:R-:W-:-:S05]  /*a690*/  FADD.FTZ R81, R44, R81 ;  /* 0x000000512c517221 */ /* 0x000fca0000010000 */
[----:B------:R-:W2:Y:S08]  /*a6a0*/  MUFU.EX2 R8, R8 ;  /* 0x0000000800087308 */ /* 0x000eb00000000800 */
[----:B------:R-:W2:Y:S01]  /*a6b0*/  MUFU.EX2 R15, R15 ;  /* 0x0000000f000f7308 */ /* 0x000ea20000000800 */
[----:B0-----:R-:W-:Y:S01]  /*a6c0*/  F2FP.BF16.F32.PACK_AB R4, R10, R9 ;  /* 0x000000090a04723e */ /* 0x001fe200000010ff */
[----:B-1----:R-:W-:Y:S01]  /*a6d0*/  FADD.FTZ R9, R59, R30 ;  /* 0x0000001e3b097221 */ /* 0x002fe20000010000 */
[----:B------:R-:W-:-:S05]  /*a6e0*/  F2FP.BF16.F32.PACK_AB R6, R20, R12 ;  /* 0x0000000c1406723e */ /* 0x000fca00000010ff */
[----:B------:R-:W0:Y:S01]  /*a6f0*/  MUFU.EX2 R66, R66 ;  /* 0x0000004200427308 */ /* 0x000e220000000800 */
[----:B------:R-:W-:Y:S01]  /*a700*/  FADD.FTZ R12, R52, R81 ;  /* 0x00000051340c7221 */ /* 0x000fe20000010000 */
[----:B---3--:R-:W-:-:S03]  /*a710*/  FADD.FTZ R10, R62, R9 ;  /* 0x000000093e0a7221 */ /* 0x008fc60000010000 */
[----:B------:R-:W-:Y:S01]  /*a720*/  FADD.FTZ R7, R13, R12 ;  /* 0x0000000c0d077221 */ /* 0x000fe20000010000 */
[----:B--2---:R-:W-:Y:S01]  /*a730*/  FADD.FTZ R5, R63, R10 ;  /* 0x0000000a3f057221 */ /* 0x004fe20000010000 */
[----:B------:R-:W-:Y:S01]  /*a740*/  F2FP.BF16.F32.PACK_AB R27, R92, R89 ;  /* 0x000000595c1b723e */ /* 0x000fe200000010ff */
[----:B------:R-:W1:Y:S01]  /*a750*/  MUFU.EX2 R32, R32 ;  /* 0x0000002000207308 */ /* 0x000e620000000800 */
[----:B------:R-:W-:Y:S01]  /*a760*/  FADD.FTZ R10, R14, R7 ;  /* 0x000000070e0a7221 */ /* 0x000fe20000010000 */
[----:B------:R-:W-:Y:S01]  /*a770*/  FADD.FTZ R7, R8, R5 ;  /* 0x0000000508077221 */ /* 0x000fe20000010000 */
[----:B------:R-:W-:Y:S02]  /*a780*/  F2FP.BF16.F32.PACK_AB R5, R64, R61 ;  /* 0x0000003d4005723e */ /* 0x000fe400000010ff */
[----:B------:R-:W-:Y:S01]  /*a790*/  FADD.FTZ R9, R15, R10 ;  /* 0x0000000a0f097221 */ /* 0x000fe20000010000 */
[----:B------:R2:W-:Y:S02]  /*a7a0*/  STSM.16.M88.4 [R100], R24 ;  /* 0x0000001864007844 */ /* 0x0005e40000000200 */
[----:B------:R-:W-:Y:S01]  /*a7b0*/  MUFU.EX2 R33, R33 ;  /* 0x0000002100217308 */ /* 0x000fe20000000800 */
[----:B0-----:R-:W-:Y:S01]  /*a7c0*/  FADD.FTZ R10, R66, R7 ;  /* 0x00000007420a7221 */ /* 0x001fe20000010000 */
[----:B------:R-:W-:-:S02]  /*a7d0*/  F2FP.BF16.F32.PACK_AB R7, R68, R65 ;  /* 0x000000414407723e */ /* 0x000fc400000010ff */
[----:B------:R-:W-:-:S04]  /*a7e0*/  F2FP.BF16.F32.PACK_AB R30, R52, R44 ;  /* 0x0000002c341e723e */ /* 0x000fc800000010ff */
[----:B------:R-:W-:Y:S01]  /*a7f0*/  MUFU.EX2 R38, R38 ;  /* 0x0000002600267308 */ /* 0x000fe20000000800 */
[----:B--2---:R-:W-:Y:S02]  /*a800*/  F2FP.BF16.F32.PACK_AB R24, R28, R21 ;  /* 0x000000151c18723e */ /* 0x004fe400000010ff */
[----:B------:R-:W-:-:S05]  /*a810*/  F2FP.BF16.F32.PACK_AB R26, R31, R29 ;  /* 0x0000001d1f1a723e */ /* 0x000fca00000010ff */
[----:B------:R-:W-:Y:S01]  /*a820*/  MUFU.EX2 R39, R39 ;  /* 0x0000002700277308 */ /* 0x000fe20000000800 */
[----:B------:R-:W-:Y:S02]  /*a830*/  F2FP.BF16.F32.PACK_AB R25, R76, R69 ;  /* 0x000000454c19723e */ /* 0x000fe400000010ff */
[----:B------:R-:W-:Y:S02]  /*a840*/  F2FP.BF16.F32.PACK_AB R27, R80, R77 ;  /* 0x0000004d501b723e */ /* 0x000fe400000010ff */
[----:B------:R-:W-:Y:S02]  /*a850*/  F2FP.BF16.F32.PACK_AB R28, R43, R42 ;  /* 0x0000002a2b1c723e */ /* 0x000fe400000010ff */
[----:B------:R-:W-:Y:S01]  /*a860*/  F2FP.BF16.F32.PACK_AB R29, R59, R58 ;  /* 0x0000003a3b1d723e */ /* 0x000fe200000010ff */
[----:B------:R-:W-:Y:S01]  /*a870*/  MUFU.EX2 R41, R41 ;  /* 0x0000002900297308 */ /* 0x000fe20000000800 */
[----:B------:R-:W-:-:S07]  /*a880*/  F2FP.BF16.F32.PACK_AB R31, R63, R62 ;  /* 0x0000003e3f1f723e */ /* 0x000fce00000010ff */
        /* <DEDUP_REMOVED lines=16> */
[----:B----4-:R-:W-:Y:S07]  /*a990*/  STSM.16.M88.4 [R74], R4 ;  /* 0x000000044a007844 */ /* 0x010fee0000000200 */
[----:B------:R-:W-:Y:S08]  /*a9a0*/  MUFU.EX2 R47, R47 ;  /* 0x0000002f002f7308 */ /* 0x000ff00000000800 */
[----:B------:R-:W-:Y:S08]  /*a9b0*/  MUFU.EX2 R48, R48 ;  /* 0x0000003000307308 */ /* 0x000ff00000000800 */
[----:B------:R-:W-:Y:S08]  /*a9c0*/  MUFU.EX2 R50, R50 ;  /* 0x0000003200327308 */ /* 0x000ff00000000800 */
[----:B------:R-:W-:Y:S01]  /*a9d0*/  MUFU.EX2 R49, R49 ;  /* 0x0000003100317308 */ /* 0x000fe20000000800 */
[----:B------:R-:W-:Y:S04]  /*a9e0*/  STSM.16.M88.4 [R72], R24 ;  /* 0x0000001848007844 */ /* 0x000fe80000000200 */
[----:B------:R0:W-:Y:S04]  /*a9f0*/  STSM.16.M88.4 [R157+0x24800], R28 ;  /* 0x0248001c9d007844 */ /* 0x0001e80000000200 */
[----:B0-----:R-:W2:Y:S04]  /*aa00*/  LDL R29, [R1+0x50] ;  /* 0x00005000011d7983 */ /* 0x001ea80000100800 */
[----:B------:R-:W3:Y:S01]  /*aa10*/  LDL R28, [R1+0x38] ;  /* 0x00003800011c7983 */ /* 0x000ee20000100800 */
[----:B------:R-:W0:Y:S01]  /*aa20*/  MUFU.EX2 R67, R67 ;  /* 0x0000004300437308 */ /* 0x000e220000000800 */
[-CC-:B------:R-:W-:Y:S01]  /*aa30*/  FFMA.FTZ R75, R75, R0.reuse, -R85.reuse ;  /* 0x000000004b4b7223 */ /* 0x180fe20000010855 */
[----:B------:R-:W-:-:S06]  /*aa40*/  FFMA.FTZ R78, R78, R0, -R85 ;  /* 0x000000004e4e7223 */ /* 0x000fcc0000010855 */
[----:B------:R-:W4:Y:S01]  /*aa50*/  MUFU.EX2 R70, R70 ;  /* 0x0000004600467308 */ /* 0x000f220000000800 */
[----:B------:R-:W-:-:S07]  /*aa60*/  FFMA.FTZ R79, R79, R0, -R85 ;  /* 0x000000004f4f7223 */ /* 0x000fce0000010855 */
[----:B------:R-:W4:Y:S01]  /*aa70*/  MUFU.EX2 R71, R71 ;  /* 0x0000004700477308 */ /* 0x000f220000000800 */
[----:B-1----:R-:W-:Y:S01]  /*aa80*/  FADD.FTZ R12, R32, R9 ;  /* 0x00000009200c7221 */ /* 0x002fe20000010000 */
[----:B0-----:R-:W-:-:S06]  /*aa90*/  FADD.FTZ R9, R67, R10 ;  /* 0x0000000a43097221 */ /* 0x001fcc0000010000 */
[----:B------:R-:W0:Y:S01]  /*aaa0*/  MUFU.EX2 R75, R75 ;  /* 0x0000004b004b7308 */ /* 0x000e220000000800 */
[----:B------:R-:W-:Y:S01]  /*aab0*/  FFMA.FTZ R82, R82, R0, -R85 ;  /* 0x0000000052527223 */ /* 0x000fe20000010855 */
[----:B------:R-:W-:Y:S01]  /*aac0*/  FADD.FTZ R21, R33, R12 ;  /* 0x0000000c21157221 */ /* 0x000fe20000010000 */
[----:B----4-:R-:W-:-:S05]  /*aad0*/  FADD.FTZ R10, R70, R9 ;  /* 0x00000009460a7221 */ /* 0x010fca0000010000 */
[----:B------:R-:W1:Y:S01]  /*aae0*/  MUFU.EX2 R78, R78 ;  /* 0x0000004e004e7308 */ /* 0x000e620000000800 */
[----:B------:R-:W-:Y:S01]  /*aaf0*/  FFMA.FTZ R83, R83, R0, -R85 ;  /* 0x0000000053537223 */ /* 0x000fe20000010855 */
[----:B------:R-:W-:Y:S01]  /*ab00*/  FADD.FTZ R12, R38, R21 ;  /* 0x00000015260c7221 */ /* 0x000fe20000010000 */
[----:B------:R-:W-:-:S05]  /*ab10*/  FADD.FTZ R10, R71, R10 ;  /* 0x0000000a470a7221 */ /* 0x000fca0000010000 */
[----:B------:R-:W4:Y:S01]  /*ab20*/  MUFU.EX2 R79, R79 ;  /* 0x0000004f004f7308 */ /* 0x000f220000000800 */
[----:B------:R-:W-:Y:S01]  /*ab30*/  FFMA.FTZ R86, R86, R0, -R85 ;  /* 0x0000000056567223 */ /* 0x000fe20000010855 */
[----:B------:R-:W-:Y:S01]  /*ab40*/  FADD.FTZ R12, R39, R12 ;  /* 0x0000000c270c7221 */ /* 0x000fe20000010000 */
[----:B0-----:R-:W-:-:S05]  /*ab50*/  FADD.FTZ R9, R75, R10 ;  /* 0x0000000a4b097221 */ /* 0x001fca0000010000 */
[----:B------:R-:W0:Y:S01]  /*ab60*/  MUFU.EX2 R82, R82 ;  /* 0x0000005200527308 */ /* 0x000e220000000800 */
[----:B------:R-:W-:Y:S01]  /*ab70*/  FFMA.FTZ R87, R87, R0, -R85 ;  /* 0x0000000057577223 */ /* 0x000fe20000010855 */
[----:B------:R-:W-:Y:S01]  /*ab80*/  FADD.FTZ R21, R41, R12 ;  /* 0x0000000c29157221 */ /* 0x000fe20000010000 */
[----:B-1----:R-:W-:-:S05]  /*ab90*/  FADD.FTZ R10, R78, R9 ;  /* 0x000000094e0a7221 */ /* 0x002fca0000010000 */
[----:B------:R-:W1:Y:S01]  /*aba0*/  MUFU.EX2 R83, R83 ;  /* 0x0000005300537308 */ /* 0x000e620000000800 */
[----:B------:R-:W-:Y:S01]  /*abb0*/  FFMA.FTZ R90, R90, R0, -R85 ;  /* 0x000000005a5a7223 */ /* 0x000fe20000010855 */
[----:B------:R-:W-:Y:S01]  /*abc0*/  FADD.FTZ R12, R34, R21 ;  /* 0x00000015220c7221 */ /* 0x000fe20000010000 */
[----:B----4-:R-:W-:-:S05]  /*abd0*/  FADD.FTZ R9, R79, R10 ;  /* 0x0000000a4f097221 */ /* 0x010fca0000010000 */
        /* <DEDUP_REMOVED lines=10> */
[----:B------:R-:W-:Y:S01]  /*ac80*/  F2FP.BF16.F32.PACK_AB R4, R14, R13 ;  /* 0x0000000d0e04723e */ /* 0x000fe200000010ff */
[----:B------:R-:W-:Y:S01]  /*ac90*/  FADD.FTZ R13, R37, R20 ;  /* 0x00000014250d7221 */ /* 0x000fe20000010000 */
[----:B------:R-:W-:-:S04]  /*aca0*/  F2FP.BF16.F32.PACK_AB R5, R66, R8 ;  /* 0x000000084205723e */ /* 0x000fc800000010ff */
[----:B------:R-:W1:Y:S01]  /*acb0*/  MUFU.EX2 R91, R91 ;  /* 0x0000005b005b7308 */ /* 0x000e620000000800 */
[----:B----4-:R-:W-:Y:S01]  /*acc0*/  FADD.FTZ R8, R86, R9 ;  /* 0x0000000956087221 */ /* 0x010fe20000010000 */
[----:B------:R-:W-:Y:S01]  /*acd0*/  FFMA.FTZ R98, R98, R0, -R85 ;  /* 0x0000000062627223 */ /* 0x000fe20000010855 */
[----:B------:R-:W-:-:S05]  /*ace0*/  FADD.FTZ R10, R40, R13 ;  /* 0x0000000d280a7221 */ /* 0x000fca0000010000 */
[----:B------:R-:W4:Y:S01]  /*acf0*/  MUFU.EX2 R94, R94 ;  /* 0x0000005e005e7308 */ /* 0x000f220000000800 */
[----:B0-----:R-:W-:Y:S01]  /*ad00*/  FADD.FTZ R9, R87, R8 ;  /* 0x0000000857097221 */ /* 0x001fe20000010000 */
[----:B------:R-:W-:Y:S01]  /*ad10*/  FFMA.FTZ R99, R99, R0, -R85 ;  /* 0x0000000063637223 */ /* 0x000fe20000010855 */
[----:B------:R-:W-:-:S05]  /*ad20*/  FADD.FTZ R21, R45, R10 ;  /* 0x0000000a2d157221 */ /* 0x000fca0000010000 */
[----:B------:R-:W0:Y:S01]  /*ad30*/  MUFU.EX2 R95, R95 ;  /* 0x0000005f005f7308 */ /* 0x000e220000000800 */
[----:B-1----:R-:W-:Y:S01]  /*ad40*/  FADD.FTZ R8, R90, R9 ;  /* 0x000000095a087221 */ /* 0x002fe20000010000 */
[----:B------:R-:W-:Y:S01]  /*ad50*/  FFMA.FTZ R102, R102, R0, -R85 ;  /* 0x0000000066667223 */ /* 0x000fe20000010855 */
[----:B------:R-:W-:-:S05]  /*ad60*/  FADD.FTZ R10, R54, R21 ;  /* 0x00000015360a7221 */ /* 0x000fca0000010000 */
[----:B------:R-:W1:Y:S01]  /*ad70*/  MUFU.EX2 R98, R98 ;  /* 0x0000006200627308 */ /* 0x000e620000000800 */
[----:B------:R-:W-:Y:S01]  /*ad80*/  FADD.FTZ R9, R91, R8 ;  /* 0x000000085b097221 */ /* 0x000fe20000010000 */
[----:B------:R-:W-:Y:S01]  /*ad90*/  FFMA.FTZ R103, R103, R0, -R85 ;  /* 0x0000000067677223 */ /* 0x000fe20000010855 */
[----:B------:R-:W-:Y:S01]  /*ada0*/  F2FP.BF16.F32.PACK_AB R6, R32, R15 ;  /* 0x0000000f2006723e */ /* 0x000fe200000010ff */
[----:B------:R-:W-:Y:S01]  /*adb0*/  FADD.FTZ R21, R57, R10 ;  /* 0x0000000a39157221 */ /* 0x000fe20000010000 */
[----:B------:R-:W-:-:S03]  /*adc0*/  F2FP.BF16.F32.PACK_AB R7, R70, R67 ;  /* 0x000000434607723e */ /* 0x000fc600000010ff */
[----:B------:R-:W1:Y:S01]  /*add0*/  MUFU.EX2 R99, R99 ;  /* 0x0000006300637308 */ /* 0x000e620000000800 */
[----:B----4-:R-:W-:Y:S01]  /*ade0*/  FADD.FTZ R8, R94, R9 ;  /* 0x000000095e087221 */ /* 0x010fe20000010000 */
[----:B------:R-:W-:Y:S01]  /*adf0*/  FFMA.FTZ R106, R106, R0, -R85 ;  /* 0x000000006a6a7223 */ /* 0x000fe20000010855 */
[----:B------:R-:W-:Y:S02]  /*ae00*/  F2FP.BF16.F32.PACK_AB R12, R38, R33 ;  /* 0x00000021260c723e */ /* 0x000fe400000010ff */
[----:B------:R-:W-:-:S03]  /*ae10*/  F2FP.BF16.F32.PACK_AB R14, R41, R39 ;  /* 0x00000027290e723e */ /* 0x000fc600000010ff */
[----:B------:R-:W4:Y:S01]  /*ae20*/  MUFU.EX2 R102, R102 ;  /* 0x0000006600667308 */ /* 0x000f220000000800 */
[----:B------:R-:W-:Y:S02]  /*ae30*/  F2FP.BF16.F32.PACK_AB R13, R75, R71 ;  /* 0x000000474b0d723e */ /* 0x000fe400000010ff */
[----:B------:R-:W-:Y:S01]  /*ae40*/  F2FP.BF16.F32.PACK_AB R15, R79, R78 ;  /* 0x0000004e4f0f723e */ /* 0x000fe200000010ff */
[----:B------:R0:W-:Y:S01]  /*ae50*/  STSM.16.M88.4 [R84], R4 ;  /* 0x0000000454007844 */ /* 0x0001e20000000200 */
[----:B------:R-:W-:Y:S01]  /*ae60*/  FADD.FTZ R10, R46, R21 ;  /* 0x000000152e0a7221 */ /* 0x000fe20000010000 */
[-CC-:B------:R-:W-:Y:S02]  /*ae70*/  FFMA.FTZ R107, R107, R0.reuse, -R85.reuse ;  /* 0x000000006b6b7223 */ /* 0x180fe40000010855 */
[----:B------:R-:W4:Y:S01]  /*ae80*/  MUFU.EX2 R103, R103 ;  /* 0x0000006700677308 */ /* 0x000f220000000800 */
[----:B------:R1:W-:Y:S01]  /*ae90*/  STSM.16.M88.4 [R74+0x6000], R12 ;  /* 0x0060000c4a007844 */ /* 0x0003e20000000200 */
[----:B------:R-:W-:-:S06]  /*aea0*/  FFMA.FTZ R110, R110, R0, -R85 ;  /* 0x000000006e6e7223 */ /* 0x000fcc0000010855 */
[----:B------:R-:W4:Y:S01]  /*aeb0*/  MUFU.EX2 R106, R106 ;  /* 0x0000006a006a7308 */ /* 0x000f220000000800 */
[----:B0-----:R-:W-:Y:S01]  /*aec0*/  FADD.FTZ R7, R95, R8 ;  /* 0x000000085f077221 */ /* 0x001fe20000010000 */
[----:B-1----:R-:W-:-:S03]  /*aed0*/  FADD.FTZ R12, R51, R10 ;  /* 0x0000000a330c7221 */ /* 0x002fc60000010000 */
[----:B------:R-:W-:-:S03]  /*aee0*/  FADD.FTZ R10, R98, R7 ;  /* 0x00000007620a7221 */ /* 0x000fc60000010000 */
[----:B------:R-:W0:Y:S01]  /*aef0*/  MUFU.EX2 R107, R107 ;  /* 0x0000006b006b7308 */ /* 0x000e220000000800 */
[-CC-:B------:R-:W-:Y:S01]  /*af00*/  FFMA.FTZ R111, R111, R0.reuse, -R85.reuse ;  /* 0x000000006f6f7223 */ /* 0x180fe20000010855 */
[----:B------:R-:W-:Y:S01]  /*af10*/  FADD.FTZ R9, R99, R10 ;  /* 0x0000000a63097221 */ /* 0x000fe20000010000 */
[-CC-:B------:R-:W-:Y:S01]  /*af20*/  FFMA.FTZ R114, R114, R0.reuse, -R85.reuse ;  /* 0x0000000072727223 */ /* 0x180fe20000010855 */
[-CC-:B------:R-:W-:Y:S01]  /*af30*/  FFMA.FTZ R115, R115, R0.reuse, -R85.reuse ;  /* 0x0000000073737223 */ /* 0x180fe20000010855 */
[-C--:B------:R-:W-:Y:S01]  /*af40*/  FFMA.FTZ R118, R118, R0.reuse, -R85 ;  /* 0x0000000076767223 */ /* 0x080fe20000010855 */
[----:B----4-:R-:W-:Y:S02]  /*af50*/  FADD.FTZ R10, R102, R9 ;  /* 0x00000009660a7221 */ /* 0x010fe40000010000 */
[----:B------:R-:W1:Y:S01]  /*af60*/  MUFU.EX2 R110, R110 ;  /* 0x0000006e006e7308 */ /* 0x000e620000000800 */
[----:B------:R-:W-:Y:S01]  /*af70*/  FFMA.FTZ R85, R119, R0, -R85 ;  /* 0x0000000077557223 */ /* 0x000fe20000010855 */
[----:B------:R-:W-:Y:S01]  /*af80*/  FADD.FTZ R13, R53, R12 ;  /* 0x0000000c350d7221 */ /* 0x000fe20000010000 */
[----:B------:R-:W-:-:S05]  /*af90*/  FADD.FTZ R9, R103, R10 ;  /* 0x0000000a67097221 */ /* 0x000fca0000010000 */
[----:B------:R-:W4:Y:S01]  /*afa0*/  MUFU.EX2 R111, R111 ;  /* 0x0000006f006f7308 */ /* 0x000f220000000800 */
[----:B------:R-:W-:Y:S01]  /*afb0*/  FADD.FTZ R12, R96, R13 ;  /* 0x0000000d600c7221 */ /* 0x000fe20000010000 */
[----:B------:R-:W-:-:S03]  /*afc0*/  FADD.FTZ R10, R106, R9 ;  /* 0x000000096a0a7221 */ /* 0x000fc60000010000 */
[----:B------:R-:W-:-:S03]  /*afd0*/  FADD.FTZ R12, R55, R12 ;  /* 0x0000000c370c7221 */ /* 0x000fc60000010000 */
[----:B------:R-:W4:Y:S01]  /*afe0*/  MUFU.EX2 R25, R114 ;  /* 0x0000007200197308 */ /* 0x000f220000000800 */
[----:B0-----:R-:W-:Y:S01]  /*aff0*/  FADD.FTZ R9, R107, R10 ;  /* 0x0000000a6b097221 */ /* 0x001fe20000010000 */
[----:B------:R-:W-:-:S06]  /*b000*/  FADD.FTZ R13, R93, R12 ;  /* 0x0000000c5d0d7221 */ /* 0x000fcc0000010000 */
[----:B------:R-:W0:Y:S08]  /*b010*/  MUFU.EX2 R8, R115 ;  /* 0x0000007300087308 */ /* 0x000e300000000800 */
[----:B------:R-:W-:Y:S08]  /*b020*/  MUFU.EX2 R118, R118 ;  /* 0x0000007600767308 */ /* 0x000ff00000000800 */
[----:B------:R-:W0:Y:S01]  /*b030*/  MUFU.EX2 R85, R85 ;  /* 0x0000005500557308 */ /* 0x000e220000000800 */
[----:B-1----:R-:W-:Y:S01]  /*b040*/  FADD.FTZ R10, R110, R9 ;  /* 0x000000096e0a7221 */ /* 0x002fe20000010000 */
[----:B------:R-:W-:Y:S01]  /*b050*/  F2FP.BF16.F32.PACK_AB R4, R35, R34 ;  /* 0x000000222304723e */ /* 0x000fe200000010ff */
[----:B------:R-:W-:Y:S01]  /*b060*/  FADD.FTZ R13, R56, R13 ;  /* 0x0000000d380d7221 */ /* 0x000fe20000010000 */
[----:B------:R-:W-:-:S02]  /*b070*/  F2FP.BF16.F32.PACK_AB R6, R37, R36 ;  /* 0x000000242506723e */ /* 0x000fc400000010ff */
[----:B------:R-:W-:Y:S02]  /*b080*/  F2FP.BF16.F32.PACK_AB R5, R83, R82 ;  /* 0x000000525305723e */ /* 0x000fe400000010ff */
[----:B------:R-:W-:Y:S01]  /*b090*/  F2FP.BF16.F32.PACK_AB R7, R87, R86 ;  /* 0x000000565707723e */ /* 0x000fe200000010ff */
[----:B----4-:R-:W-:Y:S01]  /*b0a0*/  FADD.FTZ R10, R111, R10 ;  /* 0x0000000a6f0a7221 */ /* 0x010fe20000010000 */
[----:B------:R-:W-:Y:S01]  /*b0b0*/  F2FP.BF16.F32.PACK_AB R40, R45, R40 ;  /* 0x000000282d28723e */ /* 0x000fe200000010ff */
[----:B------:R-:W-:Y:S01]  /*b0c0*/  FADD.FTZ R20, R60, R13 ;  /* 0x0000000d3c147221 */ /* 0x000fe20000010000 */
[----:B------:R-:W-:Y:S01]  /*b0d0*/  F2FP.BF16.F32.PACK_AB R42, R57, R54 ;  /* 0x00000036392a723e */ /* 0x000fe200000010ff */
[----:B------:R1:W-:Y:S01]  /*b0e0*/  STSM.16.M88.4 [R72+0x6000], R4 ;  /* 0x0060000448007844 */ /* 0x0003e20000000200 */
[----:B------:R-:W-:Y:S02]  /*b0f0*/  F2FP.BF16.F32.PACK_AB R41, R91, R90 ;  /* 0x0000005a5b29723e */ /* 0x000fe400000010ff */
[----:B------:R-:W-:Y:S01]  /*b100*/  F2FP.BF16.F32.PACK_AB R43, R95, R94 ;  /* 0x0000005e5f2b723e */ /* 0x000fe200000010ff */
[----:B------:R-:W-:Y:S01]  /*b110*/  FADD.FTZ R21, R25, R10 ;  /* 0x0000000a19157221 */ /* 0x000fe20000010000 */
[----:B------:R-:W-:-:S02]  /*b120*/  F2FP.BF16.F32.PACK_AB R12, R51, R46 ;  /* 0x0000002e330c723e */ /* 0x000fc400000010ff */
[----:B------:R-:W-:Y:S02]  /*b130*/  F2FP.BF16.F32.PACK_AB R14, R96, R53 ;  /* 0x00000035600e723e */ /* 0x000fe400000010ff */
[----:B------:R-:W-:Y:S02]  /*b140*/  F2FP.BF16.F32.PACK_AB R13, R99, R98 ;  /* 0x00000062630d723e */ /* 0x000fe400000010ff */
[----:B------:R-:W-:Y:S02]  /*b150*/  F2FP.BF16.F32.PACK_AB R15, R103, R102 ;  /* 0x00000066670f723e */ /* 0x000fe400000010ff */
[----:B------:R-:W-:Y:S02]  /*b160*/  F2FP.BF16.F32.PACK_AB R24, R48, R47 ;  /* 0x0000002f3018723e */ /* 0x000fe400000010ff */
[----:B0-----:R-:W-:Y:S02]  /*b170*/  F2FP.BF16.F32.PACK_AB R25, R8, R25 ;  /* 0x000000190819723e */ /* 0x001fe400000010ff */
[----:B-1----:R-:W-:-:S02]  /*b180*/  F2FP.BF16.F32.PACK_AB R4, R93, R55 ;  /* 0x000000375d04723e */ /* 0x002fc400000010ff */
[----:B------:R-:W-:Y:S02]  /*b190*/  F2FP.BF16.F32.PACK_AB R6, R60, R56 ;  /* 0x000000383c06723e */ /* 0x000fe400000010ff */
[----:B------:R-:W-:Y:S02]  /*b1a0*/  F2FP.BF16.F32.PACK_AB R5, R107, R106 ;  /* 0x0000006a6b05723e */ /* 0x000fe400000010ff */
[----:B------:R-:W-:Y:S02]  /*b1b0*/  F2FP.BF16.F32.PACK_AB R7, R111, R110 ;  /* 0x0000006e6f07723e */ /* 0x000fe400000010ff */
[----:B------:R-:W-:Y:S02]  /*b1c0*/  F2FP.BF16.F32.PACK_AB R26, R49, R50 ;  /* 0x00000032311a723e */ /* 0x000fe400000010ff */
[----:B------:R-:W-:Y:S01]  /*b1d0*/  F2FP.BF16.F32.PACK_AB R27, R85, R118 ;  /* 0x00000076551b723e */ /* 0x000fe200000010ff */
[----:B------:R-:W-:Y:S01]  /*b1e0*/  STSM.16.M88.4 [R157+0x2a800], R40 ;  /* 0x02a800289d007844 */ /* 0x000fe20000000200 */
[----:B------:R-:W-:Y:S01]  /*b1f0*/  FADD.FTZ R21, R8, R21 ;  /* 0x0000001508157221 */ /* 0x000fe20000010000 */
[----:B------:R-:W-:-:S02]  /*b200*/  VIADD R8, R136, 0xfffffffe ;  /* 0xfffffffe88087836 */ /* 0x000fc40000000000 */
[----:B------:R-:W-:Y:S01]  /*b210*/  FADD.FTZ R9, R47, R20 ;  /* 0x000000142f097221 */ /* 0x000fe20000010000 */
[----:B------:R-:W-:-:S03]  /*b220*/  IMAD.MOV.U32 R151, RZ, RZ, RZ ;  /* 0x000000ffff977224 */ /* 0x000fc600078e00ff */
[----:B------:R-:W-:Y:S01]  /*b230*/  FADD.FTZ R9, R48, R9 ;  /* 0x0000000930097221 */ /* 0x000fe20000010000 */
[----:B------:R-:W-:-:S03]  /*b240*/  FADD.FTZ R20, R118, R21 ;  /* 0x0000001576147221 */ /* 0x000fc60000010000 */
[----:B------:R-:W-:Y:S01]  /*b250*/  FADD.FTZ R50, R50, R9 ;  /* 0x0000000932327221 */ /* 0x000fe20000010000 */
[----:B------:R-:W-:Y:S01]  /*b260*/  FADD.FTZ R20, R85, R20 ;  /* 0x0000001455147221 */ /* 0x000fe20000010000 */
[--C-:B------:R-:W-:Y:S01]  /*b270*/  IMAD.MOV.U32 R150, RZ, RZ, R151.reuse ;  /* 0x000000ffff967224 */ /* 0x100fe200078e0097 */
[----:B------:R-:W-:Y:S01]  /*b280*/  MOV R120, R151 ;  /* 0x0000009700787202 */ /* 0x000fe20000000f00 */
[--C-:B------:R-:W-:Y:S02]  /*b290*/  IMAD.MOV.U32 R149, RZ, RZ, R151.reuse ;  /* 0x000000ffff957224 */ /* 0x100fe400078e0097 */
[--C-:B------:R-:W-:Y:S02]  /*b2a0*/  IMAD.MOV.U32 R148, RZ, RZ, R151.reuse ;  /* 0x000000ffff947224 */ /* 0x100fe400078e0097 */
[--C-:B------:R-:W-:Y:S02]  /*b2b0*/  IMAD.MOV.U32 R147, RZ, RZ, R151.reuse ;  /* 0x000000ffff937224 */ /* 0x100fe400078e0097 */
[--C-:B------:R-:W-:Y:S01]  /*b2c0*/  IMAD.MOV.U32 R146, RZ, RZ, R151.reuse ;  /* 0x000000ffff927224 */ /* 0x100fe200078e0097 */
[----:B--2---:R-:W-:Y:S04]  /*b2d0*/  STSM.16.M88.4 [R29], R12 ;  /* 0x0000000c1d007844 */ /* 0x004fe80000000200 */
[----:B------:R0:W-:Y:S04]  /*b2e0*/  STSM.16.M88.4 [R74+0xc000], R4 ;  /* 0x00c000044a007844 */ /* 0x0001e80000000200 */
[----:B------:R1:W-:Y:S01]  /*b2f0*/  STSM.16.M88.4 [R72+0xc000], R24 ;  /* 0x00c0001848007844 */ /* 0x0003e20000000200 */
[----:B------:R2:W-:Y:S06]  /*b300*/  MEMBAR.ALL.CTA ;  /* 0x0000000000007992 */ /* 0x0005ec0000008000 */
[----:B--2---:R-:W2:Y:S01]  /*b310*/  FENCE.VIEW.ASYNC.S ;  /* 0x00000000000073c6 */ /* 0x004ea20000000000 */
[----:B---3--:R-:W-:Y:S01]  /*b320*/  ISETP.GE.AND P2, PT, R8, R28, PT ;  /* 0x0000001c0800720c */ /* 0x008fe20003f46270 */
[----:B------:R-:W-:-:S02]  /*b330*/  IMAD.MOV.U32 R145, RZ, RZ, R151 ;  /* 0x000000ffff917224 */ /* 0x000fc400078e0097 */
[--C-:B------:R-:W-:Y:S02]  /*b340*/  IMAD.MOV.U32 R144, RZ, RZ, R151.reuse ;  /* 0x000000ffff907224 */ /* 0x100fe400078e0097 */
[--C-:B------:R-:W-:Y:S02]  /*b350*/  IMAD.MOV.U32 R143, RZ, RZ, R151.reuse ;  /* 0x000000ffff8f7224 */ /* 0x100fe400078e0097 */
[----:B0-----:R-:W-:Y:S01]  /*b360*/  FADD.FTZ R6, R49, R50 ;  /* 0x0000003231067221 */ /* 0x001fe20000010000 */
        /* <DEDUP_REMOVED lines=21> */
[----:B------:R-:W-:Y:S01]  /*b4c0*/  IMAD.MOV.U32 R121, RZ, RZ, R151 ;  /* 0x000000ffff797224 */ /* 0x000fe200078e0097 */
[----:B--2---:R-:W-:Y:S01]  /*b4d0*/  NOP ;  /* 0x0000000000007918 */ /* 0x004fe20000000000 */
[----:B-1----:R-:W-:Y:S05]  /*b4e0*/  @!P2 BRA `(.L_x_500) ;  /* 0x0000002c007ca947 */ /* 0x002fea0003800000 */
[----:B------:R-:W-:Y:S01]  /*b4f0*/  IMAD.MOV.U32 R5, RZ, RZ, R11 ;  /* 0x000000ffff057224 */ /* 0x000fe200078e000b */
[----:B------:R-:W-:Y:S01]  /*b500*/  CS2R R150, SRZ ;  /* 0x0000000000967805 */ /* 0x000fe2000001ff00 */
[----:B------:R-:W-:Y:S01]  /*b510*/  IMAD.MOV.U32 R4, RZ, RZ, R3 ;  /* 0x000000ffff047224 */ /* 0x000fe200078e0003 */
[----:B------:R-:W-:Y:S01]  /*b520*/  CS2R R148, SRZ ;  /* 0x0000000000947805 */ /* 0x000fe2000001ff00 */
[----:B------:R-:W-:Y:S01]  /*b530*/  IMAD.MOV.U32 R9, RZ, RZ, R156 ;  /* 0x000000ffff097224 */ /* 0x000fe200078e009c */
[----:B------:R-:W-:Y:S01]  /*b540*/  CS2R R146, SRZ ;  /* 0x0000000000927805 */ /* 0x000fe2000001ff00 */
[----:B------:R-:W-:Y:S01]  /*b550*/  IMAD.MOV.U32 R7, RZ, RZ, R152 ;  /* 0x000000ffff077224 */ /* 0x000fe200078e0098 */
        /* <DEDUP_REMOVED lines=12> */
[----:B------:R-:W-:-:S07]  /*b620*/  CS2R R120, SRZ ;  /* 0x0000000000787805 */ /* 0x000fce000001ff00 */
.L_x_511:
[----:B------:R-:W2:Y:S01]  /*b630*/  LDL R0, [R1+0x40] ;  /* 0x0000400001007983 */ /* 0x000ea20000100800 */
[----:B------:R-:W-:Y:S01]  /*b640*/  VIADD R152, R7, 0x1 ;  /* 0x0000000107987836 */ /* 0x000fe20000000000 */
[----:B------:R-:W-:Y:S05]  /*b650*/  YIELD ;  /* 0x0000000000007946 */ /* 0x000fea0003800000 */
[----:B------:R-:W-:-:S04]  /*b660*/  ISETP.NE.AND P3, PT, R152, 0x2, PT ;  /* 0x000000029800780c */ /* 0x000fc80003f65270 */
[----:B------:R-:W-:Y:S02]  /*b670*/  SEL R156, RZ, 0x1, P3 ;  /* 0x00000001ff9c7807 */ /* 0x000fe40001800000 */
[----:B------:R-:W-:Y:S02]  /*b680*/  SEL R152, R152, RZ, P3 ;  /* 0x000000ff98987207 */ /* 0x000fe40001800000 */
[----:B------:R-:W-:Y:S02]  /*b690*/  LOP3.LUT R156, R9, R156, RZ, 0x3c, !PT ;  /* 0x0000009c099c7212 */ /* 0x000fe400078e3cff */
[----:B--2---:R-:W-:-:S13]  /*b6a0*/  ISETP.NE.AND P2, PT, R0, RZ, PT ;  /* 0x000000ff0000720c */ /* 0x004fda0003f45270 */
[----:B------:R-:W-:Y:S05]  /*b6b0*/  @P2 BRA `(.L_x_501) ;  /* 0x0000000000302947 */ /* 0x000fea0003800000 */
[----:B------:R-:W-:Y:S05]  /*b6c0*/  @!P0 BRA `(.L_x_502) ;  /* 0x0000000000048947 */ /* 0x000fea0003800000 */
[----:B------:R-:W-:Y:S01]  /*b6d0*/  BPT.TRAP 0x1 ;  /* 0x000000040000795c */ /* 0x000fe20000300000 */
.L_x_502:
[----:B------:R-:W-:Y:S01]  /*b6e0*/  IMAD R0, R152, 0x8, R2 ;  /* 0x0000000898007824 */ /* 0x000fe200078e0202 */
[----:B------:R-:W-:-:S04]  /*b6f0*/  SHF.L.U32 R3, R156, 0x1f, RZ ;  /* 0x0000001f9c037819 */ /* 0x000fc800000006ff */
[----:B------:R0:W1:Y:S01]  /*b700*/  SYNCS.PHASECHK.TRANS64.TRYWAIT P3, [R0+URZ+0x30830], R3 ;  /* 0x03083003000075a7 */ /* 0x000062000806017f */
[----:B------:R-:W-:Y:S05]  /*b710*/  @!P0 BRA `(.L_x_503) ;  /* 0x0000000000048947 */ /* 0x000fea0003800000 */
[----:B------:R-:W-:Y:S01]  /*b720*/  BPT.TRAP 0x1 ;  /* 0x000000040000795c */ /* 0x000fe20000300000 */
.L_x_503:
[----:B------:R-:W-:Y:S04]  /*b730*/  BSSY B0, `(.L_x_501) ;  /* 0x0000004000007945 */ /* 0x000fe80003800000 */
[----:B-1----:R-:W-:Y:S05]  /*b740*/  @P3 BRA `(.L_x_504) ;  /* 0x0000000000083947 */ /* 0x002fea0003800000 */
[----:B------:R-:W1:Y:S02]  /*b750*/  SYNCS.PHASECHK.TRANS64.TRYWAIT P3, [R0+URZ+0x30830], R3 ;  /* 0x03083003000075a7 */ /* 0x000e64000806017f */
[----:B-1----:R-:W-:Y:S05]  /*b760*/  @!P3 BRA `(.L_x_505) ;  /* 0x000000cc00c0b947 */ /* 0x002fea0003800000 */
.L_x_504:
[----:B------:R-:W-:Y:S05]  /*b770*/  BSYNC B0 ;  /* 0x0000000000007941 */ /* 0x000fea0003800000 */
.L_x_501:
[----:B01----:R-:W2:Y:S04]  /*b780*/  LDL R3, [R1+0x44] ;  /* 0x0000440001037983 */ /* 0x003ea80000100800 */
[----:B------:R-:W3:Y:S01]  /*b790*/  LDL.64 R24, [R1+0x10] ;  /* 0x0000100001187983 */ /* 0x000ee20000100a00 */
[----:B------:R-:W-:Y:S05]  /*b7a0*/  WARPSYNC.ALL ;  /* 0x0000000000007948 */ /* 0x000fea0003800000 */
[----:B------:R-:W-:Y:S01]  /*b7b0*/  IMAD.MOV.U32 R11, RZ, RZ, 0x40000040 ;  /* 0x40000040ff0b7424 */ /* 0x000fe200078e00ff */
[----:B------:R-:W0:Y:S04]  /*b7c0*/  S2R R0, SR_TID.X ;  /* 0x0000000000007919 */ /* 0x000e280000002100 */
[----:B------:R-:W-:-:S02]  /*b7d0*/  R2UR UR7, R11 ;  /* 0x000000000b0772ca */ /* 0x000fc400000e0000 */
[----:B------:R-:W-:Y:S01]  /*b7e0*/  R2UR UR19, R11 ;  /* 0x000000000b1372ca */ /* 0x000fe200000e0000 */
[----:B------:R-:W-:-:S05]  /*b7f0*/  IMAD.MOV.U32 R15, RZ, RZ, 0x40000040 ;  /* 0x40000040ff0f7424 */ /* 0x000fca00078e00ff */
[----:B------:R-:W-:Y:S02]  /*b800*/  R2UR UR15, R15 ;  /* 0x000000000f0f72ca */ /* 0x000fe400000e0000 */
[----:B0-----:R-:W-:-:S05]  /*b810*/  SHF.R.U32.HI R0, RZ, 0x7, R0 ;  /* 0x00000007ff007819 */ /* 0x001fca0000011600 */
[----:B------:R-:W-:Y:S02]  /*b820*/  VIADD R0, R0, 0x8 ;  /* 0x0000000800007836 */ /* 0x000fe40000000000 */
[----:B------:R-:W-:Y:S02]  /*b830*/  IMAD.MOV.U32 R13, RZ, RZ, 0x40000040 ;  /* 0x40000040ff0d7424 */ /* 0x000fe400078e00ff */
[----:B--2---:R-:W-:-:S04]  /*b840*/  IMAD R10, R152, 0x600, R3 ;  /* 0x00000600980a7824 */ /* 0x004fc800078e0203 */
[C---:B------:R-:W-:Y:S01]  /*b850*/  VIADD R12, R10.reuse, 0x2 ;  /* 0x000000020a0c7836 */ /* 0x040fe20000000000 */
[C---:B------:R-:W-:Y:S01]  /*b860*/  R2UR UR6, R10.reuse ;  /* 0x000000000a0672ca */ /* 0x040fe200000e0000 */
[C---:B------:R-:W-:Y:S02]  /*b870*/  VIADD R14, R10.reuse, 0x4 ;  /* 0x000000040a0e7836 */ /* 0x040fe40000000000 */
[----:B------:R-:W-:-:S05]  /*b880*/  VIADD R10, R10, 0x6 ;  /* 0x000000060a0a7836 */ /* 0x000fca0000000000 */
[----:B------:R-:W-:Y:S02]  /*b890*/  R2UR UR18, R10 ;  /* 0x000000000a1272ca */ /* 0x000fe400000e0000 */
[----:B------:R-:W2:Y:S01]  /*b8a0*/  LDL.64 R10, [R1+0x28] ;  /* 0x00002800010a7983 */ /* 0x000ea20000100a00 */
[----:B------:R-:W-:-:S03]  /*b8b0*/  R2UR UR14, R14 ;  /* 0x000000000e0e72ca */ /* 0x000fc600000e0000 */
[----:B------:R-:W4:Y:S01]  /*b8c0*/  LDL.64 R14, [R1+0x20] ;  /* 0x00002000010e7983 */ /* 0x000f220000100a00 */
[----:B---3--:R-:W-:Y:S02]  /*b8d0*/  R2UR UR4, R24 ;  /* 0x00000000180472ca */ /* 0x008fe400000e0000 */
[----:B------:R-:W-:Y:S01]  /*b8e0*/  R2UR UR5, R25 ;  /* 0x00000000190572ca */ /* 0x000fe200000e0000 */
[----:B------:R0:W-:Y:S06]  /*b8f0*/  BAR.SYNC.DEFER_BLOCKING R0, 0x100 ;  /* 0x000400000000751d */ /* 0x0001ec0000010000 */
[----:B------:R-:W-:-:S06]  /*b900*/  WARPGROUP.ARRIVE ;  /* 0x00000000000079c5 */ /* 0x000fcc0000000000 */
[----:B------:R-:W-:Y:S01]  /*b910*/  HGMMA.64x192x16.F32.BF16 R24, gdesc[UR4], RZ, !UPT, gsb0 ;  /* 0x02e00000041879f0 */ /* 0x000fe2000c0018ff */
[----:B------:R-:W-:Y:S02]  /*b920*/  R2UR UR10, R12 ;  /* 0x000000000c0a72ca */ /* 0x000fe400000e0000 */
[----:B------:R-:W-:Y:S02]  /*b930*/  R2UR UR11, R13 ;  /* 0x000000000d0b72ca */ /* 0x000fe400000e0000 */
[----:B------:R-:W3:Y:S01]  /*b940*/  LDL.64 R12, [R1+0x18] ;  /* 0x00001800010c7983 */ /* 0x000ee20000100a00 */
[----:B------:R-:W-:Y:S02]  /*b950*/  WARPGROUP.DEPBAR.LE gsb0, 0x0 ;  /* 0x00008000000079c5 */ /* 0x000fe40000010000 */
[----:B------:R-:W-:Y:S01]  /*b960*/  WARPGROUP.ARRIVE ;  /* 0x00000000000079c5 */ /* 0x000fe20000000000 */
[----:B--2---:R-:W-:Y:S02]  /*b970*/  R2UR UR8, R10 ;  /* 0x000000000a0872ca */ /* 0x004fe400000e0000 */
[----:B------:R-:W-:-:S13]  /*b980*/  R2UR UR9, R11 ;  /* 0x000000000b0972ca */ /* 0x000fda00000e0000 */
[----:B------:R-:W-:Y:S01]  /*b990*/  HGMMA.64x192x16.F32.BF16 R24, gdesc[UR8], R24, gsb0 ;  /* 0x02e00000081879f0 */ /* 0x000fe20008001818 */
[----:B----4-:R-:W-:Y:S02]  /*b9a0*/  R2UR UR12, R14 ;  /* 0x000000000e0c72ca */ /* 0x010fe400000e0000 */
[----:B------:R-:W-:Y:S02]  /*b9b0*/  R2UR UR13, R15 ;  /* 0x000000000f0d72ca */ /* 0x000fe400000e0000 */
[----:B---3--:R-:W-:Y:S02]  /*b9c0*/  R2UR UR16, R12 ;  /* 0x000000000c1072ca */ /* 0x008fe400000e0000 */
[----:B------:R-:W-:Y:S01]  /*b9d0*/  R2UR UR17, R13 ;  /* 0x000000000d1172ca */ /* 0x000fe200000e0000 */
[----:B------:R-:W-:Y:S02]  /*b9e0*/  WARPGROUP.DEPBAR.LE gsb0, 0x0 ;  /* 0x00008000000079c5 */ /* 0x000fe40000010000 */
[----:B------:R-:W-:-:S10]  /*b9f0*/  WARPGROUP.ARRIVE ;  /* 0x00000000000079c5 */ /* 0x000fd40000000000 */
        /* <DEDUP_REMOVED lines=8> */
.L_x_507:
[----:B------:R-:W-:Y:S01]  /*ba80*/  SHF.L.U32 R0, R9, 0x1f, RZ ;  /* 0x0000001f09007819 */ /* 0x000fe200000006ff */
[----:B------:R-:W-:-:S04]  /*ba90*/  IMAD R3, R7, 0x8, R2 ;  /* 0x0000000807037824 */ /* 0x000fc800078e0202 */
[----:B------:R0:W1:Y:S01]  /*baa0*/  SYNCS.PHASECHK.TRANS64.TRYWAIT P2, [R3+URZ+0x30850], R0 ;  /* 0x03085000030075a7 */ /* 0x000062000804017f */
[----:B------:R-:W-:Y:S05]  /*bab0*/  @!P0 BRA `(.L_x_508) ;  /* 0x0000000000048947 */ /* 0x000fea0003800000 */
[----:B------:R-:W-:Y:S01]  /*bac0*/  BPT.TRAP 0x1 ;  /* 0x000000040000795c */ /* 0x000fe20000300000 */
.L_x_508:
[----:B------:R-:W-:Y:S04]  /*bad0*/  BSSY B0, `(.L_x_506) ;  /* 0x0000004000007945 */ /* 0x000fe80003800000 */
[----:B-1----:R-:W-:Y:S05]  /*bae0*/  @P2 BRA `(.L_x_509) ;  /* 0x0000000000082947 */ /* 0x002fea0003800000 */
[----:B------:R-:W1:Y:S02]  /*baf0*/  SYNCS.PHASECHK.TRANS64.TRYWAIT P2, [R3+URZ+0x30850], R0 ;  /* 0x03085000030075a7 */ /* 0x000e64000804017f */
[----:B-1----:R-:W-:Y:S05]  /*bb00*/  @!P2 BRA `(.L_x_510) ;  /* 0x000000c800eca947 */ /* 0x002fea0003800000 */
.L_x_509:
[----:B------:R-:W-:Y:S05]  /*bb10*/  BSYNC B0 ;  /* 0x0000000000007941 */ /* 0x000fea0003800000 */
.L_x_506:
[----:B------:R-:W-:Y:S01]  /*bb20*/  FMNMX.FTZ R11, R26, R5, !PT ;  /* 0x000000051a0b7209 */ /* 0x000fe20007810000 */
[----:B------:R-:W2:Y:S01]  /*bb30*/  LDL R21, [R1+0x3c] ;  /* 0x00003c0001157983 */ /* 0x000ea20000100800 */
[----:B01----:R-:W-:Y:S01]  /*bb40*/  FMNMX.FTZ R0, R24, R4, !PT ;  /* 0x0000000418007209 */ /* 0x003fe20007810000 */
[----:B------:R-:W-:Y:S05]  /*bb50*/  WARPSYNC.ALL ;  /* 0x0000000000007948 */ /* 0x000fea0003800000 */
[----:B------:R-:W-:Y:S01]  /*bb60*/  FMNMX.FTZ R11, R27, R11, !PT ;  /* 0x0000000b1b0b7209 */ /* 0x000fe20007810000 */
[----:B------:R-:W-:Y:S01]  /*bb70*/  ULDC UR4, c[0x0][0x988] ;  /* 0x0002620000047ab9 */ /* 0x000fe20000000800 */
[----:B------:R-:W-:Y:S01]  /*bb80*/  FMNMX.FTZ R0, R25, R0, !PT ;  /* 0x0000000019007209 */ /* 0x000fe20007810000 */
[----:B------:R-:W-:Y:S01]  /*bb90*/  WARPGROUP.ARRIVE ;  /* 0x00000000000079c5 */ /* 0x000fe20000000000 */
[----:B------:R-:W-:Y:S01]  /*bba0*/  FMNMX.FTZ R11, R30, R11, !PT ;  /* 0x0000000b1e0b7209 */ /* 0x000fe20007810000 */
[----:B------:R-:W-:Y:S01]  /*bbb0*/  UMOV UR5, 0x40000040 ;  /* 0x4000004000057882 */ /* 0x000fe20000000000 */
[----:B------:R-:W-:Y:S01]  /*bbc0*/  FMNMX.FTZ R0, R28, R0, !PT ;  /* 0x000000001c007209 */ /* 0x000fe20007810000 */
[----:B------:R-:W-:Y:S01]  /*bbd0*/  IMAD.MOV.U32 R15, RZ, RZ, 0x40000040 ;  /* 0x40000040ff0f7424 */ /* 0x000fe200078e00ff */
[----:B------:R-:W-:Y:S01]  /*bbe0*/  FMNMX.FTZ R11, R31, R11, !PT ;  /* 0x0000000b1f0b7209 */ /* 0x000fe20007810000 */
[----:B------:R-:W-:Y:S01]  /*bbf0*/  UMOV UR9, 0x40000040 ;  /* 0x4000004000097882 */ /* 0x000fe20000000000 */
        /* <DEDUP_REMOVED lines=98> */
[C---:B------:R-:W-:Y:S01]  /*c220*/  R2UR UR11, R15.reuse ;  /* 0x000000000f0b72ca */ /* 0x040fe200000e0000 */
[----:B------:R-:W0:Y:S01]  /*c230*/  SHFL.BFLY PT, R12, R11, 0x2, 0x1f ;  /* 0x0c401f000b0c7f89 */ /* 0x000e2200000e0000 */
[C---:B------:R-:W-:Y:S02]  /*c240*/  R2UR UR15, R15.reuse ;  /* 0x000000000f0f72ca */ /* 0x040fe400000e0000 */
[C---:B------:R-:W-:Y:S01]  /*c250*/  R2UR UR19, R15.reuse ;  /* 0x000000000f1372ca */ /* 0x040fe200000e0000 */
[----:B------:R-:W1:Y:S01]  /*c260*/  SHFL.BFLY PT, R3, R0, 0x2, 0x1f ;  /* 0x0c401f0000037f89 */ /* 0x000e6200000e0000 */
[C---:B------:R-:W-:Y:S02]  /*c270*/  R2UR UR23, R15.reuse ;  /* 0x000000000f1772ca */ /* 0x040fe400000e0000 */
[----:B------:R-:W-:-:S02]  /*c280*/  R2UR UR27, R15 ;  /* 0x000000000f1b72ca */ /* 0x000fc400000e0000 */
[C---:B------:R-:W-:Y:S02]  /*c290*/  R2UR UR31, R15.reuse ;  /* 0x000000000f1f72ca */ /* 0x040fe400000e0000 */
[C---:B------:R-:W-:Y:S02]  /*c2a0*/  R2UR UR35, R15.reuse ;  /* 0x000000000f2372ca */ /* 0x040fe400000e0000 */
[C---:B------:R-:W-:Y:S02]  /*c2b0*/  R2UR UR43, R15.reuse ;  /* 0x000000000f2b72ca */ /* 0x040fe400000e0000 */
[C---:B------:R-:W-:Y:S02]  /*c2c0*/  R2UR UR47, R15.reuse ;  /* 0x000000000f2f72ca */ /* 0x040fe400000e0000 */
[----:B------:R-:W-:Y:S02]  /*c2d0*/  R2UR UR51, R15 ;  /* 0x000000000f3372ca */ /* 0x000fe400000e0000 */
[----:B0-----:R-:W-:-:S02]  /*c2e0*/  FMNMX.FTZ R11, R11, R12, !PT ;  /* 0x0000000c0b0b7209 */ /* 0x001fc40007810000 */
[----:B-1----:R-:W-:-:S03]  /*c2f0*/  FMNMX.FTZ R3, R0, R3, !PT ;  /* 0x0000000300037209 */ /* 0x002fc60007810000 */
[----:B------:R-:W0:Y:S04]  /*c300*/  SHFL.BFLY PT, R12, R11, 0x1, 0x1f ;  /* 0x0c201f000b0c7f89 */ /* 0x000e2800000e0000 */
[----:B------:R-:W1:Y:S01]  /*c310*/  SHFL.BFLY PT, R0, R3, 0x1, 0x1f ;  /* 0x0c201f0003007f89 */ /* 0x000e6200000e0000 */
[----:B0-----:R-:W-:Y:S01]  /*c320*/  FMNMX.FTZ R11, R11, R12, !PT ;  /* 0x0000000c0b0b7209 */ /* 0x001fe20007810000 */
[----:B------:R-:W-:Y:S01]  /*c330*/  VIADD R12, R2, 0x400 ;  /* 0x00000400020c7836 */ /* 0x000fe20000000000 */
[----:B-1----:R-:W-:Y:S01]  /*c340*/  FMNMX.FTZ R3, R3, R0, !PT ;  /* 0x0000000003037209 */ /* 0x002fe20007810000 */
[----:B------:R-:W-:-:S03]  /*c350*/  IMAD.U32 R0, RZ, RZ, UR4 ;  /* 0x00000004ff007e24 */ /* 0x000fc6000f8e00ff */
[----:B------:R-:W-:Y:S01]  /*c360*/  SHF.R.U32.HI R12, RZ, 0x4, R12 ;  /* 0x00000004ff0c7819 */ /* 0x000fe2000001160c */
[----:B------:R-:W-:Y:S01]  /*c370*/  UMOV UR53, 0x40000040 ;  /* 0x4000004000357882 */ /* 0x000fe20000000000 */
[C---:B------:R-:W-:Y:S01]  /*c380*/  FADD.FTZ R5, -R11.reuse, R5 ;  /* 0x000000050b057221 */ /* 0x040fe20000010100 */
[-C--:B------:R-:W-:Y:S01]  /*c390*/  FMUL.FTZ R13, R11, R0.reuse ;  /* 0x000000000b0d7220 */ /* 0x080fe20000410000 */
[----:B------:R-:W-:Y:S01]  /*c3a0*/  LOP3.LUT R12, R12, 0x3fff, RZ, 0xc0, !PT ;  /* 0x00003fff0c0c7812 */ /* 0x000fe200078ec0ff */
[C---:B------:R-:W-:Y:S01]  /*c3b0*/  FADD.FTZ R4, -R3.reuse, R4 ;  /* 0x0000000403047221 */ /* 0x040fe20000010100 */
[-C--:B------:R-:W-:Y:S01]  /*c3c0*/  FMUL.FTZ R9, R3, R0.reuse ;  /* 0x0000000003097220 */ /* 0x080fe20000410000 */
[-CC-:B------:R-:W-:Y:S01]  /*c3d0*/  FFMA.FTZ R26, R26, R0.reuse, -R13.reuse ;  /* 0x000000001a1a7223 */ /* 0x180fe2000001080d */
[-CC-:B------:R-:W-:Y:S01]  /*c3e0*/  FFMA.FTZ R27, R27, R0.reuse, -R13.reuse ;  /* 0x000000001b1b7223 */ /* 0x180fe2000001080d */
[----:B------:R-:W-:Y:S02]  /*c3f0*/  IMAD R12, R7, 0x600, R12 ;  /* 0x00000600070c7824 */ /* 0x000fe400078e020c */
[-CC-:B------:R-:W-:Y:S01]  /*c400*/  FFMA.FTZ R30, R30, R0.reuse, -R13.reuse ;  /* 0x000000001e1e7223 */ /* 0x180fe2000001080d */
[-CC-:B------:R-:W-:Y:S01]  /*c410*/  FFMA.FTZ R31, R31, R0.reuse, -R13.reuse ;  /* 0x000000001f1f7223 */ /* 0x180fe2000001080d */
[-CC-:B------:R-:W-:Y:S01]  /*c420*/  FFMA.FTZ R34, R34, R0.reuse, -R13.reuse ;  /* 0x0000000022227223 */ /* 0x180fe2000001080d */
[C---:B------:R-:W-:Y:S01]  /*c430*/  VIADD R14, R12.reuse, 0x80 ;  /* 0x000000800c0e7836 */ /* 0x040fe20000000000 */
[----:B------:R-:W-:Y:S01]  /*c440*/  R2UR UR6, R12 ;  /* 0x000000000c0672ca */ /* 0x000fe200000e0000 */
[-CC-:B------:R-:W-:Y:S01]  /*c450*/  FFMA.FTZ R35, R35, R0.reuse, -R13.reuse ;  /* 0x0000000023237223 */ /* 0x180fe2000001080d */
[-CC-:B------:R-:W-:Y:S01]  /*c460*/  FFMA.FTZ R38, R38, R0.reuse, -R13.reuse ;  /* 0x0000000026267223 */ /* 0x180fe2000001080d */
[----:B------:R-:W-:Y:S01]  /*c470*/  FFMA.FTZ R39, R39, R0, -R13 ;  /* 0x0000000027277223 */ /* 0x000fe2000001080d */
[----:B------:R-:W-:Y:S01]  /*c480*/  R2UR UR10, R14 ;  /* 0x000000000e0a72ca */ /* 0x000fe200000e0000 */
[----:B------:R-:W-:-:S02]  /*c490*/  VIADD R14, R12, 0x100 ;  /* 0x000001000c0e7836 */ /* 0x000fc40000000000 */
[-CC-:B------:R-:W-:Y:S01]  /*c4a0*/  FFMA.FTZ R42, R42, R0.reuse, -R13.reuse ;  /* 0x000000002a2a7223 */ /* 0x180fe2000001080d */
[-CC-:B------:R-:W-:Y:S01]  /*c4b0*/  FFMA.FTZ R43, R43, R0.reuse, -R13.reuse ;  /* 0x000000002b2b7223 */ /* 0x180fe2000001080d */
[-CC-:B------:R-:W-:Y:S01]  /*c4c0*/  FFMA.FTZ R46, R46, R0.reuse, -R13.reuse ;  /* 0x000000002e2e7223 */ /* 0x180fe2000001080d */
[-CC-:B------:R-:W-:Y:S01]  /*c4d0*/  FFMA.FTZ R47, R47, R0.reuse, -R13.reuse ;  /* 0x000000002f2f7223 */ /* 0x180fe2000001080d */
[----:B------:R-:W-:Y:S01]  /*c4e0*/  R2UR UR14, R14 ;  /* 0x000000000e0e72ca */ /* 0x000fe200000e0000 */
[----:B------:R-:W-:Y:S02]  /*c4f0*/  VIADD R14, R12, 0x180 ;  /* 0x000001800c0e7836 */ /* 0x000fe40000000000 */
[-CC-:B------:R-:W-:Y:S01]  /*c500*/  FFMA.FTZ R50, R50, R0.reuse, -R13.reuse ;  /* 0x0000000032327223 */ /* 0x180fe2000001080d */
        /* <DEDUP_REMOVED lines=42> */
[----:B------:R-:W-:Y:S02]  /*c7b0*/  VIADD R12, R12, 0x580 ;  /* 0x000005800c0c7836 */ /* 0x000fe40000000000 */
[-CC-:B------:R-:W-:Y:S01]  /*c7c0*/  FFMA.FTZ R107, R107, R0.reuse, -R13.reuse ;  /* 0x000000006b6b7223 */ /* 0x180fe2000001080d */
[-CC-:B------:R-:W-:Y:S01]  /*c7d0*/  FFMA.FTZ R110, R110, R0.reuse, -R13.reuse ;  /* 0x000000006e6e7223 */ /* 0x180fe2000001080d */
[-CC-:B------:R-:W-:Y:S01]  /*c7e0*/  FFMA.FTZ R111, R111, R0.reuse, -R13.reuse ;  /* 0x000000006f6f7223 */ /* 0x180fe2000001080d */
[-CC-:B------:R-:W-:Y:S01]  /*c7f0*/  FFMA.FTZ R114, R114, R0.reuse, -R13.reuse ;  /* 0x0000000072727223 */ /* 0x180fe2000001080d */
[----:B------:R-:W-:Y:S01]  /*c800*/  R2UR UR54, R12 ;  /* 0x000000000c3672ca */ /* 0x000fe200000e0000 */
[----:B--2---:R-:W-:Y:S02]  /*c810*/  IMAD R12, R21, 0x2000, R2 ;  /* 0x00002000150c7824 */ /* 0x004fe400078e0202 */
[-CC-:B------:R-:W-:Y:S01]  /*c820*/  FFMA.FTZ R115, R115, R0.reuse, -R13.reuse ;  /* 0x0000000073737223 */ /* 0x180fe2000001080d */
[-CC-:B------:R-:W-:Y:S01]  /*c830*/  FFMA.FTZ R118, R118, R0.reuse, -R13.reuse ;  /* 0x0000000076767223 */ /* 0x180fe2000001080d */
[-C--:B------:R-:W-:Y:S01]  /*c840*/  FFMA.FTZ R119, R119, R0.reuse, -R13 ;  /* 0x0000000077777223 */ /* 0x080fe2000001080d */
[----:B------:R-:W-:Y:S01]  /*c850*/  IMAD.MOV.U32 R13, RZ, RZ, 0x40000040 ;  /* 0x40000040ff0d7424 */ /* 0x000fe200078e00ff */
[----:B------:R-:W-:Y:S01]  /*c860*/  R2UR UR4, R12 ;  /* 0x000000000c0472ca */ /* 0x000fe200000e0000 */
[-C--:B------:R-:W-:Y:S01]  /*c870*/  FMUL.FTZ R4, R4, R0.reuse ;  /* 0x0000000004047220 */ /* 0x080fe20000410000 */
[-CC-:B------:R-:W-:Y:S01]  /*c880*/  FFMA.FTZ R24, R24, R0.reuse, -R9.reuse ;  /* 0x0000000018187223 */ /* 0x180fe20000010809 */
[-CC-:B------:R-:W-:Y:S01]  /*c890*/  FFMA.FTZ R25, R25, R0.reuse, -R9.reuse ;  /* 0x0000000019197223 */ /* 0x180fe20000010809 */
[----:B------:R-:W-:Y:S01]  /*c8a0*/  R2UR UR7, R13 ;  /* 0x000000000d0772ca */ /* 0x000fe200000e0000 */
[----:B------:R-:W-:Y:S01]  /*c8b0*/  MUFU.EX2 R10, R4 ;  /* 0x00000004000a7308 */ /* 0x000fe20000000800 */
[-CC-:B------:R-:W-:Y:S01]  /*c8c0*/  FFMA.FTZ R28, R28, R0.reuse, -R9.reuse ;  /* 0x000000001c1c7223 */ /* 0x180fe20000010809 */
[-CC-:B------:R-:W-:Y:S01]  /*c8d0*/  FFMA.FTZ R29, R29, R0.reuse, -R9.reuse ;  /* 0x000000001d1d7223 */ /* 0x180fe20000010809 */
[----:B------:R-:W-:Y:S01]  /*c8e0*/  R2UR UR50, R14 ;  /* 0x000000000e3272ca */ /* 0x000fe200000e0000 */
[-CC-:B------:R-:W-:Y:S01]  /*c8f0*/  FFMA.FTZ R32, R32, R0.reuse, -R9.reuse ;  /* 0x0000000020207223 */ /* 0x180fe20000010809 */
[----:B------:R-:W-:Y:S01]  /*c900*/  R2UR UR55, R13 ;  /* 0x000000000d3772ca */ /* 0x000fe200000e0000 */
[-CC-:B------:R-:W-:Y:S01]  /*c910*/  FFMA.FTZ R33, R33, R0.reuse, -R9.reuse ;  /* 0x0000000021217223 */ /* 0x180fe20000010809 */
[-CC-:B------:R-:W-:Y:S01]  /*c920*/  FFMA.FTZ R36, R36, R0.reuse, -R9.reuse ;  /* 0x0000000024247223 */ /* 0x180fe20000010809 */
[----:B------:R-:W-:Y:S01]  /*c930*/  UIADD3 UR4, UR4, 0x1e800, URZ ;  /* 0x0001e80004047890 */ /* 0x000fe2000fffe03f */
[----:B------:R-:W0:Y:S01]  /*c940*/  MUFU.EX2 R4, R24 ;  /* 0x0000001800047308 */ /* 0x000e220000000800 */
[-CC-:B------:R-:W-:Y:S01]  /*c950*/  FFMA.FTZ R37, R37, R0.reuse, -R9.reuse ;  /* 0x0000000025257223 */ /* 0x180fe20000010809 */
[-CC-:B------:R-:W-:Y:S01]  /*c960*/  FFMA.FTZ R40, R40, R0.reuse, -R9.reuse ;  /* 0x0000000028287223 */ /* 0x180fe20000010809 */
[----:B------:R-:W-:Y:S01]  /*c970*/  USHF.R.U32.HI UR4, URZ, 0x4, UR4 ;  /* 0x000000043f047899 */ /* 0x000fe20008011604 */
[-CC-:B------:R-:W-:Y:S01]  /*c980*/  FFMA.FTZ R41, R41, R0.reuse, -R9.reuse ;  /* 0x0000000029297223 */ /* 0x180fe20000010809 */
[-CC-:B------:R-:W-:Y:S01]  /*c990*/  FFMA.FTZ R44, R44, R0.reuse, -R9.reuse ;  /* 0x000000002c2c7223 */ /* 0x180fe20000010809 */
[-CC-:B------:R-:W-:Y:S01]  /*c9a0*/  FFMA.FTZ R45, R45, R0.reuse, -R9.reuse ;  /* 0x000000002d2d7223 */ /* 0x180fe20000010809 */
[----:B------:R-:W-:Y:S01]  /*c9b0*/  ULOP3.LUT UR4, UR4, 0x3fff, URZ, 0xc0, !UPT ;  /* 0x00003fff04047892 */ /* 0x000fe2000f8ec03f */
[----:B------:R-:W1:Y:S01]  /*c9c0*/  MUFU.EX2 R25, R25 ;  /* 0x0000001900197308 */ /* 0x000e620000000800 */
[-CC-:B------:R-:W-:Y:S01]  /*c9d0*/  FFMA.FTZ R48, R48, R0.reuse, -R9.reuse ;  /* 0x0000000030307223 */ /* 0x180fe20000010809 */
[-CC-:B------:R-:W-:Y:S01]  /*c9e0*/  FFMA.FTZ R49, R49, R0.reuse, -R9.reuse ;  /* 0x0000000031317223 */ /* 0x180fe20000010809 */
[----:B------:R-:W-:Y:S01]  /*c9f0*/  ULOP3.LUT UR4, UR4, 0x10000, URZ, 0xfc, !UPT ;  /* 0x0001000004047892 */ /* 0x000fe2000f8efc3f */
[-CC-:B------:R-:W-:Y:S01]  /*ca00*/  FFMA.FTZ R52, R52, R0.reuse, -R9.reuse ;  /* 0x0000000034347223 */ /* 0x180fe20000010809 */
[-CC-:B------:R-:W-:Y:S01]  /*ca10*/  FFMA.FTZ R53, R53, R0.reuse, -R9.reuse ;  /* 0x0000000035357223 */ /* 0x180fe20000010809 */
[----:B------:R-:W-:Y:S01]  /*ca20*/  FFMA.FTZ R56, R56, R0, -R9 ;  /* 0x0000000038387223 */ /* 0x000fe20000010809 */
[----:B------:R-:W-:Y:S01]  /*ca30*/  UIADD3 UR8, UR4, 0x2, URZ ;  /* 0x0000000204087890 */ /* 0x000fe2000fffe03f */
[----:B------:R-:W2:Y:S01]  /*ca40*/  MUFU.EX2 R28, R28 ;  /* 0x0000001c001c7308 */ /* 0x000ea20000000800 */
[----:B------:R-:W-:Y:S01]  /*ca50*/  UIADD3 UR12, UR4, 0x4, URZ ;  /* 0x00000004040c7890 */ /* 0x000fe2000fffe03f */
[----:B0-----:R-:W-:Y:S01]  /*ca60*/  FFMA.FTZ R6, R10, R6, R4 ;  /* 0x000000060a067223 */ /* 0x001fe20000010004 */
[----:B------:R-:W-:-:S02]  /*ca70*/  UIADD3 UR16, UR4, 0x6, URZ ;  /* 0x0000000604107890 */ /* 0x000fc4000fffe03f */
[----:B------:R-:W-:Y:S01]  /*ca80*/  HGMMA.64x64x16.F32.BF16 R120, gdesc[UR4].tnspB, R120, gsb0 ;  /* 0x40e00000047879f0 */ /* 0x000fe20008001878 */
[----:B------:R-:W-:Y:S01]  /*ca90*/  UIADD3 UR20, UR4, 0x600, URZ ;  /* 0x0000060004147890 */ /* 0x000fe2000fffe03f */
[--C-:B------:R-:W-:Y:S01]  /*caa0*/  FFMA.FTZ R57, R57, R0, -R9.reuse ;  /* 0x0000000039397223 */ /* 0x100fe20000010809 */
[----:B------:R-:W-:Y:S01]  /*cab0*/  UIADD3 UR24, UR4, 0x602, URZ ;  /* 0x0000060204187890 */ /* 0x000fe2000fffe03f */
[----:B------:R-:W0:Y:S01]  /*cac0*/  MUFU.EX2 R29, R29 ;  /* 0x0000001d001d7308 */ /* 0x000e220000000800 */
[----:B------:R-:W-:Y:S01]  /*cad0*/  UIADD3 UR28, UR4, 0x604, URZ ;  /* 0x00000604041c7890 */ /* 0x000fe2000fffe03f */
[C---:B-1----:R-:W-:Y:S01]  /*cae0*/  FADD.FTZ R6, R25.reuse, R6 ;  /* 0x0000000619067221 */ /* 0x042fe20000010000 */
[----:B------:R-:W-:Y:S01]  /*caf0*/  UIADD3 UR32, UR4, 0x606, URZ ;  /* 0x0000060604207890 */ /* 0x000fe2000fffe03f */
[----:B------:R-:W-:Y:S01]  /*cb00*/  F2FP.BF16.F32.PACK_AB R4, R25, R4 ;  /* 0x000000041904723e */ /* 0x000fe200000010ff */
[----:B------:R-:W-:Y:S01]  /*cb10*/  UIADD3 UR40, UR4, 0xc00, URZ ;  /* 0x00000c0004287890 */ /* 0x000fe2000fffe03f */
[-CC-:B------:R-:W-:Y:S01]  /*cb20*/  FFMA.FTZ R60, R60, R0.reuse, -R9.reuse ;  /* 0x000000003c3c7223 */ /* 0x180fe20000010809 */
[----:B------:R-:W-:Y:S01]  /*cb30*/  UIADD3 UR44, UR4, 0xc02, URZ ;  /* 0x00000c02042c7890 */ /* 0x000fe2000fffe03f */
[-CC-:B------:R-:W-:Y:S01]  /*cb40*/  FFMA.FTZ R61, R61, R0.reuse, -R9.reuse ;  /* 0x000000003d3d7223 */ /* 0x180fe20000010809 */
[----:B--2---:R-:W-:Y:S01]  /*cb50*/  FADD.FTZ R6, R28, R6 ;  /* 0x000000061c067221 */ /* 0x004fe20000010000 */
[----:B------:R-:W-:Y:S01]  /*cb60*/  UIADD3 UR48, UR4, 0xc04, URZ ;  /* 0x00000c0404307890 */ /* 0x000fe2000fffe03f */
[-CC-:B------:R-:W-:Y:S01]  /*cb70*/  FFMA.FTZ R64, R64, R0.reuse, -R9.reuse ;  /* 0x0000000040407223 */ /* 0x180fe20000010809 */
[----:B------:R-:W-:Y:S01]  /*cb80*/  UIADD3 UR52, UR4, 0xc06, URZ ;  /* 0x00000c0604347890 */ /* 0x000fe2000fffe03f */
[-CC-:B------:R-:W-:Y:S01]  /*cb90*/  FFMA.FTZ R65, R65, R0.reuse, -R9.reuse ;  /* 0x0000000041417223 */ /* 0x180fe20000010809 */
[-CC-:B------:R-:W-:Y:S01]  /*cba0*/  FFMA.FTZ R68, R68, R0.reuse, -R9.reuse ;  /* 0x0000000044447223 */ /* 0x180fe20000010809 */
[-CC-:B------:R-:W-:Y:S01]  /*cbb0*/  FFMA.FTZ R69, R69, R0.reuse, -R9.reuse ;  /* 0x0000000045457223 */ /* 0x180fe20000010809 */
[--C-:B------:R-:W-:Y:S01]  /*cbc0*/  FFMA.FTZ R72, R72, R0, -R9.reuse ;  /* 0x0000000048487223 */ /* 0x100fe20000010809 */
[C---:B0-----:R-:W-:Y:S01]  /*cbd0*/  FADD.FTZ R25, R29.reuse, R6 ;  /* 0x000000061d197221 */ /* 0x041fe20000010000 */
[----:B------:R-:W-:Y:S01]  /*cbe0*/  F2FP.BF16.F32.PACK_AB R6, R29, R28 ;  /* 0x0000001c1d06723e */ /* 0x000fe200000010ff */
[-CC-:B------:R-:W-:Y:S01]  /*cbf0*/  FFMA.FTZ R73, R73, R0.reuse, -R9.reuse ;  /* 0x0000000049497223 */ /* 0x180fe20000010809 */
[----:B------:R-:W2:Y:S01]  /*cc00*/  LDL R29, [R1+0x4c] ;  /* 0x00004c00011d7983 */ /* 0x000ea20000100800 */
        /* <DEDUP_REMOVED lines=22> */
[----:B------:R-:W-:Y:S01]  /*cd70*/  FMUL.FTZ R5, R5, R0 ;  /* 0x0000000005057220 */ /* 0x000fe20000410000 */
[----:B------:R-:W0:Y:S01]  /*cd80*/  S2R R117, SR_TID.X ;  /* 0x0000000000757919 */ /* 0x000e220000002100 */
[----:B------:R-:W-:Y:S08]  /*cd90*/  MUFU.EX2 R27, R27 ;  /* 0x0000001b001b7308 */ /* 0x000ff00000000800 */
[----:B------:R-:W-:Y:S08]  /*cda0*/  MUFU.EX2 R21, R5 ;  /* 0x0000000500157308 */ /* 0x000ff00000000800 */
[----:B------:R-:W1:Y:S08]  /*cdb0*/  MUFU.EX2 R5, R26 ;  /* 0x0000001a00057308 */ /* 0x000e700000000800 */
[----:B------:R-:W-:Y:S01]  /*cdc0*/  MUFU.EX2 R30, R30 ;  /* 0x0000001e001e7308 */ /* 0x000fe20000000800 */
[----:B------:R-:W-:-:S02]  /*cdd0*/  WARPGROUP.DEPBAR.LE gsb0, 0x0 ;  /* 0x00008000000079c5 */ /* 0x000fc40000010000 */
[----:B------:R-:W-:Y:S01]  /*cde0*/  WARPGROUP.ARRIVE ;  /* 0x00000000000079c5 */ /* 0x000fe20000000000 */
[----:B0-----:R-:W-:-:S04]  /*cdf0*/  SHF.R.U32.HI R13, RZ, 0x7, R117 ;  /* 0x00000007ff0d7819 */ /* 0x001fc80000011675 */
[----:B------:R-:W0:Y:S01]  /*ce00*/  MUFU.EX2 R31, R31 ;  /* 0x0000001f001f7308 */ /* 0x000e220000000800 */
[----:B------:R-:W-:Y:S01]  /*ce10*/  @!P1 IMAD R14, R152, 0x8, R2 ;  /* 0x00000008980e9824 */ /* 0x000fe200078e0202 */
[----:B------:R-:W-:Y:S01]  /*ce20*/  ISETP.GE.U32.AND P2, PT, R117, 0x180, PT ;  /* 0x000001807500780c */ /* 0x000fe20003f46070 */
[----:B------:R-:W-:Y:S01]  /*ce30*/  HGMMA.64x64x16.F32.BF16 R120, gdesc[UR8].tnspB, R120, gsb0 ;  /* 0x40e00000087879f0 */ /* 0x000fe20008001878 */
[----:B------:R-:W-:Y:S02]  /*ce40*/  VIADD R12, R13, 0x9 ;  /* 0x000000090d0c7836 */ /* 0x000fe40000000000 */
[----:B-1----:R-:W-:Y:S01]  /*ce50*/  FFMA.FTZ R20, R21, R20, R5 ;  /* 0x0000001415147223 */ /* 0x002fe20000010005 */
[----:B------:R-:W-:Y:S01]  /*ce60*/  @!P1 VIADD R14, R14, 0x30840 ;  /* 0x000308400e0e9836 */ /* 0x000fe20000000000 */
[----:B------:R-:W3:Y:S01]  /*ce70*/  LDL R117, [R1+0x4] ;  /* 0x0000040001757983 */ /* 0x000ee20000100800 */
[----:B------:R-:W-:Y:S02]  /*ce80*/  WARPGROUP.DEPBAR.LE gsb0, 0x0 ;  /* 0x00008000000079c5 */ /* 0x000fe40000010000 */
[----:B------:R-:W-:-:S06]  /*ce90*/  WARPGROUP.ARRIVE ;  /* 0x00000000000079c5 */ /* 0x000fcc0000000000 */
[----:B------:R-:W-:Y:S03]  /*cea0*/  HGMMA.64x64x16.F32.BF16 R120, gdesc[UR12].tnspB, R120, gsb0 ;  /* 0x40e000000c7879f0 */ /* 0x000fe60008001878 */
        /* <DEDUP_REMOVED lines=23> */
[----:B------:R-:W-:Y:S01]  /*d020*/  HGMMA.64x64x16.F32.BF16 R120, gdesc[UR48].tnspB, R120, gsb0 ;  /* 0x40e00000307879f0 */ /* 0x000fe20008001878 */
[----:B------:R-:W-:Y:S02]  /*d030*/  @!P1 IMAD R13, R7, 0x8, R2 ;  /* 0x00000008070d9824 */ /* 0x000fe400078e0202 */
[----:B------:R-:W-:Y:S02]  /*d040*/  WARPGROUP.DEPBAR.LE gsb0, 0x0 ;  /* 0x00008000000079c5 */ /* 0x000fe40000010000 */
[----:B------:R-:W-:-:S06]  /*d050*/  WARPGROUP.ARRIVE ;  /* 0x00000000000079c5 */ /* 0x000fcc0000000000 */
[----:B------:R-:W-:Y:S01]  /*d060*/  HGMMA.64x64x16.F32.BF16 R120, gdesc[UR52].tnspB, R120, gsb0 ;  /* 0x40e00000347879f0 */ /* 0x000fe20008001878 */
[----:B------:R-:W-:Y:S01]  /*d070*/  @!P1 VIADD R13, R13, 0x30860 ;  /* 0x000308600d0d9836 */ /* 0x000fe20000000000 */
[----:B------:R-:W-:Y:S02]  /*d080*/  SEL R12, R12, 0x9, !P2 ;  /* 0x000000090c0c7807 */ /* 0x000fe40005000000 */
[----:B------:R-:W-:Y:S02]  /*d090*/  @!P1 PRMT R14, RZ, 0x654, R14 ;  /* 0x00000654ff0e9816 */ /* 0x000fe4000000000e */
[----:B------:R-:W-:Y:S02]  /*d0a0*/  F2FP.BF16.F32.PACK_AB R5, R27, R5 ;  /* 0x000000051b05723e */ /* 0x000fe400000010ff */
[----:B------:R-:W-:Y:S02]  /*d0b0*/  @!P1 PRMT R13, RZ, 0x654, R13 ;  /* 0x00000654ff0d9816 */ /* 0x000fe4000000000d */
[----:B0-----:R-:W-:Y:S01]  /*d0c0*/  F2FP.BF16.F32.PACK_AB R7, R31, R30 ;  /* 0x0000001e1f07723e */ /* 0x001fe200000010ff */
[----:B------:R-:W0:Y:S08]  /*d0d0*/  MUFU.EX2 R32, R32 ;  /* 0x0000002000207308 */ /* 0x000e300000000800 */
[----:B------:R-:W-:Y:S08]  /*d0e0*/  MUFU.EX2 R36, R36 ;  /* 0x0000002400247308 */ /* 0x000ff00000000800 */
[----:B------:R-:W-:Y:S01]  /*d0f0*/  MUFU.EX2 R35, R35 ;  /* 0x0000002300237308 */ /* 0x000fe20000000800 */
[----:B0-----:R-:W-:-:S07]  /*d100*/  FADD.FTZ R25, R32, R25 ;  /* 0x0000001920197221 */ /* 0x001fce0000010000 */
[----:B------:R-:W-:Y:S01]  /*d110*/  MUFU.EX2 R39, R39 ;  /* 0x0000002700277308 */ /* 0x000fe20000000800 */
[----:B------:R-:W-:Y:S02]  /*d120*/  WARPGROUP.DEPBAR.LE gsb0, 0x0 ;  /* 0x00008000000079c5 */ /* 0x000fe40000010000 */
[----:B------:R0:W-:Y:S06]  /*d130*/  BAR.ARV R12, 0x100 ;  /* 0x0004000c0000751d */ /* 0x0001ec0000002000 */
[----:B------:R-:W-:Y:S01]  /*d140*/  @!P1 SYNCS.ARRIVE.TRANS64.RED.A1T0 RZ, [R14+URZ], RZ ;  /* 0x000000ff0eff99a7 */ /* 0x000fe2000810043f */
[----:B------:R1:W-:Y:S01]  /*d150*/  @!P1 SYNCS.ARRIVE.TRANS64.RED.A1T0 RZ, [R13+URZ], RZ ;  /* 0x000000ff0dff99a7 */ /* 0x0003e2000810043f */
[----:B------:R4:W-:Y:S01]  /*d160*/  STSM.16.M88.4 [R157+0x1e800], R4 ;  /* 0x01e800049d007844 */ /* 0x0009e20000000200 */
[----:B0-----:R-:W-:-:S04]  /*d170*/  FADD.FTZ R12, R27, R20 ;  /* 0x000000141b0c7221 */ /* 0x001fc80000010000 */
[----:B------:R-:W-:Y:S02]  /*d180*/  FADD.FTZ R12, R30, R12 ;  /* 0x0000000c1e0c7221 */ /* 0x000fe40000010000 */
[----:B------:R-:W5:Y:S01]  /*d190*/  LDL R30, [R1+0x38] ;  /* 0x00003800011e7983 */ /* 0x000f620000100800 */
[----:B----4-:R0:W4:Y:S08]  /*d1a0*/  MUFU.EX2 R4, R33 ;  /* 0x0000002100047308 */ /* 0x0101300000000800 */
[----:B------:R-:W1:Y:S01]  /*d1b0*/  MUFU.EX2 R5, R34 ;  /* 0x0000002200057308 */ /* 0x000e620000000800 */
[----:B0-----:R-:W3:Y:S01]  /*d1c0*/  LDL R33, [R1+0x8] ;  /* 0x0000080001217983 */ /* 0x001ee20000100800 */
[----:B------:R-:W-:-:S03]  /*d1d0*/  FADD.FTZ R12, R31, R12 ;  /* 0x0000000c1f0c7221 */ /* 0x000fc60000010000 */
[----:B------:R-:W5:Y:S03]  /*d1e0*/  LDL R31, [R1+0x50] ;  /* 0x00005000011f7983 */ /* 0x000f660000100800 */
[----:B------:R-:W0:Y:S08]  /*d1f0*/  MUFU.EX2 R6, R37 ;  /* 0x0000002500067308 */ /* 0x000e300000000800 */
[----:B------:R-:W0:Y:S01]  /*d200*/  MUFU.EX2 R7, R38 ;  /* 0x0000002600077308 */ /* 0x000e220000000800 */
[----:B----4-:R-:W-:Y:S01]  /*d210*/  FADD.FTZ R25, R4, R25 ;  /* 0x0000001904197221 */ /* 0x010fe20000010000 */
[----:B-1----:R-:W-:-:S03]  /*d220*/  FADD.FTZ R12, R5, R12 ;  /* 0x0000000c050c7221 */ /* 0x002fc60000010000 */
[----:B------:R-:W-:Y:S01]  /*d230*/  FADD.FTZ R25, R36, R25 ;  /* 0x0000001924197221 */ /* 0x000fe20000010000 */
[C---:B------:R-:W-:Y:S01]  /*d240*/  FADD.FTZ R12, R35.reuse, R12 ;  /* 0x0000000c230c7221 */ /* 0x040fe20000010000 */
[----:B------:R-:W-:Y:S02]  /*d250*/  F2FP.BF16.F32.PACK_AB R4, R4, R32 ;  /* 0x000000200404723e */ /* 0x000fe400000010ff */
[C---:B0-----:R-:W-:Y:S01]  /*d260*/  FADD.FTZ R25, R6.reuse, R25 ;  /* 0x0000001906197221 */ /* 0x041fe20000010000 */
[----:B------:R-:W-:Y:S02]  /*d270*/  F2FP.BF16.F32.PACK_AB R5, R35, R5 ;  /* 0x000000052305723e */ /* 0x000fe400000010ff */
[----:B------:R-:W-:Y:S01]  /*d280*/  F2FP.BF16.F32.PACK_AB R6, R6, R36 ;  /* 0x000000240606723e */ /* 0x000fe200000010ff */
[----:B------:R-:W-:Y:S01]  /*d290*/  FADD.FTZ R12, R7, R12 ;  /* 0x0000000c070c7221 */ /* 0x000fe20000010000 */
[----:B------:R-:W-:-:S05]  /*d2a0*/  F2FP.BF16.F32.PACK_AB R7, R39, R7 ;  /* 0x000000072707723e */ /* 0x000fca00000010ff */
[----:B--2---:R0:W-:Y:S04]  /*d2b0*/  STSM.16.M88.4 [R29], R4 ;  /* 0x000000041d007844 */ /* 0x0041e80000000200 */
[----:B0-----:R-:W2:Y:S01]  /*d2c0*/  LDL R29, [R1+0x54] ;  /* 0x00005400011d7983 */ /* 0x001ea20000100800 */
[----:B------:R-:W0:Y:S08]  /*d2d0*/  MUFU.EX2 R40, R40 ;  /* 0x0000002800287308 */ /* 0x000e300000000800 */
[----:B------:R-:W1:Y:S08]  /*d2e0*/  MUFU.EX2 R41, R41 ;  /* 0x0000002900297308 */ /* 0x000e700000000800 */
[----:B------:R-:W4:Y:S08]  /*d2f0*/  MUFU.EX2 R13, R42 ;  /* 0x0000002a000d7308 */ /* 0x000f300000000800 */
[----:B------:R-:W4:Y:S08]  /*d300*/  MUFU.EX2 R44, R44 ;  /* 0x0000002c002c7308 */ /* 0x000f300000000800 */
[----:B------:R-:W4:Y:S01]  /*d310*/  MUFU.EX2 R43, R43 ;  /* 0x0000002b002b7308 */ /* 0x000f220000000800 */
[----:B0-----:R-:W-:Y:S01]  /*d320*/  FADD.FTZ R25, R40, R25 ;  /* 0x0000001928197221 */ /* 0x001fe20000010000 */
[----:B------:R-:W-:-:S06]  /*d330*/  FADD.FTZ R20, R39, R12 ;  /* 0x0000000c27147221 */ /* 0x000fcc0000010000 */
[----:B------:R-:W0:Y:S08]  /*d340*/  MUFU.EX2 R14, R45 ;  /* 0x0000002d000e7308 */ /* 0x000e300000000800 */
[----:B------:R-:W0:Y:S01]  /*d350*/  MUFU.EX2 R15, R46 ;  /* 0x0000002e000f7308 */ /* 0x000e220000000800 */
[----:B-1----:R-:W-:Y:S01]  /*d360*/  FADD.FTZ R25, R41, R25 ;  /* 0x0000001929197221 */ /* 0x002fe20000010000 */
[----:B----4-:R-:W-:-:S06]  /*d370*/  FADD.FTZ R20, R13, R20 ;  /* 0x000000140d147221 */ /* 0x010fcc0000010000 */
[----:B------:R-:W1:Y:S08]  /*d380*/  MUFU.EX2 R48, R48 ;  /* 0x0000003000307308 */ /* 0x000e700000000800 */
[----:B------:R-:W4:Y:S01]  /*d390*/  MUFU.EX2 R47, R47 ;  /* 0x0000002f002f7308 */ /* 0x000f220000000800 */
[----:B------:R-:W-:Y:S01]  /*d3a0*/  FADD.FTZ R25, R44, R25 ;  /* 0x000000192c197221 */ /* 0x000fe20000010000 */
[----:B------:R-:W-:-:S06]  /*d3b0*/  FADD.FTZ R20, R43, R20 ;  /* 0x000000142b147221 */ /* 0x000fcc0000010000 */
        /* <DEDUP_REMOVED lines=25> */
[----:B------:R-:W3:Y:S01]  /*d550*/  MUFU.EX2 R62, R62 ;  /* 0x0000003e003e7308 */ /* 0x000ee20000000800 */
[----:B0-----:R-:W-:Y:S01]  /*d560*/  FADD.FTZ R25, R57, R25 ;  /* 0x0000001939197221 */ /* 0x001fe20000010000 */
[----:B------:R-:W-:-:S06]  /*d570*/  FADD.FTZ R20, R58, R20 ;  /* 0x000000143a147221 */ /* 0x000fcc0000010000 */
[----:B------:R-:W0:Y:S08]  /*d580*/  MUFU.EX2 R64, R64 ;  /* 0x0000004000407308 */ /* 0x000e300000000800 */
[----:B------:R-:W5:Y:S01]  /*d590*/  MUFU.EX2 R63, R63 ;  /* 0x0000003f003f7308 */ /* 0x000f620000000800 */
[----:B-1----:R-:W-:Y:S01]  /*d5a0*/  FADD.FTZ R25, R60, R25 ;  /* 0x000000193c197221 */ /* 0x002fe20000010000 */
[----:B----4-:R-:W-:-:S06]  /*d5b0*/  FADD.FTZ R20, R59, R20 ;  /* 0x000000143b147221 */ /* 0x010fcc0000010000 */
[----:B------:R-:W1:Y:S08]  /*d5c0*/  MUFU.EX2 R65, R65 ;  /* 0x0000004100417308 */ /* 0x000e700000000800 */
[----:B------:R-:W4:Y:S01]  /*d5d0*/  MUFU.EX2 R66, R66 ;  /* 0x0000004200427308 */ /* 0x000f220000000800 */
[----:B------:R-:W-:Y:S01]  /*d5e0*/  FADD.FTZ R25, R61, R25 ;  /* 0x000000193d197221 */ /* 0x000fe20000010000 */
[----:B---3--:R-:W-:-:S06]  /*d5f0*/  FADD.FTZ R20, R62, R20 ;  /* 0x000000143e147221 */ /* 0x008fcc0000010000 */
[----:B------:R-:W3:Y:S08]  /*d600*/  MUFU.EX2 R68, R68 ;  /* 0x0000004400447308 */ /* 0x000ef00000000800 */
[----:B------:R-:W3:Y:S01]  /*d610*/  MUFU.EX2 R67, R67 ;  /* 0x0000004300437308 */ /* 0x000ee20000000800 */
[----:B0-----:R-:W-:Y:S01]  /*d620*/  FADD.FTZ R25, R64, R25 ;  /* 0x0000001940197221 */ /* 0x001fe20000010000 */
[----:B-----5:R-:W-:-:S06]  /*d630*/  FADD.FTZ R20, R63, R20 ;  /* 0x000000143f147221 */ /* 0x020fcc0000010000 */
[----:B------:R-:W0:Y:S08]  /*d640*/  MUFU.EX2 R69, R69 ;  /* 0x0000004500457308 */ /* 0x000e300000000800 */
[----:B------:R-:W5:Y:S01]  /*d650*/  MUFU.EX2 R70, R70 ;  /* 0x0000004600467308 */ /* 0x000f620000000800 */
[----:B-1----:R-:W-:Y:S01]  /*d660*/  FADD.FTZ R28, R65, R25 ;  /* 0x00000019411c7221 */ /* 0x002fe20000010000 */
[----:B----4-:R-:W-:-:S06]  /*d670*/  FADD.FTZ R20, R66, R20 ;  /* 0x0000001442147221 */ /* 0x010fcc0000010000 */
[----:B------:R-:W1:Y:S08]  /*d680*/  MUFU.EX2 R72, R72 ;  /* 0x0000004800487308 */ /* 0x000e700000000800 */
[----:B------:R-:W4:Y:S01]  /*d690*/  MUFU.EX2 R71, R71 ;  /* 0x0000004700477308 */ /* 0x000f220000000800 */
[----:B---3--:R-:W-:Y:S01]  /*d6a0*/  FADD.FTZ R28, R68, R28 ;  /* 0x0000001c441c7221 */ /* 0x008fe20000010000 */
[----:B------:R-:W-:-:S06]  /*d6b0*/  FADD.FTZ R20, R67, R20 ;  /* 0x0000001443147221 */ /* 0x000fcc0000010000 */
        /* <DEDUP_REMOVED lines=12> */
[----:B------:R-:W3:Y:S01]  /*d780*/  MUFU.EX2 R80, R80 ;  /* 0x0000005000507308 */ /* 0x000ee20000000800 */
[----:B------:R-:W-:-:S07]  /*d790*/  F2FP.BF16.F32.PACK_AB R12, R41, R40 ;  /* 0x00000028290c723e */ /* 0x000fce00000010ff */
[----:B------:R-:W2:Y:S01]  /*d7a0*/  MUFU.EX2 R79, R79 ;  /* 0x0000004f004f7308 */ /* 0x000ea20000000800 */
[----:B------:R-:W-:Y:S02]  /*d7b0*/  F2FP.BF16.F32.PACK_AB R13, R43, R13 ;  /* 0x0000000d2b0d723e */ /* 0x000fe400000010ff */
[----:B------:R-:W-:Y:S02]  /*d7c0*/  F2FP.BF16.F32.PACK_AB R14, R14, R44 ;  /* 0x0000002c0e0e723e */ /* 0x000fe400000010ff */
[----:B------:R-:W-:-:S03]  /*d7d0*/  F2FP.BF16.F32.PACK_AB R15, R47, R15 ;  /* 0x0000000f2f0f723e */ /* 0x000fc600000010ff */
[----:B------:R-:W2:Y:S01]  /*d7e0*/  MUFU.EX2 R81, R81 ;  /* 0x0000005100517308 */ /* 0x000ea20000000800 */
[----:B0-----:R-:W-:Y:S01]  /*d7f0*/  FADD.FTZ R28, R76, R28 ;  /* 0x0000001c4c1c7221 */ /* 0x001fe20000010000 */
[----:B-----5:R-:W-:-:S06]  /*d800*/  FADD.FTZ R7, R75, R20 ;  /* 0x000000144b077221 */ /* 0x020fcc0000010000 */
[----:B------:R-:W0:Y:S01]  /*d810*/  MUFU.EX2 R82, R82 ;  /* 0x0000005200527308 */ /* 0x000e220000000800 */
[----:B------:R1:W-:Y:S07]  /*d820*/  STSM.16.M88.4 [R33], R12 ;  /* 0x0000000c21007844 */ /* 0x0003ee0000000200 */
[----:B------:R-:W5:Y:S01]  /*d830*/  MUFU.EX2 R84, R84 ;  /* 0x0000005400547308 */ /* 0x000f620000000800 */
[----:B------:R-:W-:-:S07]  /*d840*/  F2FP.BF16.F32.PACK_AB R24, R24, R48 ;  /* 0x000000301818723e */ /* 0x000fce00000010ff */
[----:B------:R-:W5:Y:S01]  /*d850*/  MUFU.EX2 R83, R83 ;  /* 0x0000005300537308 */ /* 0x000f620000000800 */
[----:B-1----:R-:W-:Y:S01]  /*d860*/  FADD.FTZ R13, R77, R28 ;  /* 0x0000001c4d0d7221 */ /* 0x002fe20000010000 */
[----:B----4-:R-:W-:Y:S01]  /*d870*/  FADD.FTZ R14, R78, R7 ;  /* 0x000000074e0e7221 */ /* 0x010fe20000010000 */
[----:B------:R-:W-:Y:S02]  /*d880*/  F2FP.BF16.F32.PACK_AB R25, R51, R50 ;  /* 0x000000323319723e */ /* 0x000fe400000010ff */
[----:B------:R-:W-:-:S03]  /*d890*/  F2FP.BF16.F32.PACK_AB R26, R26, R52 ;  /* 0x000000341a1a723e */ /* 0x000fc600000010ff */
[----:B------:R-:W1:Y:S01]  /*d8a0*/  MUFU.EX2 R85, R85 ;  /* 0x0000005500557308 */ /* 0x000e620000000800 */
[----:B------:R-:W-:Y:S01]  /*d8b0*/  F2FP.BF16.F32.PACK_AB R27, R55, R27 ;  /* 0x0000001b371b723e */ /* 0x000fe200000010ff */
[----:B---3--:R-:W-:Y:S01]  /*d8c0*/  FADD.FTZ R20, R80, R13 ;  /* 0x0000000d50147221 */ /* 0x008fe20000010000 */
[----:B--2---:R-:W-:-:S05]  /*d8d0*/  FADD.FTZ R15, R79, R14 ;  /* 0x0000000e4f0f7221 */ /* 0x004fca0000010000 */
[----:B------:R-:W2:Y:S01]  /*d8e0*/  MUFU.EX2 R86, R86 ;  /* 0x0000005600567308 */ /* 0x000ea20000000800 */
[----:B------:R3:W-:Y:S07]  /*d8f0*/  STSM.16.M88.4 [R117], R24 ;  /* 0x0000001875007844 */ /* 0x0007ee0000000200 */
[----:B------:R-:W4:Y:S08]  /*d900*/  MUFU.EX2 R88, R88 ;  /* 0x0000005800587308 */ /* 0x000f300000000800 */
[----:B------:R-:W4:Y:S01]  /*d910*/  MUFU.EX2 R87, R87 ;  /* 0x0000005700577308 */ /* 0x000f220000000800 */
[----:B---3--:R-:W-:Y:S01]  /*d920*/  FADD.FTZ R25, R81, R20 ;  /* 0x0000001451197221 */ /* 0x008fe20000010000 */
[----:B0-----:R-:W-:-:S06]  /*d930*/  FADD.FTZ R20, R82, R15 ;  /* 0x0000000f52147221 */ /* 0x001fcc0000010000 */
[----:B------:R-:W-:Y:S01]  /*d940*/  MUFU.EX2 R89, R89 ;  /* 0x0000005900597308 */ /* 0x000fe20000000800 */
[----:B-----5:R-:W-:Y:S01]  /*d950*/  FADD.FTZ R24, R84, R25 ;  /* 0x0000001954187221 */ /* 0x020fe20000010000 */
[----:B------:R-:W-:-:S06]  /*d960*/  FADD.FTZ R25, R83, R20 ;  /* 0x0000001453197221 */ /* 0x000fcc0000010000 */
[----:B------:R-:W0:Y:S01]  /*d970*/  MUFU.EX2 R90, R90 ;  /* 0x0000005a005a7308 */ /* 0x000e220000000800 */
[----:B-1----:R-:W-:Y:S01]  /*d980*/  FADD.FTZ R27, R85, R24 ;  /* 0x00000018551b7221 */ /* 0x002fe20000010000 */
[----:B------:R-:W-:-:S06]  /*d990*/  F2FP.BF16.F32.PACK_AB R4, R57, R56 ;  /* 0x000000383904723e */ /* 0x000fcc00000010ff */
[----:B------:R-:W-:Y:S01]  /*d9a0*/  MUFU.EX2 R92, R92 ;  /* 0x0000005c005c7308 */ /* 0x000fe20000000800 */
[----:B------:R-:W-:Y:S01]  /*d9b0*/  F2FP.BF16.F32.PACK_AB R5, R59, R58 ;  /* 0x0000003a3b05723e */ /* 0x000fe200000010ff */
[----:B--2---:R-:W-:Y:S01]  /*d9c0*/  FADD.FTZ R20, R86, R25 ;  /* 0x0000001956147221 */ /* 0x004fe20000010000 */
[----:B------:R-:W-:-:S05]  /*d9d0*/  F2FP.BF16.F32.PACK_AB R6, R61, R60 ;  /* 0x0000003c3d06723e */ /* 0x000fca00000010ff */
[----:B------:R-:W1:Y:S01]  /*d9e0*/  MUFU.EX2 R91, R91 ;  /* 0x0000005b005b7308 */ /* 0x000e620000000800 */
[----:B------:R-:W-:Y:S02]  /*d9f0*/  F2FP.BF16.F32.PACK_AB R7, R63, R62 ;  /* 0x0000003e3f07723e */ /* 0x000fe400000010ff */
[----:B------:R-:W-:Y:S02]  /*da00*/  F2FP.BF16.F32.PACK_AB R12, R65, R64 ;  /* 0x00000040410c723e */ /* 0x000fe400000010ff */
[----:B------:R-:W-:-:S03]  /*da10*/  F2FP.BF16.F32.PACK_AB R13, R67, R66 ;  /* 0x00000042430d723e */ /* 0x000fc600000010ff */
[----:B------:R-:W-:Y:S01]  /*da20*/  MUFU.EX2 R93, R93 ;  /* 0x0000005d005d7308 */ /* 0x000fe20000000800 */
[----:B------:R-:W-:Y:S02]  /*da30*/  F2FP.BF16.F32.PACK_AB R14, R69, R68 ;  /* 0x00000044450e723e */ /* 0x000fe400000010ff */
[----:B------:R-:W-:Y:S01]  /*da40*/  F2FP.BF16.F32.PACK_AB R15, R71, R70 ;  /* 0x00000046470f723e */ /* 0x000fe200000010ff */
[----:B----4-:R-:W-:-:S04]  /*da50*/  FADD.FTZ R26, R88, R27 ;  /* 0x0000001b581a7221 */ /* 0x010fc80000010000 */
[----:B------:R-:W2:Y:S01]  /*da60*/  MUFU.EX2 R94, R94 ;  /* 0x0000005e005e7308 */ /* 0x000ea20000000800 */
[----:B------:R-:W-:Y:S01]  /*da70*/  FADD.FTZ R27, R87, R20 ;  /* 0x00000014571b7221 */ /* 0x000fe20000010000 */
[----:B------:R0:W-:Y:S06]  /*da80*/  STSM.16.M88.4 [R157+0x24800], R4 ;  /* 0x024800049d007844 */ /* 0x0001ec0000000200 */
[----:B------:R-:W3:Y:S01]  /*da90*/  MUFU.EX2 R96, R96 ;  /* 0x0000006000607308 */ /* 0x000ee20000000800 */
[----:B------:R4:W-:Y:S07]  /*daa0*/  STSM.16.M88.4 [R29], R12 ;  /* 0x0000000c1d007844 */ /* 0x0009ee0000000200 */
[----:B------:R-:W5:Y:S01]  /*dab0*/  MUFU.EX2 R95, R95 ;  /* 0x0000005f005f7308 */ /* 0x000f620000000800 */
[----:B0-----:R-:W-:-:S07]  /*dac0*/  FADD.FTZ R4, R90, R27 ;  /* 0x0000001b5a047221 */ /* 0x001fce0000010000 */
[----:B------:R-:W0:Y:S01]  /*dad0*/  MUFU.EX2 R97, R97 ;  /* 0x0000006100617308 */ /* 0x000e220000000800 */
[----:B----4-:R-:W-:Y:S01]  /*dae0*/  FADD.FTZ R29, R89, R26 ;  /* 0x0000001a591d7221 */ /* 0x010fe20000010000 */
[----:B-1----:R-:W-:-:S06]  /*daf0*/  FADD.FTZ R5, R91, R4 ;  /* 0x000000045b057221 */ /* 0x002fcc0000010000 */
[----:B------:R-:W1:Y:S01]  /*db00*/  MUFU.EX2 R98, R98 ;  /* 0x0000006200627308 */ /* 0x000e620000000800 */
[----:B------:R-:W-:Y:S01]  /*db10*/  FADD.FTZ R6, R92, R29 ;  /* 0x0000001d5c067221 */ /* 0x000fe20000010000 */
[----:B--2---:R-:W-:-:S06]  /*db20*/  FADD.FTZ R12, R94, R5 ;  /* 0x000000055e0c7221 */ /* 0x004fcc0000010000 */
[----:B------:R-:W2:Y:S01]  /*db30*/  MUFU.EX2 R100, R100 ;  /* 0x0000006400647308 */ /* 0x000ea20000000800 */
[----:B------:R-:W-:-:S07]  /*db40*/  FADD.FTZ R7, R93, R6 ;  /* 0x000000065d077221 */ /* 0x000fce0000010000 */
[----:B------:R-:W4:Y:S01]  /*db50*/  MUFU.EX2 R99, R99 ;  /* 0x0000006300637308 */ /* 0x000f220000000800 */
[----:B---3--:R-:W-:Y:S01]  /*db60*/  FADD.FTZ R14, R96, R7 ;  /* 0x00000007600e7221 */ /* 0x008fe20000010000 */
[----:B-----5:R-:W-:-:S06]  /*db70*/  FADD.FTZ R13, R95, R12 ;  /* 0x0000000c5f0d7221 */ /* 0x020fcc0000010000 */
[----:B------:R-:W3:Y:S08]  /*db80*/  MUFU.EX2 R101, R101 ;  /* 0x0000006500657308 */ /* 0x000ef00000000800 */
[----:B------:R-:W5:Y:S01]  /*db90*/  MUFU.EX2 R102, R102 ;  /* 0x0000006600667308 */ /* 0x000f620000000800 */
[----:B0-----:R-:W-:Y:S01]  /*dba0*/  FADD.FTZ R15, R97, R14 ;  /* 0x0000000e610f7221 */ /* 0x001fe20000010000 */
[----:B-1----:R-:W-:-:S06]  /*dbb0*/  FADD.FTZ R12, R98, R13 ;  /* 0x0000000d620c7221 */ /* 0x002fcc0000010000 */
[----:B------:R-:W0:Y:S08]  /*dbc0*/  MUFU.EX2 R104, R104 ;  /* 0x0000006800687308 */ /* 0x000e300000000800 */
[----:B------:R-:W1:Y:S01]  /*dbd0*/  MUFU.EX2 R103, R103 ;  /* 0x0000006700677308 */ /* 0x000e620000000800 */
[----:B--2---:R-:W-:Y:S01]  /*dbe0*/  FADD.FTZ R14, R100, R15 ;  /* 0x0000000f640e7221 */ /* 0x004fe20000010000 */
[----:B----4-:R-:W-:-:S06]  /*dbf0*/  FADD.FTZ R13, R99, R12 ;  /* 0x0000000c630d7221 */ /* 0x010fcc0000010000 */
[----:B------:R-:W2:Y:S01]  /*dc00*/  MUFU.EX2 R105, R105 ;  /* 0x0000006900697308 */ /* 0x000ea20000000800 */
[----:B------:R-:W-:-:S07]  /*dc10*/  F2FP.BF16.F32.PACK_AB R24, R73, R72 ;  /* 0x000000484918723e */ /* 0x000fce00000010ff */
[----:B------:R-:W4:Y:S01]  /*dc20*/  MUFU.EX2 R106, R106 ;  /* 0x0000006a006a7308 */ /* 0x000f220000000800 */
[----:B------:R-:W-:Y:S01]  /*dc30*/  F2FP.BF16.F32.PACK_AB R25, R75, R74 ;  /* 0x0000004a4b19723e */ /* 0x000fe200000010ff */
[----:B---3--:R-:W-:Y:S01]  /*dc40*/  FADD.FTZ R15, R101, R14 ;  /* 0x0000000e650f7221 */ /* 0x008fe20000010000 */
[----:B------:R-:W-:-:S05]  /*dc50*/  F2FP.BF16.F32.PACK_AB R26, R77, R76 ;  /* 0x0000004c4d1a723e */ /* 0x000fca00000010ff */
[----:B------:R-:W3:Y:S01]  /*dc60*/  MUFU.EX2 R108, R108 ;  /* 0x0000006c006c7308 */ /* 0x000ee20000000800 */
[----:B------:R-:W-:Y:S01]  /*dc70*/  F2FP.BF16.F32.PACK_AB R27, R79, R78 ;  /* 0x0000004e4f1b723e */ /* 0x000fe200000010ff */
[----:B-----5:R-:W-:-:S06]  /*dc80*/  FADD.FTZ R20, R102, R13 ;  /* 0x0000000d66147221 */ /* 0x020fcc0000010000 */
[----:B------:R-:W5:Y:S01]  /*dc90*/  MUFU.EX2 R107, R107 ;  /* 0x0000006b006b7308 */ /* 0x000f620000000800 */
[----:B------:R-:W-:Y:S02]  /*dca0*/  F2FP.BF16.F32.PACK_AB R4, R81, R80 ;  /* 0x000000505104723e */ /* 0x000fe400000010ff */
[----:B------:R-:W-:Y:S02]  /*dcb0*/  F2FP.BF16.F32.PACK_AB R5, R83, R82 ;  /* 0x000000525305723e */ /* 0x000fe400000010ff */
[----:B------:R-:W-:-:S03]  /*dcc0*/  F2FP.BF16.F32.PACK_AB R6, R85, R84 ;  /* 0x000000545506723e */ /* 0x000fc600000010ff */
[----:B------:R-:W5:Y:S01]  /*dcd0*/  MUFU.EX2 R110, R110 ;  /* 0x0000006e006e7308 */ /* 0x000f620000000800 */
[----:B------:R-:W-:Y:S01]  /*dce0*/  F2FP.BF16.F32.PACK_AB R7, R87, R86 ;  /* 0x000000565707723e */ /* 0x000fe200000010ff */
[----:B------:R1:W-:Y:S01]  /*dcf0*/  STSM.16.M88.4 [R33+0x6000], R24 ;  /* 0x0060001821007844 */ /* 0x0003e20000000200 */
[----:B0-----:R-:W-:-:S05]  /*dd00*/  FADD.FTZ R28, R104, R15 ;  /* 0x0000000f681c7221 */ /* 0x001fca0000010000 */
[----:B------:R-:W0:Y:S01]  /*dd10*/  MUFU.EX2 R109, R109 ;  /* 0x0000006d006d7308 */ /* 0x000e220000000800 */
[----:B------:R2:W-:Y:S07]  /*dd20*/  STSM.16.M88.4 [R117+0x6000], R4 ;  /* 0x0060000475007844 */ /* 0x0005ee0000000200 */
[----:B------:R-:W0:Y:S01]  /*dd30*/  MUFU.EX2 R111, R111 ;  /* 0x0000006f006f7308 */ /* 0x000e220000000800 */
[----:B-1----:R-:W-:-:S07]  /*dd40*/  FADD.FTZ R25, R103, R20 ;  /* 0x0000001467197221 */ /* 0x002fce0000010000 */
[----:B------:R-:W1:Y:S01]  /*dd50*/  MUFU.EX2 R112, R112 ;  /* 0x0000007000707308 */ /* 0x000e620000000800 */
[----:B--2---:R-:W-:Y:S01]  /*dd60*/  FADD.FTZ R5, R105, R28 ;  /* 0x0000001c69057221 */ /* 0x004fe20000010000 */
[----:B----4-:R-:W-:-:S06]  /*dd70*/  FADD.FTZ R4, R106, R25 ;  /* 0x000000196a047221 */ /* 0x010fcc0000010000 */
[----:B------:R-:W2:Y:S01]  /*dd80*/  MUFU.EX2 R114, R114 ;  /* 0x0000007200727308 */ /* 0x000ea20000000800 */
[----:B---3--:R-:W-:Y:S01]  /*dd90*/  FADD.FTZ R6, R108, R5 ;  /* 0x000000056c067221 */ /* 0x008fe20000010000 */
[----:B-----5:R-:W-:-:S06]  /*dda0*/  FADD.FTZ R5, R107, R4 ;  /* 0x000000046b057221 */ /* 0x020fcc0000010000 */
[----:B------:R-:W3:Y:S01]  /*ddb0*/  MUFU.EX2 R113, R113 ;  /* 0x0000007100717308 */ /* 0x000ee20000000800 */
[----:B------:R-:W-:-:S07]  /*ddc0*/  FADD.FTZ R4, R110, R5 ;  /* 0x000000056e047221 */ /* 0x000fce0000010000 */
[----:B------:R-:W4:Y:S01]  /*ddd0*/  MUFU.EX2 R115, R115 ;  /* 0x0000007300737308 */ /* 0x000f220000000800 */
[----:B0-----:R-:W-:-:S07]  /*dde0*/  FADD.FTZ R7, R109, R6 ;  /* 0x000000066d077221 */ /* 0x001fce0000010000 */
[----:B------:R-:W-:Y:S08]  /*ddf0*/  MUFU.EX2 R116, R116 ;  /* 0x0000007400747308 */ /* 0x000ff00000000800 */
[----:B------:R-:W0:Y:S08]  /*de00*/  MUFU.EX2 R9, R9 ;  /* 0x0000000900097308 */ /* 0x000e300000000800 */
[----:B------:R-:W-:Y:S08]  /*de10*/  MUFU.EX2 R118, R118 ;  /* 0x0000007600767308 */ /* 0x000ff00000000800 */
[----:B------:R-:W5:Y:S01]  /*de20*/  MUFU.EX2 R119, R119 ;  /* 0x0000007700777308 */ /* 0x000f620000000800 */
[----:B------:R-:W-:Y:S01]  /*de30*/  FADD.FTZ R5, R111, R4 ;  /* 0x000000046f057221 */ /* 0x000fe20000010000 */
[----:B-1----:R-:W-:Y:S01]  /*de40*/  FADD.FTZ R6, R112, R7 ;  /* 0x0000000770067221 */ /* 0x002fe20000010000 */
[----:B------:R-:W-:-:S02]  /*de50*/  F2FP.BF16.F32.PACK_AB R96, R97, R96 ;  /* 0x000000606160723e */ /* 0x000fc400000010ff */
[----:B--2---:R-:W-:Y:S01]  /*de60*/  FADD.FTZ R5, R114, R5 ;  /* 0x0000000572057221 */ /* 0x004fe20000010000 */
[----:B------:R-:W-:Y:S01]  /*de70*/  F2FP.BF16.F32.PACK_AB R12, R89, R88 ;  /* 0x00000058590c723e */ /* 0x000fe200000010ff */
[----:B---3--:R-:W-:Y:S01]  /*de80*/  FADD.FTZ R7, R113, R6 ;  /* 0x0000000671077221 */ /* 0x008fe20000010000 */
[----:B------:R-:W-:Y:S02]  /*de90*/  F2FP.BF16.F32.PACK_AB R13, R91, R90 ;  /* 0x0000005a5b0d723e */ /* 0x000fe400000010ff */
[----:B------:R-:W-:Y:S02]  /*dea0*/  F2FP.BF16.F32.PACK_AB R14, R93, R92 ;  /* 0x0000005c5d0e723e */ /* 0x000fe400000010ff */
[----:B------:R-:W-:Y:S02]  /*deb0*/  F2FP.BF16.F32.PACK_AB R15, R95, R94 ;  /* 0x0000005e5f0f723e */ /* 0x000fe400000010ff */
[----:B------:R-:W-:Y:S02]  /*dec0*/  F2FP.BF16.F32.PACK_AB R97, R99, R98 ;  /* 0x000000626361723e */ /* 0x000fe400000010ff */
[----:B------:R-:W-:Y:S01]  /*ded0*/  F2FP.BF16.F32.PACK_AB R104, R105, R104 ;  /* 0x000000686968723e */ /* 0x000fe200000010ff */
[----:B----4-:R-:W-:Y:S01]  /*dee0*/  FADD.FTZ R5, R115, R5 ;  /* 0x0000000573057221 */ /* 0x010fe20000010000 */
[----:B------:R-:W-:-:S02]  /*def0*/  F2FP.BF16.F32.PACK_AB R98, R101, R100 ;  /* 0x000000646562723e */ /* 0x000fc400000010ff */
[----:B------:R-:W-:Y:S02]  /*df00*/  F2FP.BF16.F32.PACK_AB R99, R103, R102 ;  /* 0x000000666763723e */ /* 0x000fe400000010ff */
[----:B------:R-:W-:Y:S02]  /*df10*/  F2FP.BF16.F32.PACK_AB R105, R107, R106 ;  /* 0x0000006a6b69723e */ /* 0x000fe400000010ff */
[----:B------:R-:W-:Y:S02]  /*df20*/  F2FP.BF16.F32.PACK_AB R112, R113, R112 ;  /* 0x000000707170723e */ /* 0x000fe400000010ff */
[----:B------:R-:W-:Y:S02]  /*df30*/  F2FP.BF16.F32.PACK_AB R106, R109, R108 ;  /* 0x0000006c6d6a723e */ /* 0x000fe400000010ff */
[----:B------:R-:W-:Y:S02]  /*df40*/  F2FP.BF16.F32.PACK_AB R107, R111, R110 ;  /* 0x0000006e6f6b723e */ /* 0x000fe400000010ff */
[----:B------:R-:W-:-:S02]  /*df50*/  F2FP.BF16.F32.PACK_AB R113, R115, R114 ;  /* 0x000000727371723e */ /* 0x000fc400000010ff */
[----:B0-----:R-:W-:Y:S02]  /*df60*/  F2FP.BF16.F32.PACK_AB R114, R9, R116 ;  /* 0x000000740972723e */ /* 0x001fe400000010ff */
[----:B-----5:R-:W-:Y:S01]  /*df70*/  F2FP.BF16.F32.PACK_AB R115, R119, R118 ;  /* 0x000000767773723e */ /* 0x020fe200000010ff */
[----:B------:R0:W-:Y:S04]  /*df80*/  STSM.16.M88.4 [R157+0x2a800], R12 ;  /* 0x02a8000c9d007844 */ /* 0x0001e80000000200 */
[----:B------:R0:W-:Y:S04]  /*df90*/  STSM.16.M88.4 [R31], R96 ;  /* 0x000000601f007844 */ /* 0x0001e80000000200 */
[----:B------:R0:W-:Y:S04]  /*dfa0*/  STSM.16.M88.4 [R33+0xc000], R104 ;  /* 0x00c0006821007844 */ /* 0x0001e80000000200 */
[----:B------:R0:W-:Y:S01]  /*dfb0*/  STSM.16.M88.4 [R117+0xc000], R112 ;  /* 0x00c0007075007844 */ /* 0x0001e20000000200 */
[----:B------:R-:W-:Y:S01]  /*dfc0*/  @!PT LDS RZ, [RZ] ;  /* 0x00000000fffff984 */ /* 0x000fe20000000800 */
[----:B------:R-:W-:Y:S01]  /*dfd0*/  @!PT LDS RZ, [RZ] ;  /* 0x00000000fffff984 */ /* 0x000fe20000000800 */
[----:B------:R-:W-:Y:S01]  /*dfe0*/  @!PT LDS RZ, [RZ] ;  /* 0x00000000fffff984 */ /* 0x000fe20000000800 */
[----:B------:R-:W-:Y:S01]  /*dff0*/  @!PT LDS RZ, [RZ] ;  /* 0x00000000fffff984 */ /* 0x000fe20000000800 */
[----:B------:R1:W-:Y:S06]  /*e000*/  MEMBAR.ALL.CTA ;  /* 0x0000000000007992 */ /* 0x0003ec0000008000 */
[----:B-1----:R-:W1:Y:S01]  /*e010*/  FENCE.VIEW.ASYNC.S ;  /* 0x00000000000073c6 */ /* 0x002e620000000000 */
[----:B------:R-:W-:Y:S01]  /*e020*/  ISETP.GT.AND P2, PT, R8, R30, PT ;  /* 0x0000001e0800720c */ /* 0x000fe20003f44270 */
[----:B------:R-:W-:Y:S01]  /*e030*/  FADD.FTZ R6, R116, R7 ;  /* 0x0000000774067221 */ /* 0x000fe20000010000 */
[----:B------:R-:W-:Y:S01]  /*e040*/  FADD.FTZ R5, R118, R5 ;  /* 0x0000000576057221 */ /* 0x000fe20000010000 */
[-C--:B------:R-:W-:Y:S01]  /*e050*/  FMUL.FTZ R120, R120, R10.reuse ;  /* 0x0000000a78787220 */ /* 0x080fe20000410000 */
[-C--:B------:R-:W-:Y:S01]  /*e060*/  FMUL.FTZ R121, R121, R10.reuse ;  /* 0x0000000a79797220 */ /* 0x080fe20000410000 */
[----:B------:R-:W-:Y:S01]  /*e070*/  FADD.FTZ R6, R9, R6 ;  /* 0x0000000609067221 */ /* 0x000fe20000010000 */
        /* <DEDUP_REMOVED lines=32> */
[----:B------:R-:W-:Y:S01]  /*e280*/  MOV R9, R156 ;  /* 0x0000009c00097202 */ /* 0x000fe20000000f00 */
[----:B------:R-:W-:-:S02]  /*e290*/  IMAD.MOV.U32 R7, RZ, RZ, R152 ;  /* 0x000000ffff077224 */ /* 0x000fc400078e0098 */
[----:B------:R-:W-:Y:S02]  /*e2a0*/  IMAD.MOV.U32 R5, RZ, RZ, R11 ;  /* 0x000000ffff057224 */ /* 0x000fe400078e000b */
[----:B------:R-:W-:Y:S01]  /*e2b0*/  IMAD.MOV.U32 R4, RZ, RZ, R3 ;  /* 0x000000ffff047224 */ /* 0x000fe200078e0003 */
[----:B-1----:R-:W-:Y:S01]  /*e2c0*/  NOP ;  /* 0x0000000000007918 */ /* 0x002fe20000000000 */
[----:B0-----:R-:W-:Y:S05]  /*e2d0*/  @P2 BRA `(.L_x_511) ;  /* 0xffffffd000d42947 */ /* 0x001fea000383ffff */
.L_x_500:
[----:B------:R-:W-:Y:S05]  /*e2e0*/  WARPSYNC.ALL ;  /* 0x0000000000007948 */ /* 0x000fea0003800000 */
[----:B------:R-:W-:Y:S06]  /*e2f0*/  BAR.ARV 0x8, 0x200 ;  /* 0x0208000000007b1d */ /* 0x000fec0000002000 */
[----:B------:R-:W-:Y:S05]  /*e300*/  @!P0 BRA `(.L_x_512) ;  /* 0x0000000000048947 */ /* 0x000fea0003800000 */
[----:B------:R-:W-:Y:S01]  /*e310*/  BPT.TRAP 0x1 ;  /* 0x000000040000795c */ /* 0x000fe20000300000 */
.L_x_512:
[----:B------:R-:W-:Y:S01]  /*e320*/  IMAD R13, R152, 0x8, R2 ;  /* 0x00000008980d7824 */ /* 0x000fe200078e0202 */
[----:B------:R-:W-:-:S04]  /*e330*/  SHF.L.U32 R4, R156, 0x1f, RZ ;  /* 0x0000001f9c047819 */ /* 0x000fc800000006ff */
[----:B------:R0:W1:Y:S01]  /*e340*/  SYNCS.PHASECHK.TRANS64.TRYWAIT P2, [R13+URZ+0x30850], R4 ;  /* 0x030850040d0075a7 */ /* 0x000062000804017f */
[----:B------:R-:W-:Y:S05]  /*e350*/  @!P0 BRA `(.L_x_513) ;  /* 0x0000000000048947 */ /* 0x000fea0003800000 */
[----:B------:R-:W-:Y:S01]  /*e360*/  BPT.TRAP 0x1 ;  /* 0x000000040000795c */ /* 0x000fe20000300000 */
.L_x_513:
[----:B------:R-:W2:Y:S02]  /*e370*/  LDL.LU R5, [R1+0x3c] ;  /* 0x00003c0001057983 */ /* 0x000ea40000300800 */
[----:B--2---:R-:W-:Y:S02]  /*e380*/  IMAD R5, R5, 0x2000, R2 ;  /* 0x0000200005057824 */ /* 0x004fe400078e0202 */
[----:B------:R-:W-:Y:S02]  /*e390*/  VIADD R2, R2, 0x400 ;  /* 0x0000040002027836 */ /* 0x000fe40000000000 */
[----:B------:R-:W-:-:S03]  /*e3a0*/  VIADD R5, R5, 0x1e800 ;  /* 0x0001e80005057836 */ /* 0x000fc60000000000 */
[----:B------:R-:W-:Y:S02]  /*e3b0*/  SHF.R.U32.HI R2, RZ, 0x4, R2 ;  /* 0x00000004ff027819 */ /* 0x000fe40000011602 */
[----:B------:R-:W-:Y:S02]  /*e3c0*/  SHF.R.U32.HI R5, RZ, 0x4, R5 ;  /* 0x00000004ff057819 */ /* 0x000fe40000011605 */
[----:B------:R-:W-:Y:S02]  /*e3d0*/  LOP3.LUT R7, R2, 0x3fff, RZ, 0xc0, !PT ;  /* 0x00003fff02077812 */ /* 0x000fe400078ec0ff */
[----:B------:R-:W-:Y:S01]  /*e3e0*/  LOP3.LUT R5, R5, 0x3fff, RZ, 0xc0, !PT ;  /* 0x00003fff05057812 */ /* 0x000fe200078ec0ff */
[----:B-1----:R-:W-:Y:S06]  /*e3f0*/  @P2 BRA `(.L_x_514) ;  /* 0x0000000000082947 */ /* 0x002fec0003800000 */
[----:B------:R-:W1:Y:S02]  /*e400*/  SYNCS.PHASECHK.TRANS64.TRYWAIT P0, [R13+URZ+0x30850], R4 ;  /* 0x030850040d0075a7 */ /* 0x000e64000800017f */
[----:B-1----:R-:W-:Y:S05]  /*e410*/  @!P0 BRA `(.L_x_515) ;  /* 0x000000a000bc8947 */ /* 0x002fea0003800000 */
.L_x_514:
[----:B------:R-:W-:Y:S01]  /*e420*/  LOP3.LUT R2, R5, 0x10000, RZ, 0xfc, !PT ;  /* 0x0001000005027812 */ /* 0x000fe200078efcff */
[----:B01----:R-:W-:Y:S01]  /*e430*/  IMAD R4, R152, 0x600, R7 ;  /* 0x0000060098047824 */ /* 0x003fe200078e0207 */
[----:B------:R-:W2:Y:S01]  /*e440*/  LDL.LU R14, [R1+0x64] ;  /* 0x00006400010e7983 */ /* 0x000ea20000300800 */
[----:B------:R-:W-:Y:S01]  /*e450*/  IMAD.MOV.U32 R5, RZ, RZ, 0x40000040 ;  /* 0x40000040ff057424 */ /* 0x000fe200078e00ff */
[----:B------:R-:W-:Y:S05]  /*e460*/  WARPSYNC.ALL ;  /* 0x0000000000007948 */ /* 0x000fea0003800000 */
[----:B------:R-:W-:Y:S01]  /*e470*/  R2UR UR4, R2 ;  /* 0x00000000020472ca */ /* 0x000fe200000e0000 */
[----:B------:R-:W-:Y:S01]  /*e480*/  WARPGROUP.ARRIVE ;  /* 0x00000000000079c5 */ /* 0x000fe20000000000 */
[C---:B------:R-:W-:Y:S01]  /*e490*/  R2UR UR6, R4.reuse ;  /* 0x00000000040672ca */ /* 0x040fe200000e0000 */
[----:B------:R-:W-:Y:S01]  /*e4a0*/  UMOV UR5, 0x40000040 ;  /* 0x4000004000057882 */ /* 0x000fe20000000000 */
[----:B------:R-:W-:Y:S01]  /*e4b0*/  R2UR UR7, R5 ;  /* 0x00000000050772ca */ /* 0x000fe200000e0000 */
[----:B------:R-:W-:Y:S01]  /*e4c0*/  VIADD R8, R4, 0x80 ;  /* 0x0000008004087836 */ /* 0x000fe20000000000 */
[----:B------:R-:W-:Y:S01]  /*e4d0*/  UMOV UR9, 0x40000040 ;  /* 0x4000004000097882 */ /* 0x000fe20000000000 */
[----:B------:R-:W-:Y:S01]  /*e4e0*/  IMAD.MOV.U32 R9, RZ, RZ, 0x40000040 ;  /* 0x40000040ff097424 */ /* 0x000fe200078e00ff */
[----:B------:R-:W0:Y:S01]  /*e4f0*/  SHFL.BFLY PT, R7, R6, 0x2, 0x1f ;  /* 0x0c401f0006077f89 */ /* 0x000e2200000e0000 */
[----:B------:R-:W-:Y:S01]  /*e500*/  IMAD.MOV.U32 R5, RZ, RZ, 0x40000040 ;  /* 0x40000040ff057424 */ /* 0x000fe200078e00ff */
[----:B------:R-:W-:Y:S01]  /*e510*/  R2UR UR10, R8 ;  /* 0x00000000080a72ca */ /* 0x000fe200000e0000 */
[----:B------:R-:W-:Y:S01]  /*e520*/  VIADD R8, R4, 0x100 ;  /* 0x0000010004087836 */ /* 0x000fe20000000000 */
[----:B------:R-:W-:Y:S01]  /*e530*/  R2UR UR11, R9 ;  /* 0x00000000090b72ca */ /* 0x000fe200000e0000 */
[----:B------:R-:W-:-:S02]  /*e540*/  IMAD.MOV.U32 R9, RZ, RZ, 0x40000040 ;  /* 0x40000040ff097424 */ /* 0x000fc400078e00ff */
[----:B------:R-:W-:Y:S02]  /*e550*/  IMAD.MOV.U32 R45, RZ, RZ, RZ ;  /* 0x000000ffff2d7224 */ /* 0x000fe400078e00ff */
[----:B------:R-:W-:Y:S01]  /*e560*/  HGMMA.64x64x16.F32.BF16 R120, gdesc[UR4].tnspB, R120, gsb0 ;  /* 0x40e00000047879f0 */ /* 0x000fe20008001878 */
[----:B------:R-:W-:Y:S01]  /*e570*/  R2UR UR4, R2 ;  /* 0x00000000020472ca */ /* 0x000fe200000e0000 */
[----:B------:R-:W-:Y:S01]  /*e580*/  UMOV UR5, 0x40000040 ;  /* 0x4000004000057882 */ /* 0x000fe20000000000 */
[----:B------:R-:W-:Y:S01]  /*e590*/  R2UR UR7, R5 ;  /* 0x00000000050772ca */ /* 0x000fe200000e0000 */
[----:B------:R-:W-:Y:S02]  /*e5a0*/  VIADD R152, R152, 0x1 ;  /* 0x0000000198987836 */ /* 0x000fe40000000000 */
[----:B------:R-:W-:Y:S02]  /*e5b0*/  IMAD.MOV.U32 R61, RZ, RZ, -0x800000 ;  /* 0xff800000ff3d7424 */ /* 0x000fe400078e00ff */
[----:B------:R-:W-:Y:S01]  /*e5c0*/  IMAD.MOV.U32 R60, RZ, RZ, -0x800000 ;  /* 0xff800000ff3c7424 */ /* 0x000fe200078e00ff */
[----:B------:R-:W-:-:S04]  /*e5d0*/  ISETP.NE.AND P2, PT, R152, 0x2, PT ;  /* 0x000000029800780c */ /* 0x000fc80003f45270 */
[----:B------:R-:W-:Y:S01]  /*e5e0*/  SEL R5, RZ, 0x1, P2 ;  /* 0x00000001ff057807 */ /* 0x000fe20001000000 */
[----:B------:R-:W-:Y:S01]  /*e5f0*/  UIADD3 UR8, UR4, 0x2, URZ ;  /* 0x0000000204087890 */ /* 0x000fe2000fffe03f */
[----:B0-----:R-:W-:Y:S01]  /*e600*/  FADD.FTZ R7, R7, R6 ;  /* 0x0000000607077221 */ /* 0x001fe20000010000 */
[----:B------:R-:W-:Y:S01]  /*e610*/  IMAD.MOV.U32 R6, RZ, RZ, RZ ;  /* 0x000000ffff067224 */ /* 0x000fe200078e00ff */
[----:B------:R-:W-:Y:S02]  /*e620*/  LOP3.LUT R156, R156, R5, RZ, 0x3c, !PT ;  /* 0x000000059c9c7212 */ /* 0x000fe400078e3cff */
[----:B------:R-:W-:Y:S01]  /*e630*/  SEL R152, R152, RZ, P2 ;  /* 0x000000ff98987207 */ /* 0x000fe20001000000 */
[----:B------:R-:W0:Y:S02]  /*e640*/  SHFL.BFLY PT, R2, R7, 0x1, 0x1f ;  /* 0x0c201f0007027f89 */ /* 0x000e2400000e0000 */
[----:B0-----:R-:W-:Y:S01]  /*e650*/  FADD.FTZ R10, R7, R2 ;  /* 0x00000002070a7221 */ /* 0x001fe20000010000 */
[----:B------:R-:W-:-:S04]  /*e660*/  @!P1 VIADD R7, R13, 0x30860 ;  /* 0x000308600d079836 */ /* 0x000fc80000000000 */
[----:B------:R-:W-:Y:S02]  /*e670*/  FSETP.NE.FTZ.AND P0, PT, R10, RZ, PT ;  /* 0x000000ff0a00720b */ /* 0x000fe40003f15000 */
[----:B------:R-:W-:-:S11]  /*e680*/  @!P1 PRMT R7, RZ, 0x654, R7 ;  /* 0x00000654ff079816 */ /* 0x000fd60000000007 */
[----:B------:R-:W-:Y:S01]  /*e690*/  @P0 MUFU.RCP R45, R10 ;  /* 0x0000000a002d0308 */ /* 0x000fe20000001000 */
[----:B------:R-:W-:Y:S01]  /*e6a0*/  @P0 FMUL.FTZ R2, R0, 0.69314718246459960938 ;  /* 0x3f31721800020820 */ /* 0x000fe20000410000 */
[----:B------:R-:W-:Y:S02]  /*e6b0*/  WARPGROUP.DEPBAR.LE gsb0, 0x0 ;  /* 0x00008000000079c5 */ /* 0x000fe40000010000 */
[----:B------:R-:W-:-:S06]  /*e6c0*/  WARPGROUP.ARRIVE ;  /* 0x00000000000079c5 */ /* 0x000fcc0000000000 */
[----:B------:R-:W-:Y:S01]  /*e6d0*/  HGMMA.64x64x16.F32.BF16 R120, gdesc[UR8].tnspB, R120, gsb0 ;  /* 0x40e00000087879f0 */ /* 0x000fe20008001878 */
[----:B------:R-:W-:Y:S01]  /*e6e0*/  R2UR UR10, R8 ;  /* 0x00000000080a72ca */ /* 0x000fe200000e0000 */
[----:B------:R-:W-:Y:S01]  /*e6f0*/  UIADD3 UR8, UR4, 0x4, URZ ;  /* 0x0000000404087890 */ /* 0x000fe2000fffe03f */
[----:B------:R-:W-:Y:S01]  /*e700*/  R2UR UR11, R9 ;  /* 0x00000000090b72ca */ /* 0x000fe200000e0000 */
[----:B------:R-:W-:Y:S01]  /*e710*/  UMOV UR9, 0x40000040 ;  /* 0x4000004000097882 */ /* 0x000fe20000000000 */
[----:B------:R-:W-:Y:S02]  /*e720*/  VIADD R8, R4, 0x180 ;  /* 0x0000018004087836 */ /* 0x000fe40000000000 */
[----:B------:R-:W-:Y:S01]  /*e730*/  IMAD.MOV.U32 R9, RZ, RZ, 0x40000040 ;  /* 0x40000040ff097424 */ /* 0x000fe200078e00ff */
        /* <DEDUP_REMOVED lines=18> */
[----:B--2---:R-:W-:-:S05]  /*e860*/  IADD3 R14, R14, 0x1, RZ ;  /* 0x000000010e0e7810 */ /* 0x004fca0007ffe0ff */
[----:B------:R-:W-:Y:S01]  /*e870*/  STL [R1+0x64], R14 ;  /* 0x0000640e01007387 */ /* 0x000fe20000100800 */
        /* <DEDUP_REMOVED lines=43> */
[C---:B------:R-:W-:Y:S02]  /*eb30*/  VIADD R8, R4.reuse, 0x500 ;  /* 0x0000050004087836 */ /* 0x040fe40000000000 */
[----:B------:R-:W-:Y:S02]  /*eb40*/  IMAD.MOV.U32 R9, RZ, RZ, 0x40000040 ;  /* 0x40000040ff097424 */ /* 0x000fe400078e00ff */
[----:B------:R-:W-:-:S05]  /*eb50*/  VIADD R4, R4, 0x580 ;  /* 0x0000058004047836 */ /* 0x000fca0000000000 */
[----:B------:R-:W-:Y:S01]  /*eb60*/  R2UR UR6, R4 ;  /* 0x00000000040672ca */ /* 0x000fe200000e0000 */
[----:B------:R-:W-:Y:S02]  /*eb70*/  WARPGROUP.DEPBAR.LE gsb0, 0x0 ;  /* 0x00008000000079c5 */ /* 0x000fe40000010000 */
[----:B------:R-:W-:-:S06]  /*eb80*/  WARPGROUP.ARRIVE ;  /* 0x00000000000079c5 */ /* 0x000fcc0000000000 */
[----:B------:R-:W-:Y:S01]  /*eb90*/  HGMMA.64x64x16.F32.BF16 R120, gdesc[UR8].tnspB, R120, gsb0 ;  /* 0x40e00000087879f0 */ /* 0x000fe20008001878 */
[----:B------:R-:W-:Y:S01]  /*eba0*/  R2UR UR10, R8 ;  /* 0x00000000080a72ca */ /* 0x000fe200000e0000 */
[----:B------:R-:W-:Y:S01]  /*ebb0*/  UIADD3 UR8, UR4, 0xc04, URZ ;  /* 0x00000c0404087890 */ /* 0x000fe2000fffe03f */
[----:B------:R-:W-:Y:S01]  /*ebc0*/  R2UR UR11, R9 ;  /* 0x00000000090b72ca */ /* 0x000fe200000e0000 */
[----:B------:R-:W-:Y:S01]  /*ebd0*/  UMOV UR9, 0x40000040 ;  /* 0x4000004000097882 */ /* 0x000fe20000000000 */
[----:B------:R-:W-:Y:S01]  /*ebe0*/  UIADD3 UR4, UR4, 0xc06, URZ ;  /* 0x00000c0604047890 */ /* 0x000fe2000fffe03f */
[----:B------:R-:W0:Y:S02]  /*ebf0*/  SHFL.BFLY PT, R9, R20, 0x2, 0x1f ;  /* 0x0c401f0014097f89 */ /* 0x000e2400000e0000 */
[----:B0-----:R-:W-:-:S05]  /*ec00*/  FADD.FTZ R9, R9, R20 ;  /* 0x0000001409097221 */ /* 0x001fca0000010000 */
[----:B------:R-:W0:Y:S02]  /*ec10*/  SHFL.BFLY PT, R4, R9, 0x1, 0x1f ;  /* 0x0c201f0009047f89 */ /* 0x000e2400000e0000 */
[----:B0-----:R-:W-:Y:S02]  /*ec20*/  FADD.FTZ R12, R9, R4 ;  /* 0x00000004090c7221 */ /* 0x001fe40000010000 */
[----:B------:R-:W0:Y:S03]  /*ec30*/  @P0 MUFU.LG2 R4, R10 ;  /* 0x0000000a00040308 */ /* 0x000e260000000c00 */
[----:B------:R-:W-:Y:S01]  /*ec40*/  FSETP.NE.FTZ.AND P3, PT, R12, RZ, PT ;  /* 0x000000ff0c00720b */ /* 0x000fe20003f75000 */
[----:B------:R-:W-:Y:S02]  /*ec50*/  WARPGROUP.DEPBAR.LE gsb0, 0x0 ;  /* 0x00008000000079c5 */ /* 0x000fe40000010000 */
[----:B------:R-:W-:-:S10]  /*ec60*/  WARPGROUP.ARRIVE ;  /* 0x00000000000079c5 */ /* 0x000fd40000000000 */
[----:B------:R-:W1:Y:S01]  /*ec70*/  @P3 MUFU.LG2 R8, R12 ;  /* 0x0000000c00083308 */ /* 0x000e620000000c00 */
[----:B0-----:R-:W-:Y:S01]  /*ec80*/  @P0 FMUL.FTZ R5, R4, 0.69314718246459960938 ;  /* 0x3f31721804050820 */ /* 0x001fe20000410000 */
[----:B------:R-:W-:Y:S01]  /*ec90*/  @P3 FMUL.FTZ R9, R0, 0.69314718246459960938 ;  /* 0x3f31721800093820 */ /* 0x000fe20000410000 */
[----:B------:R-:W-:Y:S02]  /*eca0*/  HGMMA.64x64x16.F32.BF16 R120, gdesc[UR8].tnspB, R120, gsb0 ;  /* 0x40e00000087879f0 */ /* 0x000fe40008001878 */
[----:B------:R-:W-:Y:S01]  /*ecb0*/  @P0 FFMA.FTZ R61, R2, R3, R5 ;  /* 0x00000003023d0223 */ /* 0x000fe20000010005 */
[----:B------:R-:W-:Y:S02]  /*ecc0*/  PLOP3.LUT P0, PT, PT, PT, PT, 0x8, 0x0 ;  /* 0x000000000000781c */ /* 0x000fe40003f0e170 */
[----:B------:R-:W0:Y:S01]  /*ecd0*/  @P3 MUFU.RCP R6, R12 ;  /* 0x0000000c00063308 */ /* 0x000e220000001000 */
[----:B-1----:R-:W-:-:S04]  /*ece0*/  @P3 FMUL.FTZ R8, R8, 0.69314718246459960938 ;  /* 0x3f31721808083820 */ /* 0x002fc80000410000 */
[----:B------:R-:W-:Y:S01]  /*ecf0*/  @P3 FFMA.FTZ R60, R9, R11, R8 ;  /* 0x0000000b093c3223 */ /* 0x000fe20000010008 */
[----:B------:R-:W-:Y:S02]  /*ed00*/  WARPGROUP.DEPBAR.LE gsb0, 0x0 ;  /* 0x00008000000079c5 */ /* 0x000fe40000010000 */
[----:B------:R-:W-:-:S06]  /*ed10*/  WARPGROUP.ARRIVE ;  /* 0x00000000000079c5 */ /* 0x000fcc0000000000 */
[----:B------:R-:W-:Y:S03]  /*ed20*/  HGMMA.64x64x16.F32.BF16 R120, gdesc[UR4].tnspB, R120, gsb0 ;  /* 0x40e00000047879f0 */ /* 0x000fe60008001878 */
[----:B------:R-:W-:Y:S02]  /*ed30*/  WARPGROUP.DEPBAR.LE gsb0, 0x0 ;  /* 0x00008000000079c5 */ /* 0x000fe40000010000 */
[----:B------:R1:W-:Y:S01]  /*ed40*/  @!P1 SYNCS.ARRIVE.TRANS64.RED.A1T0 RZ, [R7+URZ], RZ ;  /* 0x000000ff07ff99a7 */ /* 0x0003e2000810043f */
        /* <DEDUP_REMOVED lines=32> */
.L_x_464:
[----:B------:R-:W2:Y:S01]  /*ef50*/  LDL R74, [R1+0x5c] ;  /* 0x00005c00014a7983 */ /* 0x000ea20000100800 */
[----:B------:R-:W-:Y:S05]  /*ef60*/  WARPSYNC.ALL ;  /* 0x0000000000007948 */ /* 0x000fea0003800000 */
[----:B------:R-:W1:Y:S01]  /*ef70*/  S2R R0, SR_TID.X ;  /* 0x0000000000007919 */ /* 0x000e620000002100 */
[----:B------:R-:W3:Y:S01]  /*ef80*/  S2UR UR5, SR_CgaCtaId ;  /* 0x00000000000579c3 */ /* 0x000ee20000008800 */
[----:B------:R-:W-:Y:S01]  /*ef90*/  UMOV UR4, 0x400 ;  /* 0x0000040000047882 */ /* 0x000fe20000000000 */
[----:B------:R-:W-:Y:S01]  /*efa0*/  BSSY B0, `(.L_x_516) ;  /* 0x0000249000007945 */ /* 0x000fe20003800000 */
[----:B---3--:R-:W-:-:S06]  /*efb0*/  ULEA UR4, UR5, UR4, 0x18 ;  /* 0x0000000405047291 */ /* 0x008fcc000f8ec03f */
[----:B------:R-:W-:Y:S01]  /*efc0*/  IMAD.U32 R2, RZ, RZ, UR4 ;  /* 0x00000004ff027e24 */ /* 0x000fe2000f8e00ff */
[----:B------:R-:W-:Y:S01]  /*efd0*/  BAR.SYNC.DEFER_BLOCKING 0x5, 0x200 ;  /* 0x0148000000007b1d */ /* 0x000fe20000010000 */
[----:B-1----:R-:W-:-:S05]  /*efe0*/  VIADD R75, R0, 0xffffff80 ;  /* 0xffffff80004b7836 */ /* 0x002fca0000000000 */
[----:B------:R-:W-:-:S04]  /*eff0*/  SHF.R.S32.HI R71, RZ, 0x1f, R75 ;  /* 0x0000001fff477819 */ /* 0x000fc8000001144b */
[----:B------:R-:W-:-:S04]  /*f000*/  LEA.HI R62, R71, R75, RZ, 0x3 ;  /* 0x0000004b473e7211 */ /* 0x000fc800078f18ff */
[----:B------:R-:W-:Y:S02]  /*f010*/  LOP3.LUT R3, R62, 0xfffffff8, RZ, 0xc0, !PT ;  /* 0xfffffff83e037812 */ /* 0x000fe400078ec0ff */
[----:B------:R-:W-:-:S03]  /*f020*/  SHF.R.S32.HI R62, RZ, 0x3, R62 ;  /* 0x00000003ff3e7819 */ /* 0x000fc6000001143e */
[----:B------:R-:W-:-:S04]  /*f030*/  IMAD.IADD R3, R75, 0x1, -R3 ;  /* 0x000000014b037824 */ /* 0x000fc800078e0a03 */
[----:B------:R-:W-:Y:S01]  /*f040*/  IMAD.SHL.U32 R59, R3, 0x8, RZ ;  /* 0x00000008033b7824 */ /* 0x000fe200078e00ff */
[----:B0-----:R0:W1:Y:S04]  /*f050*/  LDS.128 R32, [R2+0x308d0] ;  /* 0x0308d00002207984 */ /* 0x0010680000000c00 */
[----:B------:R-:W-:Y:S01]  /*f060*/  SHF.R.S32.HI R58, RZ, 0x1f, R59 ;  /* 0x0000001fff3a7819 */ /* 0x000fe2000001143b */
[----:B------:R-:W-:Y:S06]  /*f070*/  BAR.ARV 0x4, 0x200 ;  /* 0x0108000000007b1d */ /* 0x000fec0000002000 */
[----:B--2---:R-:W-:Y:S01]  /*f080*/  SHF.R.S32.HI R63, RZ, 0x1f, R74 ;  /* 0x0000001fff3f7819 */ /* 0x004fe2000001144a */
[----:B------:R-:W-:-:S03]  /*f090*/  IMAD.SHL.U32 R66, R74, 0x4, RZ ;  /* 0x000000044a427824 */ /* 0x000fc600078e00ff */
[----:B------:R-:W-:Y:S01]  /*f0a0*/  SHF.L.U64.HI R67, R74, 0x2, R63 ;  /* 0x000000024a437819 */ /* 0x000fe2000001023f */
[----:B01----:R-:W-:Y:S06]  /*f0b0*/  @P0 BRA `(.L_x_517) ;  /* 0x0000001800540947 */ /* 0x003fec0003800000 */
[----:B------:R-:W2:Y:S01]  /*f0c0*/  LDL R0, [R1+0x78] ;  /* 0x0000780001007983 */ /* 0x000ea20000100800 */
[----:B------:R-:W-:-:S03]  /*f0d0*/  ULDC UR4, c[0x0][0xad4] ;  /* 0x0002b50000047ab9 */ /* 0x000fc60000000800 */
[----:B------:R-:W3:Y:S01]  /*f0e0*/  LDL.LU R64, [R1+0x60] ;  /* 0x0000600001407983 */ /* 0x000ee20000300800 */
[----:B------:R-:W-:Y:S01]  /*f0f0*/  F2FP.BF16.F32.PACK_AB R14, R27, R26 ;  /* 0x0000001a1b0e723e */ /* 0x000fe200000010ff */
[----:B------:R-:W-:Y:S01]  /*f100*/  IMAD.MOV.U32 R32, RZ, RZ, RZ ;  /* 0x000000ffff207224 */ /* 0x000fe200078e00ff */
[----:B------:R-:W0:Y:S01]  /*f110*/  S2R R5, SR_SWINHI ;  /* 0x0000000000057919 */ /* 0x000e220000002f00 */
[----:B------:R-:W-:Y:S02]  /*f120*/  MOV R24, R2 ;  /* 0x0000000200187202 */ /* 0x000fe40000000f00 */
[----:B0----5:R-:W-:-:S03]  /*f130*/  MOV R25, R5 ;  /* 0x0000000500197202 */ /* 0x021fc60000000f00 */
[----:B--2---:R-:W-:-:S03]  /*f140*/  IMAD.WIDE R10, R0, 0x2, R24 ;  /* 0x00000002000a7825 */ /* 0x004fc600078e0218 */
[C---:B------:R-:W-:Y:S02]  /*f150*/  IADD3 R65, P0, R10.reuse, 0x60, RZ ;  /* 0x000000600a417810 */ /* 0x040fe40007f1e0ff */
[C---:B------:R-:W-:Y:S02]  /*f160*/  IADD3 R15, P1, R10.reuse, 0x40, RZ ;  /* 0x000000400a0f7810 */ /* 0x040fe40007f3e0ff */
[----:B------:R-:W-:Y:S01]  /*f170*/  IADD3 R13, P2, R10, 0x20, RZ ;  /* 0x000000200a0d7810 */ /* 0x000fe20007f5e0ff */
[--C-:B------:R-:W-:Y:S01]  /*f180*/  IMAD.X R5, RZ, RZ, R11.reuse, P0 ;  /* 0x000000ffff057224 */ /* 0x100fe200000e060b */
[----:B---3--:R-:W-:Y:S01]  /*f190*/  ISETP.NE.AND P0, PT, R64, RZ, PT ;  /* 0x000000ff4000720c */ /* 0x008fe20003f05270 */
[----:B------:R-:W-:Y:S01]  /*f1a0*/  IMAD.X R7, RZ, RZ, R11, P1 ;  /* 0x000000ffff077224 */ /* 0x000fe200008e060b */
[----:B------:R-:W-:Y:S02]  /*f1b0*/  LOP3.LUT R9, R10, 0x380, RZ, 0xc0, !PT ;  /* 0x000003800a097812 */ /* 0x000fe400078ec0ff */
[----:B------:R-:W-:Y:S01]  /*f1c0*/  SEL R70, R64, UR4, P0 ;  /* 0x0000000440467c07 */ /* 0x000fe20008000000 */
[----:B------:R-:W-:Y:S05]  /*f1d0*/  WARPSYNC.ALL ;  /* 0x0000000000007948 */ /* 0x000fea0003800000 */
[----:B------:R-:W-:Y:S01]  /*f1e0*/  LOP3.LUT R4, R15, 0x380, RZ, 0xc0, !PT ;  /* 0x000003800f047812 */ /* 0x000fe200078ec0ff */
[----:B------:R-:W-:Y:S01]  /*f1f0*/  ULDC.64 UR6, c[0x0][0xc08] ;  /* 0x0003020000067ab9 */ /* 0x000fe20000000a00 */
[----:B------:R-:W-:Y:S01]  /*f200*/  LOP3.LUT R0, R13, 0x380, RZ, 0xc0, !PT ;  /* 0x000003800d007812 */ /* 0x000fe200078ec0ff */
[----:B------:R-:W-:Y:S01]  /*f210*/  ULDC.64 UR4, c[0x0][0xc00] ;  /* 0x0003000000047ab9 */ /* 0x000fe20000000a00 */
[----:B------:R-:W-:-:S02]  /*f220*/  LOP3.LUT R12, R65, 0x380, RZ, 0xc0, !PT ;  /* 0x00000380410c7812 */ /* 0x000fc400078ec0ff */
[----:B------:R-:W-:Y:S02]  /*f230*/  SHF.R.U64 R9, R9, 0x3, RZ ;  /* 0x0000000309097819 */ /* 0x000fe400000012ff */
[----:B------:R-:W-:Y:S02]  /*f240*/  SHF.R.U64 R4, R4, 0x3, RZ ;  /* 0x0000000304047819 */ /* 0x000fe400000012ff */
[----:B------:R-:W-:Y:S02]  /*f250*/  SHF.R.U64 R0, R0, 0x3, RZ ;  /* 0x0000000300007819 */ /* 0x000fe400000012ff */
[----:B------:R-:W-:Y:S02]  /*f260*/  SHF.R.U64 R12, R12, 0x3, RZ ;  /* 0x000000030c0c7819 */ /* 0x000fe400000012ff */
[----:B------:R-:W-:Y:S01]  /*f270*/  LOP3.LUT R10, R9, R10, RZ, 0x3c, !PT ;  /* 0x0000000a090a7212 */ /* 0x000fe200078e3cff */
[----:B------:R-:W-:Y:S01]  /*f280*/  IMAD.X R9, RZ, RZ, R11, P2 ;  /* 0x000000ffff097224 */ /* 0x000fe200010e060b */
[----:B------:R-:W-:-:S02]  /*f290*/  LOP3.LUT R6, R4, R15, RZ, 0x3c, !PT ;  /* 0x0000000f04067212 */ /* 0x000fc400078e3cff */
[----:B------:R-:W-:Y:S02]  /*f2a0*/  LOP3.LUT R8, R0, R13, RZ, 0x3c, !PT ;  /* 0x0000000d00087212 */ /* 0x000fe400078e3cff */
[----:B------:R-:W-:Y:S02]  /*f2b0*/  LOP3.LUT R4, R12, R65, RZ, 0x3c, !PT ;  /* 0x000000410c047212 */ /* 0x000fe400078e3cff */
[----:B------:R-:W-:Y:S02]  /*f2c0*/  MOV R10, R10 ;  /* 0x0000000a000a7202 */ /* 0x000fe40000000f00 */
[----:B------:R-:W-:Y:S02]  /*f2d0*/  F2FP.BF16.F32.PACK_AB R12, R21, R20 ;  /* 0x00000014150c723e */ /* 0x000fe400000010ff */
[----:B------:R-:W-:Y:S02]  /*f2e0*/  F2FP.BF16.F32.PACK_AB R13, R43, R42 ;  /* 0x0000002a2b0d723e */ /* 0x000fe400000010ff */
[----:B------:R-:W-:Y:S01]  /*f2f0*/  F2FP.BF16.F32.PACK_AB R15, R47, R46 ;  /* 0x0000002e2f0f723e */ /* 0x000fe200000010ff */
[----:B------:R-:W-:Y:S01]  /*f300*/  BAR.SYNC.DEFER_BLOCKING 0x1, 0x180 ;  /* 0x0046000000007b1d */ /* 0x000fe20000010000 */
[----:B------:R-:W-:-:S02]  /*f310*/  MOV R68, R6 ;  /* 0x0000000600447202 */ /* 0x000fc40000000f00 */
[----:B------:R-:W-:Y:S02]  /*f320*/  MOV R0, R4 ;  /* 0x0000000400007202 */ /* 0x000fe40000000f00 */
[----:B------:R-:W-:Y:S02]  /*f330*/  MOV R69, R8 ;  /* 0x0000000800457202 */ /* 0x000fe40000000f00 */
[----:B------:R-:W-:Y:S02]  /*f340*/  F2FP.BF16.F32.PACK_AB R4, R29, R28 ;  /* 0x0000001c1d04723e */ /* 0x000fe400000010ff */
[----:B------:R-:W-:Y:S02]  /*f350*/  F2FP.BF16.F32.PACK_AB R5, R49, R48 ;  /* 0x000000303105723e */ /* 0x000fe400000010ff */
[----:B------:R-:W-:Y:S02]  /*f360*/  F2FP.BF16.F32.PACK_AB R6, R31, R30 ;  /* 0x0000001e1f06723e */ /* 0x000fe400000010ff */
[----:B------:R-:W-:-:S02]  /*f370*/  F2FP.BF16.F32.PACK_AB R7, R51, R50 ;  /* 0x000000323307723e */ /* 0x000fc400000010ff */
[----:B------:R-:W-:Y:S02]  /*f380*/  F2FP.BF16.F32.PACK_AB R8, R37, R36 ;  /* 0x000000242508723e */ /* 0x000fe400000010ff */
[----:B------:R-:W-:Y:S02]  /*f390*/  F2FP.BF16.F32.PACK_AB R9, R53, R52 ;  /* 0x000000343509723e */ /* 0x000fe400000010ff */
[----:B------:R-:W-:Y:S02]  /*f3a0*/  F2FP.BF16.F32.PACK_AB R11, R55, R54 ;  /* 0x00000036370b723e */ /* 0x000fe400000010ff */
[----:B------:R-:W-:Y:S02]  /*f3b0*/  ISETP.NE.U32.AND P3, PT, RZ, UR6, PT ;  /* 0x00000006ff007c0c */ /* 0x000fe4000bf65070 */
[----:B------:R-:W-:Y:S01]  /*f3c0*/  ISETP.NE.U32.AND P0, PT, RZ, UR4, PT ;  /* 0x00000004ff007c0c */ /* 0x000fe2000bf05070 */
[----:B------:R0:W-:Y:S01]  /*f3d0*/  STSM.16.M88.4 [R10], R12 ;  /* 0x0000000c0a007844 */ /* 0x0001e20000000200 */
[----:B------:R-:W-:-:S02]  /*f3e0*/  ISETP.NE.AND.EX P3, PT, RZ, UR7, PT, P3 ;  /* 0x00000007ff007c0c */ /* 0x000fc4000bf65330 */
[----:B------:R-:W-:Y:S01]  /*f3f0*/  IADD3 R64, P1, R66, UR4, RZ ;  /* 0x0000000442407c10 */ /* 0x000fe2000ff3e0ff */
[----:B------:R1:W-:Y:S01]  /*f400*/  STSM.16.M88.4 [R69], R4 ;  /* 0x0000000445007844 */ /* 0x0003e20000000200 */
[----:B------:R-:W-:Y:S02]  /*f410*/  ISETP.NE.AND.EX P0, PT, RZ, UR5, PT, P0 ;  /* 0x00000005ff007c0c */ /* 0x000fe4000bf05300 */
[----:B------:R-:W-:Y:S02]  /*f420*/  IADD3.X R65, R67, UR5, RZ, P1, !PT ;  /* 0x0000000543417c10 */ /* 0x000fe40008ffe4ff */
[----:B0-----:R-:W-:Y:S02]  /*f430*/  F2FP.BF16.F32.PACK_AB R10, R39, R38 ;  /* 0x00000026270a723e */ /* 0x001fe400000010ff */
[----:B------:R-:W-:Y:S02]  /*f440*/  F2FP.BF16.F32.PACK_AB R12, R41, R40 ;  /* 0x00000028290c723e */ /* 0x000fe400000010ff */
[----:B------:R-:W-:Y:S01]  /*f450*/  F2FP.BF16.F32.PACK_AB R13, R57, R56 ;  /* 0x00000038390d723e */ /* 0x000fe200000010ff */
[----:B------:R-:W-:Y:S01]  /*f460*/  STSM.16.M88.4 [R68], R8 ;  /* 0x0000000844007844 */ /* 0x000fe20000000200 */
[----:B------:R-:W-:-:S02]  /*f470*/  F2FP.BF16.F32.PACK_AB R14, R45, R44 ;  /* 0x0000002c2d0e723e */ /* 0x000fc400000010ff */
[----:B------:R-:W-:-:S05]  /*f480*/  F2FP.BF16.F32.PACK_AB R15, R151, R150 ;  /* 0x00000096970f723e */ /* 0x000fca00000010ff */
[----:B------:R0:W-:Y:S01]  /*f490*/  STSM.16.M88.4 [R0], R12 ;  /* 0x0000000c00007844 */ /* 0x0001e20000000200 */
[----:B------:R-:W-:Y:S01]  /*f4a0*/  BAR.SYNC.DEFER_BLOCKING 0x1, 0x180 ;  /* 0x0046000000007b1d */ /* 0x000fe20000010000 */
[----:B------:R-:W-:-:S05]  /*f4b0*/  @P3 IADD3 R66, P1, R66, UR6, RZ ;  /* 0x0000000642423c10 */ /* 0x000fca000ff3e0ff */
[----:B------:R-:W-:Y:S01]  /*f4c0*/  ULDC UR6, c[0x0][0xa88] ;  /* 0x0002a20000067ab9 */ /* 0x000fe20000000800 */
[----:B------:R-:W-:Y:S01]  /*f4d0*/  @P3 IADD3.X R67, R67, UR7, RZ, P1, !PT ;  /* 0x0000000743433c10 */ /* 0x000fe20008ffe4ff */
[----:B-1----:R-:W-:Y:S01]  /*f4e0*/  IMAD.U32 R69, RZ, RZ, UR6 ;  /* 0x00000006ff457e24 */ /* 0x002fe2000f8e00ff */
[----:B------:R-:W-:Y:S01]  /*f4f0*/  ISETP.GT.AND P2, PT, R70, 0x1, PT ;  /* 0x000000014600780c */ /* 0x000fe20003f44270 */
[----:B------:R-:W-:Y:S01]  /*f500*/  IMAD.MOV.U32 R4, RZ, RZ, 0x9b8 ;  /* 0x000009b8ff047424 */ /* 0x000fe200078e00ff */
[----:B0-----:R-:W0:Y:S01]  /*f510*/  LDC R0, c[0x0][0xbe8] ;  /* 0x0002fa00ff007b82 */ /* 0x001e220000000800 */
[----:B------:R1:W5:Y:S04]  /*f520*/  @P0 LDG.E R32, desc[UR56][R64.64] ;  /* 0x0000003840200981 */ /* 0x000368000c1e1900 */
[----:B------:R1:W5:Y:S01]  /*f530*/  @P3 LDG.E R69, desc[UR56][R66.64] ;  /* 0x0000003842453981 */ /* 0x000362000c1e1900 */
[----:B------:R-:W-:-:S02]  /*f540*/  SEL R4, R4, 0x978, P2 ;  /* 0x0000097804047807 */ /* 0x000fc40001000000 */
[----:B------:R-:W-:Y:S02]  /*f550*/  LEA.HI R71, R71, R75, RZ, 0x2 ;  /* 0x0000004b47477211 */ /* 0x000fe400078f10ff */
[----:B------:R1:W2:Y:S01]  /*f560*/  LDC.64 R12, c[0x0][R4+0x220] ;  /* 0x00008800040c7b82 */ /* 0x0002a20000000a00 */
[----:B0-----:R-:W-:-:S07]  /*f570*/  ISETP.NE.AND P1, PT, R0, 0x1, PT ;  /* 0x000000010000780c */ /* 0x001fce0003f25270 */
[----:B------:R1:W0:Y:S08]  /*f580*/  LDC.64 R14, c[0x0][R4+0x218] ;  /* 0x00008600040e7b82 */ /* 0x0002300000000a00 */
[----:B------:R1:W3:Y:S01]  /*f590*/  LDC.64 R10, c[0x0][R4+0x228] ;  /* 0x00008a00040a7b82 */ /* 0x0002e20000000a00 */
[----:B--2---:R-:W-:Y:S05]  /*f5a0*/  @P3 BRA `(.L_x_518) ;  /* 0x0000000000103947 */ /* 0x004fea0003800000 */
[----:B------:R-:W-:Y:S05]  /*f5b0*/  @!P0 BRA `(.L_x_518) ;  /* 0x00000000000c8947 */ /* 0x000fea0003800000 */
[----:B------:R-:W2:Y:S04]  /*f5c0*/  LDG.E R6, desc[UR56][R64.64] ;  /* 0x0000003840067981 */ /* 0x000ea8000c1e1900 */
[----:B-----5:R-:W2:Y:S02]  /*f5d0*/  LDG.E R69, desc[UR56][R64.64+0x4] ;  /* 0x0000043840457981 */ /* 0x020ea4000c1e1900 */
[----:B--2---:R-:W-:-:S07]  /*f5e0*/  IMAD.IADD R69, R69, 0x1, -R6 ;  /* 0x0000000145457824 */ /* 0x004fce00078e0a06 */
.L_x_518:
[----:B------:R-:W2:Y:S04]  /*f5f0*/  LDL R76, [R1+0x74] ;  /* 0x00007400014c7983 */ /* 0x000ea80000100800 */
[----:B------:R-:W0:Y:S04]  /*f600*/  LDL R72, [R1+0x58] ;  /* 0x0000580001487983 */ /* 0x000e280000100800 */
[----:B------:R-:W4:Y:S04]  /*f610*/  LDL R73, [R1+0x68] ;  /* 0x0000680001497983 */ /* 0x000f280000100800 */
[----:B------:R-:W3:Y:S01]  /*f620*/  LDL R70, [R1+0x6c] ;  /* 0x00006c0001467983 */ /* 0x000ee20000100800 */
[----:B------:R-:W-:Y:S01]  /*f630*/  LOP3.LUT R71, R71, 0xfffffffc, RZ, 0xc0, !PT ;  /* 0xfffffffc47477812 */ /* 0x000fe200078ec0ff */
[----:B-1----:R-:W1:Y:S01]  /*f640*/  LDC.64 R4, c[0x0][R4+0x210] ;  /* 0x0000840004047b82 */ /* 0x002e620000000a00 */
[----:B------:R-:W-:-:S03]  /*f650*/  ISETP.NE.U32.AND P0, PT, RZ, UR4, PT ;  /* 0x00000004ff007c0c */ /* 0x000fc6000bf05070 */
[----:B------:R-:W-:Y:S01]  /*f660*/  IMAD.IADD R65, R75, 0x1, -R71 ;  /* 0x000000014b417824 */ /* 0x000fe200078e0a47 */
[----:B------:R-:W-:-:S03]  /*f670*/  ISETP.NE.AND.EX P0, PT, RZ, UR5, PT, P0 ;  /* 0x00000005ff007c0c */ /* 0x000fc6000bf05300 */
[----:B------:R-:W1:Y:S01]  /*f680*/  @P1 LDC R64, c[0x0][0xbec] ;  /* 0x0002fb00ff401b82 */ /* 0x000e620000000800 */
[----:B------:R-:W-:Y:S02]  /*f690*/  LEA.HI R9, R65, R65, RZ, 0x1 ;  /* 0x0000004141097211 */ /* 0x000fe400078f08ff */
[----:B------:R-:W-:Y:S02]  /*f6a0*/  SEL R8, R74, RZ, !P0 ;  /* 0x000000ff4a087207 */ /* 0x000fe40004000000 */
[----:B------:R-:W-:-:S03]  /*f6b0*/  LOP3.LUT R66, R9, 0x1ffffffe, RZ, 0xc0, !PT ;  /* 0x1ffffffe09427812 */ /* 0x000fc600078ec0ff */
[----:B------:R-:W3:Y:S01]  /*f6c0*/  @P1 LDC R71, c[0x0][0xbf0] ;  /* 0x0002fc00ff471b82 */ /* 0x000ee20000000800 */
[----:B------:R-:W-:-:S07]  /*f6d0*/  SEL R63, R63, RZ, !P0 ;  /* 0x000000ff3f3f7207 */ /* 0x000fce0004000000 */
[----:B------:R-:W1:Y:S01]  /*f6e0*/  LDC.64 R6, c[0x0][0xba8] ;  /* 0x0002ea00ff067b82 */ /* 0x000e620000000a00 */
[-C--:B------:R-:W-:Y:S02]  /*f6f0*/  IMAD R9, R13, R8.reuse, RZ ;  /* 0x000000080d097224 */ /* 0x080fe400078e02ff */
[----:B------:R-:W-:Y:S01]  /*f700*/  IMAD.IADD R66, R65, 0x1, -R66 ;  /* 0x0000000141427824 */ /* 0x000fe200078e0a42 */
[----:B------:R-:W1:Y:S01]  /*f710*/  S2R R68, SR_TID.X ;  /* 0x0000000000447919 */ /* 0x000e620000002100 */
[C---:B------:R-:W-:Y:S02]  /*f720*/  IMAD R67, R12.reuse, R63, R9 ;  /* 0x0000003f0c437224 */ /* 0x040fe400078e0209 */
[----:B------:R-:W-:-:S04]  /*f730*/  IMAD.WIDE.U32 R12, R12, R8, RZ ;  /* 0x000000080c0c7225 */ /* 0x000fc800078e00ff */
[----:B------:R-:W-:Y:S01]  /*f740*/  IMAD.IADD R67, R13, 0x1, R67 ;  /* 0x000000010d437824 */ /* 0x000fe200078e0243 */
[----:B-1----:R-:W1:Y:S08]  /*f750*/  @!P2 LDC R6, c[0x0][0xb50] ;  /* 0x0002d400ff06ab82 */ /* 0x002e700000000800 */
[----:B------:R-:W1:Y:S01]  /*f760*/  @!P2 LDC R7, c[0x0][0xb54] ;  /* 0x0002d500ff07ab82 */ /* 0x000e620000000800 */
[----:B------:R-:W-:-:S05]  /*f770*/  VIADD R77, R68, 0xffffff80 ;  /* 0xffffff80444d7836 */ /* 0x000fca0000000000 */
[----:B------:R-:W-:-:S04]  /*f780*/  SHF.R.S32.HI R68, RZ, 0x1f, R77 ;  /* 0x0000001fff447819 */ /* 0x000fc8000001144d */
[----:B------:R-:W-:-:S04]  /*f790*/  LEA.HI R68, R68, R77, RZ, 0x7 ;  /* 0x0000004d44447211 */ /* 0x000fc800078f38ff */
[----:B------:R-:W-:-:S05]  /*f7a0*/  LOP3.LUT R68, R68, 0xffffff80, RZ, 0xc0, !PT ;  /* 0xffffff8044447812 */ /* 0x000fca00078ec0ff */
[----:B------:R-:W-:Y:S02]  /*f7b0*/  IMAD.IADD R68, R77, 0x1, -R68 ;  /* 0x000000014d447824 */ /* 0x000fe400078e0a44 */
[----:B--2---:R-:W-:Y:S02]  /*f7c0*/  IMAD R65, R66, 0x8, R76 ;  /* 0x0000000842417824 */ /* 0x004fe400078e024c */
[-C--:B0-----:R-:W-:Y:S02]  /*f7d0*/  IMAD R9, R15, R72.reuse, RZ ;  /* 0x000000480f097224 */ /* 0x081fe400078e02ff */
[----:B------:R-:W-:-:S04]  /*f7e0*/  IMAD.WIDE.U32 R14, R14, R72, RZ ;  /* 0x000000480e0e7225 */ /* 0x000fc800078e00ff */
[----:B----4-:R-:W-:Y:S01]  /*f7f0*/  IMAD R65, R73, 0xc0, R65 ;  /* 0x000000c049417824 */ /* 0x010fe200078e0241 */
[----:B-----5:R-:W-:-:S03]  /*f800*/  IADD3 R14, P0, P3, R12, R14, R32 ;  /* 0x0000000e0c0e7210 */ /* 0x020fc60007b1e020 */
[----:B------:R-:W-:Y:S01]  /*f810*/  @P1 IMAD.HI.U32 R12, R65, R64, RZ ;  /* 0x00000040410c1227 */ /* 0x000fe200078e00ff */
[----:B---3--:R-:W-:-:S03]  /*f820*/  SEL R63, R70, RZ, P2 ;  /* 0x000000ff463f7207 */ /* 0x008fc60001000000 */
[----:B------:R-:W-:Y:S01]  /*f830*/  IMAD.MOV.U32 R13, RZ, RZ, R65 ;  /* 0x000000ffff0d7224 */ /* 0x000fe200078e0041 */
[----:B------:R-:W-:Y:S01]  /*f840*/  @P1 SHF.R.U32.HI R13, RZ, R71, R12 ;  /* 0x00000047ff0d1219 */ /* 0x000fe2000001160c */
[----:B------:R-:W-:Y:S01]  /*f850*/  IMAD.IADD R66, R15, 0x1, R9 ;  /* 0x000000010f427824 */ /* 0x000fe200078e0209 */
[----:B------:R-:W-:Y:S01]  /*f860*/  SHF.R.S32.HI R9, RZ, 0x1f, R32 ;  /* 0x0000001fff097819 */ /* 0x000fe20000011420 */
[-C--:B------:R-:W-:Y:S02]  /*f870*/  IMAD R15, R11, R63.reuse, RZ ;  /* 0x0000003f0b0f7224 */ /* 0x080fe400078e02ff */
[----:B------:R-:W-:Y:S01]  /*f880*/  IMAD.WIDE.U32 R10, R10, R63, RZ ;  /* 0x0000003f0a0a7225 */ /* 0x000fe200078e00ff */
[----:B------:R-:W-:-:S03]  /*f890*/  IADD3.X R12, R67, R66, R9, P0, P3 ;  /* 0x00000042430c7210 */ /* 0x000fc600007e6409 */
[----:B------:R-:W-:Y:S01]  /*f8a0*/  IMAD.MOV R63, RZ, RZ, -R13 ;  /* 0x000000ffff3f7224 */ /* 0x000fe200078e0a0d */
[----:B------:R-:W-:Y:S01]  /*f8b0*/  IADD3 R10, P0, P3, R13, R14, R10 ;  /* 0x0000000e0d0a7210 */ /* 0x000fe20007b1e00a */
[----:B------:R-:W-:Y:S01]  /*f8c0*/  IMAD.IADD R15, R11, 0x1, R15 ;  /* 0x000000010b0f7824 */ /* 0x000fe200078e020f */
[----:B------:R-:W-:Y:S01]  /*f8d0*/  SHF.R.S32.HI R11, RZ, 0x1f, R13 ;  /* 0x0000001fff0b7819 */ /* 0x000fe2000001140d */
[----:B------:R-:W-:-:S03]  /*f8e0*/  IMAD R13, R0, R63, R65 ;  /* 0x0000003f000d7224 */ /* 0x000fc600078e0241 */
[----:B------:R-:W-:Y:S01]  /*f8f0*/  IADD3.X R11, R11, R12, R15, P0, P3 ;  /* 0x0000000c0b0b7210 */ /* 0x000fe200007e640f */
[-C--:B------:R-:W-:Y:S01]  /*f900*/  IMAD R5, R5, R13.reuse, RZ ;  /* 0x0000000d05057224 */ /* 0x080fe200078e02ff */
[----:B------:R-:W-:Y:S01]  /*f910*/  SHF.R.S32.HI R15, RZ, 0x1f, R13 ;  /* 0x0000001fff0f7819 */ /* 0x000fe2000001140d */
[----:B------:R-:W-:-:S04]  /*f920*/  IMAD.WIDE.U32 R10, R4, R13, R10 ;  /* 0x0000000d040a7225 */ /* 0x000fc800078e000a */
[----:B------:R-:W-:-:S04]  /*f930*/  IMAD R5, R4, R15, R5 ;  /* 0x0000000f04057224 */ /* 0x000fc800078e0205 */
[----:B------:R-:W-:Y:S01]  /*f940*/  IMAD.IADD R4, R11, 0x1, R5 ;  /* 0x000000010b047824 */ /* 0x000fe200078e0205 */
[----:B-1----:R-:W-:-:S04]  /*f950*/  LEA R11, P0, R10, R6, 0x2 ;  /* 0x000000060a0b7211 */ /* 0x002fc800078010ff */
[----:B------:R-:W-:Y:S01]  /*f960*/  LEA.HI.X R7, R10, R7, R4, 0x2, P0 ;  /* 0x000000070a077211 */ /* 0x000fe200000f1404 */
[----:B------:R-:W-:Y:S01]  /*f970*/  SHFL.IDX PT, R12, R11, 0x1, 0x1c1f ;  /* 0x003c1f000b0c7f89 */ /* 0x000fe200000e0000 */
[----:B------:R-:W-:-:S03]  /*f980*/  IMAD R10, R73, 0xc0, R76 ;  /* 0x000000c0490a7824 */ /* 0x000fc600078e024c */
[----:B------:R-:W-:Y:S04]  /*f990*/  SHFL.IDX PT, R4, R11, RZ, 0x1c1f ;  /* 0x001c1fff0b047589 */ /* 0x000fe800000e0000 */
[----:B------:R-:W0:Y:S04]  /*f9a0*/  SHFL.IDX PT, R5, R7, RZ, 0x1c1f ;  /* 0x001c1fff07057589 */ /* 0x000e2800000e0000 */
[----:B------:R-:W1:Y:S01]  /*f9b0*/  SHFL.IDX PT, R13, R7, 0x1, 0x1c1f ;  /* 0x003c1f00070d7f89 */ /* 0x000e6200000e0000 */
[----:B------:R-:W-:Y:S01]  /*f9c0*/  IMAD R63, R69, R0, RZ ;  /* 0x00000000453f7224 */ /* 0x000fe200078e02ff */
[----:B------:R-:W-:Y:S01]  /*f9d0*/  LOP3.LUT P0, RZ, R68, 0x3, RZ, 0xc0, !PT ;  /* 0x0000000344ff7812 */ /* 0x000fe2000780c0ff */
[----:B------:R-:W-:-:S03]  /*f9e0*/  VIADD R6, R10, 0x8 ;  /* 0x000000080a067836 */ /* 0x000fc60000000000 */
[-C--:B------:R-:W-:Y:S02]  /*f9f0*/  ISETP.GE.OR P3, PT, R10, R63.reuse, P0 ;  /* 0x0000003f0a00720c */ /* 0x080fe40000766670 */
[----:B------:R-:W-:-:S11]  /*fa00*/  ISETP.GE.OR P0, PT, R6, R63, P0 ;  /* 0x0000003f0600720c */ /* 0x000fd60000706670 */
[----:B0-----:R0:W-:Y:S04]  /*fa10*/  @!P3 ST.E desc[UR56][R4.64], R61 ;  /* 0x0000003d0400b985 */ /* 0x0011e8000c101938 */
[----:B-1----:R0:W-:Y:S01]  /*fa20*/  @!P0 ST.E desc[UR56][R12.64], R60 ;  /* 0x0000003c0c008985 */ /* 0x0021e2000c101938 */
[----:B------:R-:W-:Y:S05]  /*fa30*/  @P2 BRA `(.L_x_519) ;  /* 0x0000000400b82947 */ /* 0x000fea0003800000 */
[----:B0-----:R-:W0:Y:S01]  /*fa40*/  @P1 LDC R13, c[0x0][0xbec] ;  /* 0x0002fb00ff0d1b82 */ /* 0x001e220000000800 */
[----:B------:R-:W-:Y:S01]  /*fa50*/  ULDC.64 UR4, c[0x0][0xaa0] ;  /* 0x0002a80000047ab9 */ /* 0x000fe20000000a00 */
[----:B------:R-:W-:Y:S02]  /*fa60*/  IMAD R5, R62, 0x40, R59 ;  /* 0x000000403e057824 */ /* 0x000fe400078e023b */
[----:B------:R-:W-:Y:S02]  /*fa70*/  IMAD R9, R9, UR4, RZ ;  /* 0x0000000409097c24 */ /* 0x000fe4000f8e02ff */
[----:B------:R-:W-:Y:S02]  /*fa80*/  IMAD.WIDE R24, R5, 0x2, R24 ;  /* 0x0000000205187825 */ /* 0x000fe400078e0218 */
[----:B------:R-:W1:Y:S02]  /*fa90*/  @P1 LDC R14, c[0x0][0xbf0] ;  /* 0x0002fc00ff0e1b82 */ /* 0x000e640000000800 */
[----:B------:R-:W-:Y:S01]  /*faa0*/  IMAD R9, R32, UR5, R9 ;  /* 0x0000000520097c24 */ /* 0x000fe2000f8e0209 */
[----:B------:R-:W-:Y:S01]  /*fab0*/  IADD3 R27, P0, R24, 0x1800, RZ ;  /* 0x00001800181b7810 */ /* 0x000fe20007f1e0ff */
[----:B------:R-:W-:Y:S01]  /*fac0*/  IMAD.WIDE.U32 R10, R32, UR4, RZ ;  /* 0x00000004200a7c25 */ /* 0x000fe2000f8e00ff */
[C---:B------:R-:W-:Y:S01]  /*fad0*/  IADD3 R29, P2, R24.reuse, 0x3000, RZ ;  /* 0x00003000181d7810 */ /* 0x040fe20007f5e0ff */
[----:B------:R-:W-:Y:S01]  /*fae0*/  ULDC.64 UR4, c[0x0][0xae8] ;  /* 0x0002ba0000047ab9 */ /* 0x000fe20000000a00 */
[----:B------:R-:W-:Y:S01]  /*faf0*/  IADD3 R37, P3, R24, 0x4800, RZ ;  /* 0x0000480018257810 */ /* 0x000fe20007f7e0ff */
[----:B------:R-:W-:Y:S01]  /*fb00*/  IMAD R3, R3, 0x30, R62 ;  /* 0x0000003003037824 */ /* 0x000fe200078e023e */
[----:B------:R-:W-:Y:S01]  /*fb10*/  LOP3.LUT R26, R27, 0x380, RZ, 0xc0, !PT ;  /* 0x000003801b1a7812 */ /* 0x000fe200078ec0ff */
[----:B------:R-:W-:Y:S01]  /*fb20*/  IMAD.IADD R11, R11, 0x1, R9 ;  /* 0x000000010b0b7824 */ /* 0x000fe200078e0209 */
[----:B------:R-:W-:Y:S01]  /*fb30*/  LOP3.LUT R28, R29, 0x380, RZ, 0xc0, !PT ;  /* 0x000003801d1c7812 */ /* 0x000fe200078ec0ff */
[----:B------:R-:W-:Y:S01]  /*fb40*/  IMAD R12, R73, 0xc0, R3 ;  /* 0x000000c0490c7824 */ /* 0x000fe200078e0203 */
[----:B------:R-:W-:Y:S01]  /*fb50*/  LOP3.LUT R36, R37, 0x380, RZ, 0xc0, !PT ;  /* 0x0000038025247812 */ /* 0x000fe200078ec0ff */
[----:B------:R-:W-:Y:S01]  /*fb60*/  IMAD.WIDE.U32 R10, R72, UR4, R10 ;  /* 0x00000004480a7c25 */ /* 0x000fe2000f8e000a */
[----:B------:R-:W-:-:S02]  /*fb70*/  LOP3.LUT R5, R24, 0x380, RZ, 0xc0, !PT ;  /* 0x0000038018057812 */ /* 0x000fc400078ec0ff */
[----:B------:R-:W-:Y:S01]  /*fb80*/  SHF.R.S32.HI R9, RZ, 0x1f, R8 ;  /* 0x0000001fff097819 */ /* 0x000fe20000011408 */
[----:B0-----:R-:W-:Y:S01]  /*fb90*/  @P1 IMAD.HI.U32 R3, R12, R13, RZ ;  /* 0x0000000d0c031227 */ /* 0x001fe200078e00ff */
[----:B------:R-:W-:Y:S02]  /*fba0*/  SHF.R.U64 R26, R26, 0x3, RZ ;  /* 0x000000031a1a7819 */ /* 0x000fe400000012ff */
[----:B------:R-:W-:Y:S01]  /*fbb0*/  SHF.R.U64 R28, R28, 0x3, RZ ;  /* 0x000000031c1c7819 */ /* 0x000fe200000012ff */
[----:B------:R-:W-:Y:S01]  /*fbc0*/  IMAD R11, R72, UR5, R11 ;  /* 0x00000005480b7c24 */ /* 0x000fe2000f8e020b */
[----:B------:R-:W-:Y:S01]  /*fbd0*/  SHF.R.U64 R36, R36, 0x3, RZ ;  /* 0x0000000324247819 */ /* 0x000fe200000012ff */
[----:B------:R-:W-:Y:S01]  /*fbe0*/  ULDC.64 UR4, c[0x0][0xaf0] ;  /* 0x0002bc0000047ab9 */ /* 0x000fe20000000a00 */
[----:B------:R-:W-:Y:S01]  /*fbf0*/  SHF.R.U64 R5, R5, 0x3, RZ ;  /* 0x0000000305057819 */ /* 0x000fe200000012ff */
[----:B------:R-:W-:Y:S01]  /*fc00*/  IMAD R9, R9, UR4, RZ ;  /* 0x0000000409097c24 */ /* 0x000fe2000f8e02ff */
[----:B------:R-:W-:Y:S01]  /*fc10*/  LOP3.LUT R26, R26, R27, RZ, 0x3c, !PT ;  /* 0x0000001b1a1a7212 */ /* 0x000fe200078e3cff */
[----:B------:R-:W-:Y:S01]  /*fc20*/  IMAD.MOV.U32 R13, RZ, RZ, R12 ;  /* 0x000000ffff0d7224 */ /* 0x000fe200078e000c */
[----:B------:R-:W-:Y:S01]  /*fc30*/  LOP3.LUT R28, R28, R29, RZ, 0x3c, !PT ;  /* 0x0000001d1c1c7212 */ /* 0x000fe200078e3cff */
[--C-:B------:R-:W-:Y:S01]  /*fc40*/  IMAD.X R27, RZ, RZ, R25.reuse, P0 ;  /* 0x000000ffff1b7224 */ /* 0x100fe200000e0619 */
[----:B------:R-:W-:Y:S01]  /*fc50*/  LOP3.LUT R36, R36, R37, RZ, 0x3c, !PT ;  /* 0x0000002524247212 */ /* 0x000fe200078e3cff */
[--C-:B------:R-:W-:Y:S01]  /*fc60*/  IMAD.X R29, RZ, RZ, R25.reuse, P2 ;  /* 0x000000ffff1d7224 */ /* 0x100fe200010e0619 */
[----:B------:R-:W-:Y:S01]  /*fc70*/  LOP3.LUT R4, R5, R24, RZ, 0x3c, !PT ;  /* 0x0000001805047212 */ /* 0x000fe200078e3cff */
[----:B------:R-:W-:Y:S01]  /*fc80*/  IMAD.X R37, RZ, RZ, R25, P3 ;  /* 0x000000ffff257224 */ /* 0x000fe200018e0619 */
[----:B-1----:R-:W-:Y:S01]  /*fc90*/  @P1 SHF.R.U32.HI R13, RZ, R14, R3 ;  /* 0x0000000eff0d1219 */ /* 0x002fe20000011603 */
[----:B------:R-:W-:-:S02]  /*fca0*/  IMAD.MOV.U32 R5, RZ, RZ, R25 ;  /* 0x000000ffff057224 */ /* 0x000fc400078e0019 */
[C---:B------:R-:W-:Y:S01]  /*fcb0*/  IMAD R15, R8.reuse, UR5, R9 ;  /* 0x00000005080f7c24 */ /* 0x040fe2000f8e0209 */
[----:B------:R-:W5:Y:S01]  /*fcc0*/  LD.E.128 R24, desc[UR56][R26.64] ;  /* 0x000000381a187980 */ /* 0x000f62000c101d00 */
[----:B------:R-:W-:Y:S01]  /*fcd0*/  IMAD.WIDE.U32 R8, R8, UR4, R10 ;  /* 0x0000000408087c25 */ /* 0x000fe2000f8e000a */
[--C-:B------:R-:W-:Y:S01]  /*fce0*/  SHF.R.S32.HI R10, RZ, 0x1f, R13.reuse ;  /* 0x0000001fff0a7819 */ /* 0x100fe2000001140d */
[----:B------:R-:W-:Y:S01]  /*fcf0*/  ULDC.64 UR4, c[0x0][0xae0] ;  /* 0x0002b80000047ab9 */ /* 0x000fe20000000a00 */
[----:B------:R-:W5:Y:S01]  /*fd00*/  LD.E.128 R4, desc[UR56][R4.64] ;  /* 0x0000003804047980 */ /* 0x000f62000c101d00 */
[----:B------:R-:W-:-:S03]  /*fd10*/  IMAD.MOV R11, RZ, RZ, -R13 ;  /* 0x000000ffff0b7224 */ /* 0x000fc600078e0a0d */
[----:B------:R-:W5:Y:S01]  /*fd20*/  LD.E.128 R28, desc[UR56][R28.64] ;  /* 0x000000381c1c7980 */ /* 0x000f62000c101d00 */
[----:B------:R-:W-:-:S03]  /*fd30*/  IMAD R11, R0, R11, R12 ;  /* 0x0000000b000b7224 */ /* 0x000fc600078e020c */
[----:B------:R-:W5:Y:S01]  /*fd40*/  LD.E.128 R36, desc[UR56][R36.64] ;  /* 0x0000003824247980 */ /* 0x000f62000c101d00 */
[----:B------:R-:W-:Y:S01]  /*fd50*/  IMAD.IADD R9, R9, 0x1, R15 ;  /* 0x0000000109097824 */ /* 0x000fe200078e020f */
[----:B------:R-:W-:Y:S01]  /*fd60*/  @!PT LDS RZ, [RZ] ;  /* 0x00000000fffff984 */ /* 0x000fe20000000800 */
[----:B------:R-:W-:Y:S01]  /*fd70*/  @!PT LDS RZ, [RZ] ;  /* 0x00000000fffff984 */ /* 0x000fe20000000800 */
[----:B------:R-:W-:Y:S01]  /*fd80*/  @!PT LDS RZ, [RZ] ;  /* 0x00000000fffff984 */ /* 0x000fe20000000800 */
[----:B------:R-:W-:Y:S01]  /*fd90*/  @!PT LDS RZ, [RZ] ;  /* 0x00000000fffff984 */ /* 0x000fe20000000800 */
[----:B------:R0:W-:Y:S06]  /*fda0*/  MEMBAR.ALL.CTA ;  /* 0x0000000000007992 */ /* 0x0001ec0000008000 */
[----:B0-----:R-:W0:Y:S01]  /*fdb0*/  FENCE.VIEW.ASYNC.S ;  /* 0x00000000000073c6 */ /* 0x001e220000000000 */
[----:B------:R-:W-:Y:S01]  /*fdc0*/  IMAD R10, R10, UR4, RZ ;  /* 0x000000040a0a7c24 */ /* 0x000fe2000f8e02ff */
[----:B------:R-:W-:Y:S01]  /*fdd0*/  SHF.R.S32.HI R0, RZ, 0x1f, R11 ;  /* 0x0000001fff007819 */ /* 0x000fe2000001140b */
[----:B------:R-:W-:-:S04]  /*fde0*/  IMAD.WIDE.U32 R8, R13, UR4, R8 ;  /* 0x000000040d087c25 */ /* 0x000fc8000f8e0008 */
[----:B------:R-:W-:Y:S01]  /*fdf0*/  IMAD R15, R13, UR5, R10 ;  /* 0x000000050d0f7c24 */ /* 0x000fe2000f8e020a */
[----:B------:R-:W-:Y:S02]  /*fe00*/  ULDC.64 UR4, c[0x0][0xad8] ;  /* 0x0002b60000047ab9 */ /* 0x000fe40000000a00 */
[----:B------:R-:W-:Y:S02]  /*fe10*/  IMAD R0, R0, UR4, RZ ;  /* 0x0000000400007c24 */ /* 0x000fe4000f8e02ff */
[----:B------:R-:W-:Y:S02]  /*fe20*/  IMAD.IADD R9, R9, 0x1, R15 ;  /* 0x0000000109097824 */ /* 0x000fe400078e020f */
[----:B------:R-:W-:Y:S02]  /*fe30*/  VIADD R3, R2, 0x30820 ;  /* 0x0003082002037836 */ /* 0x000fe40000000000 */
[----:B------:R-:W-:-:S04]  /*fe40*/  IMAD.WIDE.U32 R8, R11, UR4, R8 ;  /* 0x000000040b087c25 */ /* 0x000fc8000f8e0008 */
[----:B------:R-:W-:Y:S01]  /*fe50*/  IMAD R41, R11, UR5, R0 ;  /* 0x000000050b297c24 */ /* 0x000fe2000f8e0200 */
[----:B------:R-:W-:Y:S01]  /*fe60*/  ULDC.64 UR4, c[0x0][0xa80] ;  /* 0x0002a00000047ab9 */ /* 0x000fe20000000a00 */
[----:B------:R-:W-:Y:S02]  /*fe70*/  PRMT R3, RZ, 0x654, R3 ;  /* 0x00000654ff037816 */ /* 0x000fe40000000003 */
[----:B------:R-:W-:Y:S01]  /*fe80*/  IMAD.IADD R41, R9, 0x1, R41 ;  /* 0x0000000109297824 */ /* 0x000fe200078e0229 */
[C---:B------:R-:W-:Y:S01]  /*fe90*/  LEA R40, P0, R8.reuse, UR4, 0x1 ;  /* 0x0000000408287c11 */ /* 0x040fe2000f8008ff */
[----:B------:R-:W-:Y:S01]  /*fea0*/  UMOV UR4, 0xffffffff ;  /* 0xffffffff00047882 */ /* 0x000fe20000000000 */
[----:B0-----:R0:W-:Y:S02]  /*feb0*/  SYNCS.ARRIVE.TRANS64.RED.A1T0 RZ, [R3+URZ], RZ ;  /* 0x000000ff03ff79a7 */ /* 0x0011e4000810043f */
[----:B------:R-:W-:Y:S01]  /*fec0*/  LEA.HI.X R41, R8, UR5, R41, 0x1, P0 ;  /* 0x0000000508297c11 */ /* 0x000fe200080f0c29 */
[----:B------:R-:W-:Y:S08]  /*fed0*/  BRA.DIV UR4, `(.L_x_520) ;  /* 0x0000008a04207947 */ /* 0x000ff0000b800000 */
[----:B0-----:R-:W0:Y:S01]  /*fee0*/  SHFL.IDX PT, R3, R40, RZ, 0x181f ;  /* 0x00181fff28037589 */ /* 0x001e2200000e0000 */
[----:B------:R-:W-:Y:S01]  /*fef0*/  ULDC UR4, c[0x0][0xac8] ;  /* 0x0002b20000047ab9 */ /* 0x000fe20000000800 */
[----:B------:R-:W-:Y:S01]  /*ff00*/  IMAD R42, R73, 0xc0, R62 ;  /* 0x000000c0492a7824 */ /* 0x000fe200078e023e */
[----:B------:R-:W-:Y:S01]  /*ff10*/  ISETP.GE.AND P0, PT, R59, UR4, PT ;  /* 0x000000043b007c0c */ /* 0x000fe2000bf06270 */
[----:B------:R-:W1:Y:S02]  /*ff20*/  SHFL.IDX PT, R9, R40, 0x1, 0x181f ;  /* 0x00381f0028097f89 */ /* 0x000e6400000e0000 */
[C---:B------:R-:W-:Y:S01]  /*ff30*/  VIADD R20, R42.reuse, 0x60 ;  /* 0x000000602a147836 */ /* 0x040fe20000000000 */
[C---:B------:R-:W-:Y:S01]  /*ff40*/  IADD3 R12, R42.reuse, 0x30, RZ ;  /* 0x000000302a0c7810 */ /* 0x040fe20007ffe0ff */
[----:B------:R-:W2:Y:S01]  /*ff50*/  SHFL.IDX PT, R0, R41, RZ, 0x181f ;  /* 0x00181fff29007589 */ /* 0x000ea200000e0000 */
[-C--:B------:R-:W-:Y:S02]  /*ff60*/  ISETP.GE.OR P2, PT, R42, R63.reuse, P0 ;  /* 0x0000003f2a00720c */ /* 0x080fe40000746670 */
[-C--:B------:R-:W-:Y:S01]  /*ff70*/  ISETP.GE.OR P3, PT, R12, R63.reuse, P0 ;  /* 0x0000003f0c00720c */ /* 0x080fe20000766670 */
[----:B------:R-:W3:Y:S01]  /*ff80*/  SHFL.IDX PT, R14, R40, 0x2, 0x181f ;  /* 0x00581f00280e7f89 */ /* 0x000ee200000e0000 */
[----:B------:R-:W-:-:S03]  /*ff90*/  ISETP.GE.OR P4, PT, R20, R63, P0 ;  /* 0x0000003f1400720c */ /* 0x000fc60000786670 */
[----:B------:R-:W4:Y:S04]  /*ffa0*/  SHFL.IDX PT, R8, R41, 0x1, 0x181f ;  /* 0x00381f0029087f89 */ /* 0x000f2800000e0000 */
[----:B------:R-:W4:Y:S02]  /*ffb0*/  SHFL.IDX PT, R10, R41, 0x2, 0x181f ;  /* 0x00581f00290a7f89 */ /* 0x000f2400000e0000 */
[C---:B0-----:R-:W-:Y:S02]  /*ffc0*/  @!P2 LEA R32, P5, R59.reuse, R3, 0x1 ;  /* 0x000000033b20a211 */ /* 0x041fe400078a08ff */
[C---:B-1----:R-:W-:Y:S02]  /*ffd0*/  @!P3 LEA R20, P1, R59.reuse, R9, 0x1 ;  /* 0x000000093b14b211 */ /* 0x042fe400078208ff */
[----:B--2---:R-:W-:-:S02]  /*ffe0*/  @!P2 LEA.HI.X R3, R59, R0, R58, 0x1, P5 ;  /* 0x000000003b03a211 */ /* 0x004fc400028f0c3a */
[----:B------:R-:W0:Y:S01]  /*fff0*/  SHFL.IDX PT, R0, R41, 0x3, 0x181f ;  /* 0x00781f0029007f89 */ /* 0x000e2200000e0000 */
[C---:B---3--:R-:W-:Y:S02]  /*10000*/  @!P4 LEA R43, P5, R59.reuse, R14, 0x1 ;  /* 0x0000000e3b2bc211 */ /* 0x048fe400078a08ff */
[----:B------:R-:W-:Y:S01]  /*10010*/  @!P2 IMAD.MOV.U32 R9, RZ, RZ, R3 ;  /* 0x000000ffff09a224 */ /* 0x000fe200078e0003 */
[----:B------:R-:W1:Y:S01]  /*10020*/  SHFL.IDX PT, R14, R40, 0x3, 0x181f ;  /* 0x00781f00280e7f89 */ /* 0x000e6200000e0000 */
[C---:B----4-:R-:W-:Y:S01]  /*10030*/  @!P3 LEA.HI.X R21, R59.reuse, R8, R58, 0x1, P1 ;  /* 0x000000083b15b211 */ /* 0x050fe200008f0c3a */
[----:B------:R-:W-:Y:S01]  /*10040*/  @!P2 IMAD.MOV.U32 R8, RZ, RZ, R32 ;  /* 0x000000ffff08a224 */ /* 0x000fe200078e0020 */
[----:B------:R-:W-:-:S04]  /*10050*/  @!P4 LEA.HI.X R10, R59, R10, R58, 0x1, P5 ;  /* 0x0000000a3b0ac211 */ /* 0x000fc800028f0c3a */
[----:B-----5:R2:W-:Y:S04]  /*10060*/  @!P2 ST.E.128 desc[UR56][R8.64], R4 ;  /* 0x000000040800a985 */ /* 0x0205e8000c101d38 */
[----:B------:R3:W-:Y:S01]  /*10070*/  @!P3 ST.E.128 desc[UR56][R20.64], R24 ;  /* 0x000000181400b985 */ /* 0x0007e2000c101d38 */
[----:B--2---:R-:W-:Y:S02]  /*10080*/  @!P4 IMAD.MOV.U32 R4, RZ, RZ, R43 ;  /* 0x000000ffff04c224 */ /* 0x004fe400078e002b */
[----:B------:R-:W-:-:S05]  /*10090*/  @!P4 IMAD.MOV.U32 R5, RZ, RZ, R10 ;  /* 0x000000ffff05c224 */ /* 0x000fca00078e000a */
[----:B01----:R3:W-:Y:S02]  /*100a0*/  @!P4 ST.E.128 desc[UR56][R4.64], R28 ;  /* 0x0000001c0400c985 */ /* 0x0037e4000c101d38 */
.L_x_702:
[----:B------:R-:W-:-:S05]  /*100b0*/  VIADD R42, R42, 0x90 ;  /* 0x000000902a2a7836 */ /* 0x000fca0000000000 */
[----:B------:R-:W-:-:S13]  /*100c0*/  ISETP.GE.OR P0, PT, R42, R63, P0 ;  /* 0x0000003f2a00720c */ /* 0x000fda0000706670 */
[----:B------:R-:W-:Y:S05]  /*100d0*/  @P0 BRA `(.L_x_521) ;  /* 0x0000001000d40947 */ /* 0x000fea0003800000 */
[----:B------:R-:W-:-:S04]  /*100e0*/  LEA R14, P0, R59, R14, 0x1 ;  /* 0x0000000e3b0e7211 */ /* 0x000fc800078008ff */
[----:B------:R-:W-:-:S05]  /*100f0*/  LEA.HI.X R15, R59, R0, R58, 0x1, P0 ;  /* 0x000000003b0f7211 */ /* 0x000fca00000f0c3a */
[----:B------:R4:W-:Y:S01]  /*10100*/  ST.E.128 desc[UR56][R14.64], R36 ;  /* 0x000000240e007985 */ /* 0x0009e2000c101d38 */
[----:B------:R-:W-:Y:S05]  /*10110*/  BRA `(.L_x_521) ;  /* 0x0000001000c47947 */ /* 0x000fea0003800000 */
.L_x_519:
[----:B------:R-:W-:Y:S01]  /*10120*/  ULDC.64 UR4, c[0x0][0xb08] ;  /* 0x0002c20000047ab9 */ /* 0x000fe20000000a00 */
[----:B0-----:R-:W0:Y:S01]  /*10130*/  @P1 LDC R12, c[0x0][0xbec] ;  /* 0x0002fb00ff0c1b82 */ /* 0x001e220000000800 */
[----:B------:R-:W-:Y:S01]  /*10140*/  IMAD R9, R9, UR4, RZ ;  /* 0x0000000409097c24 */ /* 0x000fe2000f8e02ff */
[----:B------:R-:W-:Y:S01]  /*10150*/  SHF.R.S32.HI R3, RZ, 0x1f, R8 ;  /* 0x0000001fff037819 */ /* 0x000fe20000011408 */
[----:B------:R-:W-:Y:S01]  /*10160*/  IMAD.WIDE.U32 R4, R32, UR4, RZ ;  /* 0x0000000420047c25 */ /* 0x000fe2000f8e00ff */
[----:B------:R-:W-:-:S03]  /*10170*/  ULDC.64 UR6, c[0x0][0xb30] ;  /* 0x0002cc0000067ab9 */ /* 0x000fc60000000a00 */
[----:B------:R-:W-:Y:S01]  /*10180*/  IMAD R9, R32, UR5, R9 ;  /* 0x0000000520097c24 */ /* 0x000fe2000f8e0209 */
[----:B------:R-:W1:Y:S01]  /*10190*/  @P1 LDC R11, c[0x0][0xbf0] ;  /* 0x0002fc00ff0b1b82 */ /* 0x000e620000000800 */
[----:B------:R-:W-:Y:S02]  /*101a0*/  ULDC.64 UR4, c[0x0][0xb38] ;  /* 0x0002ce0000047ab9 */ /* 0x000fe40000000a00 */
[----:B------:R-:W-:Y:S02]  /*101b0*/  IMAD.IADD R5, R5, 0x1, R9 ;  /* 0x0000000105057824 */ /* 0x000fe400078e0209 */
[----:B------:R-:W-:-:S04]  /*101c0*/  IMAD.WIDE.U32 R4, R72, UR4, R4 ;  /* 0x0000000448047c25 */ /* 0x000fc8000f8e0004 */
[----:B------:R-:W-:Y:S01]  /*101d0*/  IMAD R5, R72, UR5, R5 ;  /* 0x0000000548057c24 */ /* 0x000fe2000f8e0205 */
[----:B------:R-:W-:Y:S02]  /*101e0*/  ULDC.64 UR4, c[0x0][0xb40] ;  /* 0x0002d00000047ab9 */ /* 0x000fe40000000a00 */
[----:B------:R-:W-:Y:S02]  /*101f0*/  IMAD R3, R3, UR4, RZ ;  /* 0x0000000403037c24 */ /* 0x000fe4000f8e02ff */
[----:B0-----:R-:W-:-:S04]  /*10200*/  @P1 IMAD.HI.U32 R12, R65, R12, RZ ;  /* 0x0000000c410c1227 */ /* 0x001fc800078e00ff */
[C---:B------:R-:W-:Y:S02]  /*10210*/  IMAD R7, R8.reuse, UR5, R3 ;  /* 0x0000000508077c24 */ /* 0x040fe4000f8e0203 */
[----:B------:R-:W-:Y:S01]  /*10220*/  IMAD.WIDE.U32 R8, R8, UR4, R4 ;  /* 0x0000000408087c25 */ /* 0x000fe2000f8e0004 */
[----:B------:R-:W-:-:S03]  /*10230*/  ULDC.64 UR4, c[0x0][0xb48] ;  /* 0x0002d20000047ab9 */ /* 0x000fc60000000a00 */
[----:B------:R-:W-:Y:S01]  /*10240*/  IMAD.MOV.U32 R3, RZ, RZ, R65 ;  /* 0x000000ffff037224 */ /* 0x000fe200078e0041 */
[----:B-1----:R-:W-:Y:S01]  /*10250*/  @P1 SHF.R.U32.HI R3, RZ, R11, R12 ;  /* 0x0000000bff031219 */ /* 0x002fe2000001160c */
[----:B------:R-:W-:-:S03]  /*10260*/  IMAD.IADD R9, R9, 0x1, R7 ;  /* 0x0000000109097824 */ /* 0x000fc600078e0207 */
[----:B------:R-:W-:Y:S01]  /*10270*/  SHF.R.S32.HI R7, RZ, 0x1f, R3 ;  /* 0x0000001fff077819 */ /* 0x000fe20000011403 */
[----:B------:R-:W-:-:S04]  /*10280*/  IMAD.WIDE.U32 R4, R70, UR4, R8 ;  /* 0x0000000446047c25 */ /* 0x000fc8000f8e0008 */
[----:B------:R-:W-:Y:S02]  /*10290*/  IMAD.MOV R9, RZ, RZ, -R3 ;  /* 0x000000ffff097224 */ /* 0x000fe400078e0a03 */
[----:B------:R-:W-:Y:S02]  /*102a0*/  IMAD R8, R7, UR6, RZ ;  /* 0x0000000607087c24 */ /* 0x000fe4000f8e02ff */
[----:B------:R-:W-:Y:S01]  /*102b0*/  IMAD R5, R70, UR5, R5 ;  /* 0x0000000546057c24 */ /* 0x000fe2000f8e0205 */
[----:B------:R-:W-:Y:S01]  /*102c0*/  ULDC.64 UR4, c[0x0][0xb28] ;  /* 0x0002ca0000047ab9 */ /* 0x000fe20000000a00 */
[----:B------:R-:W-:Y:S02]  /*102d0*/  IMAD R7, R0, R9, R65 ;  /* 0x0000000900077224 */ /* 0x000fe400078e0241 */
[C---:B------:R-:W-:Y:S02]  /*102e0*/  IMAD R9, R3.reuse, UR7, R8 ;  /* 0x0000000703097c24 */ /* 0x040fe4000f8e0208 */
[----:B------:R-:W-:Y:S01]  /*102f0*/  IMAD.WIDE.U32 R4, R3, UR6, R4 ;  /* 0x0000000603047c25 */ /* 0x000fe2000f8e0004 */
[----:B------:R-:W-:-:S02]  /*10300*/  SHF.R.S32.HI R3, RZ, 0x1f, R68 ;  /* 0x0000001fff037819 */ /* 0x000fc40000011444 */
[----:B------:R-:W-:Y:S01]  /*10310*/  SHF.R.S32.HI R0, RZ, 0x1f, R7 ;  /* 0x0000001fff007819 */ /* 0x000fe20000011407 */
[----:B------:R-:W-:Y:S01]  /*10320*/  IMAD.IADD R5, R5, 0x1, R9 ;  /* 0x0000000105057824 */ /* 0x000fe200078e0209 */
[----:B------:R-:W-:Y:S01]  /*10330*/  LEA.HI R8, R3, R68, RZ, 0x2 ;  /* 0x0000004403087211 */ /* 0x000fe200078f10ff */
[----:B------:R-:W-:Y:S02]  /*10340*/  VIADD R3, R2, 0x30820 ;  /* 0x0003082002037836 */ /* 0x000fe40000000000 */
[----:B------:R-:W-:Y:S01]  /*10350*/  IMAD R0, R0, UR4, RZ ;  /* 0x0000000400007c24 */ /* 0x000fe2000f8e02ff */
[----:B------:R-:W-:Y:S01]  /*10360*/  LOP3.LUT R9, R8, 0x7ffffffc, RZ, 0xc0, !PT ;  /* 0x7ffffffc08097812 */ /* 0x000fe200078ec0ff */
[----:B------:R-:W-:Y:S01]  /*10370*/  IMAD.WIDE.U32 R4, R7, UR4, R4 ;  /* 0x0000000407047c25 */ /* 0x000fe2000f8e0004 */
[----:B------:R-:W-:-:S03]  /*10380*/  PRMT R8, RZ, 0x654, R3 ;  /* 0x00000654ff087816 */ /* 0x000fc60000000003 */
[----:B------:R-:W-:Y:S01]  /*10390*/  IMAD.IADD R9, R68, 0x1, -R9 ;  /* 0x0000000144097824 */ /* 0x000fe200078e0a09 */
[----:B------:R0:W-:Y:S01]  /*103a0*/  SYNCS.ARRIVE.TRANS64.RED.A1T0 RZ, [R8+URZ], RZ ;  /* 0x000000ff08ff79a7 */ /* 0x0001e2000810043f */
[----:B------:R-:W-:Y:S01]  /*103b0*/  IMAD R3, R7, UR5, R0 ;  /* 0x0000000507037c24 */ /* 0x000fe2000f8e0200 */
[----:B------:R-:W-:Y:S01]  /*103c0*/  ULDC.64 UR4, c[0x0][0xb00] ;  /* 0x0002c00000047ab9 */ /* 0x000fe20000000a00 */
[----:B------:R-:W-:Y:S01]  /*103d0*/  IMAD.SHL.U32 R7, R9, 0x2, RZ ;  /* 0x0000000209077824 */ /* 0x000fe200078e00ff */
[C---:B------:R-:W-:Y:S01]  /*103e0*/  LEA R0, P0, R4.reuse, UR4, 0x2 ;  /* 0x0000000404007c11 */ /* 0x040fe2000f8010ff */
[----:B------:R-:W-:Y:S01]  /*103f0*/  IMAD.IADD R3, R5, 0x1, R3 ;  /* 0x0000000105037824 */ /* 0x000fe200078e0203 */
[----:B------:R-:W-:Y:S01]  /*10400*/  UMOV UR4, 0xffffffff ;  /* 0xffffffff00047882 */ /* 0x000fe20000000000 */
[C---:B------:R-:W-:Y:S02]  /*10410*/  VIADD R32, R7.reuse, 0x30 ;  /* 0x0000003007207836 */ /* 0x040fe40000000000 */
[C---:B------:R-:W-:Y:S01]  /*10420*/  VIADD R60, R7.reuse, 0x38 ;  /* 0x00000038073c7836 */ /* 0x040fe20000000000 */
[----:B------:R-:W-:Y:S01]  /*10430*/  LEA.HI.X R4, R4, UR5, R3, 0x2, P0 ;  /* 0x0000000504047c11 */ /* 0x000fe200080f1403 */
[C---:B------:R-:W-:Y:S01]  /*10440*/  VIADD R62, R7.reuse, 0x8 ;  /* 0x00000008073e7836 */ /* 0x040fe20000000000 */
[----:B------:R-:W-:Y:S01]  /*10450*/  SHF.R.S32.HI R73, RZ, 0x1f, R32 ;  /* 0x0000001fff497819 */ /* 0x000fe20000011420 */
[C---:B------:R-:W-:Y:S01]  /*10460*/  VIADD R65, R7.reuse, 0x10 ;  /* 0x0000001007417836 */ /* 0x040fe20000000000 */
[----:B------:R-:W-:Y:S01]  /*10470*/  SHF.R.S32.HI R61, RZ, 0x1f, R60 ;  /* 0x0000001fff3d7819 */ /* 0x000fe2000001143c */
[C---:B------:R-:W-:Y:S01]  /*10480*/  VIADD R67, R7.reuse, 0x18 ;  /* 0x0000001807437836 */ /* 0x040fe20000000000 */
[----:B------:R-:W-:Y:S01]  /*10490*/  SHF.R.S32.HI R64, RZ, 0x1f, R62 ;  /* 0x0000001fff407819 */ /* 0x000fe2000001143e */
[C---:B------:R-:W-:Y:S01]  /*104a0*/  VIADD R69, R7.reuse, 0x20 ;  /* 0x0000002007457836 */ /* 0x040fe20000000000 */
[----:B------:R-:W-:Y:S01]  /*104b0*/  SHF.R.S32.HI R66, RZ, 0x1f, R65 ;  /* 0x0000001fff427819 */ /* 0x000fe20000011441 */
[----:B------:R-:W-:Y:S01]  /*104c0*/  VIADD R71, R7, 0x28 ;  /* 0x0000002807477836 */ /* 0x000fe20000000000 */
[----:B------:R-:W-:-:S02]  /*104d0*/  SHF.R.S32.HI R68, RZ, 0x1f, R67 ;  /* 0x0000001fff447819 */ /* 0x000fc40000011443 */
[----:B------:R-:W-:Y:S02]  /*104e0*/  SHF.R.S32.HI R70, RZ, 0x1f, R69 ;  /* 0x0000001fff467819 */ /* 0x000fe40000011445 */
[----:B------:R-:W-:Y:S01]  /*104f0*/  SHF.R.S32.HI R72, RZ, 0x1f, R71 ;  /* 0x0000001fff487819 */ /* 0x000fe20000011447 */
[----:B0-----:R-:W-:Y:S06]  /*10500*/  BRA.DIV UR4, `(.L_x_522) ;  /* 0x00000086049c7947 */ /* 0x001fec000b800000 */
[----:B------:R0:W1:Y:S04]  /*10510*/  SHFL.IDX PT, R3, R4, RZ, 0x1c1f ;  /* 0x001c1fff04037589 */ /* 0x00006800000e0000 */
[----:B------:R0:W2:Y:S02]  /*10520*/  SHFL.IDX PT, R14, R0, RZ, 0x1c1f ;  /* 0x001c1fff000e7589 */ /* 0x0000a400000e0000 */
.L_x_705:
[----:B------:R-:W-:Y:S01]  /*10530*/  ISETP.GE.AND P0, PT, R10, R63, PT ;  /* 0x0000003f0a00720c */ /* 0x000fe20003f06270 */
[----:B------:R-:W-:-:S12]  /*10540*/  BSSY B1, `(.L_x_523) ;  /* 0x0000023000017945 */ /* 0x000fd80003800000 */
[----:B------:R-:W-:Y:S05]  /*10550*/  @P0 BRA `(.L_x_524) ;  /* 0x0000000000840947 */ /* 0x000fea0003800000 */
[----:B------:R-:W-:Y:S02]  /*10560*/  ULDC UR4, c[0x0][0xac8] ;  /* 0x0002b20000047ab9 */ /* 0x000fe40000000800 */
[----:B------:R-:W-:Y:S02]  /*10570*/  ISETP.GE.AND P3, PT, R7, UR4, PT ;  /* 0x0000000407007c0c */ /* 0x000fe4000bf66270 */
[----:B------:R-:W-:Y:S02]  /*10580*/  ISETP.GE.AND P1, PT, R62, UR4, PT ;  /* 0x000000043e007c0c */ /* 0x000fe4000bf26270 */
[----:B------:R-:W-:Y:S02]  /*10590*/  ISETP.GE.AND P0, PT, R65, UR4, PT ;  /* 0x0000000441007c0c */ /* 0x000fe4000bf06270 */
[----:B------:R-:W-:-:S07]  /*105a0*/  ISETP.GE.AND P4, PT, R67, UR4, PT ;  /* 0x0000000443007c0c */ /* 0x000fce000bf86270 */
[----:B-1----:R-:W-:Y:S02]  /*105b0*/  @!P3 IMAD.MOV.U32 R15, RZ, RZ, R3 ;  /* 0x000000ffff0fb224 */ /* 0x002fe400078e0003 */
[CC--:B--2---:R-:W-:Y:S01]  /*105c0*/  @!P1 LEA R10, P5, R62.reuse, R14.reuse, 0x2 ;  /* 0x0000000e3e0a9211 */ /* 0x0c4fe200078a10ff */
[----:B------:R-:W-:Y:S01]  /*105d0*/  @!P3 IMAD.WIDE R8, R7, 0x4, R14 ;  /* 0x000000040708b825 */ /* 0x000fe200078e020e */
[----:B------:R-:W-:Y:S02]  /*105e0*/  @!P0 LEA R12, P2, R65, R14, 0x2 ;  /* 0x0000000e410c8211 */ /* 0x000fe400078410ff */
[-C--:B------:R-:W-:Y:S02]  /*105f0*/  @!P1 LEA.HI.X R11, R62, R3.reuse, R64, 0x2, P5 ;  /* 0x000000033e0b9211 */ /* 0x080fe400028f1440 */
[----:B------:R1:W-:Y:S01]  /*10600*/  @!P3 ST.E.64 desc[UR56][R8.64], R20 ;  /* 0x000000140800b985 */ /* 0x0003e2000c101b38 */
[----:B------:R-:W-:Y:S02]  /*10610*/  ISETP.GE.AND P3, PT, R69, UR4, PT ;  /* 0x0000000445007c0c */ /* 0x000fe4000bf66270 */
[----:B------:R-:W-:Y:S01]  /*10620*/  @!P0 LEA.HI.X R13, R65, R3, R66, 0x2, P2 ;  /* 0x00000003410d8211 */ /* 0x000fe200010f1442 */
[----:B------:R2:W-:Y:S01]  /*10630*/  @!P1 ST.E.64 desc[UR56][R10.64], R26 ;  /* 0x0000001a0a009985 */ /* 0x0005e2000c101b38 */
[----:B------:R-:W-:-:S02]  /*10640*/  ISETP.GE.AND P2, PT, R71, UR4, PT ;  /* 0x0000000447007c0c */ /* 0x000fc4000bf46270 */
[CC--:B------:R-:W-:Y:S01]  /*10650*/  @!P4 LEA R24, P5, R67.reuse, R14.reuse, 0x2 ;  /* 0x0000000e4318c211 */ /* 0x0c0fe200078a10ff */
[----:B------:R3:W-:Y:S01]  /*10660*/  @!P0 ST.E.64 desc[UR56][R12.64], R28 ;  /* 0x0000001c0c008985 */ /* 0x0007e2000c101b38 */
[----:B------:R-:W-:Y:S02]  /*10670*/  ISETP.GE.AND P1, PT, R32, UR4, PT ;  /* 0x0000000420007c0c */ /* 0x000fe4000bf26270 */
[----:B------:R-:W-:Y:S02]  /*10680*/  ISETP.GE.AND P0, PT, R60, UR4, PT ;  /* 0x000000043c007c0c */ /* 0x000fe4000bf06270 */
[----:B------:R-:W-:Y:S02]  /*10690*/  @!P4 LEA.HI.X R25, R67, R3, R68, 0x2, P5 ;  /* 0x000000034319c211 */ /* 0x000fe400028f1444 */
[----:B------:R-:W-:-:S03]  /*106a0*/  @!P3 LEA R58, P5, R69, R14, 0x2 ;  /* 0x0000000e453ab211 */ /* 0x000fc600078a10ff */
[----:B------:R3:W-:Y:S01]  /*106b0*/  @!P4 ST.E.64 desc[UR56][R24.64], R30 ;  /* 0x0000001e1800c985 */ /* 0x0007e2000c101b38 */
[-C--:B-1----:R-:W-:Y:S02]  /*106c0*/  @!P2 LEA R8, P4, R71, R14.reuse, 0x2 ;  /* 0x0000000e4708a211 */ /* 0x082fe400078810ff */
[-C--:B------:R-:W-:Y:S02]  /*106d0*/  @!P3 LEA.HI.X R59, R69, R3.reuse, R70, 0x2, P5 ;  /* 0x00000003453bb211 */ /* 0x080fe400028f1446 */
[-C--:B--2---:R-:W-:Y:S02]  /*106e0*/  @!P1 LEA R10, P5, R32, R14.reuse, 0x2 ;  /* 0x0000000e200a9211 */ /* 0x084fe400078a10ff */
[-C--:B------:R-:W-:Y:S01]  /*106f0*/  @!P2 LEA.HI.X R9, R71, R3.reuse, R72, 0x2, P4 ;  /* 0x000000034709a211 */ /* 0x080fe200020f1448 */
[----:B------:R3:W-:Y:S01]  /*10700*/  @!P3 ST.E.64 desc[UR56][R58.64], R36 ;  /* 0x000000243a00b985 */ /* 0x0007e2000c101b38 */
[----:B------:R-:W-:Y:S02]  /*10710*/  @!P0 LEA R14, P4, R60, R14, 0x2 ;  /* 0x0000000e3c0e8211 */ /* 0x000fe400078810ff */
[-C--:B------:R-:W-:Y:S01]  /*10720*/  @!P1 LEA.HI.X R11, R32, R3.reuse, R73, 0x2, P5 ;  /* 0x00000003200b9211 */ /* 0x080fe200028f1449 */
[----:B------:R3:W-:Y:S01]  /*10730*/  @!P2 ST.E.64 desc[UR56][R8.64], R38 ;  /* 0x000000260800a985 */ /* 0x0007e2000c101b38 */
[----:B------:R-:W-:-:S03]  /*10740*/  @!P0 LEA.HI.X R15, R60, R3, R61, 0x2, P4 ;  /* 0x000000033c0f8211 */ /* 0x000fc600020f143d */
[----:B------:R3:W-:Y:S04]  /*10750*/  @!P1 ST.E.64 desc[UR56][R10.64], R40 ;  /* 0x000000280a009985 */ /* 0x0007e8000c101b38 */
[----:B------:R3:W-:Y:S02]  /*10760*/  @!P0 ST.E.64 desc[UR56][R14.64], R44 ;  /* 0x0000002c0e008985 */ /* 0x0007e4000c101b38 */
.L_x_524:
[----:B------:R-:W-:Y:S05]  /*10770*/  BSYNC B1 ;  /* 0x0000000000017941 */ /* 0x000fea0003800000 */
.L_x_523:
[----:B------:R-:W-:-:S03]  /*10780*/  UMOV UR4, 0xffffffff ;  /* 0xffffffff00047882 */ /* 0x000fc60000000000 */
[----:B------:R-:W-:Y:S05]  /*10790*/  BRA.DIV UR4, `(.L_x_525) ;  /* 0x00000086042c7947 */ /* 0x000fea000b800000 */
[----:B-1----:R1:W4:Y:S04]  /*107a0*/  SHFL.IDX PT, R3, R4, 0x1, 0x1c1f ;  /* 0x003c1f0004037f89 */ /* 0x00232800000e0000 */
[----:B--23--:R1:W2:Y:S02]  /*107b0*/  SHFL.IDX PT, R14, R0, 0x1, 0x1c1f ;  /* 0x003c1f00000e7f89 */ /* 0x00c2a400000e0000 */
.L_x_709:
[----:B------:R-:W-:-:S13]  /*107c0*/  ISETP.GE.AND P0, PT, R6, R63, PT ;  /* 0x0000003f0600720c */ /* 0x000fda0003f06270 */
[----:B------:R-:W-:Y:S05]  /*107d0*/  @P0 BRA `(.L_x_521) ;  /* 0x0000000c00140947 */ /* 0x000fea0003800000 */
[----:B------:R-:W-:Y:S02]  /*107e0*/  ULDC UR4, c[0x0][0xac8] ;  /* 0x0002b20000047ab9 */ /* 0x000fe40000000800 */
[----:B------:R-:W-:Y:S02]  /*107f0*/  ISETP.GE.AND P4, PT, R7, UR4, PT ;  /* 0x0000000407007c0c */ /* 0x000fe4000bf86270 */
[----:B------:R-:W-:Y:S02]  /*10800*/  ISETP.GE.AND P5, PT, R62, UR4, PT ;  /* 0x000000043e007c0c */ /* 0x000fe4000bfa6270 */
[----:B------:R-:W-:Y:S02]  /*10810*/  ISETP.GE.AND P0, PT, R65, UR4, PT ;  /* 0x0000000441007c0c */ /* 0x000fe4000bf06270 */
[----:B------:R-:W-:Y:S02]  /*10820*/  ISETP.GE.AND P1, PT, R67, UR4, PT ;  /* 0x0000000443007c0c */ /* 0x000fe4000bf26270 */
[----:B------:R-:W-:-:S05]  /*10830*/  ISETP.GE.AND P2, PT, R69, UR4, PT ;  /* 0x0000000445007c0c */ /* 0x000fca000bf46270 */
[----:B----4-:R-:W-:Y:S02]  /*10840*/  @!P4 IMAD.MOV.U32 R15, RZ, RZ, R3 ;  /* 0x000000ffff0fc224 */ /* 0x010fe400078e0003 */
[----:B--2---:R-:W-:Y:S01]  /*10850*/  @!P5 LEA R6, P3, R62, R14, 0x2 ;  /* 0x0000000e3e06d211 */ /* 0x004fe200078610ff */
[----:B01----:R-:W-:-:S03]  /*10860*/  @!P4 IMAD.WIDE R4, R7, 0x4, R14 ;  /* 0x000000040704c825 */ /* 0x003fc600078e020e */
[----:B------:R-:W-:Y:S02]  /*10870*/  @!P5 LEA.HI.X R7, R62, R3, R64, 0x2, P3 ;  /* 0x000000033e07d211 */ /* 0x000fe400018f1440 */
[----:B------:R-:W-:Y:S01]  /*10880*/  ISETP.GE.AND P3, PT, R71, UR4, PT ;  /* 0x0000000447007c0c */ /* 0x000fe2000bf66270 */
[----:B------:R0:W-:Y:S01]  /*10890*/  @!P4 ST.E.64 desc[UR56][R4.64], R42 ;  /* 0x0000002a0400c985 */ /* 0x0001e2000c101b38 */
[----:B------:R-:W-:-:S03]  /*108a0*/  @!P0 LEA R8, P4, R65, R14, 0x2 ;  /* 0x0000000e41088211 */ /* 0x000fc600078810ff */
[----:B------:R1:W-:Y:S01]  /*108b0*/  @!P5 ST.E.64 desc[UR56][R6.64], R46 ;  /* 0x0000002e0600d985 */ /* 0x0003e2000c101b38 */
[-C--:B------:R-:W-:Y:S02]  /*108c0*/  @!P1 LEA R10, P5, R67, R14.reuse, 0x2 ;  /* 0x0000000e430a9211 */ /* 0x080fe400078a10ff */
[-C--:B------:R-:W-:Y:S02]  /*108d0*/  @!P0 LEA.HI.X R9, R65, R3.reuse, R66, 0x2, P4 ;  /* 0x0000000341098211 */ /* 0x080fe400020f1442 */
[----:B------:R-:W-:Y:S02]  /*108e0*/  ISETP.GE.AND P4, PT, R32, UR4, PT ;  /* 0x0000000420007c0c */ /* 0x000fe4000bf86270 */
[-C--:B------:R-:W-:Y:S01]  /*108f0*/  @!P1 LEA.HI.X R11, R67, R3.reuse, R68, 0x2, P5 ;  /* 0x00000003430b9211 */ /* 0x080fe200028f1444 */
[----:B------:R1:W-:Y:S01]  /*10900*/  @!P0 ST.E.64 desc[UR56][R8.64], R48 ;  /* 0x0000003008008985 */ /* 0x0003e2000c101b38 */
[C---:B------:R-:W-:Y:S02]  /*10910*/  @!P2 LEA R12, P5, R69.reuse, R14, 0x2 ;  /* 0x0000000e450ca211 */ /* 0x040fe400078a10ff */
[----:B------:R-:W-:Y:S01]  /*10920*/  ISETP.GE.AND P0, PT, R60, UR4, PT ;  /* 0x000000043c007c0c */ /* 0x000fe2000bf06270 */
[----:B------:R1:W-:Y:S01]  /*10930*/  @!P1 ST.E.64 desc[UR56][R10.64], R50 ;  /* 0x000000320a009985 */ /* 0x0003e2000c101b38 */
[----:B------:R-:W-:-:S02]  /*10940*/  @!P2 LEA.HI.X R13, R69, R3, R70, 0x2, P5 ;  /* 0x00000003450da211 */ /* 0x000fc400028f1446 */
[----:B------:R-:W-:-:S03]  /*10950*/  @!P3 LEA R20, P5, R71, R14, 0x2 ;  /* 0x0000000e4714b211 */ /* 0x000fc600078a10ff */
[----:B------:R1:W-:Y:S01]  /*10960*/  @!P2 ST.E.64 desc[UR56][R12.64], R52 ;  /* 0x000000340c00a985 */ /* 0x0003e2000c101b38 */
[----:B------:R-:W-:Y:S02]  /*10970*/  @!P3 LEA.HI.X R21, R71, R3, R72, 0x2, P5 ;  /* 0x000000034715b211 */ /* 0x000fe400028f1448 */
[----:B0-----:R-:W-:-:S03]  /*10980*/  @!P4 LEA R4, P5, R32, R14, 0x2 ;  /* 0x0000000e2004c211 */ /* 0x001fc600078a10ff */
[----:B------:R1:W-:Y:S01]  /*10990*/  @!P3 ST.E.64 desc[UR56][R20.64], R54 ;  /* 0x000000361400b985 */ /* 0x0003e2000c101b38 */
[----:B------:R-:W-:-:S05]  /*109a0*/  @!P4 LEA.HI.X R5, R32, R3, R73, 0x2, P5 ;  /* 0x000000032005c211 */ /* 0x000fca00028f1449 */
[----:B------:R1:W-:Y:S01]  /*109b0*/  @!P4 ST.E.64 desc[UR56][R4.64], R56 ;  /* 0x000000380400c985 */ /* 0x0003e2000c101b38 */
[----:B------:R-:W-:Y:S05]  /*109c0*/  @P0 BRA `(.L_x_521) ;  /* 0x0000000800980947 */ /* 0x000fea0003800000 */
[----:B------:R-:W-:-:S04]  /*109d0*/  LEA R14, P0, R60, R14, 0x2 ;  /* 0x0000000e3c0e7211 */ /* 0x000fc800078010ff */
[----:B------:R-:W-:-:S05]  /*109e0*/  LEA.HI.X R15, R60, R3, R61, 0x2, P0 ;  /* 0x000000033c0f7211 */ /* 0x000fca00000f143d */
[----:B------:R0:W-:Y:S01]  /*109f0*/  ST.E.64 desc[UR56][R14.64], R150 ;  /* 0x000000960e007985 */ /* 0x0001e2000c101b38 */
[----:B------:R-:W-:Y:S05]  /*10a00*/  BRA `(.L_x_521) ;  /* 0x0000000800887947 */ /* 0x000fea0003800000 */
.L_x_517:
[----:B------:R-:W2:Y:S01]  /*10a10*/  LDL R8, [R1+0x60] ;  /* 0x0000600001087983 */ /* 0x000ea20000100800 */
[----:B------:R-:W-:Y:S01]  /*10a20*/  ULDC.64 UR6, c[0x0][0xc08] ;  /* 0x0003020000067ab9 */ /* 0x000fe20000000a00 */
[----:B------:R-:W-:Y:S01]  /*10a30*/  ULDC.64 UR4, c[0x0][0xc00] ;  /* 0x0003000000047ab9 */ /* 0x000fe20000000a00 */
[----:B------:R-:W-:Y:S01]  /*10a40*/  ISETP.NE.U32.AND P1, PT, RZ, UR6, PT ;  /* 0x00000006ff007c0c */ /* 0x000fe2000bf25070 */
[----:B-----5:R-:W-:Y:S01]  /*10a50*/  IMAD.MOV.U32 R25, RZ, RZ, RZ ;  /* 0x000000ffff197224 */ /* 0x020fe200078e00ff */
[----:B------:R-:W-:Y:S02]  /*10a60*/  ISETP.NE.U32.AND P0, PT, RZ, UR4, PT ;  /* 0x00000004ff007c0c */ /* 0x000fe4000bf05070 */
[----:B------:R-:W-:Y:S02]  /*10a70*/  ISETP.NE.AND.EX P1, PT, RZ, UR7, PT, P1 ;  /* 0x00000007ff007c0c */ /* 0x000fe4000bf25310 */
[----:B------:R-:W-:Y:S02]  /*10a80*/  IADD3 R4, P2, R66, UR4, RZ ;  /* 0x0000000442047c10 */ /* 0x000fe4000ff5e0ff */
[----:B------:R-:W-:-:S02]  /*10a90*/  ISETP.NE.AND.EX P0, PT, RZ, UR5, PT, P0 ;  /* 0x00000005ff007c0c */ /* 0x000fc4000bf05300 */
[----:B------:R-:W-:Y:S01]  /*10aa0*/  IADD3.X R5, R67, UR5, RZ, P2, !PT ;  /* 0x0000000543057c10 */ /* 0x000fe200097fe4ff */
[----:B------:R-:W-:Y:S02]  /*10ab0*/  ULDC UR4, c[0x0][0xa88] ;  /* 0x0002a20000047ab9 */ /* 0x000fe40000000800 */
[----:B------:R-:W-:-:S04]  /*10ac0*/  IMAD.U32 R21, RZ, RZ, UR4 ;  /* 0x00000004ff157e24 */ /* 0x000fc8000f8e00ff */
[----:B------:R-:W-:-:S04]  /*10ad0*/  @P1 IADD3 R6, P2, R66, UR6, RZ ;  /* 0x0000000642061c10 */ /* 0x000fc8000ff5e0ff */
[----:B------:R-:W-:Y:S01]  /*10ae0*/  @P1 IADD3.X R7, R67, UR7, RZ, P2, !PT ;  /* 0x0000000743071c10 */ /* 0x000fe200097fe4ff */
[----:B------:R0:W5:Y:S04]  /*10af0*/  @P0 LDG.E R25, desc[UR56][R4.64] ;  /* 0x0000003804190981 */ /* 0x000168000c1e1900 */
[----:B------:R0:W5:Y:S01]  /*10b00*/  @P1 LDG.E R21, desc[UR56][R6.64] ;  /* 0x0000003806151981 */ /* 0x000162000c1e1900 */
[----:B------:R-:W-:Y:S02]  /*10b10*/  ISETP.GT.AND P3, PT, R75, 0xbf, PT ;  /* 0x000000bf4b00780c */ /* 0x000fe40003f64270 */
[----:B--2---:R-:W-:-:S13]  /*10b20*/  ISETP.NE.AND P2, PT, R8, RZ, PT ;  /* 0x000000ff0800720c */ /* 0x004fda0003f45270 */
[----:B------:R-:W1:Y:S02]  /*10b30*/  @!P2 LDC R8, c[0x0][0xad4] ;  /* 0x0002b500ff08ab82 */ /* 0x000e640000000800 */
[----:B-1----:R0:W-:Y:S01]  /*10b40*/  @!P2 STL [R1+0x60], R8 ;  /* 0x000060080100a387 */ /* 0x0021e20000100800 */
[----:B------:R-:W-:Y:S01]  /*10b50*/  ISETP.GT.AND P2, PT, R8, 0x1, PT ;  /* 0x000000010800780c */ /* 0x000fe20003f44270 */
[----:B------:R-:W-:-:S12]  /*10b60*/  @P1 BRA `(.L_x_526) ;  /* 0x0000000000101947 */ /* 0x000fd80003800000 */
[----:B------:R-:W-:Y:S05]  /*10b70*/  @!P0 BRA `(.L_x_526) ;  /* 0x00000000000c8947 */ /* 0x000fea0003800000 */
[----:B------:R-:W2:Y:S04]  /*10b80*/  LDG.E R0, desc[UR56][R4.64] ;  /* 0x0000003804007981 */ /* 0x000ea8000c1e1900 */
[----:B-----5:R-:W2:Y:S02]  /*10b90*/  LDG.E R21, desc[UR56][R4.64+0x4] ;  /* 0x0000043804157981 */ /* 0x020ea4000c1e1900 */
[----:B--2---:R-:W-:-:S07]  /*10ba0*/  IMAD.IADD R21, R21, 0x1, -R0 ;  /* 0x0000000115157824 */ /* 0x004fce00078e0a00 */
.L_x_526:
[----:B------:R-:W-:Y:S01]  /*10bb0*/  BSSY B1, `(.L_x_527) ;  /* 0x000003a000017945 */ /* 0x000fe20003800000 */
[----:B------:R-:W-:Y:S02]  /*10bc0*/  SEL R37, R74, RZ, !P0 ;  /* 0x000000ff4a257207 */ /* 0x000fe40004000000 */
[----:B------:R-:W-:Y:S02]  /*10bd0*/  SEL R63, R63, RZ, !P0 ;  /* 0x000000ff3f3f7207 */ /* 0x000fe40004000000 */
[----:B-----5:R-:W-:Y:S01]  /*10be0*/  SHF.R.S32.HI R24, RZ, 0x1f, R25 ;  /* 0x0000001fff187819 */ /* 0x020fe20000011419 */
[----:B------:R-:W-:Y:S06]  /*10bf0*/  @P3 BRA `(.L_x_528) ;  /* 0x0000000000d43947 */ /* 0x000fec0003800000 */
[----:B------:R-:W2:Y:S01]  /*10c00*/  LDL R0, [R1+0x68] ;  /* 0x0000680001007983 */ /* 0x000ea20000100800 */
[----:B------:R-:W1:Y:S01]  /*10c10*/  LDC R26, c[0x0][0xbe8] ;  /* 0x0002fa00ff1a7b82 */ /* 0x000e620000000800 */
[----:B0-----:R-:W2:Y:S02]  /*10c20*/  S2R R4, SR_TID.X ;  /* 0x0000000000047919 */ /* 0x001ea40000002100 */
[----:B--2---:R-:W-:Y:S02]  /*10c30*/  IMAD R0, R0, 0xc0, R4 ;  /* 0x000000c000007824 */ /* 0x004fe400078e0204 */
[----:B-1----:R-:W-:Y:S02]  /*10c40*/  IMAD R4, R21, R26, RZ ;  /* 0x0000001a15047224 */ /* 0x002fe400078e02ff */
[----:B------:R-:W-:-:S05]  /*10c50*/  VIADD R39, R0, 0xffffff80 ;  /* 0xffffff8000277836 */ /* 0x000fca0000000000 */
[----:B------:R-:W-:-:S13]  /*10c60*/  ISETP.GE.AND P0, PT, R39, R4, PT ;  /* 0x000000042700720c */ /* 0x000fda0003f06270 */
[----:B------:R-:W-:Y:S05]  /*10c70*/  @P0 BRA `(.L_x_528) ;  /* 0x0000000000b40947 */ /* 0x000fea0003800000 */
[----:B------:R-:W2:Y:S01]  /*10c80*/  LDL R14, [R1+0x58] ;  /* 0x00005800010e7983 */ /* 0x000ea20000100800 */
[----:B------:R-:W-:Y:S01]  /*10c90*/  IMAD.MOV.U32 R20, RZ, RZ, 0x9b8 ;  /* 0x000009b8ff147424 */ /* 0x000fe200078e00ff */
[----:B------:R-:W-:Y:S01]  /*10ca0*/  ISETP.GT.AND P0, PT, R8, 0x1, PT ;  /* 0x000000010800780c */ /* 0x000fe20003f04270 */
[----:B------:R-:W0:Y:S01]  /*10cb0*/  LDC.64 R4, c[0x0][0xba8] ;  /* 0x0002ea00ff047b82 */ /* 0x000e220000000a00 */
[----:B------:R-:W3:Y:S01]  /*10cc0*/  LDL.LU R28, [R1+0x6c] ;  /* 0x00006c00011c7983 */ /* 0x000ee20000300800 */
[----:B------:R-:W-:Y:S01]  /*10cd0*/  ISETP.NE.AND P1, PT, R26, 0x1, PT ;  /* 0x000000011a00780c */ /* 0x000fe20003f25270 */
[----:B------:R-:W-:Y:S01]  /*10ce0*/  IMAD.MOV.U32 R27, RZ, RZ, R39 ;  /* 0x000000ffff1b7224 */ /* 0x000fe200078e0027 */
[----:B------:R-:W-:-:S04]  /*10cf0*/  SEL R20, R20, 0x978, P0 ;  /* 0x0000097814147807 */ /* 0x000fc80000000000 */
[----:B------:R-:W1:Y:S08]  /*10d00*/  LDC.64 R10, c[0x0][R20+0x220] ;  /* 0x00008800140a7b82 */ /* 0x000e700000000a00 */
[----:B------:R-:W2:Y:S08]  /*10d10*/  LDC.64 R8, c[0x0][R20+0x218] ;  /* 0x0000860014087b82 */ /* 0x000eb00000000a00 */
[----:B------:R-:W4:Y:S08]  /*10d20*/  LDC.64 R12, c[0x0][R20+0x228] ;  /* 0x00008a00140c7b82 */ /* 0x000f300000000a00 */
[----:B------:R-:W5:Y:S08]  /*10d30*/  @P1 LDC R0, c[0x0][0xbec] ;  /* 0x0002fb00ff001b82 */ /* 0x000f700000000800 */
[----:B------:R-:W4:Y:S08]  /*10d40*/  LDC.64 R6, c[0x0][R20+0x210] ;  /* 0x0000840014067b82 */ /* 0x000f300000000a00 */
[----:B------:R-:W4:Y:S01]  /*10d50*/  @P1 LDC R31, c[0x0][0xbf0] ;  /* 0x0002fc00ff1f1b82 */ /* 0x000f220000000800 */
[----:B-----5:R-:W-:-:S07]  /*10d60*/  @P1 IMAD.HI.U32 R0, R39, R0, RZ ;  /* 0x0000000027001227 */ /* 0x020fce00078e00ff */
[----:B0-----:R-:W0:Y:S01]  /*10d70*/  @!P0 LDC R4, c[0x0][0xb50] ;  /* 0x0002d400ff048b82 */ /* 0x001e220000000800 */
[----:B-1----:R-:W-:-:S07]  /*10d80*/  IMAD R11, R11, R37, RZ ;  /* 0x000000250b0b7224 */ /* 0x002fce00078e02ff */
[----:B------:R-:W1:Y:S01]  /*10d90*/  @!P0 LDC R5, c[0x0][0xb54] ;  /* 0x0002d500ff058b82 */ /* 0x000e620000000800 */
[----:B----4-:R-:W-:Y:S01]  /*10da0*/  @P1 SHF.R.U32.HI R27, RZ, R31, R0 ;  /* 0x0000001fff1b1219 */ /* 0x010fe20000011600 */
[----:B------:R-:W-:Y:S02]  /*10db0*/  IMAD R31, R10, R63, R11 ;  /* 0x0000003f0a1f7224 */ /* 0x000fe400078e020b */
[-C--:B--2---:R-:W-:Y:S02]  /*10dc0*/  IMAD R29, R9, R14.reuse, RZ ;  /* 0x0000000e091d7224 */ /* 0x084fe400078e02ff */
[----:B------:R-:W-:Y:S01]  /*10dd0*/  IMAD.WIDE.U32 R8, R8, R14, RZ ;  /* 0x0000000e08087225 */ /* 0x000fe200078e00ff */
[----:B---3--:R-:W-:-:S03]  /*10de0*/  SEL R11, R28, RZ, P0 ;  /* 0x000000ff1c0b7207 */ /* 0x008fc60000000000 */
[----:B------:R-:W-:-:S04]  /*10df0*/  IMAD.WIDE.U32 R14, R10, R37, RZ ;  /* 0x000000250a0e7225 */ /* 0x000fc800078e00ff */
[----:B------:R-:W-:Y:S01]  /*10e00*/  IMAD.IADD R29, R9, 0x1, R29 ;  /* 0x00000001091d7824 */ /* 0x000fe200078e021d */
[----:B------:R-:W-:Y:S01]  /*10e10*/  IADD3 R0, P1, P3, R14, R8, R25 ;  /* 0x000000080e007210 */ /* 0x000fe20007b3e019 */
[----:B------:R-:W-:Y:S02]  /*10e20*/  IMAD.MOV R10, RZ, RZ, -R27 ;  /* 0x000000ffff0a7224 */ /* 0x000fe400078e0a1b */
[----:B------:R-:W-:Y:S02]  /*10e30*/  IMAD.IADD R31, R15, 0x1, R31 ;  /* 0x000000010f1f7824 */ /* 0x000fe400078e021f */
[----:B------:R-:W-:-:S04]  /*10e40*/  IMAD.WIDE.U32 R8, R12, R11, RZ ;  /* 0x0000000b0c087225 */ /* 0x000fc800078e00ff */
[----:B------:R-:W-:Y:S02]  /*10e50*/  IMAD R13, R13, R11, RZ ;  /* 0x0000000b0d0d7224 */ /* 0x000fe400078e02ff */
[----:B------:R-:W-:Y:S01]  /*10e60*/  IMAD R11, R26, R10, R39 ;  /* 0x0000000a1a0b7224 */ /* 0x000fe200078e0227 */
[----:B------:R-:W-:Y:S01]  /*10e70*/  IADD3.X R10, R31, R29, R24, P1, P3 ;  /* 0x0000001d1f0a7210 */ /* 0x000fe20000fe6418 */
[----:B------:R-:W-:Y:S01]  /*10e80*/  IMAD.IADD R13, R9, 0x1, R13 ;  /* 0x00000001090d7824 */ /* 0x000fe200078e020d */
[----:B------:R-:W-:Y:S01]  /*10e90*/  IADD3 R8, P0, P1, R27, R0, R8 ;  /* 0x000000001b087210 */ /* 0x000fe2000791e008 */
[----:B------:R-:W-:Y:S01]  /*10ea0*/  IMAD R0, R7, R11, RZ ;  /* 0x0000000b07007224 */ /* 0x000fe200078e02ff */
[----:B------:R-:W-:-:S04]  /*10eb0*/  SHF.R.S32.HI R27, RZ, 0x1f, R27 ;  /* 0x0000001fff1b7819 */ /* 0x000fc8000001141b */
[----:B------:R-:W-:Y:S02]  /*10ec0*/  IADD3.X R9, R27, R10, R13, P0, P1 ;  /* 0x0000000a1b097210 */ /* 0x000fe400007e240d */
[----:B------:R-:W-:-:S05]  /*10ed0*/  SHF.R.S32.HI R13, RZ, 0x1f, R11 ;  /* 0x0000001fff0d7819 */ /* 0x000fca000001140b */
[C---:B------:R-:W-:Y:S02]  /*10ee0*/  IMAD R13, R6.reuse, R13, R0 ;  /* 0x0000000d060d7224 */ /* 0x040fe400078e0200 */
[----:B------:R-:W-:-:S04]  /*10ef0*/  IMAD.WIDE.U32 R6, R6, R11, R8 ;  /* 0x0000000b06067225 */ /* 0x000fc800078e0008 */
[----:B------:R-:W-:Y:S01]  /*10f00*/  IMAD.IADD R0, R7, 0x1, R13 ;  /* 0x0000000107007824 */ /* 0x000fe200078e020d */
[----:B0-----:R-:W-:Y:S01]  /*10f10*/  LEA R4, P0, R6, R4, 0x2 ;  /* 0x0000000406047211 */ /* 0x001fe200078010ff */
[----:B------:R-:W-:-:S03]  /*10f20*/  IMAD.MOV.U32 R7, RZ, RZ, -0x800000 ;  /* 0xff800000ff077424 */ /* 0x000fc600078e00ff */
[----:B-1----:R-:W-:-:S05]  /*10f30*/  LEA.HI.X R5, R6, R5, R0, 0x2, P0 ;  /* 0x0000000506057211 */ /* 0x002fca00000f1400 */
[----:B------:R1:W-:Y:S04]  /*10f40*/  STG.E desc[UR56][R4.64], R7 ;  /* 0x0000000704007986 */ /* 0x0003e8000c101938 */
.L_x_528:
[----:B------:R-:W-:Y:S05]  /*10f50*/  BSYNC B1 ;  /* 0x0000000000017941 */ /* 0x000fea0003800000 */
.L_x_527:
[----:B------:R-:W-:Y:S05]  /*10f60*/  @P2 BRA `(.L_x_521) ;  /* 0x0000000400302947 */ /* 0x000fea0003800000 */
[----:B------:R-:W2:Y:S01]  /*10f70*/  LDL.LU R12, [R1+0x58] ;  /* 0x00005800010c7983 */ /* 0x000ea20000300800 */
[----:B------:R-:W3:Y:S01]  /*10f80*/  LDC R10, c[0x0][0xbe8] ;  /* 0x0002fa00ff0a7b82 */ /* 0x000ee20000000800 */
[----:B------:R-:W-:Y:S01]  /*10f90*/  ULDC.64 UR4, c[0x0][0xaa0] ;  /* 0x0002a80000047ab9 */ /* 0x000fe20000000a00 */
[----:B------:R-:W-:Y:S01]  /*10fa0*/  IMAD R3, R3, 0x30, R62 ;  /* 0x0000003003037824 */ /* 0x000fe200078e023e */
[----:B------:R-:W4:Y:S01]  /*10fb0*/  LDL R26, [R1+0x68] ;  /* 0x00006800011a7983 */ /* 0x000f220000100800 */
[----:B------:R-:W-:Y:S01]  /*10fc0*/  IMAD R0, R24, UR4, RZ ;  /* 0x0000000418007c24 */ /* 0x000fe2000f8e02ff */
[----:B------:R-:W-:Y:S01]  /*10fd0*/  ULDC.64 UR6, c[0x0][0xaf0] ;  /* 0x0002bc0000067ab9 */ /* 0x000fe20000000a00 */
[----:B01----:R-:W-:-:S04]  /*10fe0*/  IMAD.WIDE.U32 R4, R25, UR4, RZ ;  /* 0x0000000419047c25 */ /* 0x003fc8000f8e00ff */
[----:B------:R-:W-:Y:S01]  /*10ff0*/  IMAD R7, R25, UR5, R0 ;  /* 0x0000000519077c24 */ /* 0x000fe2000f8e0200 */
[----:B------:R-:W-:Y:S01]  /*11000*/  ULDC.64 UR4, c[0x0][0xae8] ;  /* 0x0002ba0000047ab9 */ /* 0x000fe20000000a00 */
[----:B------:R-:W-:-:S03]  /*11010*/  IMAD R6, R63, UR6, RZ ;  /* 0x000000063f067c24 */ /* 0x000fc6000f8e02ff */
[----:B------:R-:W-:Y:S02]  /*11020*/  IADD3 R5, R5, R7, RZ ;  /* 0x0000000705057210 */ /* 0x000fe40007ffe0ff */
[----:B---3--:R-:W-:-:S13]  /*11030*/  ISETP.NE.AND P0, PT, R10, 0x1, PT ;  /* 0x000000010a00780c */ /* 0x008fda0003f05270 */
[----:B------:R-:W0:Y:S08]  /*11040*/  @P0 LDC R9, c[0x0][0xbec] ;  /* 0x0002fb00ff090b82 */ /* 0x000e300000000800 */
[----:B------:R-:W1:Y:S01]  /*11050*/  @P0 LDC R11, c[0x0][0xbf0] ;  /* 0x0002fc00ff0b0b82 */ /* 0x000e620000000800 */
[----:B--2---:R-:W-:-:S04]  /*11060*/  IMAD.WIDE.U32 R4, R12, UR4, R4 ;  /* 0x000000040c047c25 */ /* 0x004fc8000f8e0004 */
[----:B----4-:R-:W-:Y:S02]  /*11070*/  IMAD R8, R26, 0xc0, R3 ;  /* 0x000000c01a087824 */ /* 0x010fe400078e0203 */
[----:B------:R-:W-:Y:S01]  /*11080*/  IMAD R5, R12, UR5, R5 ;  /* 0x000000050c057c24 */ /* 0x000fe2000f8e0205 */
[----:B------:R-:W-:Y:S01]  /*11090*/  ULDC.64 UR4, c[0x0][0xae0] ;  /* 0x0002b80000047ab9 */ /* 0x000fe20000000a00 */
[----:B0-----:R-:W-:-:S04]  /*110a0*/  @P0 IMAD.HI.U32 R0, R8, R9, RZ ;  /* 0x0000000908000227 */ /* 0x001fc800078e00ff */
[----:B------:R-:W-:Y:S01]  /*110b0*/  IMAD.MOV.U32 R3, RZ, RZ, R8 ;  /* 0x000000ffff037224 */ /* 0x000fe200078e0008 */
[----:B-1----:R-:W-:Y:S01]  /*110c0*/  @P0 SHF.R.U32.HI R3, RZ, R11, R0 ;  /* 0x0000000bff030219 */ /* 0x002fe20000011600 */
[C---:B------:R-:W-:Y:S02]  /*110d0*/  IMAD R9, R37.reuse, UR7, R6 ;  /* 0x0000000725097c24 */ /* 0x040fe4000f8e0206 */
[----:B------:R-:W-:Y:S01]  /*110e0*/  IMAD.WIDE.U32 R4, R37, UR6, R4 ;  /* 0x0000000625047c25 */ /* 0x000fe2000f8e0004 */
[--C-:B------:R-:W-:Y:S01]  /*110f0*/  SHF.R.S32.HI R0, RZ, 0x1f, R3.reuse ;  /* 0x0000001fff007819 */ /* 0x100fe20000011403 */
[----:B------:R-:W-:Y:S02]  /*11100*/  ULDC.64 UR6, c[0x0][0xa80] ;  /* 0x0002a00000067ab9 */ /* 0x000fe40000000a00 */
[----:B------:R-:W-:Y:S02]  /*11110*/  IMAD.MOV R7, RZ, RZ, -R3 ;  /* 0x000000ffff077224 */ /* 0x000fe400078e0a03 */
[----:B------:R-:W-:-:S02]  /*11120*/  IMAD R0, R0, UR4, RZ ;  /* 0x0000000400007c24 */ /* 0x000fc4000f8e02ff */
[----:B------:R-:W-:Y:S02]  /*11130*/  IMAD R7, R10, R7, R8 ;  /* 0x000000070a077224 */ /* 0x000fe400078e0208 */
[----:B------:R-:W-:Y:S02]  /*11140*/  IMAD.IADD R5, R5, 0x1, R9 ;  /* 0x0000000105057824 */ /* 0x000fe400078e0209 */
[C---:B------:R-:W-:Y:S01]  /*11150*/  IMAD R9, R3.reuse, UR5, R0 ;  /* 0x0000000503097c24 */ /* 0x040fe2000f8e0200 */
[----:B------:R-:W-:Y:S01]  /*11160*/  SHF.R.S32.HI R0, RZ, 0x1f, R7 ;  /* 0x0000001fff007819 */ /* 0x000fe20000011407 */
[----:B------:R-:W-:Y:S01]  /*11170*/  IMAD.WIDE.U32 R4, R3, UR4, R4 ;  /* 0x0000000403047c25 */ /* 0x000fe2000f8e0004 */
[----:B------:R-:W-:-:S03]  /*11180*/  ULDC.64 UR4, c[0x0][0xad8] ;  /* 0x0002b60000047ab9 */ /* 0x000fc60000000a00 */
[----:B------:R-:W-:Y:S02]  /*11190*/  IMAD R0, R0, UR4, RZ ;  /* 0x0000000400007c24 */ /* 0x000fe4000f8e02ff */
[----:B------:R-:W-:Y:S02]  /*111a0*/  IMAD.IADD R5, R5, 0x1, R9 ;  /* 0x0000000105057824 */ /* 0x000fe400078e0209 */
[C---:B------:R-:W-:Y:S02]  /*111b0*/  IMAD R3, R7.reuse, UR5, R0 ;  /* 0x0000000507037c24 */ /* 0x040fe4000f8e0200 */
[----:B------:R-:W-:Y:S01]  /*111c0*/  IMAD.WIDE.U32 R4, R7, UR4, R4 ;  /* 0x0000000407047c25 */ /* 0x000fe2000f8e0004 */
[----:B------:R-:W-:Y:S02]  /*111d0*/  ULDC UR4, c[0x0][0xac8] ;  /* 0x0002b20000047ab9 */ /* 0x000fe40000000800 */
[----:B------:R-:W-:Y:S01]  /*111e0*/  ISETP.GE.AND P0, PT, R59, UR4, PT ;  /* 0x000000043b007c0c */ /* 0x000fe2000bf06270 */
[----:B------:R-:W-:Y:S01]  /*111f0*/  IMAD.IADD R3, R5, 0x1, R3 ;  /* 0x0000000105037824 */ /* 0x000fe200078e0203 */
[----:B------:R-:W-:Y:S01]  /*11200*/  LEA R7, P1, R4, UR6, 0x1 ;  /* 0x0000000604077c11 */ /* 0x000fe2000f8208ff */
[----:B------:R-:W-:-:S03]  /*11210*/  UMOV UR4, 0xffffffff ;  /* 0xffffffff00047882 */ /* 0x000fc60000000000 */
[----:B------:R-:W-:Y:S01]  /*11220*/  LEA.HI.X R20, R4, UR7, R3, 0x1, P1 ;  /* 0x0000000704147c11 */ /* 0x000fe200088f0c03 */
[----:B------:R-:W-:Y:S08]  /*11230*/  BRA.DIV UR4, `(.L_x_529) ;  /* 0x0000007a04cc7947 */ /* 0x000ff0000b800000 */
[----:B------:R-:W0:Y:S01]  /*11240*/  SHFL.IDX PT, R3, R7, RZ, 0x181f ;  /* 0x00181fff07037589 */ /* 0x000e2200000e0000 */
[----:B------:R-:W-:Y:S02]  /*11250*/  IMAD R21, R21, R10, RZ ;  /* 0x0000000a15157224 */ /* 0x000fe400078e02ff */
[----:B------:R-:W-:Y:S01]  /*11260*/  IMAD R24, R26, 0xc0, R62 ;  /* 0x000000c01a187824 */ /* 0x000fe200078e023e */
[----:B------:R-:W1:Y:S03]  /*11270*/  SHFL.IDX PT, R0, R20, RZ, 0x181f ;  /* 0x00181fff14007589 */ /* 0x000e6600000e0000 */
[C---:B------:R-:W-:Y:S01]  /*11280*/  VIADD R8, R24.reuse, 0x30 ;  /* 0x0000003018087836 */ /* 0x040fe20000000000 */
[----:B------:R-:W2:Y:S01]  /*11290*/  SHFL.IDX PT, R5, R7, 0x1, 0x181f ;  /* 0x00381f0007057f89 */ /* 0x000ea200000e0000 */
[C---:B------:R-:W-:Y:S01]  /*112a0*/  ISETP.GE.OR P2, PT, R24.reuse, R21, P0 ;  /* 0x000000151800720c */ /* 0x040fe20000746670 */
[----:B------:R-:W-:-:S02]  /*112b0*/  VIADD R10, R24, 0x60 ;  /* 0x00000060180a7836 */ /* 0x000fc40000000000 */
[----:B------:R-:W3:Y:S01]  /*112c0*/  SHFL.IDX PT, R14, R7, 0x2, 0x181f ;  /* 0x00581f00070e7f89 */ /* 0x000ee200000e0000 */
[-C--:B------:R-:W-:Y:S02]  /*112d0*/  ISETP.GE.OR P3, PT, R8, R21.reuse, P0 ;  /* 0x000000150800720c */ /* 0x080fe40000766670 */
[----:B------:R-:W-:Y:S01]  /*112e0*/  ISETP.GE.OR P4, PT, R10, R21, P0 ;  /* 0x000000150a00720c */ /* 0x000fe20000786670 */
[----:B------:R-:W4:Y:S04]  /*112f0*/  SHFL.IDX PT, R4, R20, 0x1, 0x181f ;  /* 0x00381f0014047f89 */ /* 0x000f2800000e0000 */
[----:B------:R-:W5:Y:S02]  /*11300*/  SHFL.IDX PT, R6, R20, 0x2, 0x181f ;  /* 0x00581f0014067f89 */ /* 0x000f6400000e0000 */
[----:B0-----:R-:W-:-:S04]  /*11310*/  @!P2 LEA R10, P5, R59, R3, 0x1 ;  /* 0x000000033b0aa211 */ /* 0x001fc800078a08ff */
[C---:B-1----:R-:W-:Y:S02]  /*11320*/  @!P2 LEA.HI.X R3, R59.reuse, R0, R58, 0x1, P5 ;  /* 0x000000003b03a211 */ /* 0x042fe400028f0c3a */
[----:B------:R0:W1:Y:S01]  /*11330*/  SHFL.IDX PT, R0, R20, 0x3, 0x181f ;  /* 0x00781f0014007f89 */ /* 0x00006200000e0000 */
[C---:B--2---:R-:W-:Y:S02]  /*11340*/  @!P3 LEA R8, P1, R59.reuse, R5, 0x1 ;  /* 0x000000053b08b211 */ /* 0x044fe400078208ff */
[----:B------:R-:W-:Y:S01]  /*11350*/  @!P2 IMAD.MOV.U32 R11, RZ, RZ, R3 ;  /* 0x000000ffff0ba224 */ /* 0x000fe200078e0003 */
[----:B---3--:R-:W-:-:S04]  /*11360*/  @!P4 LEA R25, P5, R59, R14, 0x1 ;  /* 0x0000000e3b19c211 */ /* 0x008fc800078a08ff */
[----:B------:R0:W-:Y:S01]  /*11370*/  @!P2 ST.E.128 desc[UR56][R10.64], RZ ;  /* 0x000000ff0a00a985 */ /* 0x0001e2000c101d38 */
[C-C-:B----4-:R-:W-:Y:S01]  /*11380*/  @!P3 LEA.HI.X R9, R59.reuse, R4, R58.reuse, 0x1, P1 ;  /* 0x000000043b09b211 */ /* 0x150fe200008f0c3a */
[----:B------:R-:W-:Y:S02]  /*11390*/  @!P4 IMAD.MOV.U32 R4, RZ, RZ, R25 ;  /* 0x000000ffff04c224 */ /* 0x000fe400078e0019 */
[----:B------:R0:W2:Y:S01]  /*113a0*/  SHFL.IDX PT, R14, R7, 0x3, 0x181f ;  /* 0x00781f00070e7f89 */ /* 0x0000a200000e0000 */
[----:B-----5:R-:W-:-:S03]  /*113b0*/  @!P4 LEA.HI.X R5, R59, R6, R58, 0x1, P5 ;  /* 0x000000063b05c211 */ /* 0x020fc600028f0c3a */
[----:B------:R0:W-:Y:S04]  /*113c0*/  @!P3 ST.E.128 desc[UR56][R8.64], RZ ;  /* 0x000000ff0800b985 */ /* 0x0001e8000c101d38 */
[----:B------:R0:W-:Y:S02]  /*113d0*/  @!P4 ST.E.128 desc[UR56][R4.64], RZ ;  /* 0x000000ff0400c985 */ /* 0x0001e4000c101d38 */
.L_x_718:
[----:B------:R-:W-:-:S05]  /*113e0*/  VIADD R24, R24, 0x90 ;  /* 0x0000009018187836 */ /* 0x000fca0000000000 */
[----:B------:R-:W-:-:S13]  /*113f0*/  ISETP.GE.OR P0, PT, R24, R21, P0 ;  /* 0x000000151800720c */ /* 0x000fda0000706670 */
[----:B--2---:R-:W-:-:S04]  /*11400*/  @!P0 LEA R14, P1, R59, R14, 0x1 ;  /* 0x0000000e3b0e8211 */ /* 0x004fc800078208ff */
[----:B-1----:R-:W-:-:S05]  /*11410*/  @!P0 LEA.HI.X R15, R59, R0, R58, 0x1, P1 ;  /* 0x000000003b0f8211 */ /* 0x002fca00008f0c3a */
[----:B------:R2:W-:Y:S04]  /*11420*/  @!P0 ST.E.128 desc[UR56][R14.64], RZ ;  /* 0x000000ff0e008985 */ /* 0x0005e8000c101d38 */
.L_x_521:
[----:B------:R-:W-:Y:S05]  /*11430*/  BSYNC B0 ;  /* 0x0000000000007941 */ /* 0x000fea0003800000 */
.L_x_516:
[----:B------:R-:W-:Y:S02]  /*11440*/  ULDC UR4, c[0x0][0xc3c] ;  /* 0x00030f0000047ab9 */ /* 0x000fe40000000800 */
[----:B------:R-:W-:-:S13]  /*11450*/  ISETP.GE.AND P0, PT, R35, UR4, PT ;  /* 0x0000000423007c0c */ /* 0x000fda000bf06270 */
[----:B------:R-:W-:Y:S05]  /*11460*/  @!P0 BRA `(.L_x_530) ;  /* 0xfffffefc00348947 */ /* 0x000fea000383ffff */
[----:B------:R-:W-:Y:S05]  /*11470*/  BRA `(.L_x_400) ;  /* 0x0000006800c87947 */ /* 0x000fea0003800000 */
.L_x_398:
[----:B------:R-:W-:-:S08]  /*11480*/  NOP ;  /* 0x0000000000007918 */ /* 0x000fd00000000000 */
[----:B--2---:R-:W0:-:S00]  /*11490*/  USETMAXREG.DEALLOC.CTAPOOL 0x20 ;  /* 0x00000020000079c8 */ /* 0x004e0000080e0500 */
[----:B0-----:R-:W2:Y:S01]  /*114a0*/  LDL.LU R2, [R1] ;  /* 0x0000000001027983 */ /* 0x001ea20000300800 */
[----:B------:R-:W-:Y:S01]  /*114b0*/  LOP3.LUT R0, R0, 0x3, RZ, 0xc0, !PT ;  /* 0x0000000300007812 */ /* 0x000fe200078ec0ff */
[----:B------:R-:W-:-:S05]  /*114c0*/  IMAD.MOV.U32 R6, RZ, RZ, RZ ;  /* 0x000000ffff067224 */ /* 0x000fca00078e00ff */
[----:B------:R-:W0:Y:S02]  /*114d0*/  SHFL.IDX PT, R0, R0, RZ, 0x1f ;  /* 0x00001fff00007589 */ /* 0x000e2400000e0000 */
[----:B0-----:R-:W-:Y:S02]  /*114e0*/  ISETP.NE.AND P0, PT, R0, RZ, PT ;  /* 0x000000ff0000720c */ /* 0x001fe40003f05270 */
[----:B--2---:R-:W-:-:S11]  /*114f0*/  LOP3.LUT R2, R2, 0xfffffffd, RZ, 0xc0, !PT ;  /* 0xfffffffd02027812 */ /* 0x004fd600078ec0ff */
[----:B------:R-:W-:-:S05]  /*11500*/  @P0 LOP3.LUT R2, R2, 0x2, RZ, 0xfc, !PT ;  /* 0x0000000202020812 */ /* 0x000fca00078efcff */
[----:B------:R0:W-:Y:S01]  /*11510*/  STL [R1], R2 ;  /* 0x0000000201007387 */ /* 0x0001e20000100800 */
[----:B------:R-:W-:Y:S05]  /*11520*/  @!P0 BRA `(.L_x_531) ;  /* 0x00000000001c8947 */ /* 0x000fea0003800000 */
[----:B------:R-:W1:Y:S08]  /*11530*/  S2UR UR5, SR_CgaCtaId ;  /* 0x00000000000579c3 */ /* 0x000e700000008800 */
[----:B------:R-:W-:Y:S06]  /*11540*/  BAR.SYNC.DEFER_BLOCKING 0x5, 0x200 ;  /* 0x0148000000007b1d */ /* 0x000fec0000010000 */
[----:B------:R-:W-:-:S02]  /*11550*/  UMOV UR4, 0x400 ;  /* 0x0000040000047882 */ /* 0x000fc40000000000 */
[----:B-1----:R-:W-:-:S09]  /*11560*/  ULEA UR4, UR5, UR4, 0x18 ;  /* 0x0000000405047291 */ /* 0x002fd2000f8ec03f */
[----:B------:R-:W1:Y:S01]  /*11570*/  LDS.128 R24, [UR4+0x308d0] ;  /* 0x0308d004ff187984 */ /* 0x000e620008000c00 */
[----:B------:R-:W-:Y:S06]  /*11580*/  BAR.ARV 0x4, 0x200 ;  /* 0x0108000000007b1d */ /* 0x000fec0000002000 */
[----:B------:R-:W-:Y:S05]  /*11590*/  BRA `(.L_x_532) ;  /* 0x0000000800887947 */ /* 0x000fea0003800000 */
.L_x_531:
[----:B------:R-:W1:Y:S01]  /*115a0*/  S2R R0, SR_TID.X ;  /* 0x0000000000007919 */ /* 0x000e620000002100 */
[----:B------:R-:W-:Y:S01]  /*115b0*/  ULDC UR4, c[0x0][0xc3c] ;  /* 0x00030f0000047ab9 */ /* 0x000fe20000000800 */
[----:B------:R-:W-:Y:S01]  /*115c0*/  IMAD.MOV.U32 R7, RZ, RZ, RZ ;  /* 0x000000ffff077224 */ /* 0x000fe200078e00ff */
[----:B------:R-:W2:Y:S01]  /*115d0*/  S2UR UR6, SR_CTAID.X ;  /* 0x00000000000679c3 */ /* 0x000ea20000002500 */
[----:B------:R-:W-:Y:S01]  /*115e0*/  ULDC UR5, c[0x0][0xc38] ;  /* 0x00030e0000057ab9 */ /* 0x000fe20000000800 */
[----:B-1----:R-:W-:-:S04]  /*115f0*/  LOP3.LUT R0, R0, 0x1f, RZ, 0xc0, !PT ;  /* 0x0000001f00007812 */ /* 0x002fc800078ec0ff */
[----:B------:R-:W-:-:S04]  /*11600*/  ISETP.NE.AND P0, PT, R0, 0x1f, PT ;  /* 0x0000001f0000780c */ /* 0x000fc80003f05270 */
[----:B------:R-:W-:-:S13]  /*11610*/  ISETP.GE.OR P1, PT, R0, UR4, !P0 ;  /* 0x0000000400007c0c */ /* 0x000fda000c726670 */
[----:B------:R-:W1:Y:S08]  /*11620*/  @!P1 LDC.64 R4, c[0x0][0xc80] ;  /* 0x00032000ff049b82 */ /* 0x000e700000000a00 */
[----:B0-----:R-:W0:Y:S01]  /*11630*/  @!P1 LDC.64 R2, c[0x0][0xc78] ;  /* 0x00031e00ff029b82 */ /* 0x001e220000000a00 */
[----:B-1----:R-:W-:-:S05]  /*11640*/  @!P1 IMAD.WIDE.U32 R4, R0, 0x4, R4 ;  /* 0x0000000400049825 */ /* 0x002fca00078e0004 */
[----:B------:R-:W3:Y:S01]  /*11650*/  @!P1 LDG.E R6, desc[UR56][R4.64] ;  /* 0x0000003804069981 */ /* 0x000ee2000c1e1900 */
[----:B0-----:R-:W-:-:S05]  /*11660*/  @!P1 IMAD.WIDE.U32 R2, R0, 0x4, R2 ;  /* 0x0000000400029825 */ /* 0x001fca00078e0002 */
        /* <DEDUP_REMOVED lines=25> */
[----:B--2---:R-:W-:Y:S01]  /*11800*/  ISETP.GT.AND P6, PT, R8, UR6, PT ;  /* 0x0000000608007c0c */ /* 0x004fe2000bfc4270 */
[----:B------:R-:W-:-:S12]  /*11810*/  IMAD.MOV.U32 R3, RZ, RZ, R8 ;  /* 0x000000ffff037224 */ /* 0x000fd800078e0008 */
[----:B------:R-:W-:Y:S05]  /*11820*/  @P6 BRA `(.L_x_533) ;  /* 0x00000000009c6947 */ /* 0x000fea0003800000 */
[----:B------:R-:W-:Y:S01]  /*11830*/  IMAD.MOV.U32 R8, RZ, RZ, R3 ;  /* 0x000000ffff087224 */ /* 0x000fe200078e0003 */
[----:B------:R-:W-:Y:S01]  /*11840*/  UMOV UR4, URZ ;  /* 0x0000003f00047c82 */ /* 0x000fe20008000000 */
[----:B------:R-:W-:-:S05]  /*11850*/  ULDC UR5, c[0x0][0xc38] ;  /* 0x00030e0000057ab9 */ /* 0x000fca0000000800 */
.L_x_535:
        /* <DEDUP_REMOVED lines=36> */
.L_x_533:
        /* <DEDUP_REMOVED lines=19> */
.L_x_536:
        /* <DEDUP_REMOVED lines=16> */
[-C--:B------:R-:W-:Y:S01]  /*11cd0*/  @!P1 IADD3 R9, R9, -R4.reuse, RZ ;  /* 0x8000000409099210 */ /* 0x080fe20007ffe0ff */
[----:B------:R-:W-:Y:S01]  /*11ce0*/  @!P1 VIADD R2, R2, 0x1 ;  /* 0x0000000102029836 */ /* 0x000fe20000000000 */
[----:B------:R-:W0:Y:S01]  /*11cf0*/  F2I.FTZ.U32.TRUNC.NTZ R3, R3 ;  /* 0x0000000300037305 */ /* 0x000e22000021f000 */
        /* <DEDUP_REMOVED lines=35> */
.L_x_534:
[----:B------:R-:W-:Y:S02]  /*11f30*/  IMAD.MOV.U32 R25, RZ, RZ, RZ ;  /* 0x000000ffff197224 */ /* 0x000fe400078e00ff */
[----:B------:R-:W-:Y:S02]  /*11f40*/  IMAD.U32 R24, RZ, RZ, UR6 ;  /* 0x00000006ff187e24 */ /* 0x000fe4000f8e00ff */
[----:B------:R-:W-:-:S07]  /*11f50*/  IMAD.MOV.U32 R26, RZ, RZ, RZ ;  /* 0x000000ffff1a7224 */ /* 0x000fce00078e00ff */
.L_x_537:
[----:B------:R-:W-:-:S13]  /*11f60*/  ISETP.NE.AND P0, PT, R0, RZ, PT ;  /* 0x000000ff0000720c */ /* 0x000fda0003f05270 */
[----:B------:R-:W0:Y:S01]  /*11f70*/  @!P0 S2R R3, SR_CgaCtaId ;  /* 0x0000000000038919 */ /* 0x000e220000008800 */
[----:B------:R-:W-:-:S04]  /*11f80*/  @!P0 MOV R0, 0x400 ;  /* 0x0000040000008802 */ /* 0x000fc80000000f00 */
[----:B0-----:R-:W-:-:S05]  /*11f90*/  @!P0 LEA R0, R3, R0, 0x18 ;  /* 0x0000000003008211 */ /* 0x001fca00078ec0ff */
[----:B------:R0:W-:Y:S01]  /*11fa0*/  @!P0 STS.128 [R0+0x308d0], R24 ;  /* 0x0308d01800008388 */ /* 0x0001e20000000c00 */
[----:B------:R-:W-:Y:S06]  /*11fb0*/  BAR.ARV 0x5, 0x200 ;  /* 0x0148000000007b1d */ /* 0x000fec0000002000 */
.L_x_532:
[----:B------:R2:W-:Y:S01]  /*11fc0*/  STL [R1+0x38], RZ ;  /* 0x000038ff01007387 */ /* 0x0005e20000100800 */
[----:B------:R-:W-:Y:S01]  /*11fd0*/  ULDC UR4, c[0x0][0xc3c] ;  /* 0x00030f0000047ab9 */ /* 0x000fe20000000800 */
[----:B------:R-:W-:Y:S01]  /*11fe0*/  IMAD.MOV.U32 R28, RZ, RZ, 0x1 ;  /* 0x00000001ff1c7424 */ /* 0x000fe200078e00ff */
[----:B-1----:R-:W-:Y:S01]  /*11ff0*/  ISETP.GE.AND P0, PT, R27, UR4, PT ;  /* 0x000000041b007c0c */ /* 0x002fe2000bf06270 */
[----:B------:R-:W-:-:S12]  /*12000*/  IMAD.MOV.U32 R18, RZ, RZ, RZ ;  /* 0x000000ffff127224 */ /* 0x000fd800078e00ff */
[----:B--2---:R-:W-:Y:S05]  /*12010*/  @P0 BRA `(.L_x_538) ;  /* 0x0000005c00040947 */ /* 0x004fea0003800000 */
[----:B------:R-:W1:Y:S01]  /*12020*/  S2R R5, SR_TID.X ;  /* 0x0000000000057919 */ /* 0x000e620000002100 */
[----:B------:R-:W2:Y:S01]  /*12030*/  S2UR UR5, SR_CgaCtaId ;  /* 0x00000000000579c3 */ /* 0x000ea20000008800 */
[----:B------:R-:W-:Y:S01]  /*12040*/  UMOV UR4, 0x400 ;  /* 0x0000040000047882 */ /* 0x000fe20000000000 */
[----:B------:R-:W-:Y:S01]  /*12050*/  BSSY B8, `(.L_x_538) ;  /* 0x00005bd000087945 */ /* 0x000fe20003800000 */
[----:B------:R-:W-:Y:S01]  /*12060*/  STL [R1+0x38], RZ ;  /* 0x000038ff01007387 */ /* 0x000fe20000100800 */
[----:B------:R-:W-:Y:S01]  /*12070*/  IMAD.MOV.U32 R29, RZ, RZ, RZ ;  /* 0x000000ffff1d7224 */ /* 0x000fe200078e00ff */
[----:B------:R-:W-:Y:S01]  /*12080*/  ULDC.64 UR38, c[0x0][0x198] ;  /* 0x0000660000267ab9 */ /* 0x000fe20000000a00 */
[----:B------:R-:W-:Y:S01]  /*12090*/  IMAD.MOV.U32 R18, RZ, RZ, RZ ;  /* 0x000000ffff127224 */ /* 0x000fe200078e00ff */
[----:B------:R-:W-:Y:S01]  /*120a0*/  ULDC UR36, c[0x0][0xc] ;  /* 0x0000030000247ab9 */ /* 0x000fe20000000800 */
[----:B------:R-:W-:Y:S01]  /*120b0*/  IMAD.MOV.U32 R28, RZ, RZ, 0x1 ;  /* 0x00000001ff1c7424 */ /* 0x000fe200078e00ff */
[----:B--2---:R-:W-:-:S06]  /*120c0*/  ULEA UR4, UR5, UR4, 0x18 ;  /* 0x0000000405047291 */ /* 0x004fcc000f8ec03f */
[----:B------:R-:W-:Y:S01]  /*120d0*/  IMAD.U32 R16, RZ, RZ, UR4 ;  /* 0x00000004ff107e24 */ /* 0x000fe2000f8e00ff */
[C---:B-1----:R-:W-:Y:S01]  /*120e0*/  LOP3.LUT R4, R5.reuse, 0x7f, RZ, 0xc0, !PT ;  /* 0x0000007f05047812 */ /* 0x042fe200078ec0ff */
[----:B0-----:R-:W-:-:S04]  /*120f0*/  IMAD.SHL.U32 R0, R5, 0x8, RZ ;  /* 0x0000000805007824 */ /* 0x001fc800078e00ff */
[----:B------:R-:W-:Y:S01]  /*12100*/  IMAD.SHL.U32 R3, R4, 0x8, RZ ;  /* 0x0000000804037824 */ /* 0x000fe200078e00ff */
[----:B------:R-:W-:Y:S01]  /*12110*/  LOP3.LUT R2, R0, 0x1f8, RZ, 0xc0, !PT ;  /* 0x000001f800027812 */ /* 0x000fe200078ec0ff */
[----:B------:R-:W-:Y:S01]  /*12120*/  IMAD.MOV.U32 R0, RZ, RZ, 0x1 ;  /* 0x00000001ff007424 */ /* 0x000fe200078e00ff */
[----:B------:R-:W-:Y:S02]  /*12130*/  SHF.R.U32.HI R4, RZ, 0x3, R4 ;  /* 0x00000003ff047819 */ /* 0x000fe40000011604 */
[----:B------:R-:W-:Y:S02]  /*12140*/  LOP3.LUT R2, R2, 0x38, R5, 0x78, !PT ;  /* 0x0000003802027812 */ /* 0x000fe400078e7805 */
[----:B------:R0:W-:Y:S02]  /*12150*/  STL [R1+0x4], R0 ;  /* 0x0000040001007387 */ /* 0x0001e40000100800 */
[----:B------:R-:W-:Y:S01]  /*12160*/  LOP3.LUT R3, R2, 0x200, R3, 0xf8, !PT ;  /* 0x0000020002037812 */ /* 0x000fe200078ef803 */
[----:B------:R-:W-:-:S05]  /*12170*/  IMAD.SHL.U32 R2, R5, 0x10, RZ ;  /* 0x0000001005027824 */ /* 0x000fca00078e00ff */
[----:B------:R-:W-:Y:S01]  /*12180*/  LOP3.LUT R2, R4, 0x70, R2, 0xf8, !PT ;  /* 0x0000007004027812 */ /* 0x000fe200078ef802 */
[----:B0-----:R-:W-:-:S05]  /*12190*/  IMAD R0, R3, 0x2, R16 ;  /* 0x0000000203007824 */ /* 0x001fca00078e0210 */
[----:B------:R0:W-:Y:S02]  /*121a0*/  STL [R1+0x10], R0 ;  /* 0x0000100001007387 */ /* 0x0001e40000100800 */
.L_x_662:
[----:B-1----:R-:W1:Y:S02]  /*121b0*/  LDC.64 R2, c[0x0][0xc88] ;  /* 0x00032200ff027b82 */ /* 0x002e640000000a00 */
[----:B-1----:R-:W-:-:S05]  /*121c0*/  IMAD.WIDE R2, R27, 0x4, R2 ;  /* 0x000000041b027825 */ /* 0x002fca00078e0202 */
[----:B0-----:R-:W0:Y:S01]  /*121d0*/  LDG.E R13, desc[UR56][R2.64] ;  /* 0x00000038020d7981 */ /* 0x001e22000c1e1900 */
[----:B------:R-:W-:Y:S05]  /*121e0*/  YIELD ;  /* 0x0000000000007946 */ /* 0x000fea0003800000 */
[----:B------:R-:W-:Y:S01]  /*121f0*/  ULDC.64 UR4, c[0x0][0xa28] ;  /* 0x00028a0000047ab9 */ /* 0x000fe20000000a00 */
[----:B------:R-:W-:Y:S02]  /*12200*/  CS2R R8, SRZ ;  /* 0x0000000000087805 */ /* 0x000fe4000001ff00 */
[----:B------:R-:W-:Y:S01]  /*12210*/  ISETP.NE.U32.AND P0, PT, RZ, UR4, PT ;  /* 0x00000004ff007c0c */ /* 0x000fe2000bf05070 */
[----:B------:R-:W-:-:S03]  /*12220*/  ULDC.64 UR6, c[0x0][0xa00] ;  /* 0x0002800000067ab9 */ /* 0x000fc60000000a00 */
[----:B------:R-:W-:Y:S02]  /*12230*/  ISETP.NE.AND.EX P0, PT, RZ, UR5, PT, P0 ;  /* 0x00000005ff007c0c */ /* 0x000fe4000bf05300 */
[----:B0-----:R-:W-:Y:S01]  /*12240*/  SHF.R.S32.HI R0, RZ, 0x1f, R13 ;  /* 0x0000001fff007819 */ /* 0x001fe2000001140d */
[----:B------:R-:W-:-:S10]  /*12250*/  IMAD.SHL.U32 R19, R13, 0x4, RZ ;  /* 0x000000040d137824 */ /* 0x000fd400078e00ff */
[C---:B------:R-:W-:Y:S01]  /*12260*/  @P0 LEA R4, P1, R13.reuse, UR4, 0x2 ;  /* 0x000000040d040c11 */ /* 0x040fe2000f8210ff */
[----:B------:R-:W-:Y:S01]  /*12270*/  STL [R1+0x14], R13 ;  /* 0x0000140d01007387 */ /* 0x000fe20000100800 */
[C-C-:B------:R-:W-:Y:S02]  /*12280*/  SHF.L.U64.HI R22, R13.reuse, 0x2, R0.reuse ;  /* 0x000000020d167819 */ /* 0x140fe40000010200 */
[----:B--2---:R-:W-:Y:S01]  /*12290*/  @P0 LEA.HI.X R5, R13, UR5, R0, 0x2, P1 ;  /* 0x000000050d050c11 */ /* 0x004fe200088f1400 */
[----:B------:R-:W-:Y:S01]  /*122a0*/  ULDC.64 UR4, c[0x0][0xa08] ;  /* 0x0002820000047ab9 */ /* 0x000fe20000000a00 */
[----:B------:R-:W-:Y:S01]  /*122b0*/  ISETP.NE.U32.AND P1, PT, RZ, UR6, PT ;  /* 0x00000006ff007c0c */ /* 0x000fe2000bf25070 */
[----:B------:R0:W-:Y:S01]  /*122c0*/  STL [R1+0x2c], R0 ;  /* 0x00002c0001007387 */ /* 0x0001e20000100800 */
[----:B------:R-:W-:-:S03]  /*122d0*/  IADD3 R2, P2, R19, UR6, RZ ;  /* 0x0000000613027c10 */ /* 0x000fc6000ff5e0ff */
[----:B------:R1:W5:Y:S01]  /*122e0*/  @P0 LDG.E R9, desc[UR56][R4.64] ;  /* 0x0000003804090981 */ /* 0x000362000c1e1900 */
[----:B------:R-:W-:Y:S01]  /*122f0*/  ISETP.NE.AND.EX P0, PT, RZ, UR7, PT, P1 ;  /* 0x00000007ff007c0c */ /* 0x000fe2000bf05310 */
[----:B------:R-:W-:Y:S01]  /*12300*/  IMAD.MOV.U32 R12, RZ, RZ, RZ ;  /* 0x000000ffff0c7224 */ /* 0x000fe200078e00ff */
[C---:B------:R-:W-:Y:S01]  /*12310*/  IADD3.X R3, R22.reuse, UR7, RZ, P2, !PT ;  /* 0x0000000716037c10 */ /* 0x040fe200097fe4ff */
[----:B------:R-:W-:Y:S01]  /*12320*/  ULDC.64 UR6, c[0x0][0xa10] ;  /* 0x0002840000067ab9 */ /* 0x000fe20000000a00 */
[----:B------:R-:W-:Y:S01]  /*12330*/  ISETP.NE.U32.AND P1, PT, RZ, UR4, PT ;  /* 0x00000004ff007c0c */ /* 0x000fe2000bf25070 */
[----:B0-----:R-:W-:Y:S01]  /*12340*/  IMAD.MOV.U32 R0, RZ, RZ, RZ ;  /* 0x000000ffff007224 */ /* 0x001fe200078e00ff */
[C---:B------:R-:W-:Y:S02]  /*12350*/  IADD3 R6, P3, R19.reuse, UR4, RZ ;  /* 0x0000000413067c10 */ /* 0x040fe4000ff7e0ff */
[----:B------:R-:W-:Y:S02]  /*12360*/  ISETP.NE.AND.EX P1, PT, RZ, UR5, PT, P1 ;  /* 0x00000005ff007c0c */ /* 0x000fe4000bf25310 */
[----:B------:R-:W-:Y:S01]  /*12370*/  IADD3.X R7, R22, UR5, RZ, P3, !PT ;  /* 0x0000000516077c10 */ /* 0x000fe20009ffe4ff */
[----:B------:R-:W-:Y:S01]  /*12380*/  ULDC.64 UR4, c[0x0][0xa18] ;  /* 0x0002860000047ab9 */ /* 0x000fe20000000a00 */
[----:B-1----:R-:W-:Y:S01]  /*12390*/  IADD3 R4, P4, R19, UR6, RZ ;  /* 0x0000000613047c10 */ /* 0x002fe2000ff9e0ff */
[----:B------:R-:W2:Y:S01]  /*123a0*/  @P0 LDG.E R8, desc[UR56][R2.64] ;  /* 0x0000003802080981 */ /* 0x000ea2000c1e1900 */
[----:B------:R-:W-:-:S02]  /*123b0*/  ISETP.NE.U32.AND P3, PT, RZ, UR4, PT ;  /* 0x00000004ff007c0c */ /* 0x000fc4000bf65070 */
[----:B------:R-:W-:Y:S02]  /*123c0*/  IADD3.X R5, R22, UR7, RZ, P4, !PT ;  /* 0x0000000716057c10 */ /* 0x000fe4000a7fe4ff */
[----:B------:R-:W-:Y:S02]  /*123d0*/  ISETP.NE.AND.EX P3, PT, RZ, UR5, PT, P3 ;  /* 0x00000005ff007c0c */ /* 0x000fe4000bf65330 */
[----:B------:R-:W-:Y:S01]  /*123e0*/  ISETP.NE.U32.AND P2, PT, RZ, UR6, PT ;  /* 0x00000006ff007c0c */ /* 0x000fe2000bf45070 */
[----:B------:R-:W5:Y:S03]  /*123f0*/  @P1 LDG.E R12, desc[UR56][R6.64] ;  /* 0x00000038060c1981 */ /* 0x000f66000c1e1900 */
[----:B------:R-:W-:-:S07]  /*12400*/  ISETP.NE.AND.EX P2, PT, RZ, UR7, PT, P2 ;  /* 0x00000007ff007c0c */ /* 0x000fce000bf45320 */
[----:B------:R-:W-:Y:S01]  /*12410*/  @P3 IADD3 R10, P4, R19, UR4, RZ ;  /* 0x00000004130a3c10 */ /* 0x000fe2000ff9e0ff */
[----:B------:R-:W-:-:S03]  /*12420*/  ULDC UR4, c[0x0][0x288] ;  /* 0x0000a20000047ab9 */ /* 0x000fc60000000800 */
[----:B------:R-:W-:Y:S02]  /*12430*/  @P3 IADD3.X R11, R22, UR5, RZ, P4, !PT ;  /* 0x00000005160b3c10 */ /* 0x000fe4000a7fe4ff */
[----:B------:R-:W5:Y:S04]  /*12440*/  @P2 LDG.E R0, desc[UR56][R4.64] ;  /* 0x0000003804002981 */ /* 0x000f68000c1e1900 */
[----:B--2---:R0:W-:Y:S02]  /*12450*/  STL [R1+0x20], R8 ;  /* 0x0000200801007387 */ /* 0x0041e40000100800 */
[----:B0-----:R-:W-:Y:S01]  /*12460*/  IMAD.U32 R8, RZ, RZ, UR4 ;  /* 0x00000004ff087e24 */ /* 0x001fe2000f8e00ff */
[----:B------:R-:W-:-:S05]  /*12470*/  ULDC.64 UR4, c[0x0][0x418] ;  /* 0x0001060000047ab9 */ /* 0x000fca0000000a00 */
[----:B------:R0:W2:Y:S01]  /*12480*/  @P3 LDG.E R8, desc[UR56][R10.64] ;  /* 0x000000380a083981 */ /* 0x0000a2000c1e1900 */
[----:B------:R-:W-:-:S03]  /*12490*/  UISETP.NE.U32.AND UP0, UPT, UR4, URZ, UPT ;  /* 0x0000003f0400728c */ /* 0x000fc6000bf05070 */
[----:B------:R-:W-:Y:S01]  /*124a0*/  ULDC UR4, c[0x0][0x424] ;  /* 0x0001090000047ab9 */ /* 0x000fe20000000800 */
[----:B------:R-:W-:-:S03]  /*124b0*/  UISETP.NE.AND.EX UP0, UPT, UR5, URZ, UPT, UP0 ;  /* 0x0000003f0500728c */ /* 0x000fc6000bf05300 */
[----:B------:R-:W-:Y:S01]  /*124c0*/  ULDC UR5, c[0x0][0x2f0] ;  /* 0x0000bc0000057ab9 */ /* 0x000fe20000000800 */
[----:B------:R-:W-:-:S04]  /*124d0*/  USEL UR4, UR4, 0x1, UP0 ;  /* 0x0000000104047887 */ /* 0x000fc80008000000 */
[----:B------:R-:W-:-:S03]  /*124e0*/  UIMAD UR4, UR4, UR5, URZ ;  /* 0x00000005040472a4 */ /* 0x000fc6000f8e023f */
[----:B------:R-:W-:-:S03]  /*124f0*/  ULDC UR5, c[0x0][0x348] ;  /* 0x0000d20000057ab9 */ /* 0x000fc60000000800 */
[----:B0-----:R-:W-:Y:S01]  /*12500*/  MOV R10, UR4 ;  /* 0x00000004000a7c02 */ /* 0x001fe20008000f00 */
[----:B--2---:R0:W-:Y:S02]  /*12510*/  STL [R1+0x3c], R8 ;  /* 0x00003c0801007387 */ /* 0x0041e40000100800 */
[----:B0-----:R-:W-:Y:S01]  /*12520*/  IMAD.U32 R8, RZ, RZ, UR5 ;  /* 0x00000005ff087e24 */ /* 0x001fe2000f8e00ff */
[----:B---3--:R-:W-:Y:S06]  /*12530*/  @P3 BRA `(.L_x_539) ;  /* 0x0000000000143947 */ /* 0x008fec0003800000 */
[----:B------:R-:W-:Y:S05]  /*12540*/  @!P0 BRA `(.L_x_539) ;  /* 0x0000000000108947 */ /* 0x000fea0003800000 */
[----:B------:R-:W2:Y:S04]  /*12550*/  LDG.E R11, desc[UR56][R2.64] ;  /* 0x00000038020b7981 */ /* 0x000ea8000c1e1900 */
[----:B------:R-:W2:Y:S02]  /*12560*/  LDG.E R2, desc[UR56][R2.64+0x4] ;  /* 0x0000043802027981 */ /* 0x000ea4000c1e1900 */
[----:B--2---:R-:W-:-:S05]  /*12570*/  IMAD.IADD R2, R2, 0x1, -R11 ;  /* 0x0000000102027824 */ /* 0x004fca00078e0a0b */
[----:B------:R0:W-:Y:S02]  /*12580*/  STL [R1+0x3c], R2 ;  /* 0x00003c0201007387 */ /* 0x0001e40000100800 */
.L_x_539:
[----:B------:R-:W-:Y:S01]  /*12590*/  ULDC.64 UR4, c[0x0][0xa20] ;  /* 0x0002880000047ab9 */ /* 0x000fe20000000a00 */
[C---:B------:R-:W-:Y:S01]  /*125a0*/  LOP3.LUT R11, R26.reuse, 0xff000000, RZ, 0xc0, !PT ;  /* 0xff0000001a0b7812 */ /* 0x040fe200078ec0ff */
[----:B------:R-:W-:Y:S01]  /*125b0*/  IMAD.MOV.U32 R23, RZ, RZ, R13 ;  /* 0x000000ffff177224 */ /* 0x000fe200078e000d */
[----:B------:R-:W-:Y:S02]  /*125c0*/  ISETP.NE.U32.AND P0, PT, RZ, UR4, PT ;  /* 0x00000004ff007c0c */ /* 0x000fe4000bf05070 */
[----:B------:R-:W-:Y:S02]  /*125d0*/  SHF.R.U32.HI R11, RZ, 0x8, R11 ;  /* 0x00000008ff0b7819 */ /* 0x000fe4000001160b */
[----:B------:R-:W-:Y:S02]  /*125e0*/  ISETP.NE.AND.EX P0, PT, RZ, UR5, PT, P0 ;  /* 0x00000005ff007c0c */ /* 0x000fe4000bf05300 */
[C---:B0-----:R-:W-:Y:S02]  /*125f0*/  LOP3.LUT R2, R26.reuse, 0xff0000, RZ, 0xc0, !PT ;  /* 0x00ff00001a027812 */ /* 0x041fe400078ec0ff */
        /* <DEDUP_REMOVED lines=8> */
.L_x_540:
[----:B------:R-:W-:Y:S05]  /*12680*/  @!P1 BRA `(.L_x_541) ;  /* 0x00000000000c9947 */ /* 0x000fea0003800000 */
[----:B------:R-:W2:Y:S04]  /*12690*/  LDG.E R10, desc[UR56][R6.64] ;  /* 0x00000038060a7981 */ /* 0x000ea8000c1e1900 */
[----:B------:R-:W2:Y:S02]  /*126a0*/  LDG.E R6, desc[UR56][R6.64+0x4] ;  /* 0x0000043806067981 */ /* 0x000ea4000c1e1900 */
[----:B--2---:R-:W-:-:S07]  /*126b0*/  IMAD.IADD R10, R6, 0x1, -R10 ;  /* 0x00000001060a7824 */ /* 0x004fce00078e0a0a */
.L_x_541:
[----:B0-----:R-:W2:Y:S01]  /*126c0*/  @P2 LDG.E R2, desc[UR56][R4.64] ;  /* 0x0000003804022981 */ /* 0x001ea2000c1e1900 */
[----:B-----5:R-:W-:-:S03]  /*126d0*/  IMAD.IADD R10, R10, 0x1, -R9 ;  /* 0x000000010a0a7824 */ /* 0x020fc600078e0a09 */
[----:B------:R-:W2:Y:S01]  /*126e0*/  @P2 LDG.E R4, desc[UR56][R4.64+0x4] ;  /* 0x0000043804042981 */ /* 0x000ea2000c1e1900 */
[----:B------:R-:W-:Y:S01]  /*126f0*/  LOP3.LUT R13, R11, 0xff, RZ, 0xc0, !PT ;  /* 0x000000ff0b0d7812 */ /* 0x000fe200078ec0ff */
[----:B------:R-:W-:Y:S01]  /*12700*/  BSSY B0, `(.L_x_542) ;  /* 0x000002b000007945 */ /* 0x000fe20003800000 */
[----:B--2---:R-:W-:-:S04]  /*12710*/  @P2 IMAD.IADD R8, R4, 0x1, -R2 ;  /* 0x0000000104082824 */ /* 0x004fc800078e0a02 */
[----:B------:R-:W-:-:S04]  /*12720*/  IMAD.IADD R2, R10, 0x1, R8 ;  /* 0x000000010a027824 */ /* 0x000fc800078e0208 */
[----:B------:R-:W-:-:S04]  /*12730*/  VIADD R3, R2, 0xbf ;  /* 0x000000bf02037836 */ /* 0x000fc80000000000 */
[----:B------:R-:W-:Y:S01]  /*12740*/  IMAD.HI R3, R3, 0x2aaaaaab, RZ ;  /* 0x2aaaaaab03037827 */ /* 0x000fe200078e02ff */
[----:B------:R-:W-:-:S04]  /*12750*/  ISETP.GE.AND P1, PT, R2, 0x1, PT ;  /* 0x000000010200780c */ /* 0x000fc80003f26270 */
[----:B------:R-:W-:-:S04]  /*12760*/  SHF.R.U32.HI R2, RZ, 0x1f, R3 ;  /* 0x0000001fff027819 */ /* 0x000fc80000011603 */
[----:B------:R-:W-:-:S05]  /*12770*/  LEA.HI.SX32 R12, R3, R2, 0x1b ;  /* 0x00000002030c7211 */ /* 0x000fca00078fdaff */
[----:B------:R0:W-:Y:S04]  /*12780*/  STL [R1+0x1c], R12 ;  /* 0x00001c0c01007387 */ /* 0x0001e80000100800 */
[----:B------:R0:W-:Y:S01]  /*12790*/  STL [R1+0x40], R13 ;  /* 0x0000400d01007387 */ /* 0x0001e20000100800 */
[----:B------:R-:W-:Y:S01]  /*127a0*/  SHF.R.U32.HI R4, RZ, 0x10, R11 ;  /* 0x00000010ff047819 */ /* 0x000fe2000001160b */
[----:B------:R-:W-:Y:S01]  /*127b0*/  IMAD.MOV.U32 R3, RZ, RZ, RZ ;  /* 0x000000ffff037224 */ /* 0x000fe200078e00ff */
[----:B------:R-:W-:Y:S06]  /*127c0*/  @!P1 BRA `(.L_x_543) ;  /* 0x0000000000789947 */ /* 0x000fec0003800000 */
[----:B------:R-:W-:Y:S01]  /*127d0*/  ISETP.NE.AND P0, PT, R4, RZ, PT ;  /* 0x000000ff0400720c */ /* 0x000fe20003f05270 */
[----:B------:R-:W-:-:S03]  /*127e0*/  ULDC UR4, c[0x0][0x9f0] ;  /* 0x00027c0000047ab9 */ /* 0x000fc60000000800 */
[----:B------:R-:W-:-:S04]  /*127f0*/  SEL R5, R4, UR4, P0 ;  /* 0x0000000404057c07 */ /* 0x000fc80008000000 */
[----:B------:R-:W-:Y:S02]  /*12800*/  IABS R6, R5 ;  /* 0x0000000500067213 */ /* 0x000fe40000000000 */
[----:B------:R-:W-:Y:S02]  /*12810*/  IADD3 R7, R5, -0x1, R12 ;  /* 0xffffffff05077810 */ /* 0x000fe40007ffe00c */
[----:B------:R-:W1:Y:S08]  /*12820*/  I2F.RP R2, R6 ;  /* 0x0000000600027306 */ /* 0x000e700000209400 */
[----:B-1----:R-:W1:Y:S02]  /*12830*/  MUFU.RCP R2, R2 ;  /* 0x0000000200027308 */ /* 0x002e640000001000 */
[----:B-1----:R-:W-:-:S06]  /*12840*/  VIADD R2, R2, 0xffffffe ;  /* 0x0ffffffe02027836 */ /* 0x002fcc0000000000 */
[----:B------:R1:W2:Y:S02]  /*12850*/  F2I.FTZ.U32.TRUNC.NTZ R3, R2 ;  /* 0x0000000200037305 */ /* 0x0002a4000021f000 */
[----:B-1----:R-:W-:-:S04]  /*12860*/  LOP3.LUT R2, R7, R5, RZ, 0x3c, !PT ;  /* 0x0000000507027212 */ /* 0x002fc800078e3cff */
[----:B------:R-:W-:Y:S01]  /*12870*/  ISETP.GE.AND P4, PT, R2, RZ, PT ;  /* 0x000000ff0200720c */ /* 0x000fe20003f86270 */
[----:B--2---:R-:W-:-:S04]  /*12880*/  IMAD.MOV R2, RZ, RZ, -R3 ;  /* 0x000000ffff027224 */ /* 0x004fc800078e0a03 */
[----:B------:R-:W-:Y:S02]  /*12890*/  IMAD R9, R2, R6, RZ ;  /* 0x0000000602097224 */ /* 0x000fe400078e02ff */
[----:B------:R-:W-:-:S04]  /*128a0*/  IMAD.MOV.U32 R2, RZ, RZ, RZ ;  /* 0x000000ffff027224 */ /* 0x000fc800078e00ff */
[----:B------:R-:W-:Y:S01]  /*128b0*/  IMAD.HI.U32 R9, R3, R9, R2 ;  /* 0x0000000903097227 */ /* 0x000fe200078e0002 */
[----:B------:R-:W-:Y:S02]  /*128c0*/  IABS R2, R5 ;  /* 0x0000000500027213 */ /* 0x000fe40000000000 */
[----:B------:R-:W-:-:S03]  /*128d0*/  IABS R3, R7 ;  /* 0x0000000700037213 */ /* 0x000fc60000000000 */
[----:B------:R-:W-:-:S04]  /*128e0*/  IMAD.MOV R2, RZ, RZ, -R2 ;  /* 0x000000ffff027224 */ /* 0x000fc800078e0a02 */
        /* <DEDUP_REMOVED lines=12> */
.L_x_543:
[----:B------:R-:W-:Y:S05]  /*129b0*/  BSYNC B0 ;  /* 0x0000000000007941 */ /* 0x000fea0003800000 */
.L_x_542:
[-C--:B------:R-:W-:Y:S01]  /*129c0*/  IMAD R2, R13, R3.reuse, RZ ;  /* 0x000000030d027224 */ /* 0x080fe200078e02ff */
[----:B------:R-:W-:Y:S04]  /*129d0*/  BSSY B0, `(.L_x_544) ;  /* 0x00000db000007945 */ /* 0x000fe80003800000 */
[C---:B------:R-:W-:Y:S01]  /*129e0*/  VIADDMNMX R3, R2.reuse, R3, R12, PT ;  /* 0x0000000302037246 */ /* 0x040fe2000380010c */
[----:B------:R-:W-:-:S04]  /*129f0*/  IMAD R2, R2, 0xc0, -R10 ;  /* 0x000000c002027824 */ /* 0x000fc800078e0a0a */
[----:B------:R-:W-:Y:S01]  /*12a00*/  IMAD R3, R3, 0xc0, -R10 ;  /* 0x000000c003037824 */ /* 0x000fe200078e0a0a */
[----:B------:R-:W-:-:S04]  /*12a10*/  VIMNMX R2, RZ, R2, !PT ;  /* 0x00000002ff027248 */ /* 0x000fc80007fe0100 */
[----:B------:R-:W-:-:S04]  /*12a20*/  VIMNMX R3, R3, R8, PT ;  /* 0x0000000803037248 */ /* 0x000fc80003fe0100 */
[----:B------:R-:W-:-:S13]  /*12a30*/  ISETP.GT.AND P0, PT, R3, R2, PT ;  /* 0x000000020300720c */ /* 0x000fda0003f04270 */
[----:B------:R-:W-:Y:S02]  /*12a40*/  @P0 VIADD R5, R3, 0xbf ;  /* 0x000000bf03050836 */ /* 0x000fe40000000000 */
[----:B------:R-:W-:-:S04]  /*12a50*/  IMAD.WIDE.U32 R2, R2, -0x55555555, RZ ;  /* 0xaaaaaaab02027825 */ /* 0x000fc800078e00ff */
[----:B------:R-:W-:Y:S01]  /*12a60*/  @P0 IMAD.HI R2, R5, 0x2aaaaaab, RZ ;  /* 0x2aaaaaab05020827 */ /* 0x000fe200078e02ff */
[----:B------:R-:W-:-:S04]  /*12a70*/  SHF.R.U32.HI R3, RZ, 0x7, R3 ;  /* 0x00000007ff037819 */ /* 0x000fc80000011603 */
[----:B------:R-:W-:Y:S01]  /*12a80*/  @P0 SHF.R.U32.HI R6, RZ, 0x1f, R2 ;  /* 0x0000001fff060819 */ /* 0x000fe20000011602 */
[----:B------:R-:W-:-:S03]  /*12a90*/  IMAD.MOV.U32 R5, RZ, RZ, R3 ;  /* 0x000000ffff057224 */ /* 0x000fc600078e0003 */
[----:B------:R-:W-:Y:S02]  /*12aa0*/  @P0 LEA.HI.SX32 R5, R2, R6, 0x1b ;  /* 0x0000000602050211 */ /* 0x000fe400078fdaff */
[----:B------:R-:W-:Y:S02]  /*12ab0*/  PLOP3.LUT P0, PT, PT, PT, PT, 0x80, 0x0 ;  /* 0x000000000000781c */ /* 0x000fe40003f0f070 */
[----:B------:R-:W-:-:S13]  /*12ac0*/  ISETP.GT.AND P3, PT, R5, R3, PT ;  /* 0x000000030500720c */ /* 0x000fda0003f64270 */
[----:B------:R-:W-:Y:S05]  /*12ad0*/  @!P3 BRA `(.L_x_545) ;  /* 0x0000000c0028b947 */ /* 0x000fea0003800000 */
[----:B------:R-:W-:Y:S01]  /*12ae0*/  UMOV UR4, 0xffffffff ;  /* 0xffffffff00047882 */ /* 0x000fe20000000000 */
[----:B------:R-:W-:Y:S02]  /*12af0*/  SEL R2, R23, RZ, !P2 ;  /* 0x000000ff17027207 */ /* 0x000fe40005000000 */
[----:B------:R-:W-:Y:S05]  /*12b00*/  BRA.DIV UR4, `(.L_x_546) ;  /* 0x0000006604987947 */ /* 0x000fea000b800000 */
[----:B------:R-:W1:Y:S02]  /*12b10*/  S2R R6, SR_TID.X ;  /* 0x0000000000067919 */ /* 0x000e640000002100 */
[----:B-1----:R-:W-:-:S04]  /*12b20*/  SHF.R.U32.HI R6, RZ, 0x5, R6 ;  /* 0x00000005ff067819 */ /* 0x002fc80000011606 */
[----:B------:R-:W-:-:S05]  /*12b30*/  LOP3.LUT R6, R6, 0x3, RZ, 0xc0, !PT ;  /* 0x0000000306067812 */ /* 0x000fca00078ec0ff */
[----:B------:R1:W2:Y:S02]  /*12b40*/  SHFL.IDX PT, R14, R6, RZ, 0x1f ;  /* 0x00001fff060e7589 */ /* 0x0002a400000e0000 */
.L_x_721:
[----:B--2---:R-:W-:Y:S02]  /*12b50*/  ISETP.NE.AND P0, PT, R14, RZ, PT ;  /* 0x000000ff0e00720c */ /* 0x004fe40003f05270 */
[----:B------:R-:W-:-:S11]  /*12b60*/  PLOP3.LUT P6, PT, PT, PT, PT, 0x8, 0x0 ;  /* 0x000000000000781c */ /* 0x000fd60003fce170 */
[----:B------:R-:W-:Y:S05]  /*12b70*/  @P0 BRA `(.L_x_547) ;  /* 0x00000000000c0947 */ /* 0x000fea0003800000 */
[----:B------:R-:W-:-:S03]  /*12b80*/  UMOV UR4, 0xffffffff ;  /* 0xffffffff00047882 */ /* 0x000fc60000000000 */
[----:B------:R-:W-:Y:S05]  /*12b90*/  BRA.DIV UR4, `(.L_x_548) ;  /* 0x0000006604a87947 */ /* 0x000fea000b800000 */
[----:B------:R-:W-:-:S13]  /*12ba0*/  ELECT P6, URZ, PT ;  /* 0x00000000003f782f */ /* 0x000fda00038c0000 */
.L_x_547:
[----:B-1----:R-:W2:Y:S01]  /*12bb0*/  LDL R6, [R1+0x38] ;  /* 0x0000380001067983 */ /* 0x002ea20000100800 */
[----:B------:R-:W-:Y:S01]  /*12bc0*/  BSSY B1, `(.L_x_549) ;  /* 0x0000008000017945 */ /* 0x000fe20003800000 */
[----:B--2---:R-:W-:-:S05]  /*12bd0*/  VIADD R6, R6, 0x1 ;  /* 0x0000000106067836 */ /* 0x004fca0000000000 */
[----:B------:R-:W-:-:S04]  /*12be0*/  LEA.HI R7, R6, R6, RZ, 0x1 ;  /* 0x0000000606077211 */ /* 0x000fc800078f08ff */
[----:B------:R-:W-:-:S05]  /*12bf0*/  LOP3.LUT R7, R7, 0xfffffffe, RZ, 0xc0, !PT ;  /* 0xfffffffe07077812 */ /* 0x000fca00078ec0ff */
[----:B------:R-:W-:-:S05]  /*12c00*/  IMAD.IADD R6, R6, 0x1, -R7 ;  /* 0x0000000106067824 */ /* 0x000fca00078e0a07 */
[----:B------:R-:W-:-:S04]  /*12c10*/  SHF.L.U32 R6, R6, 0x1f, RZ ;  /* 0x0000001f06067819 */ /* 0x000fc800000006ff */
[----:B------:R-:W1:Y:S02]  /*12c20*/  SYNCS.PHASECHK.TRANS64.TRYWAIT P0, [R16+URZ+0x30820], R6 ;  /* 0x03082006100075a7 */ /* 0x000e64000800017f */
[----:B-1----:R-:W-:Y:S05]  /*12c30*/  @!P0 BRA `(.L_x_550) ;  /* 0x0000006400a08947 */ /* 0x002fea0003800000 */
.L_x_724:
[----:B------:R-:W-:Y:S05]  /*12c40*/  BSYNC B1 ;  /* 0x0000000000017941 */ /* 0x000fea0003800000 */
.L_x_549:
[----:B------:R-:W-:Y:S04]  /*12c50*/  BSSY B1, `(.L_x_551) ;  /* 0x000004e000017945 */ /* 0x000fe80003800000 */
[----:B------:R-:W-:Y:S05]  /*12c60*/  @!P6 BRA `(.L_x_552) ;  /* 0x000000040030e947 */ /* 0x000fea0003800000 */
[----:B------:R-:W1:Y:S01]  /*12c70*/  LDL R9, [R1+0x4] ;  /* 0x0000040001097983 */ /* 0x000e620000100800 */
[----:B------:R-:W2:Y:S02]  /*12c80*/  S2R R7, SR_TID.X ;  /* 0x0000000000077919 */ /* 0x000ea40000002100 */
[----:B--2---:R-:W-:Y:S01]  /*12c90*/  LOP3.LUT R8, R7, 0x7f, RZ, 0xc0, !PT ;  /* 0x0000007f07087812 */ /* 0x004fe200078ec0ff */
[----:B------:R-:W-:Y:S01]  /*12ca0*/  IMAD R7, R29, 0x8, R16 ;  /* 0x000000081d077824 */ /* 0x000fe200078e0210 */
[----:B------:R-:W-:Y:S02]  /*12cb0*/  BSSY B2, `(.L_x_553) ;  /* 0x0000005000027945 */ /* 0x000fe40003800000 */
[----:B------:R-:W-:Y:S02]  /*12cc0*/  ISETP.NE.AND P2, PT, R8, RZ, PT ;  /* 0x000000ff0800720c */ /* 0x000fe40003f45270 */
[----:B-1----:R-:W-:-:S04]  /*12cd0*/  SHF.L.U32 R6, R9, 0x1f, RZ ;  /* 0x0000001f09067819 */ /* 0x002fc800000006ff */
[----:B------:R-:W1:Y:S02]  /*12ce0*/  SYNCS.PHASECHK.TRANS64.TRYWAIT P0, [R7+URZ+0x308a0], R6 ;  /* 0x0308a006070075a7 */ /* 0x000e64000800017f */
[----:B-1----:R-:W-:Y:S05]  /*12cf0*/  @!P0 BRA `(.L_x_554) ;  /* 0x0000006400848947 */ /* 0x002fea0003800000 */
.L_x_725:
[----:B------:R-:W-:Y:S05]  /*12d00*/  BSYNC B2 ;  /* 0x0000000000027941 */ /* 0x000fea0003800000 */
.L_x_553:
[----:B------:R-:W-:Y:S04]  /*12d10*/  BSSY B2, `(.L_x_555) ;  /* 0x0000009000027945 */ /* 0x000fe80003800000 */
[----:B------:R-:W-:Y:S05]  /*12d20*/  @P2 BRA `(.L_x_556) ;  /* 0x00000000001c2947 */ /* 0x000fea0003800000 */
[----:B------:R-:W2:Y:S02]  /*12d30*/  S2R R8, SR_TID.X ;  /* 0x0000000000087919 */ /* 0x000ea40000002100 */
[----:B--2---:R-:W-:Y:S01]  /*12d40*/  LOP3.LUT R9, R8, 0x1f, RZ, 0xc0, !PT ;  /* 0x0000001f08097812 */ /* 0x004fe200078ec0ff */
[----:B------:R-:W-:-:S03]  /*12d50*/  IMAD.MOV.U32 R8, RZ, RZ, 0x6000 ;  /* 0x00006000ff087424 */ /* 0x000fc600078e00ff */
[----:B------:R-:W-:Y:S01]  /*12d60*/  ISETP.NE.AND P0, PT, R9, RZ, PT ;  /* 0x000000ff0900720c */ /* 0x000fe20003f05270 */
[----:B------:R2:W-:-:S12]  /*12d70*/  SYNCS.ARRIVE.TRANS64 RZ, [R7+URZ+0x30890], R8 ;  /* 0x0308900807ff79a7 */ /* 0x0005d8000800003f */
[----:B--2---:R-:W-:Y:S05]  /*12d80*/  @!P0 BRA `(.L_x_556) ;  /* 0x0000000000048947 */ /* 0x004fea0003800000 */
[----:B------:R-:W-:Y:S01]  /*12d90*/  BPT.TRAP 0x1 ;  /* 0x000000040000795c */ /* 0x000fe20000300000 */
.L_x_556:
[----:B------:R-:W-:Y:S05]  /*12da0*/  BSYNC B2 ;  /* 0x0000000000027941 */ /* 0x000fea0003800000 */
.L_x_555:
[----:B0-----:R-:W-:Y:S01]  /*12db0*/  IMAD.MOV.U32 R12, RZ, RZ, RZ ;  /* 0x000000ffff0c7224 */ /* 0x001fe200078e00ff */
[----:B------:R-:W-:Y:S01]  /*12dc0*/  UIADD3 UR4, UP0, UR38, 0x570, URZ ;  /* 0x0000057026047890 */ /* 0x000fe2000ff1e03f */
[----:B------:R-:W-:Y:S01]  /*12dd0*/  IMAD R8, R5, 0xc0, R0 ;  /* 0x000000c005087824 */ /* 0x000fe200078e0200 */
[----:B------:R-:W-:Y:S01]  /*12de0*/  PLOP3.LUT P0, PT, PT, PT, PT, 0x80, 0x0 ;  /* 0x000000000000781c */ /* 0x000fe20003f0f070 */
[----:B------:R-:W-:Y:S01]  /*12df0*/  IMAD R11, R29, 0x6000, R16 ;  /* 0x000060001d0b7824 */ /* 0x000fe200078e0210 */
[----:B------:R-:W-:Y:S01]  /*12e00*/  R2UR UR10, R12 ;  /* 0x000000000c0a72ca */ /* 0x000fe200000e0000 */
[----:B------:R-:W-:Y:S01]  /*12e10*/  VIADD R8, R8, 0xffffff40 ;  /* 0xffffff4008087836 */ /* 0x000fe20000000000 */
[----:B------:R-:W-:Y:S01]  /*12e20*/  UIADD3.X UR5, URZ, UR39, URZ, UP0, !UPT ;  /* 0x000000273f057290 */ /* 0x000fe200087fe43f */
[----:B------:R-:W-:Y:S01]  /*12e30*/  VIADD R9, R7, 0x30890 ;  /* 0x0003089007097836 */ /* 0x000fe20000000000 */
[----:B------:R-:W-:Y:S01]  /*12e40*/  UMOV UR6, 0x0 ;  /* 0x0000000000067882 */ /* 0x000fe20000000000 */
[----:B------:R-:W-:Y:S01]  /*12e50*/  VIADD R10, R11, 0x12400 ;  /* 0x000124000b0a7836 */ /* 0x000fe20000000000 */
[----:B------:R-:W-:-:S09]  /*12e60*/  UMOV UR7, 0x12f00000 ;  /* 0x12f0000000077882 */ /* 0x000fd20000000000 */
.L_x_557:
        /* <DEDUP_REMOVED lines=10> */
[----:B------:R-:W0:Y:S01]  /*12f10*/  SYNCS.PHASECHK.TRANS64.TRYWAIT P0, [R7+URZ+0x308c0], R6 ;  /* 0x0308c006070075a7 */ /* 0x000e22000800017f */
[----:B------:R-:W-:Y:S04]  /*12f20*/  BSSY B2, `(.L_x_558) ;  /* 0x0000002000027945 */ /* 0x000fe80003800000 */
[----:B0-----:R-:W-:Y:S05]  /*12f30*/  @!P0 BRA `(.L_x_559) ;  /* 0x0000006400088947 */ /* 0x001fea0003800000 */
.L_x_726:
[----:B------:R-:W-:Y:S05]  /*12f40*/  BSYNC B2 ;  /* 0x0000000000027941 */ /* 0x000fea0003800000 */
.L_x_558:
[----:B------:R-:W-:Y:S01]  /*12f50*/  BSSY B2, `(.L_x_560) ;  /* 0x000000b000027945 */ /* 0x000fe20003800000 */
[----:B------:R-:W-:Y:S02]  /*12f60*/  IMAD.MOV.U32 R14, RZ, RZ, 0x0 ;  /* 0x00000000ff0e7424 */ /* 0x000fe400078e00ff */
[----:B------:R-:W-:Y:S01]  /*12f70*/  IMAD.MOV.U32 R15, RZ, RZ, 0x12f00000 ;  /* 0x12f00000ff0f7424 */ /* 0x000fe200078e00ff */
[----:B------:R-:W-:Y:S06]  /*12f80*/  @P2 BRA `(.L_x_561) ;  /* 0x00000000001c2947 */ /* 0x000fec0003800000 */
[----:B------:R-:W2:Y:S01]  /*12f90*/  S2R R9, SR_TID.X ;  /* 0x0000000000097919 */ /* 0x000ea20000002100 */
[----:B01----:R-:W-:-:S04]  /*12fa0*/  IMAD.MOV.U32 R6, RZ, RZ, 0x6000 ;  /* 0x00006000ff067424 */ /* 0x003fc800078e00ff */
[----:B------:R3:W-:Y:S01]  /*12fb0*/  SYNCS.ARRIVE.TRANS64 RZ, [R7+URZ+0x308b0], R6 ;  /* 0x0308b00607ff79a7 */ /* 0x0007e2000800003f */
[----:B--2---:R-:W-:-:S04]  /*12fc0*/  LOP3.LUT R9, R9, 0x1f, RZ, 0xc0, !PT ;  /* 0x0000001f09097812 */ /* 0x004fc800078ec0ff */
[----:B------:R-:W-:-:S13]  /*12fd0*/  ISETP.NE.AND P0, PT, R9, RZ, PT ;  /* 0x000000ff0900720c */ /* 0x000fda0003f05270 */
[----:B---3--:R-:W-:Y:S05]  /*12fe0*/  @!P0 BRA `(.L_x_561) ;  /* 0x0000000000048947 */ /* 0x008fea0003800000 */
[----:B------:R-:W-:Y:S01]  /*12ff0*/  BPT.TRAP 0x1 ;  /* 0x000000040000795c */ /* 0x000fe20000300000 */
.L_x_561:
[----:B------:R-:W-:Y:S05]  /*13000*/  BSYNC B2 ;  /* 0x0000000000027941 */ /* 0x000fea0003800000 */
.L_x_560:
[----:B------:R-:W-:Y:S01]  /*13010*/  R2UR UR10, R12 ;  /* 0x000000000c0a72ca */ /* 0x000fe200000e0000 */
[----:B------:R-:W-:Y:S01]  /*13020*/  UIADD3 UR4, UP0, UR38, 0x670, URZ ;  /* 0x0000067026047890 */ /* 0x000fe2000ff1e03f */
[----:B------:R-:W-:Y:S01]  /*13030*/  R2UR UR6, R14 ;  /* 0x000000000e0672ca */ /* 0x000fe200000e0000 */
[----:B------:R-:W-:Y:S01]  /*13040*/  VIADD R11, R11, 0x400 ;  /* 0x000004000b0b7836 */ /* 0x000fe20000000000 */
[----:B------:R-:W-:Y:S01]  /*13050*/  R2UR UR7, R15 ;  /* 0x000000000f0772ca */ /* 0x000fe200000e0000 */
[----:B01----:R-:W-:Y:S01]  /*13060*/  VIADD R7, R7, 0x308b0 ;  /* 0x000308b007077836 */ /* 0x003fe20000000000 */
[----:B------:R-:W-:Y:S01]  /*13070*/  PLOP3.LUT P0, PT, PT, PT, PT, 0x80, 0x0 ;  /* 0x000000000000781c */ /* 0x000fe20003f0f070 */
[----:B------:R-:W-:-:S12]  /*13080*/  UIADD3.X UR5, URZ, UR39, URZ, UP0, !UPT ;  /* 0x000000273f057290 */ /* 0x000fd800087fe43f */
.L_x_562:
        /* <DEDUP_REMOVED lines=9> */
[----:B--2---:R-:W-:Y:S05]  /*13120*/  @P0 BRA.U.ANY `(.L_x_562) ;  /* 0xfffffffd00d80947 */ /* 0x004fea000393ffff */
.L_x_552:
[----:B------:R-:W-:Y:S05]  /*13130*/  BSYNC B1 ;  /* 0x0000000000017941 */ /* 0x000fea0003800000 */
.L_x_551:
[----:B------:R-:W2:Y:S01]  /*13140*/  LDL.LU R9, [R1+0x4] ;  /* 0x0000040001097983 */ /* 0x000ea20000300800 */
[----:B------:R-:W-:Y:S01]  /*13150*/  VIADD R29, R29, 0x1 ;  /* 0x000000011d1d7836 */ /* 0x000fe20000000000 */
[----:B------:R-:W-:Y:S01]  /*13160*/  PLOP3.LUT P0, PT, PT, PT, PT, 0x8, 0x0 ;  /* 0x000000000000781c */ /* 0x000fe20003f0e170 */
[----:B------:R-:W-:-:S03]  /*13170*/  VIADD R5, R5, 0xfffffffe ;  /* 0xfffffffe05057836 */ /* 0x000fc60000000000 */
[----:B------:R-:W-:Y:S02]  /*13180*/  ISETP.NE.AND P2, PT, R29, 0x2, PT ;  /* 0x000000021d00780c */ /* 0x000fe40003f45270 */
[----:B------:R-:W-:Y:S02]  /*13190*/  ISETP.GE.AND P3, PT, R5, R3, PT ;  /* 0x000000030500720c */ /* 0x000fe40003f66270 */
[----:B-1----:R-:W-:Y:S02]  /*131a0*/  SEL R6, RZ, 0x1, P2 ;  /* 0x00000001ff067807 */ /* 0x002fe40001000000 */
[----:B------:R-:W-:Y:S02]  /*131b0*/  SEL R29, R29, RZ, P2 ;  /* 0x000000ff1d1d7207 */ /* 0x000fe40001000000 */
[----:B--2---:R-:W-:-:S05]  /*131c0*/  LOP3.LUT R9, R9, R6, RZ, 0x3c, !PT ;  /* 0x0000000609097212 */ /* 0x004fca00078e3cff */
[----:B------:R1:W-:Y:S02]  /*131d0*/  STL [R1+0x4], R9 ;  /* 0x0000040901007387 */ /* 0x0003e40000100800 */
[----:B------:R-:W-:Y:S05]  /*131e0*/  @!P3 BRA `(.L_x_545) ;  /* 0x000000040064b947 */ /* 0x000fea0003800000 */
.L_x_575:
[----:B------:R-:W-:Y:S05]  /*131f0*/  YIELD ;  /* 0x0000000000007946 */ /* 0x000fea0003800000 */
[----:B------:R-:W-:Y:S04]  /*13200*/  BSSY B1, `(.L_x_563) ;  /* 0x000004d000017945 */ /* 0x000fe80003800000 */
[----:B--2---:R-:W-:Y:S05]  /*13210*/  @!P6 BRA `(.L_x_564) ;  /* 0x00000004002ce947 */ /* 0x004fea0003800000 */
[----:B------:R-:W2:Y:S01]  /*13220*/  LDL R7, [R1+0x4] ;  /* 0x0000040001077983 */ /* 0x000ea20000100800 */
[----:B------:R-:W3:Y:S02]  /*13230*/  S2R R6, SR_TID.X ;  /* 0x0000000000067919 */ /* 0x000ee40000002100 */
[----:B---3--:R-:W-:Y:S02]  /*13240*/  LOP3.LUT R8, R6, 0x7f, RZ, 0xc0, !PT ;  /* 0x0000007f06087812 */ /* 0x008fe400078ec0ff */
[----:B------:R-:W-:Y:S01]  /*13250*/  LEA R6, R29, R16, 0x3 ;  /* 0x000000101d067211 */ /* 0x000fe200078e18ff */
[----:B------:R-:W-:Y:S01]  /*13260*/  BSSY B2, `(.L_x_565) ;  /* 0x0000005000027945 */ /* 0x000fe20003800000 */
[----:B------:R-:W-:Y:S02]  /*13270*/  ISETP.NE.AND P3, PT, R8, RZ, PT ;  /* 0x000000ff0800720c */ /* 0x000fe40003f65270 */
[----:B--2---:R-:W-:-:S04]  /*13280*/  SHF.L.U32 R7, R7, 0x1f, RZ ;  /* 0x0000001f07077819 */ /* 0x004fc800000006ff */
[----:B------:R-:W2:Y:S02]  /*13290*/  SYNCS.PHASECHK.TRANS64.TRYWAIT P2, [R6+URZ+0x308a0], R7 ;  /* 0x0308a007060075a7 */ /* 0x000ea4000804017f */
[----:B--2---:R-:W-:Y:S05]  /*132a0*/  @!P2 BRA `(.L_x_566) ;  /* 0x000000600040a947 */ /* 0x004fea0003800000 */
.L_x_727:
[----:B------:R-:W-:Y:S05]  /*132b0*/  BSYNC B2 ;  /* 0x0000000000027941 */ /* 0x000fea0003800000 */
.L_x_565:
[----:B------:R-:W-:Y:S04]  /*132c0*/  BSSY B2, `(.L_x_567) ;  /* 0x0000009000027945 */ /* 0x000fe80003800000 */
[----:B------:R-:W-:Y:S05]  /*132d0*/  @P3 BRA `(.L_x_568) ;  /* 0x00000000001c3947 */ /* 0x000fea0003800000 */
[----:B------:R-:W1:Y:S02]  /*132e0*/  S2R R8, SR_TID.X ;  /* 0x0000000000087919 */ /* 0x000e640000002100 */
[----:B-1----:R-:W-:Y:S01]  /*132f0*/  LOP3.LUT R9, R8, 0x1f, RZ, 0xc0, !PT ;  /* 0x0000001f08097812 */ /* 0x002fe200078ec0ff */
[----:B------:R-:W-:-:S03]  /*13300*/  IMAD.MOV.U32 R8, RZ, RZ, 0x6000 ;  /* 0x00006000ff087424 */ /* 0x000fc600078e00ff */
[----:B------:R-:W-:Y:S01]  /*13310*/  ISETP.NE.AND P2, PT, R9, RZ, PT ;  /* 0x000000ff0900720c */ /* 0x000fe20003f45270 */
[----:B------:R3:W-:-:S12]  /*13320*/  SYNCS.ARRIVE.TRANS64 RZ, [R6+URZ+0x30890], R8 ;  /* 0x0308900806ff79a7 */ /* 0x0007d8000800003f */
[----:B---3--:R-:W-:Y:S05]  /*13330*/  @!P2 BRA `(.L_x_568) ;  /* 0x000000000004a947 */ /* 0x008fea0003800000 */
[----:B------:R-:W-:Y:S01]  /*13340*/  BPT.TRAP 0x1 ;  /* 0x000000040000795c */ /* 0x000fe20000300000 */
.L_x_568:
[----:B------:R-:W-:Y:S05]  /*13350*/  BSYNC B2 ;  /* 0x0000000000027941 */ /* 0x000fea0003800000 */
.L_x_567:
[----:B0-----:R-:W-:Y:S01]  /*13360*/  IMAD.MOV.U32 R12, RZ, RZ, RZ ;  /* 0x000000ffff0c7224 */ /* 0x001fe200078e00ff */
[----:B------:R-:W-:Y:S01]  /*13370*/  UIADD3 UR4, UP0, UR38, 0x570, URZ ;  /* 0x0000057026047890 */ /* 0x000fe2000ff1e03f */
[----:B------:R-:W-:Y:S01]  /*13380*/  IMAD R8, R29, 0x6000, R16 ;  /* 0x000060001d087824 */ /* 0x000fe200078e0210 */
[----:B------:R-:W-:Y:S01]  /*13390*/  PLOP3.LUT P2, PT, PT, PT, PT, 0x80, 0x0 ;  /* 0x000000000000781c */ /* 0x000fe20003f4f070 */
[----:B-1----:R-:W-:Y:S01]  /*133a0*/  IMAD R9, R5, 0xc0, R0 ;  /* 0x000000c005097824 */ /* 0x002fe200078e0200 */
[----:B------:R-:W-:Y:S01]  /*133b0*/  R2UR UR10, R12 ;  /* 0x000000000c0a72ca */ /* 0x000fe200000e0000 */
[----:B------:R-:W-:Y:S01]  /*133c0*/  VIADD R10, R6, 0x30890 ;  /* 0x00030890060a7836 */ /* 0x000fe20000000000 */
[----:B------:R-:W-:Y:S01]  /*133d0*/  UIADD3.X UR5, URZ, UR39, URZ, UP0, !UPT ;  /* 0x000000273f057290 */ /* 0x000fe200087fe43f */
[----:B------:R-:W-:Y:S01]  /*133e0*/  VIADD R11, R8, 0x12400 ;  /* 0x00012400080b7836 */ /* 0x000fe20000000000 */
[----:B------:R-:W-:Y:S01]  /*133f0*/  UMOV UR6, 0x0 ;  /* 0x0000000000067882 */ /* 0x000fe20000000000 */
[----:B------:R-:W-:-:S10]  /*13400*/  UMOV UR7, 0x12f00000 ;  /* 0x12f0000000077882 */ /* 0x000fd40000000000 */
.L_x_569:
        /* <DEDUP_REMOVED lines=13> */
.L_x_728:
[----:B------:R-:W-:Y:S05]  /*134e0*/  BSYNC B2 ;  /* 0x0000000000027941 */ /* 0x000fea0003800000 */
.L_x_570:
[----:B------:R-:W-:Y:S01]  /*134f0*/  BSSY B2, `(.L_x_572) ;  /* 0x000000b000027945 */ /* 0x000fe20003800000 */
[----:B------:R-:W-:Y:S02]  /*13500*/  IMAD.MOV.U32 R10, RZ, RZ, 0x0 ;  /* 0x00000000ff0a7424 */ /* 0x000fe400078e00ff */
[----:B------:R-:W-:Y:S01]  /*13510*/  IMAD.MOV.U32 R11, RZ, RZ, 0x12f00000 ;  /* 0x12f00000ff0b7424 */ /* 0x000fe200078e00ff */
[----:B------:R-:W-:Y:S06]  /*13520*/  @P3 BRA `(.L_x_573) ;  /* 0x00000000001c3947 */ /* 0x000fec0003800000 */
[----:B------:R-:W1:Y:S01]  /*13530*/  S2R R13, SR_TID.X ;  /* 0x00000000000d7919 */ /* 0x000e620000002100 */
[----:B0-2---:R-:W-:-:S04]  /*13540*/  IMAD.MOV.U32 R7, RZ, RZ, 0x6000 ;  /* 0x00006000ff077424 */ /* 0x005fc800078e00ff */
[----:B------:R3:W-:Y:S01]  /*13550*/  SYNCS.ARRIVE.TRANS64 RZ, [R6+URZ+0x308b0], R7 ;  /* 0x0308b00706ff79a7 */ /* 0x0007e2000800003f */
[----:B-1----:R-:W-:-:S04]  /*13560*/  LOP3.LUT R13, R13, 0x1f, RZ, 0xc0, !PT ;  /* 0x0000001f0d0d7812 */ /* 0x002fc800078ec0ff */
[----:B------:R-:W-:-:S13]  /*13570*/  ISETP.NE.AND P2, PT, R13, RZ, PT ;  /* 0x000000ff0d00720c */ /* 0x000fda0003f45270 */
[----:B---3--:R-:W-:Y:S05]  /*13580*/  @!P2 BRA `(.L_x_573) ;  /* 0x000000000004a947 */ /* 0x008fea0003800000 */
[----:B------:R-:W-:Y:S01]  /*13590*/  BPT.TRAP 0x1 ;  /* 0x000000040000795c */ /* 0x000fe20000300000 */
.L_x_573:
[----:B------:R-:W-:Y:S05]  /*135a0*/  BSYNC B2 ;  /* 0x0000000000027941 */ /* 0x000fea0003800000 */
.L_x_572:
[----:B------:R-:W-:Y:S01]  /*135b0*/  R2UR UR10, R12 ;  /* 0x000000000c0a72ca */ /* 0x000fe200000e0000 */
[----:B------:R-:W-:Y:S01]  /*135c0*/  UIADD3 UR4, UP0, UR38, 0x670, URZ ;  /* 0x0000067026047890 */ /* 0x000fe2000ff1e03f */
[----:B------:R-:W-:Y:S01]  /*135d0*/  R2UR UR6, R10 ;  /* 0x000000000a0672ca */ /* 0x000fe200000e0000 */
[----:B------:R-:W-:Y:S01]  /*135e0*/  VIADD R8, R8, 0x400 ;  /* 0x0000040008087836 */ /* 0x000fe20000000000 */
[----:B------:R-:W-:Y:S01]  /*135f0*/  R2UR UR7, R11 ;  /* 0x000000000b0772ca */ /* 0x000fe200000e0000 */
[----:B0-2---:R-:W-:Y:S01]  /*13600*/  VIADD R6, R6, 0x308b0 ;  /* 0x000308b006067836 */ /* 0x005fe20000000000 */
[----:B------:R-:W-:Y:S01]  /*13610*/  PLOP3.LUT P2, PT, PT, PT, PT, 0x80, 0x0 ;  /* 0x000000000000781c */ /* 0x000fe20003f4f070 */
[----:B------:R-:W-:-:S12]  /*13620*/  UIADD3.X UR5, URZ, UR39, URZ, UP0, !UPT ;  /* 0x000000273f057290 */ /* 0x000fd800087fe43f */
.L_x_574:
        /* <DEDUP_REMOVED lines=10> */
.L_x_564:
[----:B------:R-:W-:Y:S05]  /*136d0*/  BSYNC B1 ;  /* 0x0000000000017941 */ /* 0x000fea0003800000 */
.L_x_563:
[----:B------:R-:W2:Y:S01]  /*136e0*/  LDL.LU R7, [R1+0x4] ;  /* 0x0000040001077983 */ /* 0x000ea20000300800 */
[----:B------:R-:W-:Y:S01]  /*136f0*/  VIADD R29, R29, 0x1 ;  /* 0x000000011d1d7836 */ /* 0x000fe20000000000 */
[C---:B------:R-:W-:Y:S01]  /*13700*/  ISETP.GT.AND P3, PT, R5.reuse, R3, PT ;  /* 0x000000030500720c */ /* 0x040fe20003f64270 */
[----:B------:R-:W-:-:S03]  /*13710*/  VIADD R5, R5, 0xffffffff ;  /* 0xffffffff05057836 */ /* 0x000fc60000000000 */
[----:B------:R-:W-:-:S04]  /*13720*/  ISETP.NE.AND P2, PT, R29, 0x2, PT ;  /* 0x000000021d00780c */ /* 0x000fc80003f45270 */
[----:B------:R-:W-:Y:S02]  /*13730*/  SEL R6, RZ, 0x1, P2 ;  /* 0x00000001ff067807 */ /* 0x000fe40001000000 */
[----:B------:R-:W-:Y:S02]  /*13740*/  SEL R29, R29, RZ, P2 ;  /* 0x000000ff1d1d7207 */ /* 0x000fe40001000000 */
[----:B--2---:R-:W-:-:S05]  /*13750*/  LOP3.LUT R7, R7, R6, RZ, 0x3c, !PT ;  /* 0x0000000607077212 */ /* 0x004fca00078e3cff */
[----:B------:R2:W-:Y:S01]  /*13760*/  STL [R1+0x4], R7 ;  /* 0x0000040701007387 */ /* 0x0005e20000100800 */
[----:B------:R-:W-:Y:S05]  /*13770*/  @P3 BRA `(.L_x_575) ;  /* 0xfffffff8009c3947 */ /* 0x000fea000383ffff */
.L_x_545:
[----:B------:R-:W-:Y:S05]  /*13780*/  BSYNC B0 ;  /* 0x0000000000007941 */ /* 0x000fea0003800000 */
.L_x_544:
[----:B--2---:R2:W5:Y:S01]  /*13790*/  LDL R7, [R1+0x1c] ;  /* 0x00001c0001077983 */ /* 0x0045620000100800 */
[----:B------:R-:W-:Y:S05]  /*137a0*/  @!P0 WARPSYNC.ALL ;  /* 0x0000000000008948 */ /* 0x000fea0003800000 */
[----:B------:R2:W-:Y:S01]  /*137b0*/  STL [R1+0x28], RZ ;  /* 0x000028ff01007387 */ /* 0x0005e20000100800 */
[----:B------:R-:W-:Y:S01]  /*137c0*/  BSSY B0, `(.L_x_576) ;  /* 0x000001f000007945 */ /* 0x000fe20003800000 */
[----:B------:R-:W-:Y:S06]  /*137d0*/  @!P0 BAR.SYNC.DEFER_BLOCKING 0xc, 0x200 ;  /* 0x0308000000008b1d */ /* 0x000fec0000010000 */
[----:B--2---:R-:W-:Y:S05]  /*137e0*/  @!P1 BRA `(.L_x_577) ;  /* 0x0000000000709947 */ /* 0x004fea0003800000 */
[----:B------:R-:W-:-:S13]  /*137f0*/  ISETP.NE.AND P0, PT, R4, RZ, PT ;  /* 0x000000ff0400720c */ /* 0x000fda0003f05270 */
[----:B------:R-:W2:Y:S02]  /*13800*/  @!P0 LDC R4, c[0x0][0x9f0] ;  /* 0x00027c00ff048b82 */ /* 0x000ea40000000800 */
[-C--:B--2---:R-:W-:Y:S02]  /*13810*/  IABS R0, R4.reuse ;  /* 0x0000000400007213 */ /* 0x084fe40000000000 */
[----:B------:R-:W-:Y:S02]  /*13820*/  IABS R6, R4 ;  /* 0x0000000400067213 */ /* 0x000fe40000000000 */
[----:B------:R-:W2:Y:S03]  /*13830*/  I2F.RP R2, R0 ;  /* 0x0000000000027306 */ /* 0x000ea60000209400 */
[----:B------:R-:W-:-:S05]  /*13840*/  IMAD.MOV R6, RZ, RZ, -R6 ;  /* 0x000000ffff067224 */ /* 0x000fca00078e0a06 */
[----:B--2---:R-:W2:Y:S02]  /*13850*/  MUFU.RCP R2, R2 ;  /* 0x0000000200027308 */ /* 0x004ea40000001000 */
[----:B--2---:R-:W-:-:S06]  /*13860*/  VIADD R2, R2, 0xffffffe ;  /* 0x0ffffffe02027836 */ /* 0x004fcc0000000000 */
[----:B------:R-:W2:Y:S02]  /*13870*/  F2I.FTZ.U32.TRUNC.NTZ R3, R2 ;  /* 0x0000000200037305 */ /* 0x000ea4000021f000 */
[----:B--2---:R-:W-:-:S04]  /*13880*/  IMAD.MOV R2, RZ, RZ, -R3 ;  /* 0x000000ffff027224 */ /* 0x004fc800078e0a03 */
[----:B------:R-:W-:Y:S02]  /*13890*/  IMAD R5, R2, R0, RZ ;  /* 0x0000000002057224 */ /* 0x000fe400078e02ff */
[----:B------:R-:W-:-:S04]  /*138a0*/  IMAD.MOV.U32 R2, RZ, RZ, RZ ;  /* 0x000000ffff027224 */ /* 0x000fc800078e00ff */
[----:B------:R-:W-:Y:S01]  /*138b0*/  IMAD.HI.U32 R5, R3, R5, R2 ;  /* 0x0000000503057227 */ /* 0x000fe200078e0002 */
[----:B-----5:R-:W-:-:S04]  /*138c0*/  IADD3 R3, R7, -0x1, R4 ;  /* 0xffffffff07037810 */ /* 0x020fc80007ffe004 */
        /* <DEDUP_REMOVED lines=13> */
[----:B------:R2:W-:Y:S02]  /*139a0*/  STL [R1+0x28], R5 ;  /* 0x0000280501007387 */ /* 0x0005e40000100800 */
.L_x_577:
[----:B------:R-:W-:Y:S05]  /*139b0*/  BSYNC B0 ;  /* 0x0000000000007941 */ /* 0x000fea0003800000 */
.L_x_576:
[----:B------:R-:W3:Y:S04]  /*139c0*/  LDL R0, [R1+0x28] ;  /* 0x0000280001007983 */ /* 0x000ee80000100800 */
[----:B------:R-:W3:Y:S01]  /*139d0*/  LDL R2, [R1+0x40] ;  /* 0x0000400001027983 */ /* 0x000ee20000100800 */
[----:B------:R-:W-:Y:S01]  /*139e0*/  BSSY B7, `(.L_x_578) ;  /* 0x0000360000077945 */ /* 0x000fe20003800000 */
[----:B---3--:R-:W-:-:S05]  /*139f0*/  IMAD R2, R2, R0, RZ ;  /* 0x0000000002027224 */ /* 0x008fca00078e02ff */
[----:B-----5:R-:W-:Y:S01]  /*13a00*/  VIADDMNMX R0, R2, R0, R7, PT ;  /* 0x0000000002007246 */ /* 0x020fe20003800107 */
[----:B------:R3:W-:Y:S03]  /*13a10*/  STL [R1+0xc], R2 ;  /* 0x00000c0201007387 */ /* 0x0007e60000100800 */
[----:B------:R-:W-:Y:S01]  /*13a20*/  ISETP.GT.AND P0, PT, R0, R2, PT ;  /* 0x000000020000720c */ /* 0x000fe20003f04270 */
[----:B------:R3:W-:-:S12]  /*13a30*/  STL [R1+0x24], R0 ;  /* 0x0000240001007387 */ /* 0x0007d80000100800 */
[----:B---3--:R-:W-:Y:S05]  /*13a40*/  @P0 BRA `(.L_x_579) ;  /* 0x0000000000440947 */ /* 0x008fea0003800000 */
[----:B------:R-:W3:Y:S02]  /*13a50*/  S2R R0, SR_TID.X ;  /* 0x0000000000007919 */ /* 0x000ee40000002100 */
[----:B---3--:R-:W-:-:S04]  /*13a60*/  LOP3.LUT R0, R0, 0x7f, RZ, 0xc0, !PT ;  /* 0x0000007f00007812 */ /* 0x008fc800078ec0ff */
[----:B------:R-:W-:-:S13]  /*13a70*/  ISETP.NE.AND P0, PT, R0, RZ, PT ;  /* 0x000000ff0000720c */ /* 0x000fda0003f05270 */
[----:B------:R-:W-:Y:S05]  /*13a80*/  @P0 BRA `(.L_x_580) ;  /* 0x0000003400540947 */ /* 0x000fea0003800000 */
[----:B--2---:R-:W2:Y:S01]  /*13a90*/  S2R R5, SR_LANEID ;  /* 0x0000000000057919 */ /* 0x004ea20000000000 */
[----:B------:R-:W-:Y:S01]  /*13aa0*/  VOTEU.ANY UR4, UPT, PT ;  /* 0x0000000000047886 */ /* 0x000fe200038e0100 */
[----:B------:R-:W3:Y:S01]  /*13ab0*/  LDC.64 R2, c[0x0][0xc60] ;  /* 0x00031800ff027b82 */ /* 0x000ee20000000a00 */
[----:B------:R-:W2:Y:S02]  /*13ac0*/  FLO.U32 R0, UR4 ;  /* 0x0000000400007d00 */ /* 0x000ea400080e0000 */
[----:B--2---:R-:W-:-:S06]  /*13ad0*/  ISETP.EQ.U32.AND P0, PT, R0, R5, PT ;  /* 0x000000050000720c */ /* 0x004fcc0003f02070 */
[----:B------:R-:W3:Y:S07]  /*13ae0*/  POPC R5, UR4 ;  /* 0x0000000400057d09 */ /* 0x000eee0008000000 */
[----:B---3--:R-:W2:Y:S01]  /*13af0*/  @P0 ATOMG.E.ADD.STRONG.GPU PT, R3, desc[UR56][R2.64], R5 ;  /* 0x00000005020309a8 */ /* 0x008ea200081ee1f8 */
[----:B------:R-:W3:Y:S02]  /*13b00*/  S2R R4, SR_LTMASK ;  /* 0x0000000000047919 */ /* 0x000ee40000003900 */
[----:B---3--:R-:W-:-:S04]  /*13b10*/  LOP3.LUT R4, R4, UR4, RZ, 0xc0, !PT ;  /* 0x0000000404047c12 */ /* 0x008fc8000f8ec0ff */
[----:B------:R-:W3:Y:S01]  /*13b20*/  POPC R7, R4 ;  /* 0x0000000400077309 */ /* 0x000ee20000000000 */
[----:B--2---:R-:W3:Y:S02]  /*13b30*/  SHFL.IDX PT, R0, R3, R0, 0x1f ;  /* 0x00001f0003007589 */ /* 0x004ee400000e0000 */
[----:B---3--:R-:W-:Y:S01]  /*13b40*/  IADD3 R24, R0, UR36, R7 ;  /* 0x0000002400187c10 */ /* 0x008fe2000fffe007 */
[----:B------:R-:W-:Y:S06]  /*13b50*/  BRA `(.L_x_580) ;  /* 0x0000003400207947 */ /* 0x000fec0003800000 */
.L_x_579:
        /* <DEDUP_REMOVED lines=9> */
[----:B------:R-:W3:Y:S01]  /*13bf0*/  LDC.64 R2, c[0x4][R2] ;  /* 0x0100000002027b82 */ /* 0x000ee20000000a00 */
[----:B--2---:R-:W-:Y:S02]  /*13c00*/  IMAD.U32 R5, RZ, RZ, UR7 ;  /* 0x00000007ff057e24 */ /* 0x004fe4000f8e00ff */
[----:B------:R-:W-:Y:S02]  /*13c10*/  IMAD.U32 R6, RZ, RZ, UR8 ;  /* 0x00000008ff067e24 */ /* 0x000fe4000f8e00ff */
[----:B------:R-:W-:-:S02]  /*13c20*/  IMAD.U32 R7, RZ, RZ, UR9 ;  /* 0x00000009ff077e24 */ /* 0x000fc4000f8e00ff */
[----:B------:R-:W-:Y:S02]  /*13c30*/  IMAD.U32 R10, RZ, RZ, UR4 ;  /* 0x00000004ff0a7e24 */ /* 0x000fe4000f8e00ff */
[----:B------:R-:W-:Y:S02]  /*13c40*/  IMAD.U32 R11, RZ, RZ, UR5 ;  /* 0x00000005ff0b7e24 */ /* 0x000fe4000f8e00ff */
[----:B------:R-:W-:Y:S02]  /*13c50*/  IMAD.MOV.U32 R8, RZ, RZ, 0x70 ;  /* 0x00000070ff087424 */ /* 0x000fe400078e00ff */
[----:B0-----:R-:W-:Y:S02]  /*13c60*/  IMAD.MOV.U32 R12, RZ, RZ, 0x1 ;  /* 0x00000001ff0c7424 */ /* 0x001fe400078e00ff */
[----:B------:R-:W-:-:S07]  /*13c70*/  IMAD.MOV.U32 R13, RZ, RZ, RZ ;  /* 0x000000ffff0d7224 */ /* 0x000fce00078e00ff */
[----:B------:R-:W-:-:S07]  /*13c80*/  LEPC R20, `(.L_x_582) ;  /* 0x000000001014794e */ /* 0x000fce0000000000 */
[----:B-1-3--:R-:W-:Y:S05]  /*13c90*/  CALL.ABS.NOINC R2 ;  /* 0x0000000002007343 */ /* 0x00afea0003c00000 */
.L_x_582:
[----:B------:R-:W-:Y:S05]  /*13ca0*/  BSYNC B6 ;  /* 0x0000000000067941 */ /* 0x000fea0003800000 */
.L_x_581:
        /* <DEDUP_REMOVED lines=8> */
[----:B------:R3:W4:Y:S01]  /*13d30*/  LDC.64 R2, c[0x4][R0] ;  /* 0x0100000000027b82 */ /* 0x0007220000000a00 */
[----:B------:R-:W-:Y:S01]  /*13d40*/  IMAD.U32 R4, RZ, RZ, UR6 ;  /* 0x00000006ff047e24 */ /* 0x000fe2000f8e00ff */
[----:B------:R-:W-:Y:S01]  /*13d50*/  MOV R8, 0x70 ;  /* 0x0000007000087802 */ /* 0x000fe20000000f00 */
[----:B--2---:R-:W-:Y:S02]  /*13d60*/  IMAD.U32 R5, RZ, RZ, UR7 ;  /* 0x00000007ff057e24 */ /* 0x004fe4000f8e00ff */
[----:B------:R-:W-:Y:S02]  /*13d70*/  IMAD.U32 R6, RZ, RZ, UR8 ;  /* 0x00000008ff067e24 */ /* 0x000fe4000f8e00ff */
[----:B------:R-:W-:-:S02]  /*13d80*/  IMAD.U32 R7, RZ, RZ, UR9 ;  /* 0x00000009ff077e24 */ /* 0x000fc4000f8e00ff */
[----:B------:R-:W-:Y:S02]  /*13d90*/  IMAD.U32 R10, RZ, RZ, UR4 ;  /* 0x00000004ff0a7e24 */ /* 0x000fe4000f8e00ff */
[----:B------:R-:W-:Y:S02]  /*13da0*/  IMAD.U32 R11, RZ, RZ, UR5 ;  /* 0x00000005ff0b7e24 */ /* 0x000fe4000f8e00ff */
[----:B0-----:R-:W-:Y:S02]  /*13db0*/  IMAD.MOV.U32 R12, RZ, RZ, 0x1 ;  /* 0x00000001ff0c7424 */ /* 0x001fe400078e00ff */
[----:B---3--:R-:W-:-:S07]  /*13dc0*/  IMAD.MOV.U32 R13, RZ, RZ, RZ ;  /* 0x000000ffff0d7224 */ /* 0x008fce00078e00ff */
[----:B------:R-:W-:-:S07]  /*13dd0*/  LEPC R20, `(.L_x_585) ;  /* 0x000000001014794e */ /* 0x000fce0000000000 */
[----:B-1--4-:R-:W-:Y:S05]  /*13de0*/  CALL.ABS.NOINC R2 ;  /* 0x0000000002007343 */ /* 0x012fea0003c00000 */
.L_x_585:
        /* <DEDUP_REMOVED lines=16> */
.L_x_584:
[----:B------:R-:W-:Y:S05]  /*13ef0*/  BSYNC B6 ;  /* 0x0000000000067941 */ /* 0x000fea0003800000 */
.L_x_583:
[----:B------:R-:W-:Y:S01]  /*13f00*/  ULDC.64 UR4, c[0x0][0x9f8] ;  /* 0x00027e0000047ab9 */ /* 0x000fe20000000a00 */
[----:B------:R-:W3:Y:S01]  /*13f10*/  LDL R20, [R1+0x24] ;  /* 0x0000240001147983 */ /* 0x000ee20000100800 */
[----:B------:R-:W-:-:S04]  /*13f20*/  ISETP.NE.U32.AND P0, PT, RZ, UR4, PT ;  /* 0x00000004ff007c0c */ /* 0x000fc8000bf05070 */
[----:B------:R-:W-:-:S13]  /*13f30*/  ISETP.NE.AND.EX P0, PT, RZ, UR5, PT, P0 ;  /* 0x00000005ff007c0c */ /* 0x000fda000bf05300 */
[----:B------:R-:W-:-:S04]  /*13f40*/  @P0 IADD3 R2, P1, R19, UR4, RZ ;  /* 0x0000000413020c10 */ /* 0x000fc8000ff3e0ff */
[----:B------:R-:W-:Y:S01]  /*13f50*/  @P0 IADD3.X R3, R22, UR5, RZ, P1, !PT ;  /* 0x0000000516030c10 */ /* 0x000fe20008ffe4ff */
[----:B------:R-:W-:-:S04]  /*13f60*/  ULDC.64 UR4, c[0x0][0xa08] ;  /* 0x0002820000047ab9 */ /* 0x000fc80000000a00 */
[----:B------:R4:W5:Y:S02]  /*13f70*/  @P0 LDG.E R23, desc[UR56][R2.64] ;  /* 0x0000003802170981 */ /* 0x000964000c1e1900 */
[----:B----4-:R-:W4:Y:S02]  /*13f80*/  LDC.64 R2, c[0x0][0x418] ;  /* 0x00010600ff027b82 */ /* 0x010f240000000a00 */
[----:B----4-:R-:W-:Y:S01]  /*13f90*/  LOP3.LUT P0, RZ, R2, UR4, RZ, 0xfc, !PT ;  /* 0x0000000402ff7c12 */ /* 0x010fe2000f80fcff */
[----:B------:R-:W-:-:S03]  /*13fa0*/  UMOV UR4, 0xffffffff ;  /* 0xffffffff00047882 */ /* 0x000fc60000000000 */
[----:B------:R-:W-:Y:S01]  /*13fb0*/  LOP3.LUT P0, RZ, R3, UR5, RZ, 0xfc, P0 ;  /* 0x0000000503ff7c12 */ /* 0x000fe2000800fcff */
[----:B---3--:R-:W-:Y:S01]  /*13fc0*/  VIADD R22, R20, 0xffffffff ;  /* 0xffffffff14167836 */ /* 0x008fe20000000000 */
[----:B-----5:R-:W-:Y:S02]  /*13fd0*/  SHF.R.S32.HI R7, RZ, 0x1f, R23 ;  /* 0x0000001fff077819 */ /* 0x020fe40000011417 */
[----:B------:R-:W-:-:S03]  /*13fe0*/  SEL R19, R23, RZ, !P0 ;  /* 0x000000ff17137207 */ /* 0x000fc60004000000 */
[----:B------:R3:W-:Y:S01]  /*13ff0*/  STL [R1+0x8], R7 ;  /* 0x0000080701007387 */ /* 0x0007e20000100800 */
[----:B------:R-:W-:Y:S05]  /*14000*/  BRA.DIV UR4, `(.L_x_586) ;  /* 0x0000005604107947 */ /* 0x000fea000b800000 */
[----:B------:R-:W4:Y:S02]  /*14010*/  S2R R0, SR_TID.X ;  /* 0x0000000000007919 */ /* 0x000f240000002100 */
[----:B----4-:R-:W-:-:S04]  /*14020*/  SHF.R.U32.HI R0, RZ, 0x5, R0 ;  /* 0x00000005ff007819 */ /* 0x010fc80000011600 */
[----:B------:R-:W-:-:S05]  /*14030*/  LOP3.LUT R0, R0, 0x3, RZ, 0xc0, !PT ;  /* 0x0000000300007812 */ /* 0x000fca00078ec0ff */
[----:B------:R4:W0:Y:S02]  /*14040*/  SHFL.IDX PT, R14, R0, RZ, 0x1f ;  /* 0x00001fff000e7589 */ /* 0x00082400000e0000 */
.L_x_731:
[----:B----4-:R-:W4:Y:S01]  /*14050*/  LDL.LU R0, [R1] ;  /* 0x0000000001007983 */ /* 0x010f220000300800 */
[----:B------:R-:W-:Y:S02]  /*14060*/  PLOP3.LUT P1, PT, PT, PT, PT, 0x8, 0x0 ;  /* 0x000000000000781c */ /* 0x000fe40003f2e170 */
[----:B0-----:R-:W-:Y:S02]  /*14070*/  ISETP.NE.AND P0, PT, R14, RZ, PT ;  /* 0x000000ff0e00720c */ /* 0x001fe40003f05270 */
[----:B----4-:R-:W-:-:S09]  /*14080*/  LOP3.LUT R0, R0, 0xfffffffe, RZ, 0xc0, !PT ;  /* 0xfffffffe00007812 */ /* 0x010fd200078ec0ff */
[----:B------:R-:W-:-:S05]  /*14090*/  @P1 LOP3.LUT R0, R0, 0x1, RZ, 0xfc, !PT ;  /* 0x0000000100001812 */ /* 0x000fca00078efcff */
[----:B------:R0:W-:Y:S01]  /*140a0*/  STL [R1], R0 ;  /* 0x0000000001007387 */ /* 0x0001e20000100800 */
[----:B------:R-:W-:Y:S05]  /*140b0*/  @P0 BRA `(.L_x_587) ;  /* 0x0000000000f80947 */ /* 0x000fea0003800000 */
[----:B------:R-:W-:-:S03]  /*140c0*/  UMOV UR4, 0xffffffff ;  /* 0xffffffff00047882 */ /* 0x000fc60000000000 */
[----:B------:R-:W-:Y:S05]  /*140d0*/  BRA.DIV UR4, `(.L_x_588) ;  /* 0x0000005604107947 */ /* 0x000fea000b800000 */
[----:B------:R-:W-:-:S13]  /*140e0*/  ELECT P6, URZ, PT ;  /* 0x00000000003f782f */ /* 0x000fda00038c0000 */
.L_x_734:
[----:B------:R-:W-:Y:S05]  /*140f0*/  @!P6 BRA `(.L_x_587) ;  /* 0x0000000000e8e947 */ /* 0x000fea0003800000 */
[----:B------:R-:W-:-:S04]  /*14100*/  ISETP.NE.U32.AND P0, PT, R2, RZ, PT ;  /* 0x000000ff0200720c */ /* 0x000fc80003f05070 */
[----:B------:R-:W-:-:S13]  /*14110*/  ISETP.NE.AND.EX P0, PT, R3, RZ, PT, P0 ;  /* 0x000000ff0300720c */ /* 0x000fda0003f05300 */
[----:B------:R-:W-:Y:S05]  /*14120*/  @!P0 BRA `(.L_x_589) ;  /* 0x0000000000488947 */ /* 0x000fea0003800000 */
[----:B------:R-:W4:Y:S01]  /*14130*/  LDC R6, c[0x0][0x43c] ;  /* 0x00010f00ff067b82 */ /* 0x000f220000000800 */
[----:B0-----:R-:W-:Y:S01]  /*14140*/  IMAD.MOV.U32 R0, RZ, RZ, R22 ;  /* 0x000000ffff007224 */ /* 0x001fe200078e0016 */
[----:B------:R-:W-:Y:S01]  /*14150*/  ULDC.64 UR4, c[0x0][0x428] ;  /* 0x00010a0000047ab9 */ /* 0x000fe20000000a00 */
[----:B----4-:R-:W-:-:S13]  /*14160*/  ISETP.NE.AND P0, PT, R6, 0x1, PT ;  /* 0x000000010600780c */ /* 0x010fda0003f05270 */
[----:B--2---:R-:W0:Y:S02]  /*14170*/  @P0 LDC.64 R4, c[0x0][0x440] ;  /* 0x00011000ff040b82 */ /* 0x004e240000000a00 */
[----:B0-----:R-:W-:-:S05]  /*14180*/  @P0 IMAD.HI.U32 R4, R22, R4, RZ ;  /* 0x0000000416040227 */ /* 0x001fca00078e00ff */
        /* <DEDUP_REMOVED lines=12> */
.L_x_589:
[----:B0-----:R-:W-:Y:S01]  /*14250*/  IMAD R0, R18, 0x8, R16 ;  /* 0x0000000812007824 */ /* 0x001fe200078e0210 */
[----:B----4-:R-:W-:-:S04]  /*14260*/  SHF.L.U32 R2, R28, 0x1f, RZ ;  /* 0x0000001f1c027819 */ /* 0x010fc800000006ff */
[----:B------:R-:W0:Y:S02]  /*14270*/  SYNCS.PHASECHK.TRANS64.TRYWAIT P0, [R0+URZ+0x30840], R2 ;  /* 0x03084002000075a7 */ /* 0x000e24000800017f */
[----:B0-----:R-:W-:Y:S05]  /*14280*/  @!P0 BRA `(.L_x_590) ;  /* 0x0000005000c48947 */ /* 0x001fea0003800000 */
.L_x_735:
[----:B------:R-:W4:Y:S02]  /*14290*/  S2R R3, SR_TID.X ;  /* 0x0000000000037919 */ /* 0x000f240000002100 */
[----:B----4-:R-:W-:-:S04]  /*142a0*/  LOP3.LUT R3, R3, 0x7f, RZ, 0xc0, !PT ;  /* 0x0000007f03037812 */ /* 0x010fc800078ec0ff */
[----:B------:R-:W-:-:S13]  /*142b0*/  ISETP.NE.AND P0, PT, R3, RZ, PT ;  /* 0x000000ff0300720c */ /* 0x000fda0003f05270 */
[----:B------:R-:W-:Y:S05]  /*142c0*/  @P0 BRA `(.L_x_591) ;  /* 0x00000000001c0947 */ /* 0x000fea0003800000 */
[----:B------:R-:W4:Y:S01]  /*142d0*/  S2R R3, SR_TID.X ;  /* 0x0000000000037919 */ /* 0x000f220000002100 */
[----:B0-----:R-:W-:-:S04]  /*142e0*/  IMAD.MOV.U32 R2, RZ, RZ, 0x6000 ;  /* 0x00006000ff027424 */ /* 0x001fc800078e00ff */
[----:B------:R0:W-:Y:S01]  /*142f0*/  SYNCS.ARRIVE.TRANS64 RZ, [R0+URZ+0x30830], R2 ;  /* 0x0308300200ff79a7 */ /* 0x0001e2000800003f */
[----:B----4-:R-:W-:-:S04]  /*14300*/  LOP3.LUT R3, R3, 0x1f, RZ, 0xc0, !PT ;  /* 0x0000001f03037812 */ /* 0x010fc800078ec0ff */
[----:B------:R-:W-:-:S13]  /*14310*/  ISETP.NE.AND P0, PT, R3, RZ, PT ;  /* 0x000000ff0300720c */ /* 0x000fda0003f05270 */
[----:B0-----:R-:W-:Y:S05]  /*14320*/  @!P0 BRA `(.L_x_591) ;  /* 0x0000000000048947 */ /* 0x001fea0003800000 */
[----:B------:R-:W-:Y:S01]  /*14330*/  BPT.TRAP 0x1 ;  /* 0x000000040000795c */ /* 0x000fe20000300000 */
.L_x_591:
[----:B0-----:R-:W4:Y:S01]  /*14340*/  LDL.LU R2, [R1] ;  /* 0x0000000001027983 */ /* 0x001f220000300800 */
[----:B------:R-:W-:Y:S01]  /*14350*/  R2UR UR9, R0 ;  /* 0x00000000000972ca */ /* 0x000fe200000e0000 */
[----:B------:R-:W-:Y:S01]  /*14360*/  IMAD R0, R18, 0x6000, R16 ;  /* 0x0000600012007824 */ /* 0x000fe200078e0210 */
[----:B------:R-:W-:Y:S01]  /*14370*/  R2UR UR11, R22 ;  /* 0x00000000160b72ca */ /* 0x000fe200000e0000 */
[----:B------:R-:W-:Y:S01]  /*14380*/  UIADD3 UR6, UP0, UR38, 0x370, URZ ;  /* 0x0000037026067890 */ /* 0x000fe2000ff1e03f */
[----:B------:R-:W-:Y:S01]  /*14390*/  R2UR UR4, R26 ;  /* 0x000000001a0472ca */ /* 0x000fe200000e0000 */
[----:B------:R-:W-:Y:S01]  /*143a0*/  UMOV UR5, 0x14f00000 ;  /* 0x14f0000000057882 */ /* 0x000fe20000000000 */
[----:B------:R-:W-:Y:S01]  /*143b0*/  R2UR UR8, R0 ;  /* 0x00000000000872ca */ /* 0x000fe200000e0000 */
[----:B------:R-:W-:Y:S01]  /*143c0*/  UIADD3.X UR7, URZ, UR39, URZ, UP0, !UPT ;  /* 0x000000273f077290 */ /* 0x000fe200087fe43f */
[----:B------:R-:W-:Y:S01]  /*143d0*/  PLOP3.LUT P0, PT, PT, PT, PT, 0x80, 0x0 ;  /* 0x000000000000781c */ /* 0x000fe20003f0f070 */
[----:B------:R-:W-:Y:S01]  /*143e0*/  UMOV UR10, URZ ;  /* 0x0000003f000a7c82 */ /* 0x000fe20008000000 */
[----:B------:R-:W-:-:S02]  /*143f0*/  R2UR UR12, R17 ;  /* 0x00000000110c72ca */ /* 0x000fc400000e0000 */
[----:B-----5:R-:W-:Y:S01]  /*14400*/  R2UR UR13, R19 ;  /* 0x00000000130d72ca */ /* 0x020fe200000e0000 */
[----:B------:R-:W-:-:S04]  /*14410*/  UIADD3 UR9, UR9, 0x30830, URZ ;  /* 0x0003083009097890 */ /* 0x000fc8000fffe03f */
[----:B------:R-:W-:Y:S02]  /*14420*/  UIMAD UR11, UR11, 0xc0, UR4 ;  /* 0x000000c00b0b78a4 */ /* 0x000fe4000f8e0204 */
[----:B------:R-:W-:Y:S01]  /*14430*/  UIADD3 UR8, UR8, 0x12400, URZ ;  /* 0x0001240008087890 */ /* 0x000fe2000fffe03f */
[----:B------:R-:W-:-:S08]  /*14440*/  UMOV UR4, 0x0 ;  /* 0x0000000000047882 */ /* 0x000fd00000000000 */
[----:B------:R0:W-:Y:S01]  /*14450*/  UTMALDG.4D [UR8], [UR6], desc[UR4] ;  /* 0x00000408060075b4 */ /* 0x0001e20008019000 */
[----:B----4-:R-:W-:-:S04]  /*14460*/  LOP3.LUT R2, R2, 0xfffffffe, RZ, 0xc0, !PT ;  /* 0xfffffffe02027812 */ /* 0x010fc800078ec0ff */
[----:B------:R-:W-:-:S05]  /*14470*/  @P0 LOP3.LUT R2, R2, 0x1, RZ, 0xfc, !PT ;  /* 0x0000000102020812 */ /* 0x000fca00078efcff */
[----:B------:R0:W-:Y:S01]  /*14480*/  STL [R1], R2 ;  /* 0x0000000201007387 */ /* 0x0001e20000100800 */
[----:B------:R-:W-:Y:S01]  /*14490*/  NOP ;  /* 0x0000000000007918 */ /* 0x000fe20000000000 */
.L_x_587:
[----:B------:R-:W4:Y:S04]  /*144a0*/  LDL.LU R4, [R1+0x20] ;  /* 0x0000200001047983 */ /* 0x000f280000300800 */
[----:B------:R-:W5:Y:S04]  /*144b0*/  LDL.LU R6, [R1+0x14] ;  /* 0x0000140001067983 */ /* 0x000f680000300800 */
[----:B------:R-:W2:Y:S01]  /*144c0*/  LDL.LU R3, [R1+0x2c] ;  /* 0x00002c0001037983 */ /* 0x000ea20000300800 */
[----:B------:R-:W-:Y:S05]  /*144d0*/  WARPSYNC.ALL ;  /* 0x0000000000007948 */ /* 0x000fea0003800000 */
[----:B0-----:R-:W-:Y:S01]  /*144e0*/  ULDC.64 UR6, c[0x0][0xa00] ;  /* 0x0002800000067ab9 */ /* 0x001fe20000000a00 */
[----:B------:R-:W-:Y:S01]  /*144f0*/  ULDC.64 UR4, c[0x0][0x298] ;  /* 0x0000a60000047ab9 */ /* 0x000fe20000000a00 */
[----:B------:R-:W-:Y:S01]  /*14500*/  VIADD R0, R16, 0xc400 ;  /* 0x0000c40010007836 */ /* 0x000fe20000000000 */
[----:B------:R-:W-:Y:S01]  /*14510*/  BAR.SYNC.DEFER_BLOCKING 0x8, 0x200 ;  /* 0x0208000000007b1d */ /* 0x000fe20000010000 */
[----:B------:R-:W-:-:S03]  /*14520*/  ISETP.NE.U32.AND P0, PT, RZ, UR6, PT ;  /* 0x00000006ff007c0c */ /* 0x000fc6000bf05070 */
[----:B------:R-:W-:Y:S02]  /*14530*/  LOP3.LUT P1, RZ, R0, 0x3ff, RZ, 0xc0, !PT ;  /* 0x000003ff00ff7812 */ /* 0x000fe4000782c0ff */
[----:B------:R-:W-:Y:S01]  /*14540*/  ISETP.NE.AND.EX P0, PT, RZ, UR7, PT, P0 ;  /* 0x00000007ff007c0c */ /* 0x000fe2000bf05300 */
[----:B------:R-:W-:Y:S01]  /*14550*/  BSSY B6, `(.L_x_592) ;  /* 0x000001d000067945 */ /* 0x000fe20003800000 */
[----:B----4-:R-:W-:Y:S02]  /*14560*/  SHF.R.S32.HI R2, RZ, 0x1f, R4 ;  /* 0x0000001fff027819 */ /* 0x010fe40000011404 */
[----:B-----5:R-:W-:-:S03]  /*14570*/  SEL R6, R6, RZ, !P0 ;  /* 0x000000ff06067207 */ /* 0x020fc60004000000 */
[----:B------:R-:W-:-:S04]  /*14580*/  IMAD R2, R2, UR4, RZ ;  /* 0x0000000402027c24 */ /* 0x000fc8000f8e02ff */
[C---:B------:R-:W-:Y:S01]  /*14590*/  IMAD R0, R4.reuse, UR5, R2 ;  /* 0x0000000504007c24 */ /* 0x040fe2000f8e0202 */
[----:B--2---:R-:W-:Y:S01]  /*145a0*/  SEL R2, R3, RZ, !P0 ;  /* 0x000000ff03027207 */ /* 0x004fe20004000000 */
[----:B------:R-:W-:-:S04]  /*145b0*/  IMAD.WIDE.U32 R4, R4, UR4, RZ ;  /* 0x0000000404047c25 */ /* 0x000fc8000f8e00ff */
[----:B------:R-:W-:Y:S01]  /*145c0*/  IMAD.IADD R0, R5, 0x1, R0 ;  /* 0x0000000105007824 */ /* 0x000fe200078e0200 */
[----:B------:R0:W-:Y:S04]  /*145d0*/  STL.64 [R1+0x30], R4 ;  /* 0x0000300401007387 */ /* 0x0001e80000100a00 */
[----:B------:R0:W-:Y:S04]  /*145e0*/  STL [R1+0x14], R6 ;  /* 0x0000140601007387 */ /* 0x0001e80000100800 */
[----:B------:R0:W-:Y:S04]  /*145f0*/  STL [R1+0x2c], R2 ;  /* 0x00002c0201007387 */ /* 0x0001e80000100800 */
[----:B------:R0:W-:Y:S01]  /*14600*/  STL [R1+0x20], R0 ;  /* 0x0000200001007387 */ /* 0x0001e20000100800 */
[----:B------:R-:W-:Y:S05]  /*14610*/  @!P1 BRA `(.L_x_593) ;  /* 0x0000000000409947 */ /* 0x000fea0003800000 */
[----:B0-----:R-:W-:Y:S01]  /*14620*/  MOV R2, 0x0 ;  /* 0x0000000000027802 */ /* 0x001fe20000000f00 */
[----:B------:R-:W-:Y:S01]  /*14630*/  ULDC.64 UR4, c[0x4][0xa8] ;  /* 0x01002a0000047ab9 */ /* 0x000fe20000000a00 */
[----:B------:R-:W-:Y:S01]  /*14640*/  ULDC.64 UR6, c[0x4][0xb0] ;  /* 0x01002c0000067ab9 */ /* 0x000fe20000000a00 */
[----:B------:R-:W-:Y:S01]  /*14650*/  ULDC.64 UR8, c[0x4][0x20] ;  /* 0x0100080000087ab9 */ /* 0x000fe20000000a00 */
[----:B------:R-:W-:Y:S02]  /*14660*/  IMAD.U32 R4, RZ, RZ, UR4 ;  /* 0x00000004ff047e24 */ /* 0x000fe4000f8e00ff */
[----:B------:R-:W0:Y:S01]  /*14670*/  LDC.64 R2, c[0x4][R2] ;  /* 0x0100000002027b82 */ /* 0x000e220000000a00 */
[----:B------:R-:W-:Y:S02]  /*14680*/  IMAD.U32 R5, RZ, RZ, UR5 ;  /* 0x00000005ff057e24 */ /* 0x000fe4000f8e00ff */
[----:B------:R-:W-:Y:S02]  /*14690*/  IMAD.U32 R6, RZ, RZ, UR6 ;  /* 0x00000006ff067e24 */ /* 0x000fe4000f8e00ff */
[----:B---3--:R-:W-:-:S02]  /*146a0*/  IMAD.U32 R7, RZ, RZ, UR7 ;  /* 0x00000007ff077e24 */ /* 0x008fc4000f8e00ff */
[----:B------:R-:W-:Y:S02]  /*146b0*/  IMAD.U32 R10, RZ, RZ, UR8 ;  /* 0x00000008ff0a7e24 */ /* 0x000fe4000f8e00ff */
[----:B------:R-:W-:Y:S02]  /*146c0*/  IMAD.U32 R11, RZ, RZ, UR9 ;  /* 0x00000009ff0b7e24 */ /* 0x000fe4000f8e00ff */
[----:B------:R-:W-:Y:S02]  /*146d0*/  IMAD.MOV.U32 R8, RZ, RZ, 0x70 ;  /* 0x00000070ff087424 */ /* 0x000fe400078e00ff */
[----:B------:R-:W-:Y:S02]  /*146e0*/  IMAD.MOV.U32 R12, RZ, RZ, 0x1 ;  /* 0x00000001ff0c7424 */ /* 0x000fe400078e00ff */
[----:B------:R-:W-:-:S07]  /*146f0*/  IMAD.MOV.U32 R13, RZ, RZ, RZ ;  /* 0x000000ffff0d7224 */ /* 0x000fce00078e00ff */
[----:B------:R-:W-:-:S07]  /*14700*/  LEPC R20, `(.L_x_593) ;  /* 0x000000001014794e */ /* 0x000fce0000000000 */
[----:B01----:R-:W-:Y:S05]  /*14710*/  CALL.ABS.NOINC R2 ;  /* 0x0000000002007343 */ /* 0x003fea0003c00000 */
.L_x_593:
[----:B------:R-:W-:Y:S05]  /*14720*/  BSYNC B6 ;  /* 0x0000000000067941 */ /* 0x000fea0003800000 */
.L_x_592:
[----:B------:R-:W2:Y:S01]  /*14730*/  LDL.LU R20, [R1+0x20] ;  /* 0x0000200001147983 */ /* 0x000ea20000300800 */
[----:B-1----:R-:W1:Y:S01]  /*14740*/  LDC R9, c[0x0][0x448] ;  /* 0x00011200ff097b82 */ /* 0x002e620000000800 */
[----:B------:R-:W-:Y:S01]  /*14750*/  ULDC.64 UR4, c[0x0][0x2d8] ;  /* 0x0000b60000047ab9 */ /* 0x000fe20000000a00 */
[----:B------:R-:W-:Y:S01]  /*14760*/  ULDC.64 UR6, c[0x0][0x2e0] ;  /* 0x0000b80000067ab9 */ /* 0x000fe20000000a00 */
[----:B0-----:R-:W2:Y:S01]  /*14770*/  LDL.LU.64 R2, [R1+0x30] ;  /* 0x0000300001027983 */ /* 0x001ea20000300a00 */
[----:B------:R-:W-:-:S03]  /*14780*/  ULDC.64 UR8, c[0x0][0x280] ;  /* 0x0000a00000087ab9 */ /* 0x000fc60000000a00 */
[----:B------:R-:W4:Y:S04]  /*14790*/  LDL.LU R21, [R1+0x2c] ;  /* 0x00002c0001157983 */ /* 0x000f280000300800 */
[----:B------:R-:W3:Y:S04]  /*147a0*/  LDL.LU R4, [R1+0x14] ;  /* 0x0000140001047983 */ /* 0x000ee80000300800 */
[----:B------:R0:W5:Y:S01]  /*147b0*/  LDL R10, [R1+0x10] ;  /* 0x00001000010a7983 */ /* 0x0001620000100800 */
[----:B-1----:R-:W-:-:S13]  /*147c0*/  ISETP.NE.AND P0, PT, R9, 0x1, PT ;  /* 0x000000010900780c */ /* 0x002fda0003f05270 */
[----:B------:R-:W1:Y:S08]  /*147d0*/  @P0 LDC R5, c[0x0][0x450] ;  /* 0x00011400ff050b82 */ /* 0x000e700000000800 */
[----:B------:R-:W0:Y:S01]  /*147e0*/  @P0 LDC R8, c[0x0][0x450] ;  /* 0x00011400ff080b82 */ /* 0x000e220000000800 */
[----:B------:R-:W0:Y:S01]  /*147f0*/  S2R R11, SR_TID.X ;  /* 0x00000000000b7919 */ /* 0x000e220000002100 */
[----:B--2---:R-:W-:-:S02]  /*14800*/  IMAD.MOV.U32 R3, RZ, RZ, R20 ;  /* 0x000000ffff037224 */ /* 0x004fc400078e0014 */
[----:B------:R-:W2:Y:S01]  /*14810*/  S2R R20, SR_TID.X ;  /* 0x0000000000147919 */ /* 0x000ea20000002100 */
[----:B------:R-:W-:-:S04]  /*14820*/  IMAD.WIDE.U32 R2, R17, UR4, R2 ;  /* 0x0000000411027c25 */ /* 0x000fc8000f8e0002 */
[----:B------:R-:W-:Y:S01]  /*14830*/  IMAD R3, R17, UR5, R3 ;  /* 0x0000000511037c24 */ /* 0x000fe2000f8e0203 */
[----:B------:R-:W-:Y:S01]  /*14840*/  ULDC.64 UR4, c[0x0][0x2d0] ;  /* 0x0000b40000047ab9 */ /* 0x000fe20000000a00 */
[----:B----4-:R-:W-:Y:S02]  /*14850*/  IMAD R0, R21, UR6, RZ ;  /* 0x0000000615007c24 */ /* 0x010fe4000f8e02ff */
[----:B---3--:R-:W-:-:S04]  /*14860*/  IMAD.WIDE.U32 R2, R4, UR6, R2 ;  /* 0x0000000604027c25 */ /* 0x008fc8000f8e0002 */
[----:B------:R-:W-:Y:S01]  /*14870*/  IMAD R0, R4, UR7, R0 ;  /* 0x0000000704007c24 */ /* 0x000fe2000f8e0200 */
[----:B------:R-:W-:Y:S01]  /*14880*/  ULDC.64 UR6, c[0x0][0x2c8] ;  /* 0x0000b20000067ab9 */ /* 0x000fe20000000a00 */
[----:B------:R-:W3:Y:S02]  /*14890*/  @P0 LDC R4, c[0x0][0x44c] ;  /* 0x00011300ff040b82 */ /* 0x000ee40000000800 */
[----:B------:R-:W-:Y:S01]  /*148a0*/  IMAD.IADD R3, R3, 0x1, R0 ;  /* 0x0000000103037824 */ /* 0x000fe200078e0200 */
[C---:B--2---:R-:W-:Y:S01]  /*148b0*/  LOP3.LUT R21, R20.reuse, 0x7f, RZ, 0xc0, !PT ;  /* 0x0000007f14157812 */ /* 0x044fe200078ec0ff */
[----:B------:R-:W-:-:S03]  /*148c0*/  IMAD.SHL.U32 R20, R20, 0x10, RZ ;  /* 0x0000001014147824 */ /* 0x000fc600078e00ff */
[----:B------:R-:W-:-:S04]  /*148d0*/  SHF.R.U32.HI R21, RZ, 0x3, R21 ;  /* 0x00000003ff157819 */ /* 0x000fc80000011615 */
[----:B------:R-:W-:-:S05]  /*148e0*/  LOP3.LUT R20, R21, 0x70, R20, 0xf8, !PT ;  /* 0x0000007015147812 */ /* 0x000fca00078ef814 */
[----:B------:R-:W-:-:S04]  /*148f0*/  IMAD R6, R25, 0xc0, R20 ;  /* 0x000000c019067824 */ /* 0x000fc800078e0214 */
[----:B---3--:R-:W-:-:S04]  /*14900*/  @P0 IMAD.HI.U32 R0, R6, R4, RZ ;  /* 0x0000000406000227 */ /* 0x008fc800078e00ff */
[----:B------:R-:W-:Y:S01]  /*14910*/  IMAD.MOV.U32 R4, RZ, RZ, R6 ;  /* 0x000000ffff047224 */ /* 0x000fe200078e0006 */
[----:B-1----:R-:W-:-:S04]  /*14920*/  @P0 SHF.R.U32.HI R4, RZ, R5, R0 ;  /* 0x00000005ff040219 */ /* 0x002fc80000011600 */
[--C-:B------:R-:W-:Y:S01]  /*14930*/  SHF.R.S32.HI R0, RZ, 0x1f, R4.reuse ;  /* 0x0000001fff007819 */ /* 0x100fe20000011404 */
[----:B------:R-:W-:-:S04]  /*14940*/  IMAD.MOV R7, RZ, RZ, -R4 ;  /* 0x000000ffff077224 */ /* 0x000fc800078e0a04 */
[----:B------:R-:W-:-:S04]  /*14950*/  IMAD R0, R0, UR4, RZ ;  /* 0x0000000400007c24 */ /* 0x000fc8000f8e02ff */
[C---:B------:R-:W-:Y:S02]  /*14960*/  IMAD R0, R4.reuse, UR5, R0 ;  /* 0x0000000504007c24 */ /* 0x040fe4000f8e0200 */
[----:B------:R-:W-:-:S04]  /*14970*/  IMAD.WIDE.U32 R4, R4, UR4, R2 ;  /* 0x0000000404047c25 */ /* 0x000fc8000f8e0002 */
[----:B------:R-:W-:Y:S02]  /*14980*/  IMAD.IADD R5, R5, 0x1, R0 ;  /* 0x0000000105057824 */ /* 0x000fe400078e0200 */
[----:B------:R-:W-:-:S05]  /*14990*/  IMAD R0, R9, R7, R6 ;  /* 0x0000000709007224 */ /* 0x000fca00078e0206 */
[----:B------:R-:W-:-:S05]  /*149a0*/  SHF.R.S32.HI R7, RZ, 0x1f, R0 ;  /* 0x0000001fff077819 */ /* 0x000fca0000011400 */
[----:B------:R-:W-:Y:S02]  /*149b0*/  IMAD R7, R7, UR6, RZ ;  /* 0x0000000607077c24 */ /* 0x000fe4000f8e02ff */
[----:B------:R-:W-:-:S04]  /*149c0*/  IMAD.WIDE.U32 R4, R0, UR6, R4 ;  /* 0x0000000600047c25 */ /* 0x000fc8000f8e0004 */
[----:B------:R-:W-:-:S04]  /*149d0*/  IMAD R7, R0, UR7, R7 ;  /* 0x0000000700077c24 */ /* 0x000fc8000f8e0207 */
[----:B------:R-:W-:Y:S02]  /*149e0*/  IMAD.IADD R5, R5, 0x1, R7 ;  /* 0x0000000105057824 */ /* 0x000fe400078e0207 */
[----:B------:R-:W1:Y:S01]  /*149f0*/  @P0 LDC R7, c[0x0][0x44c] ;  /* 0x00011300ff070b82 */ /* 0x000e620000000800 */
[----:B------:R-:W-:-:S04]  /*14a00*/  LEA R0, P1, R4, UR8, 0x1 ;  /* 0x0000000804007c11 */ /* 0x000fc8000f8208ff */
[----:B------:R-:W-:Y:S02]  /*14a10*/  LEA.HI.X R4, R4, UR9, R5, 0x1, P1 ;  /* 0x0000000904047c11 */ /* 0x000fe400088f0c05 */
[----:B------:R-:W-:-:S05]  /*14a20*/  IADD3 R5, R6, 0x80, RZ ;  /* 0x0000008006057810 */ /* 0x000fca0007ffe0ff */
[----:B------:R-:W-:Y:S02]  /*14a30*/  IMAD.MOV.U32 R6, RZ, RZ, R5 ;  /* 0x000000ffff067224 */ /* 0x000fe400078e0005 */
[----:B-1----:R-:W-:-:S05]  /*14a40*/  @P0 IMAD.HI.U32 R7, R5, R7, RZ ;  /* 0x0000000705070227 */ /* 0x002fca00078e00ff */
[----:B0-----:R-:W-:-:S05]  /*14a50*/  @P0 SHF.R.U32.HI R6, RZ, R8, R7 ;  /* 0x00000008ff060219 */ /* 0x001fca0000011607 */
        /* <DEDUP_REMOVED lines=24> */
[----:B------:R-:W-:Y:S04]  /*14be0*/  SHFL.IDX PT, R7, R4, RZ, 0x181f ;  /* 0x00181fff04077589 */ /* 0x000fe800000e0000 */
[----:B------:R-:W-:Y:S01]  /*14bf0*/  SHFL.IDX PT, R8, R2, RZ, 0x181f ;  /* 0x00181fff02087589 */ /* 0x000fe200000e0000 */
[----:B--2---:R-:W-:-:S03]  /*14c00*/  IMAD R3, R6, R9, RZ ;  /* 0x0000000906037224 */ /* 0x004fc600078e02ff */
[----:B------:R-:W0:Y:S02]  /*14c10*/  SHFL.IDX PT, R6, R0, RZ, 0x181f ;  /* 0x00181fff00067589 */ /* 0x000e2400000e0000 */
[----:B------:R-:W-:-:S13]  /*14c20*/  ISETP.GE.AND P1, PT, R25, R3, PT ;  /* 0x000000031900720c */ /* 0x000fda0003f26270 */
[----:B0-----:R-:W-:-:S05]  /*14c30*/  @!P1 LEA R6, P2, R20, R6, 0x1 ;  /* 0x0000000614069211 */ /* 0x001fca00078408ff */
[----:B------:R-:W-:-:S05]  /*14c40*/  @!P1 IMAD.X R7, RZ, RZ, R7, P2 ;  /* 0x000000ffff079224 */ /* 0x000fca00010e0607 */
        /* <DEDUP_REMOVED lines=71> */
[----:B------:R1:W-:Y:S01]  /*150c0*/  @!P1 LDGSTS.E.BYPASS.LTC128B.128 [R10+0xfc00], desc[UR56][R6.64], !P0 ;  /* 0x0fc00000060a9fae */ /* 0x0003e2000c101d78 */
[----:B0-----:R-:W-:-:S05]  /*150d0*/  @!P2 LEA R0, P1, R20, R0, 0x1 ;  /* 0x000000001400a211 */ /* 0x001fca00078208ff */
[----:B-1----:R-:W-:-:S04]  /*150e0*/  @!P2 IMAD.X R6, RZ, RZ, R8, P1 ;  /* 0x000000ffff06a224 */ /* 0x002fc800008e0608 */
[----:B------:R-:W-:Y:S02]  /*150f0*/  @!P2 IMAD.MOV.U32 R7, RZ, RZ, R6 ;  /* 0x000000ffff07a224 */ /* 0x000fe400078e0006 */
        /* <DEDUP_REMOVED lines=20> */
.L_x_760:
        /* <DEDUP_REMOVED lines=11> */
.L_x_595:
        /* <DEDUP_REMOVED lines=18> */
.L_x_761:
[----:B------:R-:W-:Y:S05]  /*15410*/  BSYNC B0 ;  /* 0x0000000000007941 */ /* 0x000fea0003800000 */
.L_x_596:
[----:B------:R-:W0:Y:S04]  /*15420*/  LDL R2, [R1+0x24] ;  /* 0x0000240001027983 */ /* 0x000e280000100800 */
[----:B------:R-:W2:Y:S01]  /*15430*/  LDL R3, [R1+0xc] ;  /* 0x00000c0001037983 */ /* 0x000ea20000100800 */
[----:B------:R-:W-:Y:S01]  /*15440*/  BSSY B0, `(.L_x_598) ;  /* 0x0000178000007945 */ /* 0x000fe20003800000 */
[----:B0-----:R-:W-:-:S04]  /*15450*/  IADD3 R0, R2, -0x2, RZ ;  /* 0xfffffffe02007810 */ /* 0x001fc80007ffe0ff */
        /* <DEDUP_REMOVED lines=16> */
[----:B------:R-:W2:Y:S01]  /*15560*/  LDL R3, [R1] ;  /* 0x0000000001037983 */ /* 0x000ea20000100800 */
[----:B------:R-:W-:Y:S01]  /*15570*/  VIADD R5, R18, 0x1 ;  /* 0x0000000112057836 */ /* 0x000fe20000000000 */
[----:B------:R-:W-:Y:S04]  /*15580*/  BSSY B1, `(.L_x_602) ;  /* 0x0000070000017945 */ /* 0x000fe80003800000 */
[----:B------:R-:W-:-:S04]  /*15590*/  ISETP.NE.AND P0, PT, R5, 0x2, PT ;  /* 0x000000020500780c */ /* 0x000fc80003f05270 */
[----:B------:R-:W-:Y:S02]  /*155a0*/  SEL R10, RZ, 0x1, P0 ;  /* 0x00000001ff0a7807 */ /* 0x000fe40000000000 */
[----:B------:R-:W-:Y:S02]  /*155b0*/  SEL R5, R5, RZ, P0 ;  /* 0x000000ff05057207 */ /* 0x000fe40000000000 */
[----:B------:R-:W-:Y:S02]  /*155c0*/  LOP3.LUT R10, R28, R10, RZ, 0x3c, !PT ;  /* 0x0000000a1c0a7212 */ /* 0x000fe400078e3cff */
[----:B--2---:R-:W-:-:S13]  /*155d0*/  LOP3.LUT P1, RZ, R3, 0x1, RZ, 0xc0, !PT ;  /* 0x0000000103ff7812 */ /* 0x004fda000782c0ff */
[----:B------:R-:W-:Y:S05]  /*155e0*/  @!P1 BRA `(.L_x_603) ;  /* 0x0000000400a49947 */ /* 0x000fea0003800000 */
[----:B------:R-:W-:Y:S01]  /*155f0*/  ULDC.64 UR4, c[0x0][0x418] ;  /* 0x0001060000047ab9 */ /* 0x000fe20000000a00 */
[----:B------:R-:W-:Y:S01]  /*15600*/  IMAD.MOV.U32 R6, RZ, RZ, R19 ;  /* 0x000000ffff067224 */ /* 0x000fe200078e0013 */
[----:B------:R-:W-:-:S04]  /*15610*/  ISETP.NE.U32.AND P0, PT, RZ, UR4, PT ;  /* 0x00000004ff007c0c */ /* 0x000fc8000bf05070 */
[----:B------:R-:W-:-:S13]  /*15620*/  ISETP.NE.AND.EX P0, PT, RZ, UR5, PT, P0 ;  /* 0x00000005ff007c0c */ /* 0x000fda000bf05300 */
[----:B------:R-:W-:Y:S05]  /*15630*/  @!P0 BRA `(.L_x_604) ;  /* 0x0000000000488947 */ /* 0x000fea0003800000 */
[----:B------:R-:W2:Y:S01]  /*15640*/  LDL R11, [R1+0x8] ;  /* 0x00000800010b7983 */ /* 0x000ea20000100800 */
        /* <DEDUP_REMOVED lines=17> */
.L_x_604:
[----:B------:R-:W-:Y:S01]  /*15760*/  IMAD R2, R5, 0x8, R16 ;  /* 0x0000000805027824 */ /* 0x000fe200078e0210 */
[----:B------:R-:W-:Y:S01]  /*15770*/  SHF.L.U32 R3, R10, 0x1f, RZ ;  /* 0x0000001f0a037819 */ /* 0x000fe200000006ff */
[----:B------:R-:W-:Y:S03]  /*15780*/  BSSY B3, `(.L_x_605) ;  /* 0x0000003000037945 */ /* 0x000fe60003800000 */
[----:B------:R-:W1:Y:S02]  /*15790*/  SYNCS.PHASECHK.TRANS64.TRYWAIT P0, [R2+URZ+0x30840], R3 ;  /* 0x03084003020075a7 */ /* 0x000e64000800017f */
[----:B-1----:R-:W-:Y:S05]  /*157a0*/  @!P0 BRA `(.L_x_606) ;  /* 0x0000004c00848947 */ /* 0x002fea0003800000 */
.L_x_762:
[----:B------:R-:W-:Y:S05]  /*157b0*/  BSYNC B3 ;  /* 0x0000000000037941 */ /* 0x000fea0003800000 */
.L_x_605:
        /* <DEDUP_REMOVED lines=12> */
.L_x_608:
[----:B------:R-:W-:Y:S05]  /*15880*/  BSYNC B3 ;  /* 0x0000000000037941 */ /* 0x000fea0003800000 */
.L_x_607:
        /* <DEDUP_REMOVED lines=11> */
.L_x_609:
        /* <DEDUP_REMOVED lines=15> */
.L_x_763:
[----:B------:R-:W-:Y:S05]  /*15a30*/  BSYNC B3 ;  /* 0x0000000000037941 */ /* 0x000fea0003800000 */
.L_x_610:
        /* <DEDUP_REMOVED lines=12> */
.L_x_613:
[----:B------:R-:W-:Y:S05]  /*15b00*/  BSYNC B3 ;  /* 0x0000000000037941 */ /* 0x000fea0003800000 */
.L_x_612:
        /* <DEDUP_REMOVED lines=11> */
.L_x_614:
        /* <DEDUP_REMOVED lines=12> */
.L_x_603:
[----:B------:R-:W-:Y:S05]  /*15c80*/  BSYNC B1 ;  /* 0x0000000000017941 */ /* 0x000fea0003800000 */
.L_x_602:
[----:B------:R-:W2:Y:S01]  /*15c90*/  LDL.LU R0, [R1+0x24] ;  /* 0x0000240001007983 */ /* 0x000ea20000300800 */
[----:B------:R-:W-:Y:S02]  /*15ca0*/  IMAD.MOV.U32 R18, RZ, RZ, R5 ;  /* 0x000000ffff127224 */ /* 0x000fe400078e0005 */
[----:B------:R-:W-:Y:S02]  /*15cb0*/  IMAD.MOV.U32 R28, RZ, RZ, R10 ;  /* 0x000000ffff1c7224 */ /* 0x000fe400078e000a */
[----:B--2---:R-:W-:-:S07]  /*15cc0*/  VIADD R0, R0, 0xfffffffd ;  /* 0xfffffffd00007836 */ /* 0x004fce0000000000 */
.L_x_601:
[----:B------:R-:W-:Y:S05]  /*15cd0*/  BSYNC B2 ;  /* 0x0000000000027941 */ /* 0x000fea0003800000 */
.L_x_600:
[----:B------:R-:W-:Y:S01]  /*15ce0*/  VIADD R9, R9, 0xfffffffe ;  /* 0xfffffffe09097836 */ /* 0x000fe20000000000 */
[----:B------:R-:W-:-:S04]  /*15cf0*/  LOP3.LUT R4, RZ, R4, RZ, 0x33, !PT ;  /* 0x00000004ff047212 */ /* 0x000fc800078e33ff */
[----:B------:R-:W-:-:S13]  /*15d00*/  ISETP.NE.AND P0, PT, R9, R4, PT ;  /* 0x000000040900720c */ /* 0x000fda0003f05270 */
[----:B------:R-:W-:Y:S05]  /*15d10*/  @!P0 BRA `(.L_x_599) ;  /* 0x0000000c00a88947 */ /* 0x000fea0003800000 */
[----:B------:R-:W-:-:S07]  /*15d20*/  IMAD.MOV.U32 R4, RZ, RZ, R19 ;  /* 0x000000ffff047224 */ /* 0x000fce00078e0013 */
.L_x_641:
[----:B------:R-:W2:Y:S01]  /*15d30*/  LDL R2, [R1] ;  /* 0x0000000001027983 */ /* 0x000ea20000100800 */
[----:B------:R-:W-:Y:S01]  /*15d40*/  VIADD R6, R18, 0x1 ;  /* 0x0000000112067836 */ /* 0x000fe20000000000 */
[----:B------:R-:W-:Y:S05]  /*15d50*/  YIELD ;  /* 0x0000000000007946 */ /* 0x000fea0003800000 */
[----:B------:R-:W-:Y:S01]  /*15d60*/  ISETP.NE.AND P0, PT, R6, 0x2, PT ;  /* 0x000000020600780c */ /* 0x000fe20003f05270 */
[----:B------:R-:W-:Y:S03]  /*15d70*/  BSSY B1, `(.L_x_615) ;  /* 0x000006d000017945 */ /* 0x000fe60003800000 */
[----:B------:R-:W-:-:S02]  /*15d80*/  SEL R7, RZ, 0x1, P0 ;  /* 0x00000001ff077807 */ /* 0x000fc40000000000 */
        /* <DEDUP_REMOVED lines=27> */
.L_x_617:
[----:B------:R-:W-:Y:S01]  /*15f40*/  IMAD R2, R6, 0x8, R16 ;  /* 0x0000000806027824 */ /* 0x000fe200078e0210 */
[----:B------:R-:W-:Y:S01]  /*15f50*/  SHF.L.U32 R3, R7, 0x1f, RZ ;  /* 0x0000001f07037819 */ /* 0x000fe200000006ff */
[----:B------:R-:W-:Y:S03]  /*15f60*/  BSSY B2, `(.L_x_618) ;  /* 0x0000003000027945 */ /* 0x000fe60003800000 */
[----:B------:R-:W1:Y:S02]  /*15f70*/  SYNCS.PHASECHK.TRANS64.TRYWAIT P0, [R2+URZ+0x30840], R3 ;  /* 0x03084003020075a7 */ /* 0x000e64000800017f */
[----:B-1----:R-:W-:Y:S05]  /*15f80*/  @!P0 BRA `(.L_x_619) ;  /* 0x0000004400b48947 */ /* 0x002fea0003800000 */
.L_x_764:
[----:B------:R-:W-:Y:S05]  /*15f90*/  BSYNC B2 ;  /* 0x0000000000027941 */ /* 0x000fea0003800000 */
.L_x_618:
        /* <DEDUP_REMOVED lines=12> */
.L_x_621:
[----:B------:R-:W-:Y:S05]  /*16060*/  BSYNC B2 ;  /* 0x0000000000027941 */ /* 0x000fea0003800000 */
.L_x_620:
[----:B------:R-:W-:Y:S01]  /*16070*/  IMAD.MOV.U32 R5, RZ, RZ, RZ ;  /* 0x000000ffff057224 */ /* 0x000fe200078e00ff */
[----:B------:R-:W-:Y:S01]  /*16080*/  UIADD3 UR4, UP0, UR38, 0x370, URZ ;  /* 0x0000037026047890 */ /* 0x000fe2000ff1e03f */
[----:B-1----:R-:W-:Y:S01]  /*16090*/  IMAD R3, R6, 0x6000, R16 ;  /* 0x0000600006037824 */ /* 0x002fe200078e0210 */
[----:B------:R-:W-:Y:S01]  /*160a0*/  PLOP3.LUT P0, PT, PT, PT, PT, 0x80, 0x0 ;  /* 0x000000000000781c */ /* 0x000fe20003f0f070 */
[----:B------:R-:W-:Y:S01]  /*160b0*/  IMAD R10, R9, 0xc0, R26 ;  /* 0x000000c0090a7824 */ /* 0x000fe200078e021a */
[----:B------:R-:W-:Y:S01]  /*160c0*/  R2UR UR10, R5 ;  /* 0x00000000050a72ca */ /* 0x000fe200000e0000 */
[----:B------:R-:W-:Y:S01]  /*160d0*/  VIADD R3, R3, 0x12400 ;  /* 0x0001240003037836 */ /* 0x000fe20000000000 */
[----:B------:R-:W-:Y:S01]  /*160e0*/  IADD3 R2, R2, 0x30830, RZ ;  /* 0x0003083002027810 */ /* 0x000fe20007ffe0ff */
[----:B------:R-:W-:Y:S01]  /*160f0*/  UIADD3.X UR5, URZ, UR39, URZ, UP0, !UPT ;  /* 0x000000273f057290 */ /* 0x000fe200087fe43f */
[----:B------:R-:W-:Y:S01]  /*16100*/  UMOV UR6, 0x0 ;  /* 0x0000000000067882 */ /* 0x000fe20000000000 */
[----:B------:R-:W-:-:S10]  /*16110*/  UMOV UR7, 0x14f00000 ;  /* 0x14f0000000077882 */ /* 0x000fd40000000000 */
.L_x_622:
        /* <DEDUP_REMOVED lines=15> */
.L_x_765:
[----:B------:R-:W-:Y:S05]  /*16210*/  BSYNC B2 ;  /* 0x0000000000027941 */ /* 0x000fea0003800000 */
.L_x_623:
        /* <DEDUP_REMOVED lines=11> */
.L_x_626:
[----:B------:R-:W-:Y:S05]  /*162d0*/  BSYNC B2 ;  /* 0x0000000000027941 */ /* 0x000fea0003800000 */
.L_x_625:
        /* <DEDUP_REMOVED lines=10> */
.L_x_627:
        /* <DEDUP_REMOVED lines=12> */
.L_x_616:
[----:B------:R-:W-:Y:S05]  /*16440*/  BSYNC B1 ;  /* 0x0000000000017941 */ /* 0x000fea0003800000 */
.L_x_615:
[----:B------:R-:W2:Y:S01]  /*16450*/  LDL R2, [R1] ;  /* 0x0000000001027983 */ /* 0x000ea20000100800 */
[----:B------:R-:W-:Y:S01]  /*16460*/  VIADD R18, R6, 0x1 ;  /* 0x0000000106127836 */ /* 0x000fe20000000000 */
[----:B------:R-:W-:Y:S01]  /*16470*/  BSSY B1, `(.L_x_628) ;  /* 0x0000070000017945 */ /* 0x000fe20003800000 */
[----:B------:R-:W-:-:S03]  /*16480*/  VIADD R9, R0, 0xffffffff ;  /* 0xffffffff00097836 */ /* 0x000fc60000000000 */
        /* <DEDUP_REMOVED lines=29> */
.L_x_630:
[----:B------:R-:W-:Y:S01]  /*16660*/  IMAD R2, R18, 0x8, R16 ;  /* 0x0000000812027824 */ /* 0x000fe200078e0210 */
[----:B------:R-:W-:Y:S01]  /*16670*/  SHF.L.U32 R3, R28, 0x1f, RZ ;  /* 0x0000001f1c037819 */ /* 0x000fe200000006ff */
[----:B------:R-:W-:Y:S03]  /*16680*/  BSSY B2, `(.L_x_631) ;  /* 0x0000003000027945 */ /* 0x000fe60003800000 */
[----:B------:R-:W1:Y:S02]  /*16690*/  SYNCS.PHASECHK.TRANS64.TRYWAIT P0, [R2+URZ+0x30840], R3 ;  /* 0x03084003020075a7 */ /* 0x000e64000800017f */
[----:B-1----:R-:W-:Y:S05]  /*166a0*/  @!P0 BRA `(.L_x_632) ;  /* 0x0000004000148947 */ /* 0x002fea0003800000 */
.L_x_766:
[----:B------:R-:W-:Y:S05]  /*166b0*/  BSYNC B2 ;  /* 0x0000000000027941 */ /* 0x000fea0003800000 */
.L_x_631:
        /* <DEDUP_REMOVED lines=12> */
.L_x_634:
[----:B------:R-:W-:Y:S05]  /*16780*/  BSYNC B2 ;  /* 0x0000000000027941 */ /* 0x000fea0003800000 */
.L_x_633:
[----:B-1----:R-:W-:Y:S01]  /*16790*/  IMAD.MOV.U32 R2, RZ, RZ, RZ ;  /* 0x000000ffff027224 */ /* 0x002fe200078e00ff */
[----:B------:R-:W-:Y:S01]  /*167a0*/  UIADD3 UR4, UP0, UR38, 0x370, URZ ;  /* 0x0000037026047890 */ /* 0x000fe2000ff1e03f */
[C---:B------:R-:W-:Y:S01]  /*167b0*/  IMAD R3, R18.reuse, 0x6000, R16 ;  /* 0x0000600012037824 */ /* 0x040fe200078e0210 */
        /* <DEDUP_REMOVED lines=9> */
.L_x_635:
        /* <DEDUP_REMOVED lines=15> */
.L_x_767:
[----:B------:R-:W-:Y:S05]  /*16940*/  BSYNC B2 ;  /* 0x0000000000027941 */ /* 0x000fea0003800000 */
.L_x_636:
        /* <DEDUP_REMOVED lines=11> */
.L_x_639:
[----:B------:R-:W-:Y:S05]  /*16a00*/  BSYNC B2 ;  /* 0x0000000000027941 */ /* 0x000fea0003800000 */
.L_x_638:
        /* <DEDUP_REMOVED lines=10> */
.L_x_640:
        /* <DEDUP_REMOVED lines=12> */
.L_x_629:
[----:B------:R-:W-:Y:S05]  /*16b70*/  BSYNC B1 ;  /* 0x0000000000017941 */ /* 0x000fea0003800000 */
.L_x_628:
[----:B------:R-:W2:Y:S01]  /*16b80*/  LDL R2, [R1+0xc] ;  /* 0x00000c0001027983 */ /* 0x000ea20000100800 */
[----:B------:R-:W-:Y:S01]  /*16b90*/  VIADD R0, R0, 0xfffffffe ;  /* 0xfffffffe00007836 */ /* 0x000fe20000000000 */
[----:B--2---:R-:W-:-:S13]  /*16ba0*/  ISETP.GT.AND P0, PT, R9, R2, PT ;  /* 0x000000020900720c */ /* 0x004fda0003f04270 */
[----:B------:R-:W-:Y:S05]  /*16bb0*/  @P0 BRA `(.L_x_641) ;  /* 0xfffffff0005c0947 */ /* 0x000fea000383ffff */
.L_x_599:
[----:B------:R-:W-:Y:S05]  /*16bc0*/  BSYNC B0 ;  /* 0x0000000000007941 */ /* 0x000fea0003800000 */
.L_x_598:
        /* <DEDUP_REMOVED lines=17> */
.L_x_643:
[----:B------:R-:W-:Y:S05]  /*16ce0*/  BSYNC B0 ;  /* 0x0000000000007941 */ /* 0x000fea0003800000 */
.L_x_642:
[----:B------:R-:W2:Y:S01]  /*16cf0*/  LDL R0, [R1] ;  /* 0x0000000001007983 */ /* 0x000ea20000100800 */
[----:B------:R-:W-:Y:S01]  /*16d00*/  BSSY B0, `(.L_x_644) ;  /* 0x0000028000007945 */ /* 0x000fe20003800000 */
[----:B--2---:R-:W-:-:S13]  /*16d10*/  LOP3.LUT P0, RZ, R0, 0x1, RZ, 0xc0, !PT ;  /* 0x0000000100ff7812 */ /* 0x004fda000780c0ff */
[----:B------:R-:W-:Y:S05]  /*16d20*/  @!P0 BRA `(.L_x_645) ;  /* 0x0000000000948947 */ /* 0x000fea0003800000 */
[----:B------:R-:W-:Y:S01]  /*16d30*/  IMAD R3, R18, 0x8, R16 ;  /* 0x0000000812037824 */ /* 0x000fe200078e0210 */
[----:B------:R-:W-:Y:S01]  /*16d40*/  SHF.L.U32 R0, R28, 0x1f, RZ ;  /* 0x0000001f1c007819 */ /* 0x000fe200000006ff */
[----:B------:R-:W-:Y:S01]  /*16d50*/  BSSY B1, `(.L_x_646) ;  /* 0x0000004000017945 */ /* 0x000fe20003800000 */
[----:B------:R-:W-:Y:S02]  /*16d60*/  ISETP.NE.AND P1, PT, R6, RZ, PT ;  /* 0x000000ff0600720c */ /* 0x000fe40003f25270 */
[----:B------:R-:W0:Y:S02]  /*16d70*/  SYNCS.PHASECHK.TRANS64.TRYWAIT P0, [R3+URZ+0x30860], R0 ;  /* 0x03086000030075a7 */ /* 0x000e24000800017f */
[----:B0-----:R-:W-:Y:S09]  /*16d80*/  @!P0 BRA `(.L_x_647) ;  /* 0x0000003800848947 */ /* 0x001ff20003800000 */
.L_x_768:
[----:B------:R-:W-:Y:S05]  /*16d90*/  BSYNC B1 ;  /* 0x0000000000017941 */ /* 0x000fea0003800000 */
.L_x_646:
        /* <DEDUP_REMOVED lines=9> */
.L_x_649:
[----:B------:R-:W-:Y:S05]  /*16e30*/  BSYNC B1 ;  /* 0x0000000000017941 */ /* 0x000fea0003800000 */
.L_x_648:
        /* <DEDUP_REMOVED lines=10> */
.L_x_650:
        /* <DEDUP_REMOVED lines=10> */
.L_x_645:
[----:B------:R-:W-:Y:S05]  /*16f80*/  BSYNC B0 ;  /* 0x0000000000007941 */ /* 0x000fea0003800000 */
.L_x_644:
[----:B------:R-:W-:-:S05]  /*16f90*/  VIADD R18, R18, 0x1 ;  /* 0x0000000112127836 */ /* 0x000fca0000000000 */
[----:B------:R-:W-:-:S04]  /*16fa0*/  ISETP.NE.AND P0, PT, R18, 0x2, PT ;  /* 0x000000021200780c */ /* 0x000fc80003f05270 */
[----:B------:R-:W-:Y:S02]  /*16fb0*/  SEL R3, RZ, 0x1, P0 ;  /* 0x00000001ff037807 */ /* 0x000fe40000000000 */
[----:B------:R-:W-:Y:S02]  /*16fc0*/  SEL R18, R18, RZ, P0 ;  /* 0x000000ff12127207 */ /* 0x000fe40000000000 */
[----:B------:R-:W-:-:S07]  /*16fd0*/  LOP3.LUT R28, R28, R3, RZ, 0x3c, !PT ;  /* 0x000000031c1c7212 */ /* 0x000fce00078e3cff */
.L_x_580:
[----:B------:R-:W-:Y:S05]  /*16fe0*/  BSYNC B7 ;  /* 0x0000000000077941 */ /* 0x000fea0003800000 */
.L_x_578:
[----:B------:R-:W3:Y:S02]  /*16ff0*/  LDL R0, [R1] ;  /* 0x0000000001007983 */ /* 0x000ee40000100800 */
[----:B---3--:R-:W-:-:S13]  /*17000*/  LOP3.LUT P0, RZ, R0, 0x2, RZ, 0xc0, !PT ;  /* 0x0000000200ff7812 */ /* 0x008fda000780c0ff */
[----:B------:R-:W-:Y:S05]  /*17010*/  @!P0 BRA `(.L_x_651) ;  /* 0x0000000000248947 */ /* 0x000fea0003800000 */
[----:B------:R-:W-:Y:S05]  /*17020*/  WARPSYNC.ALL ;  /* 0x0000000000007948 */ /* 0x000fea0003800000 */
[----:B------:R-:W3:Y:S08]  /*17030*/  S2UR UR5, SR_CgaCtaId ;  /* 0x00000000000579c3 */ /* 0x000ef00000008800 */
[----:B------:R-:W-:Y:S06]  /*17040*/  BAR.SYNC.DEFER_BLOCKING 0x5, 0x200 ;  /* 0x0148000000007b1d */ /* 0x000fec0000010000 */
[----:B------:R-:W-:-:S02]  /*17050*/  UMOV UR4, 0x400 ;  /* 0x0000040000047882 */ /* 0x000fc40000000000 */
[----:B---3--:R-:W-:-:S06]  /*17060*/  ULEA UR4, UR5, UR4, 0x18 ;  /* 0x0000000405047291 */ /* 0x008fcc000f8ec03f */
[----:B------:R-:W-:-:S05]  /*17070*/  IMAD.U32 R16, RZ, RZ, UR4 ;  /* 0x00000004ff107e24 */ /* 0x000fca000f8e00ff */
[----:B------:R3:W4:Y:S01]  /*17080*/  LDS.128 R24, [R16+0x308d0] ;  /* 0x0308d00010187984 */ /* 0x0007220000000c00 */
[----:B------:R-:W-:Y:S06]  /*17090*/  BAR.ARV 0x4, 0x200 ;  /* 0x0108000000007b1d */ /* 0x000fec0000002000 */
[----:B------:R-:W-:Y:S05]  /*170a0*/  BRA `(.L_x_652) ;  /* 0x0000000800d07947 */ /* 0x000fea0003800000 */
.L_x_651:
[----:B------:R-:W1:Y:S01]  /*170b0*/  S2R R0, SR_TID.X ;  /* 0x0000000000007919 */ /* 0x000e620000002100 */
[----:B------:R-:W-:Y:S01]  /*170c0*/  UMOV UR4, 0xffffffff ;  /* 0xffffffff00047882 */ /* 0x000fe20000000000 */
[----:B-1----:R-:W-:-:S04]  /*170d0*/  LOP3.LUT R9, R0, 0x1f, RZ, 0xc0, !PT ;  /* 0x0000001f00097812 */ /* 0x002fc800078ec0ff */
[----:B------:R-:W-:Y:S01]  /*170e0*/  ISETP.NE.AND P0, PT, R9, 0x1f, PT ;  /* 0x0000001f0900780c */ /* 0x000fe20003f05270 */
[----:B------:R-:W-:-:S12]  /*170f0*/  BRA.DIV UR4, `(.L_x_653) ;  /* 0x0000003604bc7947 */ /* 0x000fd8000b800000 */
[----:B------:R-:W-:Y:S01]  /*17100*/  IADD3 R7, R27, R9, RZ ;  /* 0x000000091b077210 */ /* 0x000fe20007ffe0ff */
[----:B------:R-:W-:-:S03]  /*17110*/  ULDC UR4, c[0x0][0xc3c] ;  /* 0x00030f0000047ab9 */ /* 0x000fc60000000800 */
[----:B------:R-:W-:-:S13]  /*17120*/  ISETP.GE.OR P1, PT, R7, UR4, !P0 ;  /* 0x0000000407007c0c */ /* 0x000fda000c726670 */
[----:B------:R-:W1:Y:S08]  /*17130*/  @!P1 LDC.64 R2, c[0x0][0xc80] ;  /* 0x00032000ff029b82 */ /* 0x000e700000000a00 */
[----:B--2---:R-:W2:Y:S01]  /*17140*/  @!P1 LDC.64 R4, c[0x0][0xc78] ;  /* 0x00031e00ff049b82 */ /* 0x004ea20000000a00 */
[----:B-1----:R-:W-:-:S05]  /*17150*/  @!P1 IMAD.WIDE R2, R7, 0x4, R2 ;  /* 0x0000000407029825 */ /* 0x002fca00078e0202 */
[----:B------:R2:W3:Y:S02]  /*17160*/  @!P1 LDG.E R8, desc[UR56][R2.64] ;  /* 0x0000003802089981 */ /* 0x0004e4000c1e1900 */
[----:B--2---:R-:W-:-:S05]  /*17170*/  @!P1 IMAD.WIDE R2, R7, 0x4, R4 ;  /* 0x0000000407029825 */ /* 0x004fca00078e0204 */
[----:B------:R-:W2:Y:S01]  /*17180*/  @!P1 LDG.E R5, desc[UR56][R2.64] ;  /* 0x0000003802059981 */ /* 0x000ea2000c1e1900 */
        /* <DEDUP_REMOVED lines=8> */
[----:B-1----:R-:W-:-:S02]  /*17210*/  IMAD.MOV.U32 R24, RZ, RZ, RZ ;  /* 0x000000ffff187224 */ /* 0x002fc400078e00ff */
[----:B---3--:R-:W-:Y:S02]  /*17220*/  @!P1 IMAD.MOV.U32 R7, RZ, RZ, R8 ;  /* 0x000000ffff079224 */ /* 0x008fe400078e0008 */
[----:B--2---:R-:W-:Y:S01]  /*17230*/  @!P1 IMAD.MOV.U32 R4, RZ, RZ, R5 ;  /* 0x000000ffff049224 */ /* 0x004fe200078e0005 */
[----:B------:R-:W-:-:S03]  /*17240*/  ISETP.NE.AND P1, PT, R9, RZ, PT ;  /* 0x000000ff0900720c */ /* 0x000fc60003f25270 */
[----:B0-----:R-:W-:-:S05]  /*17250*/  IMAD R13, R4, R7, RZ ;  /* 0x00000007040d7224 */ /* 0x001fca00078e02ff */
        /* <DEDUP_REMOVED lines=16> */
.L_x_778:
[----:B------:R-:W-:Y:S02]  /*17360*/  ULDC UR4, c[0x0][0xc38] ;  /* 0x00030e0000047ab9 */ /* 0x000fe40000000800 */
[----:B------:R-:W-:-:S04]  /*17370*/  IMAD.U32 R2, RZ, RZ, UR4 ;  /* 0x00000004ff027e24 */ /* 0x000fc8000f8e00ff */
[----:B-1----:R-:W-:-:S04]  /*17380*/  IMAD R5, R14, R2, RZ ;  /* 0x000000020e057224 */ /* 0x002fc800078e02ff */
[----:B------:R-:W-:-:S05]  /*17390*/  IMAD.IADD R6, R6, 0x1, R5 ;  /* 0x0000000106067824 */ /* 0x000fca00078e0205 */
[----:B------:R-:W-:-:S13]  /*173a0*/  ISETP.GT.AND P6, PT, R6, R0, PT ;  /* 0x000000000600720c */ /* 0x000fda0003fc4270 */
[----:B------:R-:W-:Y:S05]  /*173b0*/  @P6 BRA `(.L_x_654) ;  /* 0x0000000000a46947 */ /* 0x000fea0003800000 */
.L_x_657:
        /* <DEDUP_REMOVED lines=35> */
.L_x_786:
[----:B------:R-:W-:Y:S02]  /*175f0*/  ULDC UR4, c[0x0][0xc38] ;  /* 0x00030e0000047ab9 */ /* 0x000fe40000000800 */
[----:B------:R-:W-:-:S04]  /*17600*/  IMAD.U32 R2, RZ, RZ, UR4 ;  /* 0x00000004ff027e24 */ /* 0x000fc8000f8e00ff */
[----:B-1----:R-:W-:-:S04]  /*17610*/  IMAD R5, R14, R2, RZ ;  /* 0x000000020e057224 */ /* 0x002fc800078e02ff */
[----:B------:R-:W-:-:S05]  /*17620*/  IMAD.IADD R6, R5, 0x1, R6 ;  /* 0x0000000105067824 */ /* 0x000fca00078e0206 */
[----:B------:R-:W-:-:S13]  /*17630*/  ISETP.GT.AND P6, PT, R6, R0, PT ;  /* 0x000000000600720c */ /* 0x000fda0003fc4270 */
[----:B------:R-:W-:Y:S05]  /*17640*/  @!P6 BRA `(.L_x_657) ;  /* 0xfffffffc005ce947 */ /* 0x000fea000383ffff */
.L_x_654:
        /* <DEDUP_REMOVED lines=9> */
.L_x_791:
[----:B------:R-:W-:-:S13]  /*176e0*/  ISETP.NE.AND P0, PT, R8, RZ, PT ;  /* 0x000000ff0800720c */ /* 0x000fda0003f05270 */
[----:B------:R-:W-:Y:S05]  /*176f0*/  @!P0 BRA `(.L_x_659) ;  /* 0x0000000000108947 */ /* 0x000fea0003800000 */
[----:B------:R-:W-:Y:S01]  /*17700*/  UMOV UR4, 0xffffffff ;  /* 0xffffffff00047882 */ /* 0x000fe20000000000 */
[----:B------:R-:W-:Y:S02]  /*17710*/  VIADD R12, R5, 0xffffffff ;  /* 0xffffffff050c7836 */ /* 0x000fe40000000000 */
[----:B------:R-:W-:Y:S05]  /*17720*/  BRA.DIV UR4, `(.L_x_660) ;  /* 0x0000003a04807947 */ /* 0x000fea000b800000 */
[----:B------:R4:W0:Y:S02]  /*17730*/  SHFL.IDX PT, R24, R3, R12, 0x1f ;  /* 0x00001f0c03187589 */ /* 0x00082400000e0000 */
.L_x_659:
        /* <DEDUP_REMOVED lines=22> */
[----:B------:R-:W-:Y:S02]  /*178a0*/  IMAD.MOV.U32 R2, RZ, RZ, RZ ;  /* 0x000000ffff027224 */ /* 0x000fe400078e00ff */
[----:B------:R-:W0:Y:S08]  /*178b0*/  F2I.FTZ.U32.TRUNC.NTZ R3, R10 ;  /* 0x0000000a00037305 */ /* 0x000e30000021f000 */
[----:B------:R-:W-:-:S02]  /*178c0*/  @!P1 IMAD.IADD R11, R11, 0x1, -R8 ;  /* 0x000000010b0b9824 */ /* 0x000fc400078e0a08 */
[----:B------:R-:W-:Y:S01]  /*178d0*/  @!P1 VIADD R9, R9, 0x1 ;  /* 0x0000000109099836 */ /* 0x000fe20000000000 */
[----:B------:R-:W-:Y:S02]  /*178e0*/  ISETP.NE.AND P1, PT, R7, RZ, PT ;  /* 0x000000ff0700720c */ /* 0x000fe40003f25270 */
[----:B------:R-:W-:Y:S02]  /*178f0*/  ISETP.GE.U32.AND P0, PT, R11, R8, PT ;  /* 0x000000080b00720c */ /* 0x000fe40003f06070 */
[----:B------:R-:W-:Y:S01]  /*17900*/  IABS R8, R4 ;  /* 0x0000000400087213 */ /* 0x000fe20000000000 */
[----:B0-----:R-:W-:-:S04]  /*17910*/  IMAD.MOV R11, RZ, RZ, -R3 ;  /* 0x000000ffff0b7224 */ /* 0x001fc800078e0a03 */
[----:B------:R-:W-:Y:S02]  /*17920*/  IMAD.MOV R8, RZ, RZ, -R8 ;  /* 0x000000ffff087224 */ /* 0x000fe400078e0a08 */
[----:B------:R-:W-:-:S04]  /*17930*/  IMAD R11, R11, R6, RZ ;  /* 0x000000060b0b7224 */ /* 0x000fc800078e02ff */
[----:B------:R-:W-:Y:S01]  /*17940*/  IMAD.HI.U32 R2, R3, R11, R2 ;  /* 0x0000000b03027227 */ /* 0x000fe200078e0002 */
[----:B------:R-:W-:-:S03]  /*17950*/  LOP3.LUT R3, R0, R7, RZ, 0x3c, !PT ;  /* 0x0000000700037212 */ /* 0x000fc600078e3cff */
[----:B------:R-:W-:Y:S01]  /*17960*/  @P0 VIADD R9, R9, 0x1 ;  /* 0x0000000109090836 */ /* 0x000fe20000000000 */
[----:B------:R-:W-:-:S13]  /*17970*/  ISETP.GE.AND P2, PT, R3, RZ, PT ;  /* 0x000000ff0300720c */ /* 0x000fda0003f46270 */
[----:B------:R-:W-:Y:S02]  /*17980*/  @!P2 IADD3 R9, -R9, RZ, RZ ;  /* 0x000000ff0909a210 */ /* 0x000fe40007ffe1ff */
[----:B------:R-:W-:-:S04]  /*17990*/  @!P1 LOP3.LUT R9, RZ, R7, RZ, 0x33, !PT ;  /* 0x00000007ff099212 */ /* 0x000fc800078e33ff */
[-C--:B------:R-:W-:Y:S01]  /*179a0*/  IABS R3, R9.reuse ;  /* 0x0000000900037213 */ /* 0x080fe20000000000 */
[----:B------:R-:W-:-:S04]  /*179b0*/  IMAD R7, R7, R9, RZ ;  /* 0x0000000907077224 */ /* 0x000fc800078e02ff */
[----:B------:R-:W-:-:S04]  /*179c0*/  IMAD.HI.U32 R2, R2, R3, RZ ;  /* 0x0000000302027227 */ /* 0x000fc800078e00ff */
[----:B------:R-:W-:Y:S02]  /*179d0*/  IMAD R3, R2, R8, R3 ;  /* 0x0000000802037224 */ /* 0x000fe400078e0203 */
[----:B------:R-:W-:-:S03]  /*179e0*/  IMAD.IADD R25, R0, 0x1, -R7 ;  /* 0x0000000100197824 */ /* 0x000fc600078e0a07 */
[----:B------:R-:W-:-:S13]  /*179f0*/  ISETP.GT.U32.AND P1, PT, R6, R3, PT ;  /* 0x000000030600720c */ /* 0x000fda0003f24070 */
[----:B------:R-:W-:Y:S02]  /*17a00*/  @!P1 IMAD.IADD R3, R3, 0x1, -R6 ;  /* 0x0000000103039824 */ /* 0x000fe400078e0a06 */
[----:B------:R-:W-:Y:S01]  /*17a10*/  @!P1 VIADD R2, R2, 0x1 ;  /* 0x0000000102029836 */ /* 0x000fe20000000000 */
[----:B------:R-:W-:Y:S02]  /*17a20*/  ISETP.NE.AND P1, PT, R4, RZ, PT ;  /* 0x000000ff0400720c */ /* 0x000fe40003f25270 */
[----:B------:R-:W-:Y:S02]  /*17a30*/  ISETP.GE.U32.AND P0, PT, R3, R6, PT ;  /* 0x000000060300720c */ /* 0x000fe40003f06070 */
[----:B------:R-:W-:-:S04]  /*17a40*/  LOP3.LUT R3, R9, R4, RZ, 0x3c, !PT ;  /* 0x0000000409037212 */ /* 0x000fc800078e3cff */
[----:B------:R-:W-:-:S07]  /*17a50*/  ISETP.GE.AND P2, PT, R3, RZ, PT ;  /* 0x000000ff0300720c */ /* 0x000fce0003f46270 */
[----:B------:R-:W-:-:S06]  /*17a60*/  @P0 VIADD R2, R2, 0x1 ;  /* 0x0000000102020836 */ /* 0x000fcc0000000000 */
[----:B------:R-:W-:Y:S01]  /*17a70*/  @!P2 IMAD.MOV R2, RZ, RZ, -R2 ;  /* 0x000000ffff02a224 */ /* 0x000fe200078e0a02 */
[----:B------:R-:W-:-:S05]  /*17a80*/  @!P1 LOP3.LUT R2, RZ, R4, RZ, 0x33, !PT ;  /* 0x00000004ff029212 */ /* 0x000fca00078e33ff */
[--C-:B------:R-:W-:Y:S02]  /*17a90*/  IMAD.MOV R3, RZ, RZ, -R2.reuse ;  /* 0x000000ffff037224 */ /* 0x100fe400078e0a02 */
[C---:B------:R-:W-:Y:S02]  /*17aa0*/  IMAD R2, R4.reuse, 0x1000000, R2 ;  /* 0x0100000004027824 */ /* 0x040fe400078e0202 */
[----:B------:R-:W-:-:S04]  /*17ab0*/  IMAD R9, R4, R3, R9 ;  /* 0x0000000304097224 */ /* 0x000fc800078e0209 */
[----:B------:R-:W-:Y:S01]  /*17ac0*/  IMAD R26, R9, 0x10000, R2 ;  /* 0x00010000091a7824 */ /* 0x000fe200078e0202 */
[----:B------:R-:W-:Y:S06]  /*17ad0*/  BRA `(.L_x_661) ;  /* 0x00000000001c7947 */ /* 0x000fec0003800000 */
.L_x_655:
[----:B------:R-:W-:Y:S01]  /*17ae0*/  UMOV UR4, URZ ;  /* 0x0000003f00047c82 */ /* 0x000fe20008000000 */
[----:B------:R-:W-:Y:S01]  /*17af0*/  UMOV UR5, URZ ;  /* 0x0000003f00057c82 */ /* 0x000fe20008000000 */
[----:B------:R-:W-:Y:S01]  /*17b00*/  ULDC UR6, c[0x0][0xc3c] ;  /* 0x00030f0000067ab9 */ /* 0x000fe20000000800 */
[----:B------:R-:W-:Y:S02]  /*17b10*/  IMAD.MOV.U32 R24, RZ, RZ, R0 ;  /* 0x000000ffff187224 */ /* 0x000fe400078e0000 */
[----:B------:R-:W-:Y:S02]  /*17b20*/  IMAD.U32 R25, RZ, RZ, UR4 ;  /* 0x00000004ff197e24 */ /* 0x000fe4000f8e00ff */
[----:B------:R-:W-:Y:S02]  /*17b30*/  IMAD.U32 R26, RZ, RZ, UR5 ;  /* 0x00000005ff1a7e24 */ /* 0x000fe4000f8e00ff */
[----:B------:R-:W-:-:S07]  /*17b40*/  IMAD.U32 R27, RZ, RZ, UR6 ;  /* 0x00000006ff1b7e24 */ /* 0x000fce000f8e00ff */
.L_x_661:
        /* <DEDUP_REMOVED lines=10> */
.L_x_652:
[----:B------:R-:W-:Y:S02]  /*17bf0*/  ULDC UR4, c[0x0][0xc3c] ;  /* 0x00030f0000047ab9 */ /* 0x000fe40000000800 */
[----:B----4-:R-:W-:-:S13]  /*17c00*/  ISETP.GE.AND P0, PT, R27, UR4, PT ;  /* 0x000000041b007c0c */ /* 0x010fda000bf06270 */
[----:B------:R-:W-:Y:S05]  /*17c10*/  @!P0 BRA `(.L_x_662) ;  /* 0xffffffa400648947 */ /* 0x000fea000383ffff */
[----:B------:R-:W-:Y:S05]  /*17c20*/  BSYNC B8 ;  /* 0x0000000000087941 */ /* 0x000fea0003800000 */
.L_x_538:
[----:B0-----:R-:W4:Y:S01]  /*17c30*/  LDL.LU R0, [R1+0x38] ;  /* 0x0000380001007983 */ /* 0x001f220000300800 */
[----:B------:R-:W-:Y:S01]  /*17c40*/  BSSY B0, `(.L_x_663) ;  /* 0x000000b000007945 */ /* 0x000fe20003800000 */
[----:B-12---:R-:W0:Y:S01]  /*17c50*/  S2R R5, SR_CgaCtaId ;  /* 0x0000000000057919 */ /* 0x006e220000008800 */
[----:B----4-:R-:W-:-:S05]  /*17c60*/  VIADD R0, R0, 0x1 ;  /* 0x0000000100007836 */ /* 0x010fca0000000000 */
[----:B------:R-:W-:-:S04]  /*17c70*/  LEA.HI R2, R0, R0, RZ, 0x1 ;  /* 0x0000000000027211 */ /* 0x000fc800078f08ff */
[----:B------:R-:W-:Y:S02]  /*17c80*/  LOP3.LUT R3, R2, 0xfffffffe, RZ, 0xc0, !PT ;  /* 0xfffffffe02037812 */ /* 0x000fe400078ec0ff */
[----:B------:R-:W-:-:S03]  /*17c90*/  MOV R2, 0x400 ;  /* 0x0000040000027802 */ /* 0x000fc60000000f00 */
[----:B------:R-:W-:Y:S01]  /*17ca0*/  IMAD.IADD R0, R0, 0x1, -R3 ;  /* 0x0000000100007824 */ /* 0x000fe200078e0a03 */
[----:B0-----:R-:W-:-:S04]  /*17cb0*/  LEA R9, R5, R2, 0x18 ;  /* 0x0000000205097211 */ /* 0x001fc800078ec0ff */
[----:B------:R-:W-:-:S04]  /*17cc0*/  SHF.L.U32 R0, R0, 0x1f, RZ ;  /* 0x0000001f00007819 */ /* 0x000fc800000006ff */
[----:B------:R-:W0:Y:S02]  /*17cd0*/  SYNCS.PHASECHK.TRANS64.TRYWAIT P0, [R9+URZ+0x30820], R0 ;  /* 0x03082000090075a7 */ /* 0x000e24000800017f */
[----:B0-----:R-:W-:Y:S05]  /*17ce0*/  @!P0 BRA `(.L_x_664) ;  /* 0x0000003400388947 */ /* 0x001fea0003800000 */
.L_x_794:
[----:B------:R-:W-:Y:S05]  /*17cf0*/  BSYNC B0 ;  /* 0x0000000000007941 */ /* 0x000fea0003800000 */
.L_x_663:
[----:B------:R-:W-:-:S03]  /*17d00*/  UMOV UR4, 0xffffffff ;  /* 0xffffffff00047882 */ /* 0x000fc60000000000 */
[----:B------:R-:W-:Y:S05]  /*17d10*/  BRA.DIV UR4, `(.L_x_665) ;  /* 0x0000003604407947 */ /* 0x000fea000b800000 */
[----:B0-----:R-:W0:Y:S02]  /*17d20*/  S2R R0, SR_TID.X ;  /* 0x0000000000007919 */ /* 0x001e240000002100 */
[----:B0-----:R-:W-:-:S04]  /*17d30*/  SHF.R.U32.HI R0, RZ, 0x5, R0 ;  /* 0x00000005ff007819 */ /* 0x001fc80000011600 */
[----:B------:R-:W-:-:S05]  /*17d40*/  LOP3.LUT R0, R0, 0x3, RZ, 0xc0, !PT ;  /* 0x0000000300007812 */ /* 0x000fca00078ec0ff */
[----:B------:R0:W1:Y:S02]  /*17d50*/  SHFL.IDX PT, R14, R0, RZ, 0x1f ;  /* 0x00001fff000e7589 */ /* 0x00006400000e0000 */
.L_x_797:
[----:B-1----:R-:W-:-:S13]  /*17d60*/  ISETP.NE.AND P0, PT, R14, RZ, PT ;  /* 0x000000ff0e00720c */ /* 0x002fda0003f05270 */
[----:B------:R-:W-:Y:S05]  /*17d70*/  @P0 BRA `(.L_x_400) ;  /* 0x0000000000880947 */ /* 0x000fea0003800000 */
[----:B------:R-:W-:-:S03]  /*17d80*/  UMOV UR4, 0xffffffff ;  /* 0xffffffff00047882 */ /* 0x000fc60000000000 */
[----:B------:R-:W-:Y:S05]  /*17d90*/  BRA.DIV UR4, `(.L_x_666) ;  /* 0x0000003604547947 */ /* 0x000fea000b800000 */
[----:B------:R-:W-:-:S13]  /*17da0*/  ELECT P6, URZ, PT ;  /* 0x00000000003f782f */ /* 0x000fda00038c0000 */
.L_x_800:
[----:B------:R-:W-:Y:S05]  /*17db0*/  @!P6 BRA `(.L_x_400) ;  /* 0x000000000078e947 */ /* 0x000fea0003800000 */
[----:B0-----:R-:W2:Y:S02]  /*17dc0*/  LDL.LU R0, [R1+0x50] ;  /* 0x0000500001007983 */ /* 0x001ea40000300800 */
[----:B--2---:R-:W-:-:S04]  /*17dd0*/  LOP3.LUT R0, R0, 0x2, RZ, 0xfc, !PT ;  /* 0x0000000200007812 */ /* 0x004fc800078efcff */
[----:B------:R-:W-:-:S13]  /*17de0*/  ISETP.NE.AND P2, PT, R0, 0x3, PT ;  /* 0x000000030000780c */ /* 0x000fda0003f45270 */
[----:B------:R-:W-:Y:S05]  /*17df0*/  @!P2 BRA `(.L_x_667) ;  /* 0x000000000004a947 */ /* 0x000fea0003800000 */
[----:B------:R-:W-:Y:S01]  /*17e00*/  BPT.TRAP 0x1 ;  /* 0x000000040000795c */ /* 0x000fe20000300000 */
.L_x_667:
[----:B------:R-:W-:Y:S01]  /*17e10*/  VIADD R3, R9, 0x30840 ;  /* 0x0003084009037836 */ /* 0x000fe20000000000 */
[----:B------:R-:W-:Y:S01]  /*17e20*/  SHF.L.U32 R2, R28, 0x1f, RZ ;  /* 0x0000001f1c027819 */ /* 0x000fe200000006ff */
[C---:B------:R-:W-:Y:S02]  /*17e30*/  VIADD R0, R18.reuse, 0x1 ;  /* 0x0000000112007836 */ /* 0x040fe40000000000 */
[----:B------:R-:W-:-:S03]  /*17e40*/  IMAD R7, R18, 0x8, R3 ;  /* 0x0000000812077824 */ /* 0x000fc600078e0203 */
[C---:B------:R-:W-:Y:S01]  /*17e50*/  ISETP.NE.AND P1, PT, R0.reuse, 0x2, PT ;  /* 0x000000020000780c */ /* 0x040fe20003f25270 */
[----:B------:R-:W0:Y:S03]  /*17e60*/  SYNCS.PHASECHK.TRANS64.TRYWAIT P0, [R7+URZ], R2 ;  /* 0x00000002070075a7 */ /* 0x000e26000800017f */
[----:B------:R-:W-:Y:S02]  /*17e70*/  SEL R5, RZ, 0x1, P1 ;  /* 0x00000001ff057807 */ /* 0x000fe40000800000 */
[----:B------:R-:W-:Y:S02]  /*17e80*/  SEL R4, R0, RZ, P1 ;  /* 0x000000ff00047207 */ /* 0x000fe40000800000 */
[----:B------:R-:W-:-:S03]  /*17e90*/  LOP3.LUT R0, R28, R5, RZ, 0x3c, !PT ;  /* 0x000000051c007212 */ /* 0x000fc600078e3cff */
[----:B------:R-:W-:Y:S01]  /*17ea0*/  IMAD R3, R4, 0x8, R3 ;  /* 0x0000000804037824 */ /* 0x000fe200078e0203 */
[----:B------:R-:W-:Y:S01]  /*17eb0*/  SHF.L.U32 R0, R0, 0x1f, RZ ;  /* 0x0000001f00007819 */ /* 0x000fe200000006ff */
[----:B0-----:R-:W-:Y:S06]  /*17ec0*/  @!P0 BRA `(.L_x_668) ;  /* 0x0000003400288947 */ /* 0x001fec0003800000 */
.L_x_801:
[----:B------:R-:W1:Y:S02]  /*17ed0*/  SYNCS.PHASECHK.TRANS64.TRYWAIT P0, [R3+URZ], R0 ;  /* 0x00000000030075a7 */ /* 0x000e64000800017f */
[----:B-1----:R-:W-:Y:S05]  /*17ee0*/  @!P0 BRA `(.L_x_669) ;  /* 0x0000003400348947 */ /* 0x002fea0003800000 */
.L_x_802:
[----:B------:R-:W-:Y:S05]  /*17ef0*/  @!P2 BRA `(.L_x_670) ;  /* 0x000000000004a947 */ /* 0x000fea0003800000 */
[----:B------:R-:W-:Y:S01]  /*17f00*/  BPT.TRAP 0x1 ;  /* 0x000000040000795c */ /* 0x000fe20000300000 */
.L_x_670:
[----:B-1----:R-:W-:-:S04]  /*17f10*/  VIADD R3, R9, 0x30860 ;  /* 0x0003086009037836 */ /* 0x002fc80000000000 */
[----:B------:R-:W-:-:S04]  /*17f20*/  IMAD R5, R18, 0x8, R3 ;  /* 0x0000000812057824 */ /* 0x000fc800078e0203 */
[----:B------:R-:W1:Y:S02]  /*17f30*/  SYNCS.PHASECHK.TRANS64.TRYWAIT P0, [R5+URZ], R2 ;  /* 0x00000002050075a7 */ /* 0x000e64000800017f */
[----:B-1----:R-:W-:Y:S05]  /*17f40*/  @!P0 BRA `(.L_x_671) ;  /* 0x0000003400308947 */ /* 0x002fea0003800000 */
.L_x_803:
[----:B------:R-:W-:-:S07]  /*17f50*/  IMAD R3, R4, 0x8, R3 ;  /* 0x0000000804037824 */ /* 0x000fce00078e0203 */
.L_x_672:
[----:B--2---:R2:W4:Y:S02]  /*17f60*/  SYNCS.PHASECHK.TRANS64.TRYWAIT P0, [R3+URZ], R0 ;  /* 0x00000000030075a7 */ /* 0x004524000800017f */
[----:B----4-:R-:W-:Y:S05]  /*17f70*/  @!P0 NANOSLEEP.SYNCS 0x989680 ;  /* 0x009896800000895d */ /* 0x010fea0003900000 */
[----:B------:R-:W4:Y:S02]  /*17f80*/  @!P0 SYNCS.PHASECHK.TRANS64 P0, [R3+URZ], R0 ;  /* 0x00000000030085a7 */ /* 0x000f24000800007f */
[----:B----4-:R-:W-:Y:S05]  /*17f90*/  @!P0 BRA `(.L_x_672) ;  /* 0xfffffffc00f08947 */ /* 0x010fea000383ffff */
.L_x_400:
[----:B------:R-:W-:Y:S05]  /*17fa0*/  BSYNC B9 ;  /* 0x0000000000097941 */ /* 0x000fea0003800000 */
.L_x_397:
[----:B------:R-:W-:Y:S05]  /*17fb0*/  EXIT ;  /* 0x000000000000794d */ /* 0x000fea0003800000 */
.L_x_420:
[----:B0-----:R0:W1:Y:S02]  /*17fc0*/  SYNCS.PHASECHK.TRANS64.TRYWAIT P6, [R82+URZ+0x30890], R94 ;  /* 0x0308905e520075a7 */ /* 0x00106400080c017f */
[----:B-1----:R-:W-:Y:S05]  /*17fd0*/  @!P6 NANOSLEEP.SYNCS 0x989680 ;  /* 0x009896800000e95d */ /* 0x002fea0003900000 */
[----:B------:R-:W1:Y:S02]  /*17fe0*/  @!P6 SYNCS.PHASECHK.TRANS64 P6, [R82+URZ+0x30890], R94 ;  /* 0x0308905e5200e5a7 */ /* 0x000e6400080c007f */
[----:B-1----:R-:W-:Y:S05]  /*17ff0*/  @!P6 BRA `(.L_x_420) ;  /* 0xfffffffc00f0e947 */ /* 0x002fea000383ffff */
[----:B------:R-:W-:Y:S05]  /*18000*/  BRA `(.L_x_673) ;  /* 0xfffffeac00cc7947 */ /* 0x000fea000383ffff */
.L_x_440:
[----:B0-----:R0:W1:Y:S02]  /*18010*/  SYNCS.PHASECHK.TRANS64.TRYWAIT P5, [R82+URZ+0x30890], R94 ;  /* 0x0308905e520075a7 */ /* 0x00106400080a017f */
[----:B-1----:R-:W-:Y:S05]  /*18020*/  @!P5 NANOSLEEP.SYNCS 0x989680 ;  /* 0x009896800000d95d */ /* 0x002fea0003900000 */
[----:B------:R-:W1:Y:S02]  /*18030*/  @!P5 SYNCS.PHASECHK.TRANS64 P5, [R82+URZ+0x30890], R94 ;  /* 0x0308905e5200d5a7 */ /* 0x000e6400080a007f */
[----:B-1----:R-:W-:Y:S05]  /*18040*/  @!P5 BRA `(.L_x_440) ;  /* 0xfffffffc00f0d947 */ /* 0x002fea000383ffff */
[----:B------:R-:W-:Y:S05]  /*18050*/  BRA `(.L_x_674) ;  /* 0xfffffec000987947 */ /* 0x000fea000383ffff */
.L_x_449:
[----:B0-----:R0:W1:Y:S02]  /*18060*/  SYNCS.PHASECHK.TRANS64.TRYWAIT P4, [R82+URZ+0x30890], R94 ;  /* 0x0308905e520075a7 */ /* 0x001064000808017f */
[----:B-1----:R-:W-:Y:S05]  /*18070*/  @!P4 NANOSLEEP.SYNCS 0x989680 ;  /* 0x009896800000c95d */ /* 0x002fea0003900000 */
[----:B------:R-:W1:Y:S02]  /*18080*/  @!P4 SYNCS.PHASECHK.TRANS64 P4, [R82+URZ+0x30890], R94 ;  /* 0x0308905e5200c5a7 */ /* 0x000e64000808007f */
[----:B-1----:R-:W-:Y:S05]  /*18090*/  @!P4 BRA `(.L_x_449) ;  /* 0xfffffffc00f0c947 */ /* 0x002fea000383ffff */
[----:B------:R-:W-:Y:S05]  /*180a0*/  BRA `(.L_x_675) ;  /* 0xfffffed000fc7947 */ /* 0x000fea000383ffff */
.L_x_455:
[----:B--2---:R2:W3:Y:S02]  /*180b0*/  SYNCS.PHASECHK.TRANS64.TRYWAIT P3, [R82+URZ+0x308b0], R94 ;  /* 0x0308b05e520075a7 */ /* 0x0044e4000806017f */
[----:B---3--:R-:W-:Y:S05]  /*180c0*/  @!P3 NANOSLEEP.SYNCS 0x989680 ;  /* 0x009896800000b95d */ /* 0x008fea0003900000 */
[----:B------:R-:W3:Y:S02]  /*180d0*/  @!P3 SYNCS.PHASECHK.TRANS64 P3, [R82+URZ+0x308b0], R94 ;  /* 0x0308b05e5200b5a7 */ /* 0x000ee4000806007f */
[----:B---3--:R-:W-:Y:S05]  /*180e0*/  @!P3 BRA `(.L_x_455) ;  /* 0xfffffffc00f0b947 */ /* 0x008fea000383ffff */
[----:B------:R-:W-:Y:S05]  /*180f0*/  BRA `(.L_x_676) ;  /* 0xfffffed400907947 */ /* 0x000fea000383ffff */
.L_x_465:
[----:B------:R-:W1:Y:S01]  /*18100*/  S2R R0, SR_TID.X ;  /* 0x0000000000007919 */ /* 0x000e620000002100 */
[----:B------:R-:W-:Y:S01]  /*18110*/  BSSY B0, `(.L_x_677) ;  /* 0x000000c000007945 */ /* 0x000fe20003800000 */
[----:B------:R-:W-:Y:S02]  /*18120*/  IMAD.MOV.U32 R12, RZ, RZ, RZ ;  /* 0x000000ffff0c7224 */ /* 0x000fe400078e00ff */
[----:B------:R-:W-:Y:S02]  /*18130*/  IMAD.MOV.U32 R11, RZ, RZ, 0x1f ;  /* 0x0000001fff0b7424 */ /* 0x000fe400078e00ff */
[----:B------:R-:W-:Y:S02]  /*18140*/  IMAD.MOV.U32 R15, RZ, RZ, -0x1 ;  /* 0xffffffffff0f7424 */ /* 0x000fe400078e00ff */
[----:B-1----:R-:W-:-:S05]  /*18150*/  VIADD R4, R0, 0xffffff80 ;  /* 0xffffff8000047836 */ /* 0x002fca0000000000 */
[----:B------:R-:W-:-:S04]  /*18160*/  SHF.R.S32.HI R0, RZ, 0x1f, R4 ;  /* 0x0000001fff007819 */ /* 0x000fc80000011404 */
[----:B------:R-:W-:-:S04]  /*18170*/  LEA.HI R0, R0, R4, RZ, 0x7 ;  /* 0x0000000400007211 */ /* 0x000fc800078f38ff */
[----:B------:R-:W-:-:S05]  /*18180*/  SHF.R.S32.HI R0, RZ, 0x7, R0 ;  /* 0x00000007ff007819 */ /* 0x000fca0000011400 */
[----:B0-----:R-:W-:-:S07]  /*18190*/  IMAD.MOV.U32 R13, RZ, RZ, R0 ;  /* 0x000000ffff0d7224 */ /* 0x001fce00078e0000 */
[----:B-----5:R-:W-:Y:S05]  /*181a0*/  WARPSYNC.COLLECTIVE R15, `(.L_x_678) ;  /* 0x000000000f087348 */ /* 0x020fea0003c00000 */
[----:B------:R0:W1:Y:S02]  /*181b0*/  SHFL.IDX P6, R14, R13, R12, R11 ;  /* 0x0000000c0d0e7389 */ /* 0x00006400000c000b */
[----:B01---5:R-:W-:Y:S01]  /*181c0*/  ENDCOLLECTIVE ;  /* 0x000000000000791b */ /* 0x023fe20003800000 */
.L_x_678:
[----:B------:R-:W-:Y:S05]  /*181d0*/  BSYNC B0 ;  /* 0x0000000000007941 */ /* 0x000fea0003800000 */
.L_x_677:
[----:B------:R0:W-:Y:S01]  /*181e0*/  STL [R1+0x40], R14 ;  /* 0x0000400e01007387 */ /* 0x0001e20000100800 */
[----:B------:R-:W-:Y:S05]  /*181f0*/  BRA `(.L_x_679) ;  /* 0xfffffedc00707947 */ /* 0x000fea000383ffff */
.L_x_477:
[----:B------:R-:W-:Y:S01]  /*18200*/  BSSY B1, `(.L_x_680) ;  /* 0x0000008000017945 */ /* 0x000fe20003800000 */
[----:B------:R-:W-:Y:S02]  /*18210*/  IMAD.MOV.U32 R13, RZ, RZ, R26 ;  /* 0x000000ffff0d7224 */ /* 0x000fe400078e001a */
[----:B------:R-:W-:Y:S02]  /*18220*/  IMAD.MOV.U32 R12, RZ, RZ, RZ ;  /* 0x000000ffff0c7224 */ /* 0x000fe400078e00ff */
[----:B------:R-:W-:Y:S02]  /*18230*/  IMAD.MOV.U32 R11, RZ, RZ, 0x1c1f ;  /* 0x00001c1fff0b7424 */ /* 0x000fe400078e00ff */
[----:B------:R-:W-:-:S07]  /*18240*/  IMAD.MOV.U32 R15, RZ, RZ, -0x1 ;  /* 0xffffffffff0f7424 */ /* 0x000fce00078e00ff */
[----:B------:R-:W-:Y:S05]  /*18250*/  WARPSYNC.COLLECTIVE R15, `(.L_x_681) ;  /* 0x000000000f087348 */ /* 0x000fea0003c00000 */
[----:B------:R0:W1:Y:S02]  /*18260*/  SHFL.IDX P6, R14, R13, R12, R11 ;  /* 0x0000000c0d0e7389 */ /* 0x00006400000c000b */
[----:B01----:R-:W-:Y:S01]  /*18270*/  ENDCOLLECTIVE ;  /* 0x000000000000791b */ /* 0x003fe20003800000 */
.L_x_681:
[----:B------:R-:W-:Y:S05]  /*18280*/  BSYNC B1 ;  /* 0x0000000000017941 */ /* 0x000fea0003800000 */
.L_x_680:
[----:B------:R-:W-:Y:S01]  /*18290*/  IMAD.MOV.U32 R13, RZ, RZ, R25 ;  /* 0x000000ffff0d7224 */ /* 0x000fe200078e0019 */
[----:B------:R-:W-:Y:S01]  /*182a0*/  MOV R15, 0xffffffff ;  /* 0xffffffff000f7802 */ /* 0x000fe20000000f00 */
[----:B------:R-:W-:Y:S02]  /*182b0*/  IMAD.MOV.U32 R12, RZ, RZ, RZ ;  /* 0x000000ffff0c7224 */ /* 0x000fe400078e00ff */
[----:B------:R-:W-:Y:S02]  /*182c0*/  IMAD.MOV.U32 R11, RZ, RZ, 0x1c1f ;  /* 0x00001c1fff0b7424 */ /* 0x000fe400078e00ff */
[----:B------:R-:W-:-:S07]  /*182d0*/  IMAD.MOV.U32 R3, RZ, RZ, R14 ;  /* 0x000000ffff037224 */ /* 0x000fce00078e000e */
[----:B------:R-:W-:Y:S05]  /*182e0*/  WARPSYNC.COLLECTIVE R15, `(.L_x_682) ;  /* 0x000000000f087348 */ /* 0x000fea0003c00000 */
[----:B------:R0:W1:Y:S02]  /*182f0*/  SHFL.IDX P6, R14, R13, R12, R11 ;  /* 0x0000000c0d0e7389 */ /* 0x00006400000c000b */
[----:B01----:R-:W-:Y:S01]  /*18300*/  ENDCOLLECTIVE ;  /* 0x000000000000791b */ /* 0x003fe20003800000 */
.L_x_682:
[----:B------:R-:W-:Y:S02]  /*18310*/  IMAD.MOV.U32 R13, RZ, RZ, R28 ;  /* 0x000000ffff0d7224 */ /* 0x000fe400078e001c */
[----:B------:R-:W-:-:S07]  /*18320*/  IMAD.MOV.U32 R0, RZ, RZ, R14 ;  /* 0x000000ffff007224 */ /* 0x000fce00078e000e */
[----:B------:R-:W-:Y:S05]  /*18330*/  WARPSYNC.COLLECTIVE R15, `(.L_x_683) ;  /* 0x000000000f087348 */ /* 0x000fea0003c00000 */
[----:B------:R0:W1:Y:S02]  /*18340*/  SHFL.IDX P6, R14, R13, R12, R11 ;  /* 0x0000000c0d0e7389 */ /* 0x00006400000c000b */
[----:B01----:R-:W-:Y:S01]  /*18350*/  ENDCOLLECTIVE ;  /* 0x000000000000791b */ /* 0x003fe20003800000 */
.L_x_683:
[----:B------:R-:W-:Y:S02]  /*18360*/  IMAD.MOV.U32 R13, RZ, RZ, R27 ;  /* 0x000000ffff0d7224 */ /* 0x000fe400078e001b */
[----:B------:R-:W-:-:S07]  /*18370*/  IMAD.MOV.U32 R5, RZ, RZ, R14 ;  /* 0x000000ffff057224 */ /* 0x000fce00078e000e */
[----:B------:R-:W-:Y:S05]  /*18380*/  WARPSYNC.COLLECTIVE R15, `(.L_x_684) ;  /* 0x000000000f087348 */ /* 0x000fea0003c00000 */
[----:B------:R0:W1:Y:S02]  /*18390*/  SHFL.IDX P6, R14, R13, R12, R11 ;  /* 0x0000000c0d0e7389 */ /* 0x00006400000c000b */
[----:B01----:R-:W-:Y:S01]  /*183a0*/  ENDCOLLECTIVE ;  /* 0x000000000000791b */ /* 0x003fe20003800000 */
.L_x_684:
[----:B------:R-:W-:Y:S05]  /*183b0*/  BRA `(.L_x_685) ;  /* 0xfffffee000887947 */ /* 0x000fea000383ffff */
.L_x_481:
[----:B0-----:R0:W1:Y:S02]  /*183c0*/  SYNCS.PHASECHK.TRANS64.TRYWAIT P0, [R2+URZ+0x30800], R27 ;  /* 0x0308001b020075a7 */ /* 0x001064000800017f */
[----:B-1----:R-:W-:Y:S05]  /*183d0*/  @!P0 NANOSLEEP.SYNCS 0x989680 ;  /* 0x009896800000895d */ /* 0x002fea0003900000 */
[----:B------:R-:W1:Y:S02]  /*183e0*/  @!P0 SYNCS.PHASECHK.TRANS64 P0, [R2+URZ+0x30800], R27 ;  /* 0x0308001b020085a7 */ /* 0x000e64000800007f */
[----:B-1----:R-:W-:Y:S05]  /*183f0*/  @!P0 BRA `(.L_x_481) ;  /* 0xfffffffc00f08947 */ /* 0x002fea000383ffff */
[----:B------:R-:W-:Y:S05]  /*18400*/  BRA `(.L_x_686) ;  /* 0xfffffee400b87947 */ /* 0x000fea000383ffff */
.L_x_489:
        /* <DEDUP_REMOVED lines=8> */
.L_x_688:
[----:B------:R-:W-:Y:S05]  /*18490*/  BSYNC B1 ;  /* 0x0000000000017941 */ /* 0x000fea0003800000 */
.L_x_687:
[----:B------:R-:W-:Y:S02]  /*184a0*/  IMAD.MOV.U32 R13, RZ, RZ, R25 ;  /* 0x000000ffff0d7224 */ /* 0x000fe400078e0019 */
[----:B------:R-:W-:Y:S02]  /*184b0*/  IMAD.MOV.U32 R12, RZ, RZ, RZ ;  /* 0x000000ffff0c7224 */ /* 0x000fe400078e00ff */
[----:B------:R-:W-:Y:S02]  /*184c0*/  IMAD.MOV.U32 R11, RZ, RZ, 0x1c1f ;  /* 0x00001c1fff0b7424 */ /* 0x000fe400078e00ff */
[----:B------:R-:W-:Y:S02]  /*184d0*/  IMAD.MOV.U32 R15, RZ, RZ, -0x1 ;  /* 0xffffffffff0f7424 */ /* 0x000fe400078e00ff */
[----:B------:R-:W-:-:S07]  /*184e0*/  IMAD.MOV.U32 R0, RZ, RZ, R14 ;  /* 0x000000ffff007224 */ /* 0x000fce00078e000e */
[----:B------:R-:W-:Y:S05]  /*184f0*/  WARPSYNC.COLLECTIVE R15, `(.L_x_689) ;  /* 0x000000000f087348 */ /* 0x000fea0003c00000 */
[----:B------:R0:W1:Y:S02]  /*18500*/  SHFL.IDX P6, R14, R13, R12, R11 ;  /* 0x0000000c0d0e7389 */ /* 0x00006400000c000b */
[----:B01----:R-:W-:Y:S01]  /*18510*/  ENDCOLLECTIVE ;  /* 0x000000000000791b */ /* 0x003fe20003800000 */
.L_x_689:
[----:B------:R-:W-:Y:S02]  /*18520*/  IMAD.MOV.U32 R13, RZ, RZ, R28 ;  /* 0x000000ffff0d7224 */ /* 0x000fe400078e001c */
[----:B------:R-:W-:-:S07]  /*18530*/  IMAD.MOV.U32 R3, RZ, RZ, R14 ;  /* 0x000000ffff037224 */ /* 0x000fce00078e000e */
[----:B------:R-:W-:Y:S05]  /*18540*/  WARPSYNC.COLLECTIVE R15, `(.L_x_690) ;  /* 0x000000000f087348 */ /* 0x000fea0003c00000 */
[----:B------:R0:W1:Y:S02]  /*18550*/  SHFL.IDX P6, R14, R13, R12, R11 ;  /* 0x0000000c0d0e7389 */ /* 0x00006400000c000b */
[----:B01----:R-:W-:Y:S01]  /*18560*/  ENDCOLLECTIVE ;  /* 0x000000000000791b */ /* 0x003fe20003800000 */
.L_x_690:
[----:B------:R-:W-:Y:S02]  /*18570*/  IMAD.MOV.U32 R13, RZ, RZ, R27 ;  /* 0x000000ffff0d7224 */ /* 0x000fe400078e001b */
[----:B------:R-:W-:-:S07]  /*18580*/  IMAD.MOV.U32 R20, RZ, RZ, R14 ;  /* 0x000000ffff147224 */ /* 0x000fce00078e000e */
[----:B------:R-:W-:Y:S05]  /*18590*/  WARPSYNC.COLLECTIVE R15, `(.L_x_691) ;  /* 0x000000000f087348 */ /* 0x000fea0003c00000 */
[----:B------:R0:W1:Y:S02]  /*185a0*/  SHFL.IDX P6, R14, R13, R12, R11 ;  /* 0x0000000c0d0e7389 */ /* 0x00006400000c000b */
[----:B01----:R-:W-:Y:S01]  /*185b0*/  ENDCOLLECTIVE ;  /* 0x000000000000791b */ /* 0x003fe20003800000 */
.L_x_691:
[----:B------:R-:W-:Y:S05]  /*185c0*/  BRA `(.L_x_692) ;  /* 0xfffffef000287947 */ /* 0x000fea000383ffff */
.L_x_493:
[----:B0-----:R0:W1:Y:S02]  /*185d0*/  SYNCS.PHASECHK.TRANS64.TRYWAIT P1, [R2+URZ+0x30800], R27 ;  /* 0x0308001b020075a7 */ /* 0x001064000802017f */
[----:B-1----:R-:W-:Y:S05]  /*185e0*/  @!P1 NANOSLEEP.SYNCS 0x989680 ;  /* 0x009896800000995d */ /* 0x002fea0003900000 */
[----:B------:R-:W1:Y:S02]  /*185f0*/  @!P1 SYNCS.PHASECHK.TRANS64 P1, [R2+URZ+0x30800], R27 ;  /* 0x0308001b020095a7 */ /* 0x000e64000802007f */
[----:B-1----:R-:W-:Y:S05]  /*18600*/  @!P1 BRA `(.L_x_493) ;  /* 0xfffffffc00f09947 */ /* 0x002fea000383ffff */
[----:B------:R-:W-:Y:S05]  /*18610*/  BRA `(.L_x_693) ;  /* 0xfffffef4000c7947 */ /* 0x000fea000383ffff */
.L_x_499:
[----:B-1----:R1:W3:Y:S02]  /*18620*/  SYNCS.PHASECHK.TRANS64.TRYWAIT P1, [R8+URZ+0x30830], R3 ;  /* 0x03083003080075a7 */ /* 0x0022e4000802017f */
[----:B---3--:R-:W-:Y:S05]  /*18630*/  @!P1 NANOSLEEP.SYNCS 0x989680 ;  /* 0x009896800000995d */ /* 0x008fea0003900000 */
[----:B------:R-:W3:Y:S02]  /*18640*/  @!P1 SYNCS.PHASECHK.TRANS64 P1, [R8+URZ+0x30830], R3 ;  /* 0x03083003080095a7 */ /* 0x000ee4000802007f */
[----:B---3--:R-:W-:Y:S05]  /*18650*/  @!P1 BRA `(.L_x_499) ;  /* 0xfffffffc00f09947 */ /* 0x008fea000383ffff */
[----:B------:R-:W-:Y:S05]  /*18660*/  BRA `(.L_x_498) ;  /* 0xffffff00005c7947 */ /* 0x000fea000383ffff */
.L_x_505:
[----:B-1----:R1:W2:Y:S02]  /*18670*/  SYNCS.PHASECHK.TRANS64.TRYWAIT P3, [R0+URZ+0x30830], R3 ;  /* 0x03083003000075a7 */ /* 0x0022a4000806017f */
[----:B--2---:R-:W-:Y:S05]  /*18680*/  @!P3 NANOSLEEP.SYNCS 0x989680 ;  /* 0x009896800000b95d */ /* 0x004fea0003900000 */
[----:B------:R-:W2:Y:S02]  /*18690*/  @!P3 SYNCS.PHASECHK.TRANS64 P3, [R0+URZ+0x30830], R3 ;  /* 0x030830030000b5a7 */ /* 0x000ea4000806007f */
[----:B--2---:R-:W-:Y:S05]  /*186a0*/  @!P3 BRA `(.L_x_505) ;  /* 0xfffffffc00f0b947 */ /* 0x004fea000383ffff */
[----:B------:R-:W-:Y:S05]  /*186b0*/  BRA `(.L_x_504) ;  /* 0xffffff30002c7947 */ /* 0x000fea000383ffff */
.L_x_510:
[----:B-1----:R1:W2:Y:S02]  /*186c0*/  SYNCS.PHASECHK.TRANS64.TRYWAIT P2, [R3+URZ+0x30850], R0 ;  /* 0x03085000030075a7 */ /* 0x0022a4000804017f */
[----:B--2---:R-:W-:Y:S05]  /*186d0*/  @!P2 NANOSLEEP.SYNCS 0x989680 ;  /* 0x009896800000a95d */ /* 0x004fea0003900000 */
[----:B------:R-:W2:Y:S02]  /*186e0*/  @!P2 SYNCS.PHASECHK.TRANS64 P2, [R3+URZ+0x30850], R0 ;  /* 0x030850000300a5a7 */ /* 0x000ea4000804007f */
[----:B--2---:R-:W-:Y:S05]  /*186f0*/  @!P2 BRA `(.L_x_510) ;  /* 0xfffffffc00f0a947 */ /* 0x004fea000383ffff */
[----:B------:R-:W-:Y:S05]  /*18700*/  BRA `(.L_x_509) ;  /* 0xffffff3400007947 */ /* 0x000fea000383ffff */
.L_x_515:
[----:B-1----:R1:W2:Y:S02]  /*18710*/  SYNCS.PHASECHK.TRANS64.TRYWAIT P0, [R13+URZ+0x30850], R4 ;  /* 0x030850040d0075a7 */ /* 0x0022a4000800017f */
[----:B--2---:R-:W-:Y:S05]  /*18720*/  @!P0 NANOSLEEP.SYNCS 0x989680 ;  /* 0x009896800000895d */ /* 0x004fea0003900000 */
[----:B------:R-:W2:Y:S02]  /*18730*/  @!P0 SYNCS.PHASECHK.TRANS64 P0, [R13+URZ+0x30850], R4 ;  /* 0x030850040d0085a7 */ /* 0x000ea4000800007f */
[----:B--2---:R-:W-:Y:S05]  /*18740*/  @!P0 BRA `(.L_x_515) ;  /* 0xfffffffc00f08947 */ /* 0x004fea000383ffff */
[----:B------:R-:W-:Y:S05]  /*18750*/  BRA `(.L_x_514) ;  /* 0xffffff5c00307947 */ /* 0x000fea000383ffff */
.L_x_520:
[----:B------:R-:W-:Y:S02]  /*18760*/  IMAD.MOV.U32 R13, RZ, RZ, R41 ;  /* 0x000000ffff0d7224 */ /* 0x000fe400078e0029 */
[----:B------:R-:W-:Y:S02]  /*18770*/  IMAD.MOV.U32 R12, RZ, RZ, RZ ;  /* 0x000000ffff0c7224 */ /* 0x000fe400078e00ff */
[----:B------:R-:W-:Y:S02]  /*18780*/  IMAD.MOV.U32 R11, RZ, RZ, 0x181f ;  /* 0x0000181fff0b7424 */ /* 0x000fe400078e00ff */
[----:B------:R-:W-:Y:S02]  /*18790*/  IMAD.MOV.U32 R15, RZ, RZ, -0x1 ;  /* 0xffffffffff0f7424 */ /* 0x000fe400078e00ff */
[----:B------:R-:W-:-:S07]  /*187a0*/  IMAD R42, R73, 0xc0, R62 ;  /* 0x000000c0492a7824 */ /* 0x000fce00078e023e */
[----:B0----5:R-:W-:Y:S05]  /*187b0*/  WARPSYNC.COLLECTIVE R15, `(.L_x_694) ;  /* 0x000000000f087348 */ /* 0x021fea0003c00000 */
[----:B------:R1:W2:Y:S02]  /*187c0*/  SHFL.IDX P6, R14, R13, R12, R11 ;  /* 0x0000000c0d0e7389 */ /* 0x0002a400000c000b */
[----:B012--5:R-:W-:Y:S01]  /*187d0*/  ENDCOLLECTIVE ;  /* 0x000000000000791b */ /* 0x027fe20003800000 */
.L_x_694:
[----:B------:R-:W-:Y:S02]  /*187e0*/  VIADD R20, R42, 0x30 ;  /* 0x000000302a147836 */ /* 0x000fe40000000000 */
[----:B------:R-:W-:Y:S02]  /*187f0*/  IMAD.MOV.U32 R13, RZ, RZ, R40 ;  /* 0x000000ffff0d7224 */ /* 0x000fe400078e0028 */
[----:B------:R-:W-:-:S07]  /*18800*/  IMAD.MOV.U32 R0, RZ, RZ, R14 ;  /* 0x000000ffff007224 */ /* 0x000fce00078e000e */
[----:B------:R-:W-:Y:S05]  /*18810*/  WARPSYNC.COLLECTIVE R15, `(.L_x_695) ;  /* 0x000000000f087348 */ /* 0x000fea0003c00000 */
[----:B------:R0:W1:Y:S02]  /*18820*/  SHFL.IDX P6, R14, R13, R12, R11 ;  /* 0x0000000c0d0e7389 */ /* 0x00006400000c000b */
[----:B01----:R-:W-:Y:S01]  /*18830*/  ENDCOLLECTIVE ;  /* 0x000000000000791b */ /* 0x003fe20003800000 */
.L_x_695:
[----:B------:R-:W-:Y:S02]  /*18840*/  ULDC UR4, c[0x0][0xac8] ;  /* 0x0002b20000047ab9 */ /* 0x000fe40000000800 */
[----:B------:R-:W-:-:S04]  /*18850*/  ISETP.GE.AND P0, PT, R59, UR4, PT ;  /* 0x000000043b007c0c */ /* 0x000fc8000bf06270 */
[-C--:B------:R-:W-:Y:S01]  /*18860*/  ISETP.GE.OR P4, PT, R20, R63.reuse, P0 ;  /* 0x0000003f1400720c */ /* 0x080fe20000786670 */
[C---:B------:R-:W-:Y:S01]  /*18870*/  VIADD R20, R42.reuse, 0x60 ;  /* 0x000000602a147836 */ /* 0x040fe20000000000 */
[----:B------:R-:W-:-:S04]  /*18880*/  ISETP.GE.OR P3, PT, R42, R63, P0 ;  /* 0x0000003f2a00720c */ /* 0x000fc80000766670 */
[----:B------:R-:W-:Y:S01]  /*18890*/  ISETP.GE.OR P2, PT, R20, R63, P0 ;  /* 0x0000003f1400720c */ /* 0x000fe20000746670 */
[----:B------:R-:W-:Y:S02]  /*188a0*/  IMAD.MOV.U32 R13, RZ, RZ, R41 ;  /* 0x000000ffff0d7224 */ /* 0x000fe400078e0029 */
[----:B------:R-:W-:Y:S02]  /*188b0*/  IMAD.MOV.U32 R12, RZ, RZ, 0x1 ;  /* 0x00000001ff0c7424 */ /* 0x000fe400078e00ff */
[----:B------:R-:W-:-:S08]  /*188c0*/  IMAD.MOV.U32 R3, RZ, RZ, R14 ;  /* 0x000000ffff037224 */ /* 0x000fd000078e000e */
[----:B------:R-:W-:Y:S05]  /*188d0*/  WARPSYNC.COLLECTIVE R15, `(.L_x_696) ;  /* 0x000000000f087348 */ /* 0x000fea0003c00000 */
[----:B------:R0:W1:Y:S02]  /*188e0*/  SHFL.IDX P6, R14, R13, R12, R11 ;  /* 0x0000000c0d0e7389 */ /* 0x00006400000c000b */
[----:B01----:R-:W-:Y:S01]  /*188f0*/  ENDCOLLECTIVE ;  /* 0x000000000000791b */ /* 0x003fe20003800000 */
.L_x_696:
[----:B------:R-:W-:-:S04]  /*18900*/  @!P3 LEA R32, P5, R59, R3, 0x1 ;  /* 0x000000033b20b211 */ /* 0x000fc800078a08ff */
[----:B------:R-:W-:Y:S01]  /*18910*/  @!P3 LEA.HI.X R3, R59, R0, R58, 0x1, P5 ;  /* 0x000000003b03b211 */ /* 0x000fe200028f0c3a */
[----:B------:R-:W-:Y:S02]  /*18920*/  IMAD.MOV.U32 R13, RZ, RZ, R40 ;  /* 0x000000ffff0d7224 */ /* 0x000fe400078e0028 */
[----:B------:R-:W-:-:S07]  /*18930*/  IMAD.MOV.U32 R8, RZ, RZ, R14 ;  /* 0x000000ffff087224 */ /* 0x000fce00078e000e */
[----:B------:R-:W-:Y:S05]  /*18940*/  WARPSYNC.COLLECTIVE R15, `(.L_x_697) ;  /* 0x000000000f087348 */ /* 0x000fea0003c00000 */
[----:B------:R0:W1:Y:S02]  /*18950*/  SHFL.IDX P6, R14, R13, R12, R11 ;  /* 0x0000000c0d0e7389 */ /* 0x00006400000c000b */
[----:B01----:R-:W-:Y:S01]  /*18960*/  ENDCOLLECTIVE ;  /* 0x000000000000791b */ /* 0x003fe20003800000 */
.L_x_697:
[----:B------:R-:W-:Y:S02]  /*18970*/  IMAD.MOV.U32 R13, RZ, RZ, R41 ;  /* 0x000000ffff0d7224 */ /* 0x000fe400078e0029 */
[----:B------:R-:W-:Y:S02]  /*18980*/  IMAD.MOV.U32 R12, RZ, RZ, 0x2 ;  /* 0x00000002ff0c7424 */ /* 0x000fe400078e00ff */
[----:B------:R-:W-:-:S07]  /*18990*/  IMAD.MOV.U32 R9, RZ, RZ, R14 ;  /* 0x000000ffff097224 */ /* 0x000fce00078e000e */
[----:B------:R-:W-:Y:S05]  /*189a0*/  WARPSYNC.COLLECTIVE R15, `(.L_x_698) ;  /* 0x000000000f087348 */ /* 0x000fea0003c00000 */
[----:B------:R0:W1:Y:S02]  /*189b0*/  SHFL.IDX P6, R14, R13, R12, R11 ;  /* 0x0000000c0d0e7389 */ /* 0x00006400000c000b */
[----:B01----:R-:W-:Y:S01]  /*189c0*/  ENDCOLLECTIVE ;  /* 0x000000000000791b */ /* 0x003fe20003800000 */
.L_x_698:
[C---:B------:R-:W-:Y:S02]  /*189d0*/  @!P4 LEA R20, P1, R59.reuse, R9, 0x1 ;  /* 0x000000093b14c211 */ /* 0x040fe400078208ff */
[----:B------:R-:W-:Y:S02]  /*189e0*/  @!P3 MOV R9, R3 ;  /* 0x000000030009b202 */ /* 0x000fe40000000f00 */
[----:B------:R-:W-:Y:S01]  /*189f0*/  @!P4 LEA.HI.X R21, R59, R8, R58, 0x1, P1 ;  /* 0x000000083b15c211 */ /* 0x000fe200008f0c3a */
[----:B------:R-:W-:-:S05]  /*18a00*/  @!P3 IMAD.MOV.U32 R8, RZ, RZ, R32 ;  /* 0x000000ffff08b224 */ /* 0x000fca00078e0020 */
[----:B------:R0:W-:Y:S01]  /*18a10*/  @!P3 ST.E.128 desc[UR56][R8.64], R4 ;  /* 0x000000040800b985 */ /* 0x0001e2000c101d38 */
[----:B------:R-:W-:-:S03]  /*18a20*/  IMAD.MOV.U32 R13, RZ, RZ, R40 ;  /* 0x000000ffff0d7224 */ /* 0x000fc600078e0028 */
[----:B------:R0:W-:Y:S01]  /*18a30*/  @!P4 ST.E.128 desc[UR56][R20.64], R24 ;  /* 0x000000181400c985 */ /* 0x0001e2000c101d38 */
[----:B------:R-:W-:-:S07]  /*18a40*/  IMAD.MOV.U32 R10, RZ, RZ, R14 ;  /* 0x000000ffff0a7224 */ /* 0x000fce00078e000e */
[----:B0-----:R-:W-:Y:S05]  /*18a50*/  WARPSYNC.COLLECTIVE R15, `(.L_x_699) ;  /* 0x000000000f087348 */ /* 0x001fea0003c00000 */
[----:B------:R1:W2:Y:S02]  /*18a60*/  SHFL.IDX P6, R14, R13, R12, R11 ;  /* 0x0000000c0d0e7389 */ /* 0x0002a400000c000b */
[----:B012---:R-:W-:Y:S01]  /*18a70*/  ENDCOLLECTIVE ;  /* 0x000000000000791b */ /* 0x007fe20003800000 */
.L_x_699:
[----:B------:R-:W-:Y:S02]  /*18a80*/  IMAD.MOV.U32 R13, RZ, RZ, R41 ;  /* 0x000000ffff0d7224 */ /* 0x000fe400078e0029 */
[----:B------:R-:W-:Y:S01]  /*18a90*/  IMAD.MOV.U32 R12, RZ, RZ, 0x3 ;  /* 0x00000003ff0c7424 */ /* 0x000fe200078e00ff */
[----:B------:R-:W-:-:S13]  /*18aa0*/  @!P2 LEA R43, P5, R59, R14, 0x1 ;  /* 0x0000000e3b2ba211 */ /* 0x000fda00078a08ff */
[----:B------:R-:W-:Y:S05]  /*18ab0*/  WARPSYNC.COLLECTIVE R15, `(.L_x_700) ;  /* 0x000000000f087348 */ /* 0x000fea0003c00000 */
[----:B------:R0:W1:Y:S02]  /*18ac0*/  SHFL.IDX P6, R14, R13, R12, R11 ;  /* 0x0000000c0d0e7389 */ /* 0x00006400000c000b */
[----:B01----:R-:W-:Y:S01]  /*18ad0*/  ENDCOLLECTIVE ;  /* 0x000000000000791b */ /* 0x003fe20003800000 */
.L_x_700:
[----:B------:R-:W-:Y:S01]  /*18ae0*/  @!P2 LEA.HI.X R10, R59, R10, R58, 0x1, P5 ;  /* 0x0000000a3b0aa211 */ /* 0x000fe200028f0c3a */
[----:B------:R-:W-:-:S04]  /*18af0*/  @!P2 IMAD.MOV.U32 R4, RZ, RZ, R43 ;  /* 0x000000ffff04a224 */ /* 0x000fc800078e002b */
[----:B------:R-:W-:-:S05]  /*18b00*/  @!P2 IMAD.MOV.U32 R5, RZ, RZ, R10 ;  /* 0x000000ffff05a224 */ /* 0x000fca00078e000a */
[----:B------:R0:W-:Y:S01]  /*18b10*/  @!P2 ST.E.128 desc[UR56][R4.64], R28 ;  /* 0x0000001c0400a985 */ /* 0x0001e2000c101d38 */
[----:B------:R-:W-:Y:S02]  /*18b20*/  IMAD.MOV.U32 R13, RZ, RZ, R40 ;  /* 0x000000ffff0d7224 */ /* 0x000fe400078e0028 */
[----:B------:R-:W-:-:S07]  /*18b30*/  IMAD.MOV.U32 R0, RZ, RZ, R14 ;  /* 0x000000ffff007224 */ /* 0x000fce00078e000e */
[----:B0-----:R-:W-:Y:S05]  /*18b40*/  WARPSYNC.COLLECTIVE R15, `(.L_x_701) ;  /* 0x000000000f087348 */ /* 0x001fea0003c00000 */
[----:B------:R1:W2:Y:S02]  /*18b50*/  SHFL.IDX P6, R14, R13, R12, R11 ;  /* 0x0000000c0d0e7389 */ /* 0x0002a400000c000b */
[----:B012---:R-:W-:Y:S01]  /*18b60*/  ENDCOLLECTIVE ;  /* 0x000000000000791b */ /* 0x007fe20003800000 */
.L_x_701:
[----:B------:R-:W-:Y:S05]  /*18b70*/  BRA `(.L_x_702) ;  /* 0xffffff74004c7947 */ /* 0x000fea000383ffff */
.L_x_522:
[----:B------:R-:W-:Y:S02]  /*18b80*/  IMAD.MOV.U32 R13, RZ, RZ, R4 ;  /* 0x000000ffff0d7224 */ /* 0x000fe400078e0004 */
[----:B------:R-:W-:Y:S02]  /*18b90*/  IMAD.MOV.U32 R12, RZ, RZ, RZ ;  /* 0x000000ffff0c7224 */ /* 0x000fe400078e00ff */
[----:B------:R-:W-:Y:S02]  /*18ba0*/  IMAD.MOV.U32 R11, RZ, RZ, 0x1c1f ;  /* 0x00001c1fff0b7424 */ /* 0x000fe400078e00ff */
[----:B------:R-:W-:-:S07]  /*18bb0*/  IMAD.MOV.U32 R15, RZ, RZ, -0x1 ;  /* 0xffffffffff0f7424 */ /* 0x000fce00078e00ff */
[----:B------:R-:W-:Y:S05]  /*18bc0*/  WARPSYNC.COLLECTIVE R15, `(.L_x_703) ;  /* 0x000000000f087348 */ /* 0x000fea0003c00000 */
[----:B------:R0:W1:Y:S02]  /*18bd0*/  SHFL.IDX P6, R14, R13, R12, R11 ;  /* 0x0000000c0d0e7389 */ /* 0x00006400000c000b */
[----:B01----:R-:W-:Y:S01]  /*18be0*/  ENDCOLLECTIVE ;  /* 0x000000000000791b */ /* 0x003fe20003800000 */
.L_x_703:
[----:B------:R-:W-:Y:S02]  /*18bf0*/  IMAD.MOV.U32 R13, RZ, RZ, R0 ;  /* 0x000000ffff0d7224 */ /* 0x000fe400078e0000 */
[----:B------:R-:W-:-:S07]  /*18c00*/  IMAD.MOV.U32 R3, RZ, RZ, R14 ;  /* 0x000000ffff037224 */ /* 0x000fce00078e000e */
[----:B------:R-:W-:Y:S05]  /*18c10*/  WARPSYNC.COLLECTIVE R15, `(.L_x_704) ;  /* 0x000000000f087348 */ /* 0x000fea0003c00000 */
[----:B------:R0:W1:Y:S02]  /*18c20*/  SHFL.IDX P6, R14, R13, R12, R11 ;  /* 0x0000000c0d0e7389 */ /* 0x00006400000c000b */
[----:B01----:R-:W-:Y:S01]  /*18c30*/  ENDCOLLECTIVE ;  /* 0x000000000000791b */ /* 0x003fe20003800000 */
.L_x_704:
[----:B------:R-:W-:Y:S05]  /*18c40*/  BRA `(.L_x_705) ;  /* 0xffffff7800387947 */ /* 0x000fea000383ffff */
.L_x_525:
[----:B------:R-:W-:Y:S01]  /*18c50*/  BSSY B1, `(.L_x_706) ;  /* 0x0000008000017945 */ /* 0x000fe20003800000 */
[----:B---3--:R-:W-:Y:S02]  /*18c60*/  IMAD.MOV.U32 R13, RZ, RZ, R4 ;  /* 0x000000ffff0d7224 */ /* 0x008fe400078e0004 */
[----:B------:R-:W-:Y:S02]  /*18c70*/  IMAD.MOV.U32 R12, RZ, RZ, 0x1 ;  /* 0x00000001ff0c7424 */ /* 0x000fe400078e00ff */
[----:B------:R-:W-:Y:S02]  /*18c80*/  IMAD.MOV.U32 R11, RZ, RZ, 0x1c1f ;  /* 0x00001c1fff0b7424 */ /* 0x000fe400078e00ff */
[----:B------:R-:W-:-:S07]  /*18c90*/  IMAD.MOV.U32 R15, RZ, RZ, -0x1 ;  /* 0xffffffffff0f7424 */ /* 0x000fce00078e00ff */
[----:B012---:R-:W-:Y:S05]  /*18ca0*/  WARPSYNC.COLLECTIVE R15, `(.L_x_707) ;  /* 0x000000000f087348 */ /* 0x007fea0003c00000 */
[----:B--2---:R2:W3:Y:S02]  /*18cb0*/  SHFL.IDX P6, R14, R13, R12, R11 ;  /* 0x0000000c0d0e7389 */ /* 0x0044e400000c000b */
[----:B0123--:R-:W-:Y:S01]  /*18cc0*/  ENDCOLLECTIVE ;  /* 0x000000000000791b */ /* 0x00ffe20003800000 */
.L_x_707:
[----:B------:R-:W-:Y:S05]  /*18cd0*/  BSYNC B1 ;  /* 0x0000000000017941 */ /* 0x000fea0003800000 */
.L_x_706:
[----:B------:R-:W-:Y:S02]  /*18ce0*/  IMAD.MOV.U32 R13, RZ, RZ, R0 ;  /* 0x000000ffff0d7224 */ /* 0x000fe400078e0000 */
[----:B------:R-:W-:Y:S02]  /*18cf0*/  IMAD.MOV.U32 R12, RZ, RZ, 0x1 ;  /* 0x00000001ff0c7424 */ /* 0x000fe400078e00ff */
[----:B------:R-:W-:Y:S02]  /*18d00*/  IMAD.MOV.U32 R11, RZ, RZ, 0x1c1f ;  /* 0x00001c1fff0b7424 */ /* 0x000fe400078e00ff */
[----:B------:R-:W-:Y:S02]  /*18d10*/  IMAD.MOV.U32 R15, RZ, RZ, -0x1 ;  /* 0xffffffffff0f7424 */ /* 0x000fe400078e00ff */
[----:B------:R-:W-:-:S07]  /*18d20*/  IMAD.MOV.U32 R3, RZ, RZ, R14 ;  /* 0x000000ffff037224 */ /* 0x000fce00078e000e */
[----:B------:R-:W-:Y:S05]  /*18d30*/  WARPSYNC.COLLECTIVE R15, `(.L_x_708) ;  /* 0x000000000f087348 */ /* 0x000fea0003c00000 */
[----:B------:R0:W1:Y:S02]  /*18d40*/  SHFL.IDX P6, R14, R13, R12, R11 ;  /* 0x0000000c0d0e7389 */ /* 0x00006400000c000b */
[----:B01----:R-:W-:Y:S01]  /*18d50*/  ENDCOLLECTIVE ;  /* 0x000000000000791b */ /* 0x003fe20003800000 */
.L_x_708:
[----:B------:R-:W-:Y:S05]  /*18d60*/  BRA `(.L_x_709) ;  /* 0xffffff7800947947 */ /* 0x000fea000383ffff */
.L_x_529:
[----:B------:R-:W-:Y:S02]  /*18d70*/  IMAD.MOV.U32 R13, RZ, RZ, R20 ;  /* 0x000000ffff0d7224 */ /* 0x000fe400078e0014 */
[----:B------:R-:W-:Y:S02]  /*18d80*/  IMAD.MOV.U32 R12, RZ, RZ, RZ ;  /* 0x000000ffff0c7224 */ /* 0x000fe400078e00ff */
[----:B------:R-:W-:Y:S02]  /*18d90*/  IMAD.MOV.U32 R11, RZ, RZ, 0x181f ;  /* 0x0000181fff0b7424 */ /* 0x000fe400078e00ff */
[----:B------:R-:W-:Y:S02]  /*18da0*/  IMAD.MOV.U32 R15, RZ, RZ, -0x1 ;  /* 0xffffffffff0f7424 */ /* 0x000fe400078e00ff */
[----:B------:R-:W-:Y:S02]  /*18db0*/  IMAD R24, R26, 0xc0, R62 ;  /* 0x000000c01a187824 */ /* 0x000fe400078e023e */
[----:B------:R-:W-:-:S07]  /*18dc0*/  IMAD R21, R21, R10, RZ ;  /* 0x0000000a15157224 */ /* 0x000fce00078e02ff */
[----:B------:R-:W-:Y:S05]  /*18dd0*/  WARPSYNC.COLLECTIVE R15, `(.L_x_710) ;  /* 0x000000000f087348 */ /* 0x000fea0003c00000 */
[----:B------:R0:W1:Y:S02]  /*18de0*/  SHFL.IDX P6, R14, R13, R12, R11 ;  /* 0x0000000c0d0e7389 */ /* 0x00006400000c000b */
[----:B01----:R-:W-:Y:S01]  /*18df0*/  ENDCOLLECTIVE ;  /* 0x000000000000791b */ /* 0x003fe20003800000 */
.L_x_710:
[C---:B------:R-:W-:Y:S01]  /*18e00*/  VIADD R8, R24.reuse, 0x30 ;  /* 0x0000003018087836 */ /* 0x040fe20000000000 */
[----:B------:R-:W-:-:S04]  /*18e10*/  ISETP.GE.OR P3, PT, R24, R21, P0 ;  /* 0x000000151800720c */ /* 0x000fc80000766670 */
[----:B------:R-:W-:Y:S01]  /*18e20*/  ISETP.GE.OR P4, PT, R8, R21, P0 ;  /* 0x000000150800720c */ /* 0x000fe20000786670 */
[----:B------:R-:W-:-:S05]  /*18e30*/  VIADD R8, R24, 0x60 ;  /* 0x0000006018087836 */ /* 0x000fca0000000000 */
[----:B------:R-:W-:Y:S01]  /*18e40*/  ISETP.GE.OR P2, PT, R8, R21, P0 ;  /* 0x000000150800720c */ /* 0x000fe20000746670 */
[----:B------:R-:W-:Y:S02]  /*18e50*/  IMAD.MOV.U32 R13, RZ, RZ, R7 ;  /* 0x000000ffff0d7224 */ /* 0x000fe400078e0007 */
[----:B------:R-:W-:-:S10]  /*18e60*/  IMAD.MOV.U32 R0, RZ, RZ, R14 ;  /* 0x000000ffff007224 */ /* 0x000fd400078e000e */
[----:B------:R-:W-:Y:S05]  /*18e70*/  WARPSYNC.COLLECTIVE R15, `(.L_x_711) ;  /* 0x000000000f087348 */ /* 0x000fea0003c00000 */
[----:B------:R0:W1:Y:S02]  /*18e80*/  SHFL.IDX P6, R14, R13, R12, R11 ;  /* 0x0000000c0d0e7389 */ /* 0x00006400000c000b */
[----:B01----:R-:W-:Y:S01]  /*18e90*/  ENDCOLLECTIVE ;  /* 0x000000000000791b */ /* 0x003fe20003800000 */
.L_x_711:
[----:B------:R-:W-:Y:S02]  /*18ea0*/  IMAD.MOV.U32 R13, RZ, RZ, R20 ;  /* 0x000000ffff0d7224 */ /* 0x000fe400078e0014 */
[----:B------:R-:W-:Y:S02]  /*18eb0*/  IMAD.MOV.U32 R12, RZ, RZ, 0x1 ;  /* 0x00000001ff0c7424 */ /* 0x000fe400078e00ff */
[----:B------:R-:W-:-:S07]  /*18ec0*/  IMAD.MOV.U32 R3, RZ, RZ, R14 ;  /* 0x000000ffff037224 */ /* 0x000fce00078e000e */
[----:B------:R-:W-:Y:S05]  /*18ed0*/  WARPSYNC.COLLECTIVE R15, `(.L_x_712) ;  /* 0x000000000f087348 */ /* 0x000fea0003c00000 */
[----:B------:R0:W1:Y:S02]  /*18ee0*/  SHFL.IDX P6, R14, R13, R12, R11 ;  /* 0x0000000c0d0e7389 */ /* 0x00006400000c000b */
[----:B01----:R-:W-:Y:S01]  /*18ef0*/  ENDCOLLECTIVE ;  /* 0x000000000000791b */ /* 0x003fe20003800000 */
.L_x_712:
[----:B------:R-:W-:-:S04]  /*18f00*/  @!P3 LEA R10, P5, R59, R3, 0x1 ;  /* 0x000000033b0ab211 */ /* 0x000fc800078a08ff */
[----:B------:R-:W-:Y:S01]  /*18f10*/  @!P3 LEA.HI.X R3, R59, R0, R58, 0x1, P5 ;  /* 0x000000003b03b211 */ /* 0x000fe200028f0c3a */
[----:B------:R-:W-:Y:S02]  /*18f20*/  IMAD.MOV.U32 R13, RZ, RZ, R7 ;  /* 0x000000ffff0d7224 */ /* 0x000fe400078e0007 */
[----:B------:R-:W-:-:S07]  /*18f30*/  IMAD.MOV.U32 R4, RZ, RZ, R14 ;  /* 0x000000ffff047224 */ /* 0x000fce00078e000e */
[----:B------:R-:W-:Y:S05]  /*18f40*/  WARPSYNC.COLLECTIVE R15, `(.L_x_713) ;  /* 0x000000000f087348 */ /* 0x000fea0003c00000 */
[----:B------:R0:W1:Y:S02]  /*18f50*/  SHFL.IDX P6, R14, R13, R12, R11 ;  /* 0x0000000c0d0e7389 */ /* 0x00006400000c000b */
[----:B01----:R-:W-:Y:S01]  /*18f60*/  ENDCOLLECTIVE ;  /* 0x000000000000791b */ /* 0x003fe20003800000 */
.L_x_713:
[----:B------:R-:W-:Y:S02]  /*18f70*/  IMAD.MOV.U32 R13, RZ, RZ, R20 ;  /* 0x000000ffff0d7224 */ /* 0x000fe400078e0014 */
[----:B------:R-:W-:Y:S02]  /*18f80*/  IMAD.MOV.U32 R12, RZ, RZ, 0x2 ;  /* 0x00000002ff0c7424 */ /* 0x000fe400078e00ff */
[----:B------:R-:W-:-:S07]  /*18f90*/  IMAD.MOV.U32 R5, RZ, RZ, R14 ;  /* 0x000000ffff057224 */ /* 0x000fce00078e000e */
[----:B------:R-:W-:Y:S05]  /*18fa0*/  WARPSYNC.COLLECTIVE R15, `(.L_x_714) ;  /* 0x000000000f087348 */ /* 0x000fea0003c00000 */
[----:B------:R0:W1:Y:S02]  /*18fb0*/  SHFL.IDX P6, R14, R13, R12, R11 ;  /* 0x0000000c0d0e7389 */ /* 0x00006400000c000b */
[----:B01----:R-:W-:Y:S01]  /*18fc0*/  ENDCOLLECTIVE ;  /* 0x000000000000791b */ /* 0x003fe20003800000 */
.L_x_714:
[----:B------:R-:W-:-:S04]  /*18fd0*/  @!P4 LEA R8, P1, R59, R5, 0x1 ;  /* 0x000000053b08c211 */ /* 0x000fc800078208ff */
[----:B------:R-:W-:Y:S02]  /*18fe0*/  @!P4 LEA.HI.X R9, R59, R4, R58, 0x1, P1 ;  /* 0x000000043b09c211 */ /* 0x000fe400008f0c3a */
[----:B------:R-:W-:Y:S01]  /*18ff0*/  MOV R13, R7 ;  /* 0x00000007000d7202 */ /* 0x000fe20000000f00 */
[----:B------:R-:W-:-:S07]  /*19000*/  IMAD.MOV.U32 R6, RZ, RZ, R14 ;  /* 0x000000ffff067224 */ /* 0x000fce00078e000e */
[----:B------:R-:W-:Y:S05]  /*19010*/  WARPSYNC.COLLECTIVE R15, `(.L_x_715) ;  /* 0x000000000f087348 */ /* 0x000fea0003c00000 */
[----:B------:R0:W1:Y:S02]  /*19020*/  SHFL.IDX P6, R14, R13, R12, R11 ;  /* 0x0000000c0d0e7389 */ /* 0x00006400000c000b */
[----:B01----:R-:W-:Y:S01]  /*19030*/  ENDCOLLECTIVE ;  /* 0x000000000000791b */ /* 0x003fe20003800000 */
.L_x_715:
[----:B------:R-:W-:Y:S02]  /*19040*/  @!P3 IMAD.MOV.U32 R11, RZ, RZ, R3 ;  /* 0x000000ffff0bb224 */ /* 0x000fe400078e0003 */
[----:B------:R-:W-:Y:S02]  /*19050*/  IMAD.MOV.U32 R13, RZ, RZ, R20 ;  /* 0x000000ffff0d7224 */ /* 0x000fe400078e0014 */
[----:B------:R-:W-:Y:S01]  /*19060*/  IMAD.MOV.U32 R12, RZ, RZ, 0x3 ;  /* 0x00000003ff0c7424 */ /* 0x000fe200078e00ff */
[----:B------:R0:W-:Y:S04]  /*19070*/  @!P3 ST.E.128 desc[UR56][R10.64], RZ ;  /* 0x000000ff0a00b985 */ /* 0x0001e8000c101d38 */
[----:B------:R1:W-:Y:S01]  /*19080*/  @!P4 ST.E.128 desc[UR56][R8.64], RZ ;  /* 0x000000ff0800c985 */ /* 0x0003e2000c101d38 */
[----:B------:R-:W-:-:S04]  /*19090*/  @!P2 LEA R25, P5, R59, R14, 0x1 ;  /* 0x0000000e3b19a211 */ /* 0x000fc800078a08ff */
[----:B------:R-:W-:Y:S01]  /*190a0*/  @!P2 LEA.HI.X R5, R59, R6, R58, 0x1, P5 ;  /* 0x000000063b05a211 */ /* 0x000fe200028f0c3a */
[----:B0-----:R-:W-:Y:S02]  /*190b0*/  IMAD.MOV.U32 R11, RZ, RZ, 0x181f ;  /* 0x0000181fff0b7424 */ /* 0x001fe400078e00ff */
[----:B------:R-:W-:-:S07]  /*190c0*/  @!P2 IMAD.MOV.U32 R4, RZ, RZ, R25 ;  /* 0x000000ffff04a224 */ /* 0x000fce00078e0019 */
[----:B-1----:R-:W-:Y:S05]  /*190d0*/  WARPSYNC.COLLECTIVE R15, `(.L_x_716) ;  /* 0x000000000f087348 */ /* 0x002fea0003c00000 */
[----:B------:R0:W2:Y:S02]  /*190e0*/  SHFL.IDX P6, R14, R13, R12, R11 ;  /* 0x0000000c0d0e7389 */ /* 0x0000a400000c000b */
[----:B012---:R-:W-:Y:S01]  /*190f0*/  ENDCOLLECTIVE ;  /* 0x000000000000791b */ /* 0x007fe20003800000 */
.L_x_716:
[----:B------:R0:W-:Y:S01]  /*19100*/  @!P2 ST.E.128 desc[UR56][R4.64], RZ ;  /* 0x000000ff0400a985 */ /* 0x0001e2000c101d38 */
[----:B------:R-:W-:Y:S02]  /*19110*/  IMAD.MOV.U32 R13, RZ, RZ, R7 ;  /* 0x000000ffff0d7224 */ /* 0x000fe400078e0007 */
[----:B------:R-:W-:-:S07]  /*19120*/  IMAD.MOV.U32 R0, RZ, RZ, R14 ;  /* 0x000000ffff007224 */ /* 0x000fce00078e000e */
[----:B0-----:R-:W-:Y:S05]  /*19130*/  WARPSYNC.COLLECTIVE R15, `(.L_x_717) ;  /* 0x000000000f087348 */ /* 0x001fea0003c00000 */
[----:B------:R1:W2:Y:S02]  /*19140*/  SHFL.IDX P6, R14, R13, R12, R11 ;  /* 0x0000000c0d0e7389 */ /* 0x0002a400000c000b */
[----:B012---:R-:W-:Y:S01]  /*19150*/  ENDCOLLECTIVE ;  /* 0x000000000000791b */ /* 0x007fe20003800000 */
.L_x_717:
[----:B------:R-:W-:Y:S05]  /*19160*/  BRA `(.L_x_718) ;  /* 0xffffff80009c7947 */ /* 0x000fea000383ffff */
.L_x_546:
[----:B------:R-:W1:Y:S01]  /*19170*/  S2R R7, SR_TID.X ;  /* 0x0000000000077919 */ /* 0x000e620000002100 */
[----:B------:R-:W-:Y:S01]  /*19180*/  BSSY B1, `(.L_x_719) ;  /* 0x000000a000017945 */ /* 0x000fe20003800000 */
[----:B0-----:R-:W-:Y:S02]  /*19190*/  IMAD.MOV.U32 R12, RZ, RZ, RZ ;  /* 0x000000ffff0c7224 */ /* 0x001fe400078e00ff */
[----:B------:R-:W-:Y:S02]  /*191a0*/  IMAD.MOV.U32 R11, RZ, RZ, 0x1f ;  /* 0x0000001fff0b7424 */ /* 0x000fe400078e00ff */
[----:B------:R-:W-:Y:S01]  /*191b0*/  IMAD.MOV.U32 R15, RZ, RZ, -0x1 ;  /* 0xffffffffff0f7424 */ /* 0x000fe200078e00ff */
[----:B-1----:R-:W-:-:S04]  /*191c0*/  SHF.R.U32.HI R7, RZ, 0x5, R7 ;  /* 0x00000005ff077819 */ /* 0x002fc80000011607 */
[----:B------:R-:W-:-:S05]  /*191d0*/  LOP3.LUT R7, R7, 0x3, RZ, 0xc0, !PT ;  /* 0x0000000307077812 */ /* 0x000fca00078ec0ff */
[----:B------:R-:W-:-:S07]  /*191e0*/  IMAD.MOV.U32 R13, RZ, RZ, R7 ;  /* 0x000000ffff0d7224 */ /* 0x000fce00078e0007 */
[----:B------:R-:W-:Y:S05]  /*191f0*/  WARPSYNC.COLLECTIVE R15, `(.L_x_720) ;  /* 0x000000000f087348 */ /* 0x000fea0003c00000 */
[----:B------:R0:W1:Y:S02]  /*19200*/  SHFL.IDX P6, R14, R13, R12, R11 ;  /* 0x0000000c0d0e7389 */ /* 0x00006400000c000b */
[----:B01----:R-:W-:Y:S01]  /*19210*/  ENDCOLLECTIVE ;  /* 0x000000000000791b */ /* 0x003fe20003800000 */
.L_x_720:
[----:B------:R-:W-:Y:S05]  /*19220*/  BSYNC B1 ;  /* 0x0000000000017941 */ /* 0x000fea0003800000 */
.L_x_719:
[----:B------:R-:W-:Y:S05]  /*19230*/  BRA `(.L_x_721) ;  /* 0xffffff9800447947 */ /* 0x000fea000383ffff */
.L_x_548:
[----:B------:R-:W-:Y:S01]  /*19240*/  BSSY B1, `(.L_x_722) ;  /* 0x0000006000017945 */ /* 0x000fe20003800000 */
[----:B------:R-:W-:-:S07]  /*19250*/  IMAD.MOV.U32 R15, RZ, RZ, -0x1 ;  /* 0xffffffffff0f7424 */ /* 0x000fce00078e00ff */
[----:B01----:R-:W-:Y:S05]  /*19260*/  WARPSYNC.COLLECTIVE R15, `(.L_x_723) ;  /* 0x000000000f0c7348 */ /* 0x003fea0003c00000 */
[----:B------:R-:W-:Y:S02]  /*19270*/  ELECT P6, UR62, PT ;  /* 0x00000000003e782f */ /* 0x000fe400038c0000 */
[----:B------:R-:W-:Y:S01]  /*19280*/  MOV R14, UR62 ;  /* 0x0000003e000e7c02 */ /* 0x000fe20008000f00 */
[----:B01----:R-:W-:Y:S10]  /*19290*/  ENDCOLLECTIVE ;  /* 0x000000000000791b */ /* 0x003ff40003800000 */
.L_x_723:
[----:B------:R-:W-:Y:S05]  /*192a0*/  BSYNC B1 ;  /* 0x0000000000017941 */ /* 0x000fea0003800000 */
.L_x_722:
[----:B------:R-:W-:Y:S05]  /*192b0*/  BRA `(.L_x_547) ;  /* 0xffffff98003c7947 */ /* 0x000fea000383ffff */
.L_x_550:
[----:B-1----:R1:W2:Y:S02]  /*192c0*/  SYNCS.PHASECHK.TRANS64.TRYWAIT P0, [R16+URZ+0x30820], R6 ;  /* 0x03082006100075a7 */ /* 0x0022a4000800017f */
[----:B--2---:R-:W-:Y:S05]  /*192d0*/  @!P0 NANOSLEEP.SYNCS 0x989680 ;  /* 0x009896800000895d */ /* 0x004fea0003900000 */
[----:B------:R-:W2:Y:S02]  /*192e0*/  @!P0 SYNCS.PHASECHK.TRANS64 P0, [R16+URZ+0x30820], R6 ;  /* 0x03082006100085a7 */ /* 0x000ea4000800007f */
[----:B--2---:R-:W-:Y:S05]  /*192f0*/  @!P0 BRA `(.L_x_550) ;  /* 0xfffffffc00f08947 */ /* 0x004fea000383ffff */
[----:B------:R-:W-:Y:S05]  /*19300*/  BRA `(.L_x_724) ;  /* 0xffffff98004c7947 */ /* 0x000fea000383ffff */
.L_x_554:
[----:B-1----:R1:W2:Y:S02]  /*19310*/  SYNCS.PHASECHK.TRANS64.TRYWAIT P0, [R7+URZ+0x308a0], R6 ;  /* 0x0308a006070075a7 */ /* 0x0022a4000800017f */
[----:B--2---:R-:W-:Y:S05]  /*19320*/  @!P0 NANOSLEEP.SYNCS 0x989680 ;  /* 0x009896800000895d */ /* 0x004fea0003900000 */
[----:B------:R-:W2:Y:S02]  /*19330*/  @!P0 SYNCS.PHASECHK.TRANS64 P0, [R7+URZ+0x308a0], R6 ;  /* 0x0308a006070085a7 */ /* 0x000ea4000800007f */
[----:B--2---:R-:W-:Y:S05]  /*19340*/  @!P0 BRA `(.L_x_554) ;  /* 0xfffffffc00f08947 */ /* 0x004fea000383ffff */
[----:B------:R-:W-:Y:S05]  /*19350*/  BRA `(.L_x_725) ;  /* 0xffffff9800687947 */ /* 0x000fea000383ffff */
.L_x_559:
[----:B0-----:R0:W2:Y:S02]  /*19360*/  SYNCS.PHASECHK.TRANS64.TRYWAIT P0, [R7+URZ+0x308c0], R6 ;  /* 0x0308c006070075a7 */ /* 0x0010a4000800017f */
[----:B--2---:R-:W-:Y:S05]  /*19370*/  @!P0 NANOSLEEP.SYNCS 0x989680 ;  /* 0x009896800000895d */ /* 0x004fea0003900000 */
[----:B------:R-:W2:Y:S02]  /*19380*/  @!P0 SYNCS.PHASECHK.TRANS64 P0, [R7+URZ+0x308c0], R6 ;  /* 0x0308c006070085a7 */ /* 0x000ea4000800007f */
[----:B--2---:R-:W-:Y:S05]  /*19390*/  @!P0 BRA `(.L_x_559) ;  /* 0xfffffffc00f08947 */ /* 0x004fea000383ffff */
[----:B------:R-:W-:Y:S05]  /*193a0*/  BRA `(.L_x_726) ;  /* 0xffffff9800e47947 */ /* 0x000fea000383ffff */
.L_x_566:
[----:B--2---:R2:W3:Y:S02]  /*193b0*/  SYNCS.PHASECHK.TRANS64.TRYWAIT P2, [R6+URZ+0x308a0], R7 ;  /* 0x0308a007060075a7 */ /* 0x0044e4000804017f */
[----:B---3--:R-:W-:Y:S05]  /*193c0*/  @!P2 NANOSLEEP.SYNCS 0x989680 ;  /* 0x009896800000a95d */ /* 0x008fea0003900000 */
[----:B------:R-:W3:Y:S02]  /*193d0*/  @!P2 SYNCS.PHASECHK.TRANS64 P2, [R6+URZ+0x308a0], R7 ;  /* 0x0308a0070600a5a7 */ /* 0x000ee4000804007f */
[----:B---3--:R-:W-:Y:S05]  /*193e0*/  @!P2 BRA `(.L_x_566) ;  /* 0xfffffffc00f0a947 */ /* 0x008fea000383ffff */
[----:B------:R-:W-:Y:S05]  /*193f0*/  BRA `(.L_x_727) ;  /* 0xffffff9c00ac7947 */ /* 0x000fea000383ffff */
.L_x_571:
[----:B0-----:R0:W1:Y:S02]  /*19400*/  SYNCS.PHASECHK.TRANS64.TRYWAIT P2, [R6+URZ+0x308c0], R7 ;  /* 0x0308c007060075a7 */ /* 0x001064000804017f */
[----:B-1----:R-:W-:Y:S05]  /*19410*/  @!P2 NANOSLEEP.SYNCS 0x989680 ;  /* 0x009896800000a95d */ /* 0x002fea0003900000 */
[----:B------:R-:W1:Y:S02]  /*19420*/  @!P2 SYNCS.PHASECHK.TRANS64 P2, [R6+URZ+0x308c0], R7 ;  /* 0x0308c0070600a5a7 */ /* 0x000e64000804007f */
[----:B-1----:R-:W-:Y:S05]  /*19430*/  @!P2 BRA `(.L_x_571) ;  /* 0xfffffffc00f0a947 */ /* 0x002fea000383ffff */
[----:B------:R-:W-:Y:S05]  /*19440*/  BRA `(.L_x_728) ;  /* 0xffffffa000247947 */ /* 0x000fea000383ffff */
.L_x_586:
[----:B------:R-:W4:Y:S01]  /*19450*/  S2R R20, SR_TID.X ;  /* 0x0000000000147919 */ /* 0x000f220000002100 */
[----:B------:R-:W-:Y:S01]  /*19460*/  BSSY B0, `(.L_x_729) ;  /* 0x000000a000007945 */ /* 0x000fe20003800000 */
[----:B0-----:R-:W-:Y:S02]  /*19470*/  IMAD.MOV.U32 R12, RZ, RZ, RZ ;  /* 0x000000ffff0c7224 */ /* 0x001fe400078e00ff */
[----:B------:R-:W-:Y:S02]  /*19480*/  IMAD.MOV.U32 R11, RZ, RZ, 0x1f ;  /* 0x0000001fff0b7424 */ /* 0x000fe400078e00ff */
[----:B------:R-:W-:Y:S01]  /*19490*/  IMAD.MOV.U32 R15, RZ, RZ, -0x1 ;  /* 0xffffffffff0f7424 */ /* 0x000fe200078e00ff */
[----:B----4-:R-:W-:-:S04]  /*194a0*/  SHF.R.U32.HI R20, RZ, 0x5, R20 ;  /* 0x00000005ff147819 */ /* 0x010fc80000011614 */
[----:B------:R-:W-:-:S05]  /*194b0*/  LOP3.LUT R20, R20, 0x3, RZ, 0xc0, !PT ;  /* 0x0000000314147812 */ /* 0x000fca00078ec0ff */
[----:B------:R-:W-:-:S07]  /*194c0*/  IMAD.MOV.U32 R13, RZ, RZ, R20 ;  /* 0x000000ffff0d7224 */ /* 0x000fce00078e0014 */
[----:B-123--:R-:W-:Y:S05]  /*194d0*/  WARPSYNC.COLLECTIVE R15, `(.L_x_730) ;  /* 0x000000000f087348 */ /* 0x00efea0003c00000 */
[----:B------:R0:W4:Y:S02]  /*194e0*/  SHFL.IDX P6, R14, R13, R12, R11 ;  /* 0x0000000c0d0e7389 */ /* 0x00012400000c000b */
[----:B01234-:R-:W-:Y:S01]  /*194f0*/  ENDCOLLECTIVE ;  /* 0x000000000000791b */ /* 0x01ffe20003800000 */
.L_x_730:
[----:B------:R-:W-:Y:S05]  /*19500*/  BSYNC B0 ;  /* 0x0000000000007941 */ /* 0x000fea0003800000 */
.L_x_729:
[----:B------:R-:W-:Y:S05]  /*19510*/  BRA `(.L_x_731) ;  /* 0xffffffa800cc7947 */ /* 0x000fea000383ffff */
.L_x_588:
[----:B------:R-:W-:Y:S01]  /*19520*/  BSSY B0, `(.L_x_732) ;  /* 0x0000006000007945 */ /* 0x000fe20003800000 */
[----:B------:R-:W-:-:S07]  /*19530*/  IMAD.MOV.U32 R15, RZ, RZ, -0x1 ;  /* 0xffffffffff0f7424 */ /* 0x000fce00078e00ff */
[----:B0123--:R-:W-:Y:S05]  /*19540*/  WARPSYNC.COLLECTIVE R15, `(.L_x_733) ;  /* 0x000000000f0c7348 */ /* 0x00ffea0003c00000 */
[----:B------:R-:W-:Y:S02]  /*19550*/  ELECT P6, UR62, PT ;  /* 0x00000000003e782f */ /* 0x000fe400038c0000 */
[----:B------:R-:W-:Y:S01]  /*19560*/  MOV R14, UR62 ;  /* 0x0000003e000e7c02 */ /* 0x000fe20008000f00 */
[----:B0123--:R-:W-:Y:S10]  /*19570*/  ENDCOLLECTIVE ;  /* 0x000000000000791b */ /* 0x00fff40003800000 */
.L_x_733:
[----:B------:R-:W-:Y:S05]  /*19580*/  BSYNC B0 ;  /* 0x0000000000007941 */ /* 0x000fea0003800000 */
.L_x_732:
[----:B------:R-:W-:Y:S05]  /*19590*/  BRA `(.L_x_734) ;  /* 0xffffffa800d47947 */ /* 0x000fea000383ffff */
.L_x_590:
[----:B0-----:R0:W4:Y:S02]  /*195a0*/  SYNCS.PHASECHK.TRANS64.TRYWAIT P0, [R0+URZ+0x30840], R2 ;  /* 0x03084002000075a7 */ /* 0x001124000800017f */
[----:B----4-:R-:W-:Y:S05]  /*195b0*/  @!P0 NANOSLEEP.SYNCS 0x989680 ;  /* 0x009896800000895d */ /* 0x010fea0003900000 */
[----:B------:R-:W4:Y:S02]  /*195c0*/  @!P0 SYNCS.PHASECHK.TRANS64 P0, [R0+URZ+0x30840], R2 ;  /* 0x03084002000085a7 */ /* 0x000f24000800007f */
[----:B----4-:R-:W-:Y:S05]  /*195d0*/  @!P0 BRA `(.L_x_590) ;  /* 0xfffffffc00f08947 */ /* 0x010fea000383ffff */
[----:B------:R-:W-:Y:S05]  /*195e0*/  BRA `(.L_x_735) ;  /* 0xffffffac00287947 */ /* 0x000fea000383ffff */
.L_x_594:
        /* <DEDUP_REMOVED lines=12> */
.L_x_736:
[----:B------:R-:W-:Y:S02]  /*196b0*/  IMAD.MOV.U32 R13, RZ, RZ, R0 ;  /* 0x000000ffff0d7224 */ /* 0x000fe400078e0000 */
[----:B------:R-:W-:-:S07]  /*196c0*/  IMAD.MOV.U32 R7, RZ, RZ, R14 ;  /* 0x000000ffff077224 */ /* 0x000fce00078e000e */
[----:B------:R-:W-:Y:S05]  /*196d0*/  WARPSYNC.COLLECTIVE R15, `(.L_x_737) ;  /* 0x000000000f087348 */ /* 0x000fea0003c00000 */
[----:B------:R0:W1:Y:S02]  /*196e0*/  SHFL.IDX P6, R14, R13, R12, R11 ;  /* 0x0000000c0d0e7389 */ /* 0x00006400000c000b */
[----:B01----:R-:W-:Y:S01]  /*196f0*/  ENDCOLLECTIVE ;  /* 0x000000000000791b */ /* 0x003fe20003800000 */
.L_x_737:
[----:B------:R-:W-:Y:S02]  /*19700*/  IMAD.MOV.U32 R13, RZ, RZ, R4 ;  /* 0x000000ffff0d7224 */ /* 0x000fe400078e0004 */
[----:B------:R-:W-:Y:S02]  /*19710*/  IMAD.MOV.U32 R12, RZ, RZ, 0x1 ;  /* 0x00000001ff0c7424 */ /* 0x000fe400078e00ff */
[----:B------:R-:W-:-:S07]  /*19720*/  IMAD.MOV.U32 R6, RZ, RZ, R14 ;  /* 0x000000ffff067224 */ /* 0x000fce00078e000e */
[----:B------:R-:W-:Y:S05]  /*19730*/  WARPSYNC.COLLECTIVE R15, `(.L_x_738) ;  /* 0x000000000f087348 */ /* 0x000fea0003c00000 */
[----:B------:R0:W1:Y:S02]  /*19740*/  SHFL.IDX P6, R14, R13, R12, R11 ;  /* 0x0000000c0d0e7389 */ /* 0x00006400000c000b */
[----:B01----:R-:W-:Y:S01]  /*19750*/  ENDCOLLECTIVE ;  /* 0x000000000000791b */ /* 0x003fe20003800000 */
.L_x_738:
[----:B------:R-:W-:-:S05]  /*19760*/  @!P1 LEA R6, P2, R20, R6, 0x1 ;  /* 0x0000000614069211 */ /* 0x000fca00078408ff */
[----:B------:R-:W-:-:S05]  /*19770*/  @!P1 IMAD.X R7, RZ, RZ, R7, P2 ;  /* 0x000000ffff079224 */ /* 0x000fca00010e0607 */
[----:B------:R-:W-:Y:S01]  /*19780*/  @!PT LDS RZ, [RZ] ;  /* 0x00000000fffff984 */ /* 0x000fe20000000800 */
[----:B------:R-:W-:Y:S01]  /*19790*/  @!PT LDS RZ, [RZ] ;  /* 0x00000000fffff984 */ /* 0x000fe20000000800 */
[----:B------:R-:W-:Y:S01]  /*197a0*/  @!PT LDS RZ, [RZ] ;  /* 0x00000000fffff984 */ /* 0x000fe20000000800 */
[----:B------:R0:W-:Y:S01]  /*197b0*/  @!P1 LDGSTS.E.BYPASS.LTC128B.128 [R10+0xc400], desc[UR56][R6.64], !P0 ;  /* 0x0c400000060a9fae */ /* 0x0001e2000c101d78 */
[----:B------:R-:W-:Y:S01]  /*197c0*/  IMAD.MOV.U32 R13, RZ, RZ, R0 ;  /* 0x000000ffff0d7224 */ /* 0x000fe200078e0000 */
[----:B------:R-:W-:Y:S01]  /*197d0*/  ISETP.GE.AND P1, PT, R8, R3, PT ;  /* 0x000000030800720c */ /* 0x000fe20003f26270 */
[----:B0-----:R-:W-:-:S12]  /*197e0*/  IMAD.MOV.U32 R6, RZ, RZ, R14 ;  /* 0x000000ffff067224 */ /* 0x001fd800078e000e */
[----:B------:R-:W-:Y:S05]  /*197f0*/  WARPSYNC.COLLECTIVE R15, `(.L_x_739) ;  /* 0x000000000f087348 */ /* 0x000fea0003c00000 */
[----:B------:R0:W1:Y:S02]  /*19800*/  SHFL.IDX P6, R14, R13, R12, R11 ;  /* 0x0000000c0d0e7389 */ /* 0x00006400000c000b */
[----:B01----:R-:W-:Y:S01]  /*19810*/  ENDCOLLECTIVE ;  /* 0x000000000000791b */ /* 0x003fe20003800000 */
.L_x_739:
[----:B------:R-:W-:Y:S01]  /*19820*/  MOV R13, R4 ;  /* 0x00000004000d7202 */ /* 0x000fe20000000f00 */
[----:B------:R-:W-:Y:S02]  /*19830*/  IMAD.MOV.U32 R12, RZ, RZ, 0x2 ;  /* 0x00000002ff0c7424 */ /* 0x000fe400078e00ff */
[----:B------:R-:W-:-:S07]  /*19840*/  IMAD.MOV.U32 R7, RZ, RZ, R14 ;  /* 0x000000ffff077224 */ /* 0x000fce00078e000e */
[----:B------:R-:W-:Y:S05]  /*19850*/  WARPSYNC.COLLECTIVE R15, `(.L_x_740) ;  /* 0x000000000f087348 */ /* 0x000fea0003c00000 */
[----:B------:R0:W1:Y:S02]  /*19860*/  SHFL.IDX P6, R14, R13, R12, R11 ;  /* 0x0000000c0d0e7389 */ /* 0x00006400000c000b */
[----:B01----:R-:W-:Y:S01]  /*19870*/  ENDCOLLECTIVE ;  /* 0x000000000000791b */ /* 0x003fe20003800000 */
.L_x_740:
        /* <DEDUP_REMOVED lines=16> */
.L_x_741:
[----:B------:R-:W-:Y:S02]  /*19980*/  IMAD.MOV.U32 R13, RZ, RZ, R4 ;  /* 0x000000ffff0d7224 */ /* 0x000fe400078e0004 */
[----:B------:R-:W-:Y:S02]  /*19990*/  IMAD.MOV.U32 R12, RZ, RZ, 0x3 ;  /* 0x00000003ff0c7424 */ /* 0x000fe400078e00ff */
[----:B------:R-:W-:-:S07]  /*199a0*/  IMAD.MOV.U32 R7, RZ, RZ, R14 ;  /* 0x000000ffff077224 */ /* 0x000fce00078e000e */
[----:B------:R-:W-:Y:S05]  /*199b0*/  WARPSYNC.COLLECTIVE R15, `(.L_x_742) ;  /* 0x000000000f087348 */ /* 0x000fea0003c00000 */
[----:B------:R0:W1:Y:S02]  /*199c0*/  SHFL.IDX P6, R14, R13, R12, R11 ;  /* 0x0000000c0d0e7389 */ /* 0x00006400000c000b */
[----:B01----:R-:W-:Y:S01]  /*199d0*/  ENDCOLLECTIVE ;  /* 0x000000000000791b */ /* 0x003fe20003800000 */
.L_x_742:
        /* <DEDUP_REMOVED lines=16> */
.L_x_743:
[----:B------:R-:W-:Y:S02]  /*19ae0*/  IMAD.MOV.U32 R13, RZ, RZ, R4 ;  /* 0x000000ffff0d7224 */ /* 0x000fe400078e0004 */
[----:B------:R-:W-:Y:S02]  /*19af0*/  IMAD.MOV.U32 R12, RZ, RZ, 0x4 ;  /* 0x00000004ff0c7424 */ /* 0x000fe400078e00ff */
[----:B------:R-:W-:-:S07]  /*19b00*/  IMAD.MOV.U32 R7, RZ, RZ, R14 ;  /* 0x000000ffff077224 */ /* 0x000fce00078e000e */
[----:B------:R-:W-:Y:S05]  /*19b10*/  WARPSYNC.COLLECTIVE R15, `(.L_x_744) ;  /* 0x000000000f087348 */ /* 0x000fea0003c00000 */
[----:B------:R0:W1:Y:S02]  /*19b20*/  SHFL.IDX P6, R14, R13, R12, R11 ;  /* 0x0000000c0d0e7389 */ /* 0x00006400000c000b */
[----:B01----:R-:W-:Y:S01]  /*19b30*/  ENDCOLLECTIVE ;  /* 0x000000000000791b */ /* 0x003fe20003800000 */
.L_x_744:
        /* <DEDUP_REMOVED lines=16> */
.L_x_745:
[----:B------:R-:W-:Y:S02]  /*19c40*/  IMAD.MOV.U32 R13, RZ, RZ, R4 ;  /* 0x000000ffff0d7224 */ /* 0x000fe400078e0004 */
[----:B------:R-:W-:Y:S02]  /*19c50*/  IMAD.MOV.U32 R12, RZ, RZ, 0x5 ;  /* 0x00000005ff0c7424 */ /* 0x000fe400078e00ff */
[----:B------:R-:W-:-:S07]  /*19c60*/  IMAD.MOV.U32 R7, RZ, RZ, R14 ;  /* 0x000000ffff077224 */ /* 0x000fce00078e000e */
[----:B------:R-:W-:Y:S05]  /*19c70*/  WARPSYNC.COLLECTIVE R15, `(.L_x_746) ;  /* 0x000000000f087348 */ /* 0x000fea0003c00000 */
[----:B------:R0:W1:Y:S02]  /*19c80*/  SHFL.IDX P6, R14, R13, R12, R11 ;  /* 0x0000000c0d0e7389 */ /* 0x00006400000c000b */
[----:B01----:R-:W-:Y:S01]  /*19c90*/  ENDCOLLECTIVE ;  /* 0x000000000000791b */ /* 0x003fe20003800000 */
.L_x_746:
        /* <DEDUP_REMOVED lines=16> */
.L_x_747:
[----:B------:R-:W-:Y:S02]  /*19da0*/  IMAD.MOV.U32 R13, RZ, RZ, R4 ;  /* 0x000000ffff0d7224 */ /* 0x000fe400078e0004 */
[----:B------:R-:W-:Y:S02]  /*19db0*/  IMAD.MOV.U32 R12, RZ, RZ, 0x6 ;  /* 0x00000006ff0c7424 */ /* 0x000fe400078e00ff */
[----:B------:R-:W-:-:S07]  /*19dc0*/  IMAD.MOV.U32 R7, RZ, RZ, R14 ;  /* 0x000000ffff077224 */ /* 0x000fce00078e000e */
[----:B------:R-:W-:Y:S05]  /*19dd0*/  WARPSYNC.COLLECTIVE R15, `(.L_x_748) ;  /* 0x000000000f087348 */ /* 0x000fea0003c00000 */
[----:B------:R0:W1:Y:S02]  /*19de0*/  SHFL.IDX P6, R14, R13, R12, R11 ;  /* 0x0000000c0d0e7389 */ /* 0x00006400000c000b */
[----:B01----:R-:W-:Y:S01]  /*19df0*/  ENDCOLLECTIVE ;  /* 0x000000000000791b */ /* 0x003fe20003800000 */
.L_x_748:
        /* <DEDUP_REMOVED lines=16> */
.L_x_749:
[----:B------:R-:W-:Y:S02]  /*19f00*/  IMAD.MOV.U32 R13, RZ, RZ, R4 ;  /* 0x000000ffff0d7224 */ /* 0x000fe400078e0004 */
[----:B------:R-:W-:Y:S02]  /*19f10*/  IMAD.MOV.U32 R12, RZ, RZ, 0x7 ;  /* 0x00000007ff0c7424 */ /* 0x000fe400078e00ff */
[----:B------:R-:W-:-:S07]  /*19f20*/  IMAD.MOV.U32 R7, RZ, RZ, R14 ;  /* 0x000000ffff077224 */ /* 0x000fce00078e000e */
[----:B------:R-:W-:Y:S05]  /*19f30*/  WARPSYNC.COLLECTIVE R15, `(.L_x_750) ;  /* 0x000000000f087348 */ /* 0x000fea0003c00000 */
[----:B------:R0:W1:Y:S02]  /*19f40*/  SHFL.IDX P6, R14, R13, R12, R11 ;  /* 0x0000000c0d0e7389 */ /* 0x00006400000c000b */
[----:B01----:R-:W-:Y:S01]  /*19f50*/  ENDCOLLECTIVE ;  /* 0x000000000000791b */ /* 0x003fe20003800000 */
.L_x_750:
[----:B------:R-:W-:-:S05]  /*19f60*/  @!P1 LEA R7, P2, R20, R7, 0x1 ;  /* 0x0000000714079211 */ /* 0x000fca00078408ff */
[----:B------:R-:W-:-:S05]  /*19f70*/  @!P1 IMAD.X R6, RZ, RZ, R6, P2 ;  /* 0x000000ffff069224 */ /* 0x000fca00010e0606 */
[-C--:B------:R-:W-:Y:S01]  /*19f80*/  @!P1 LOP3.LUT R7, R7, R6.reuse, RZ, 0x3c, !PT ;  /* 0x0000000607079212 */ /* 0x080fe200078e3cff */
[----:B------:R-:W-:Y:S02]  /*19f90*/  IMAD.MOV.U32 R13, RZ, RZ, R0 ;  /* 0x000000ffff0d7224 */ /* 0x000fe400078e0000 */
[----:B------:R-:W-:Y:S01]  /*19fa0*/  VIADD R0, R25, 0x70 ;  /* 0x0000007019007836 */ /* 0x000fe20000000000 */
[----:B------:R-:W-:-:S04]  /*19fb0*/  @!P1 LOP3.LUT R6, R7, R6, RZ, 0x3c, !PT ;  /* 0x0000000607069212 */ /* 0x000fc800078e3cff */
[----:B------:R-:W-:Y:S02]  /*19fc0*/  @!P1 LOP3.LUT R7, R7, R6, RZ, 0x3c, !PT ;  /* 0x0000000607079212 */ /* 0x000fe400078e3cff */
[----:B------:R-:W-:-:S07]  /*19fd0*/  MOV R4, R14 ;  /* 0x0000000e00047202 */ /* 0x000fce0000000f00 */
[----:B------:R-:W-:Y:S05]  /*19fe0*/  WARPSYNC.COLLECTIVE R15, `(.L_x_751) ;  /* 0x000000000f087348 */ /* 0x000fea0003c00000 */
[----:B------:R0:W1:Y:S02]  /*19ff0*/  SHFL.IDX P6, R14, R13, R12, R11 ;  /* 0x0000000c0d0e7389 */ /* 0x00006400000c000b */
[----:B01----:R-:W-:Y:S01]  /*1a000*/  ENDCOLLECTIVE ;  /* 0x000000000000791b */ /* 0x003fe20003800000 */
.L_x_751:
        /* <DEDUP_REMOVED lines=13> */
.L_x_752:
        /* <DEDUP_REMOVED lines=13> */
.L_x_753:
[----:B------:R-:W-:Y:S02]  /*1a1b0*/  IMAD.MOV.U32 R13, RZ, RZ, R2 ;  /* 0x000000ffff0d7224 */ /* 0x000fe400078e0002 */
[----:B------:R-:W-:Y:S02]  /*1a1c0*/  IMAD.MOV.U32 R12, RZ, RZ, 0x1 ;  /* 0x00000001ff0c7424 */ /* 0x000fe400078e00ff */
[----:B------:R-:W-:-:S07]  /*1a1d0*/  IMAD.MOV.U32 R0, RZ, RZ, R14 ;  /* 0x000000ffff007224 */ /* 0x000fce00078e000e */
[----:B------:R-:W-:Y:S05]  /*1a1e0*/  WARPSYNC.COLLECTIVE R15, `(.L_x_754) ;  /* 0x000000000f087348 */ /* 0x000fea0003c00000 */
[----:B------:R0:W1:Y:S02]  /*1a1f0*/  SHFL.IDX P6, R14, R13, R12, R11 ;  /* 0x0000000c0d0e7389 */ /* 0x00006400000c000b */
[----:B01----:R-:W-:Y:S01]  /*1a200*/  ENDCOLLECTIVE ;  /* 0x000000000000791b */ /* 0x003fe20003800000 */
.L_x_754:
[----:B------:R-:W-:-:S05]  /*1a210*/  @!P2 LEA R0, P1, R20, R0, 0x1 ;  /* 0x000000001400a211 */ /* 0x000fca00078208ff */
[----:B------:R-:W-:-:S04]  /*1a220*/  @!P2 IMAD.X R6, RZ, RZ, R8, P1 ;  /* 0x000000ffff06a224 */ /* 0x000fc800008e0608 */
[----:B------:R-:W-:Y:S02]  /*1a230*/  @!P2 IMAD.MOV.U32 R7, RZ, RZ, R6 ;  /* 0x000000ffff07a224 */ /* 0x000fe400078e0006 */
        /* <DEDUP_REMOVED lines=12> */
.L_x_755:
[----:B------:R-:W-:Y:S02]  /*1a300*/  IMAD.MOV.U32 R13, RZ, RZ, R2 ;  /* 0x000000ffff0d7224 */ /* 0x000fe400078e0002 */
[----:B------:R-:W-:Y:S02]  /*1a310*/  IMAD.MOV.U32 R12, RZ, RZ, 0x2 ;  /* 0x00000002ff0c7424 */ /* 0x000fe400078e00ff */
[----:B------:R-:W-:-:S07]  /*1a320*/  IMAD.MOV.U32 R6, RZ, RZ, R14 ;  /* 0x000000ffff067224 */ /* 0x000fce00078e000e */
[----:B------:R-:W-:Y:S05]  /*1a330*/  WARPSYNC.COLLECTIVE R15, `(.L_x_756) ;  /* 0x000000000f087348 */ /* 0x000fea0003c00000 */
[----:B------:R0:W1:Y:S02]  /*1a340*/  SHFL.IDX P6, R14, R13, R12, R11 ;  /* 0x0000000c0d0e7389 */ /* 0x00006400000c000b */
[----:B01----:R-:W-:Y:S01]  /*1a350*/  ENDCOLLECTIVE ;  /* 0x000000000000791b */ /* 0x003fe20003800000 */
.L_x_756:
        /* <DEDUP_REMOVED lines=13> */
.L_x_757:
[----:B------:R-:W-:Y:S02]  /*1a430*/  IMAD.MOV.U32 R13, RZ, RZ, R2 ;  /* 0x000000ffff0d7224 */ /* 0x000fe400078e0002 */
[----:B------:R-:W-:Y:S02]  /*1a440*/  IMAD.MOV.U32 R12, RZ, RZ, 0x3 ;  /* 0x00000003ff0c7424 */ /* 0x000fe400078e00ff */
[----:B------:R-:W-:-:S07]  /*1a450*/  IMAD.MOV.U32 R6, RZ, RZ, R14 ;  /* 0x000000ffff067224 */ /* 0x000fce00078e000e */
[----:B------:R-:W-:Y:S05]  /*1a460*/  WARPSYNC.COLLECTIVE R15, `(.L_x_758) ;  /* 0x000000000f087348 */ /* 0x000fea0003c00000 */
[----:B------:R0:W1:Y:S02]  /*1a470*/  SHFL.IDX P6, R14, R13, R12, R11 ;  /* 0x0000000c0d0e7389 */ /* 0x00006400000c000b */
[----:B01----:R-:W-:Y:S01]  /*1a480*/  ENDCOLLECTIVE ;  /* 0x000000000000791b */ /* 0x003fe20003800000 */
.L_x_758:
        /* <DEDUP_REMOVED lines=12> */
.L_x_759:
[----:B------:R-:W-:Y:S01]  /*1a550*/  IMAD.MOV.U32 R2, RZ, RZ, R14 ;  /* 0x000000ffff027224 */ /* 0x000fe200078e000e */
[----:B------:R-:W-:Y:S06]  /*1a560*/  BRA `(.L_x_760) ;  /* 0xffffffac00347947 */ /* 0x000fec000383ffff */
.L_x_597:
[----:B0-----:R0:W1:Y:S02]  /*1a570*/  SYNCS.PHASECHK.TRANS64.TRYWAIT P0, [R16+URZ+0x30820], R0 ;  /* 0x03082000100075a7 */ /* 0x001064000800017f */
[----:B-1----:R-:W-:Y:S05]  /*1a580*/  @!P0 NANOSLEEP.SYNCS 0x989680 ;  /* 0x009896800000895d */ /* 0x002fea0003900000 */
[----:B------:R-:W1:Y:S02]  /*1a590*/  @!P0 SYNCS.PHASECHK.TRANS64 P0, [R16+URZ+0x30820], R0 ;  /* 0x03082000100085a7 */ /* 0x000e64000800007f */
[----:B-1----:R-:W-:Y:S05]  /*1a5a0*/  @!P0 BRA `(.L_x_597) ;  /* 0xfffffffc00f08947 */ /* 0x002fea000383ffff */
[----:B------:R-:W-:Y:S05]  /*1a5b0*/  BRA `(.L_x_761) ;  /* 0xffffffac00947947 */ /* 0x000fea000383ffff */
.L_x_606:
[----:B-1----:R1:W2:Y:S02]  /*1a5c0*/  SYNCS.PHASECHK.TRANS64.TRYWAIT P0, [R2+URZ+0x30840], R3 ;  /* 0x03084003020075a7 */ /* 0x0022a4000800017f */
[----:B--2---:R-:W-:Y:S05]  /*1a5d0*/  @!P0 NANOSLEEP.SYNCS 0x989680 ;  /* 0x009896800000895d */ /* 0x004fea0003900000 */
[----:B------:R-:W2:Y:S02]  /*1a5e0*/  @!P0 SYNCS.PHASECHK.TRANS64 P0, [R2+URZ+0x30840], R3 ;  /* 0x03084003020085a7 */ /* 0x000ea4000800007f */
[----:B--2---:R-:W-:Y:S05]  /*1a5f0*/  @!P0 BRA `(.L_x_606) ;  /* 0xfffffffc00f08947 */ /* 0x004fea000383ffff */
[----:B------:R-:W-:Y:S05]  /*1a600*/  BRA `(.L_x_762) ;  /* 0xffffffb000687947 */ /* 0x000fea000383ffff */
.L_x_611:
[----:B0-----:R0:W1:Y:S02]  /*1a610*/  SYNCS.PHASECHK.TRANS64.TRYWAIT P0, [R3+URZ+0x60], R2 ;  /* 0x00006002030075a7 */ /* 0x001064000800017f */
[----:B-1----:R-:W-:Y:S05]  /*1a620*/  @!P0 NANOSLEEP.SYNCS 0x989680 ;  /* 0x009896800000895d */ /* 0x002fea0003900000 */
[----:B------:R-:W1:Y:S02]  /*1a630*/  @!P0 SYNCS.PHASECHK.TRANS64 P0, [R3+URZ+0x60], R2 ;  /* 0x00006002030085a7 */ /* 0x000e64000800007f */
[----:B-1----:R-:W-:Y:S05]  /*1a640*/  @!P0 BRA `(.L_x_611) ;  /* 0xfffffffc00f08947 */ /* 0x002fea000383ffff */
[----:B------:R-:W-:Y:S05]  /*1a650*/  BRA `(.L_x_763) ;  /* 0xffffffb000f47947 */ /* 0x000fea000383ffff */
.L_x_619:
[----:B-1----:R1:W2:Y:S02]  /*1a660*/  SYNCS.PHASECHK.TRANS64.TRYWAIT P0, [R2+URZ+0x30840], R3 ;  /* 0x03084003020075a7 */ /* 0x0022a4000800017f */
[----:B--2---:R-:W-:Y:S05]  /*1a670*/  @!P0 NANOSLEEP.SYNCS 0x989680 ;  /* 0x009896800000895d */ /* 0x004fea0003900000 */
[----:B------:R-:W2:Y:S02]  /*1a680*/  @!P0 SYNCS.PHASECHK.TRANS64 P0, [R2+URZ+0x30840], R3 ;  /* 0x03084003020085a7 */ /* 0x000ea4000800007f */
[----:B--2---:R-:W-:Y:S05]  /*1a690*/  @!P0 BRA `(.L_x_619) ;  /* 0xfffffffc00f08947 */ /* 0x004fea000383ffff */
[----:B------:R-:W-:Y:S05]  /*1a6a0*/  BRA `(.L_x_764) ;  /* 0xffffffb800387947 */ /* 0x000fea000383ffff */
.L_x_624:
[----:B0-----:R0:W1:Y:S02]  /*1a6b0*/  SYNCS.PHASECHK.TRANS64.TRYWAIT P0, [R10+URZ+0x60], R28 ;  /* 0x0000601c0a0075a7 */ /* 0x001064000800017f */
[----:B-1----:R-:W-:Y:S05]  /*1a6c0*/  @!P0 NANOSLEEP.SYNCS 0x989680 ;  /* 0x009896800000895d */ /* 0x002fea0003900000 */
[----:B------:R-:W1:Y:S02]  /*1a6d0*/  @!P0 SYNCS.PHASECHK.TRANS64 P0, [R10+URZ+0x60], R28 ;  /* 0x0000601c0a0085a7 */ /* 0x000e64000800007f */
[----:B-1----:R-:W-:Y:S05]  /*1a6e0*/  @!P0 BRA `(.L_x_624) ;  /* 0xfffffffc00f08947 */ /* 0x002fea000383ffff */
[----:B------:R-:W-:Y:S05]  /*1a6f0*/  BRA `(.L_x_765) ;  /* 0xffffffb800c47947 */ /* 0x000fea000383ffff */
.L_x_632:
[----:B-1----:R1:W2:Y:S02]  /*1a700*/  SYNCS.PHASECHK.TRANS64.TRYWAIT P0, [R2+URZ+0x30840], R3 ;  /* 0x03084003020075a7 */ /* 0x0022a4000800017f */
[----:B--2---:R-:W-:Y:S05]  /*1a710*/  @!P0 NANOSLEEP.SYNCS 0x989680 ;  /* 0x009896800000895d */ /* 0x004fea0003900000 */
[----:B------:R-:W2:Y:S02]  /*1a720*/  @!P0 SYNCS.PHASECHK.TRANS64 P0, [R2+URZ+0x30840], R3 ;  /* 0x03084003020085a7 */ /* 0x000ea4000800007f */
[----:B--2---:R-:W-:Y:S05]  /*1a730*/  @!P0 BRA `(.L_x_632) ;  /* 0xfffffffc00f08947 */ /* 0x004fea000383ffff */
[----:B------:R-:W-:Y:S05]  /*1a740*/  BRA `(.L_x_766) ;  /* 0xffffffbc00d87947 */ /* 0x000fea000383ffff */
.L_x_637:
[----:B0-----:R0:W1:Y:S02]  /*1a750*/  SYNCS.PHASECHK.TRANS64.TRYWAIT P0, [R3+URZ+0x60], R7 ;  /* 0x00006007030075a7 */ /* 0x001064000800017f */
[----:B-1----:R-:W-:Y:S05]  /*1a760*/  @!P0 NANOSLEEP.SYNCS 0x989680 ;  /* 0x009896800000895d */ /* 0x002fea0003900000 */
[----:B------:R-:W1:Y:S02]  /*1a770*/  @!P0 SYNCS.PHASECHK.TRANS64 P0, [R3+URZ+0x60], R7 ;  /* 0x00006007030085a7 */ /* 0x000e64000800007f */
[----:B-1----:R-:W-:Y:S05]  /*1a780*/  @!P0 BRA `(.L_x_637) ;  /* 0xfffffffc00f08947 */ /* 0x002fea000383ffff */
[----:B------:R-:W-:Y:S05]  /*1a790*/  BRA `(.L_x_767) ;  /* 0xffffffc000687947 */ /* 0x000fea000383ffff */
.L_x_647:
[----:B0-----:R0:W1:Y:S02]  /*1a7a0*/  SYNCS.PHASECHK.TRANS64.TRYWAIT P0, [R3+URZ+0x30860], R0 ;  /* 0x03086000030075a7 */ /* 0x001064000800017f */
[----:B-1----:R-:W-:Y:S05]  /*1a7b0*/  @!P0 NANOSLEEP.SYNCS 0x989680 ;  /* 0x009896800000895d */ /* 0x002fea0003900000 */
[----:B------:R-:W1:Y:S02]  /*1a7c0*/  @!P0 SYNCS.PHASECHK.TRANS64 P0, [R3+URZ+0x30860], R0 ;  /* 0x03086000030085a7 */ /* 0x000e64000800007f */
[----:B-1----:R-:W-:Y:S05]  /*1a7d0*/  @!P0 BRA `(.L_x_647) ;  /* 0xfffffffc00f08947 */ /* 0x002fea000383ffff */
[----:B------:R-:W-:Y:S05]  /*1a7e0*/  BRA `(.L_x_768) ;  /* 0xffffffc400687947 */ /* 0x000fea000383ffff */
.L_x_653:
[----:B------:R-:W-:Y:S01]  /*1a7f0*/  BSSY B0, `(.L_x_769) ;  /* 0x0000008000007945 */ /* 0x000fe20003800000 */
[----:B0-----:R-:W-:Y:S01]  /*1a800*/  MOV R13, R24 ;  /* 0x00000018000d7202 */ /* 0x001fe20000000f00 */
[----:B------:R-:W-:Y:S02]  /*1a810*/  IMAD.MOV.U32 R12, RZ, RZ, RZ ;  /* 0x000000ffff0c7224 */ /* 0x000fe400078e00ff */
[----:B------:R-:W-:Y:S02]  /*1a820*/  IMAD.MOV.U32 R11, RZ, RZ, 0x1f ;  /* 0x0000001fff0b7424 */ /* 0x000fe400078e00ff */
[----:B------:R-:W-:-:S07]  /*1a830*/  IMAD.MOV.U32 R15, RZ, RZ, -0x1 ;  /* 0xffffffffff0f7424 */ /* 0x000fce00078e00ff */
[----:B--2---:R-:W-:Y:S05]  /*1a840*/  WARPSYNC.COLLECTIVE R15, `(.L_x_770) ;  /* 0x000000000f087348 */ /* 0x004fea0003c00000 */
[----:B------:R0:W1:Y:S02]  /*1a850*/  SHFL.IDX P6, R14, R13, R12, R11 ;  /* 0x0000000c0d0e7389 */ /* 0x00006400000c000b */
[----:B012---:R-:W-:Y:S01]  /*1a860*/  ENDCOLLECTIVE ;  /* 0x000000000000791b */ /* 0x007fe20003800000 */
.L_x_770:
[----:B------:R-:W-:Y:S05]  /*1a870*/  BSYNC B0 ;  /* 0x0000000000007941 */ /* 0x000fea0003800000 */
.L_x_769:
        /* <DEDUP_REMOVED lines=9> */
.L_x_771:
        /* <DEDUP_REMOVED lines=24> */
.L_x_772:
[----:B------:R-:W-:Y:S01]  /*1aa90*/  IMAD.MOV.U32 R12, RZ, RZ, 0x2 ;  /* 0x00000002ff0c7424 */ /* 0x000fe200078e00ff */
[----:B------:R-:W-:-:S05]  /*1aaa0*/  SEL R14, R14, RZ, P1 ;  /* 0x000000ff0e0e7207 */ /* 0x000fca0000800000 */
[----:B------:R-:W-:-:S04]  /*1aab0*/  IMAD.IADD R5, R13, 0x1, R14 ;  /* 0x000000010d057824 */ /* 0x000fc800078e020e */
[----:B------:R-:W-:-:S07]  /*1aac0*/  IMAD.MOV.U32 R13, RZ, RZ, R5 ;  /* 0x000000ffff0d7224 */ /* 0x000fce00078e0005 */
[----:B------:R-:W-:Y:S05]  /*1aad0*/  WARPSYNC.COLLECTIVE R15, `(.L_x_773) ;  /* 0x000000000f087348 */ /* 0x000fea0003c00000 */
[----:B------:R0:W1:Y:S02]  /*1aae0*/  SHFL.UP P6, R14, R13, R12, R11 ;  /* 0x0400000c0d0e7389 */ /* 0x00006400000c000b */
[----:B01----:R-:W-:Y:S01]  /*1aaf0*/  ENDCOLLECTIVE ;  /* 0x000000000000791b */ /* 0x003fe20003800000 */
.L_x_773:
[----:B------:R-:W-:Y:S01]  /*1ab00*/  IMAD.MOV.U32 R12, RZ, RZ, 0x4 ;  /* 0x00000004ff0c7424 */ /* 0x000fe200078e00ff */
[----:B------:R-:W-:-:S05]  /*1ab10*/  SEL R2, R14, RZ, P2 ;  /* 0x000000ff0e027207 */ /* 0x000fca0001000000 */
[----:B------:R-:W-:-:S04]  /*1ab20*/  IMAD.IADD R2, R5, 0x1, R2 ;  /* 0x0000000105027824 */ /* 0x000fc800078e0202 */
[----:B------:R-:W-:-:S07]  /*1ab30*/  IMAD.MOV.U32 R13, RZ, RZ, R2 ;  /* 0x000000ffff0d7224 */ /* 0x000fce00078e0002 */
[----:B------:R-:W-:Y:S05]  /*1ab40*/  WARPSYNC.COLLECTIVE R15, `(.L_x_774) ;  /* 0x000000000f087348 */ /* 0x000fea0003c00000 */
[----:B------:R0:W1:Y:S02]  /*1ab50*/  SHFL.UP P6, R14, R13, R12, R11 ;  /* 0x0400000c0d0e7389 */ /* 0x00006400000c000b */
[----:B01----:R-:W-:Y:S01]  /*1ab60*/  ENDCOLLECTIVE ;  /* 0x000000000000791b */ /* 0x003fe20003800000 */
.L_x_774:
[----:B------:R-:W-:Y:S01]  /*1ab70*/  IMAD.MOV.U32 R12, RZ, RZ, 0x8 ;  /* 0x00000008ff0c7424 */ /* 0x000fe200078e00ff */
[----:B------:R-:W-:-:S05]  /*1ab80*/  SEL R3, R14, RZ, P3 ;  /* 0x000000ff0e037207 */ /* 0x000fca0001800000 */
[----:B------:R-:W-:-:S04]  /*1ab90*/  IMAD.IADD R8, R2, 0x1, R3 ;  /* 0x0000000102087824 */ /* 0x000fc800078e0203 */
[----:B------:R-:W-:-:S07]  /*1aba0*/  IMAD.MOV.U32 R13, RZ, RZ, R8 ;  /* 0x000000ffff0d7224 */ /* 0x000fce00078e0008 */
[----:B------:R-:W-:Y:S05]  /*1abb0*/  WARPSYNC.COLLECTIVE R15, `(.L_x_775) ;  /* 0x000000000f087348 */ /* 0x000fea0003c00000 */
[----:B------:R0:W1:Y:S02]  /*1abc0*/  SHFL.UP P6, R14, R13, R12, R11 ;  /* 0x0400000c0d0e7389 */ /* 0x00006400000c000b */
[----:B01----:R-:W-:Y:S01]  /*1abd0*/  ENDCOLLECTIVE ;  /* 0x000000000000791b */ /* 0x003fe20003800000 */
.L_x_775:
[----:B------:R-:W-:Y:S01]  /*1abe0*/  IMAD.MOV.U32 R12, RZ, RZ, 0x10 ;  /* 0x00000010ff0c7424 */ /* 0x000fe200078e00ff */
[----:B------:R-:W-:-:S05]  /*1abf0*/  SEL R5, R14, RZ, P4 ;  /* 0x000000ff0e057207 */ /* 0x000fca0002000000 */
[----:B------:R-:W-:-:S04]  /*1ac00*/  IMAD.IADD R5, R8, 0x1, R5 ;  /* 0x0000000108057824 */ /* 0x000fc800078e0205 */
[----:B------:R-:W-:-:S07]  /*1ac10*/  IMAD.MOV.U32 R13, RZ, RZ, R5 ;  /* 0x000000ffff0d7224 */ /* 0x000fce00078e0005 */
[----:B------:R-:W-:Y:S05]  /*1ac20*/  WARPSYNC.COLLECTIVE R15, `(.L_x_776) ;  /* 0x000000000f087348 */ /* 0x000fea0003c00000 */
[----:B------:R0:W1:Y:S02]  /*1ac30*/  SHFL.UP P6, R14, R13, R12, R11 ;  /* 0x0400000c0d0e7389 */ /* 0x00006400000c000b */
[----:B01----:R-:W-:Y:S01]  /*1ac40*/  ENDCOLLECTIVE ;  /* 0x000000000000791b */ /* 0x003fe20003800000 */
.L_x_776:
        /* <DEDUP_REMOVED lines=8> */
.L_x_777:
[----:B------:R-:W-:Y:S05]  /*1acd0*/  BRA `(.L_x_778) ;  /* 0xffffffc400a07947 */ /* 0x000fea000383ffff */
.L_x_656:
[----:B------:R-:W-:Y:S01]  /*1ace0*/  BSSY B0, `(.L_x_779) ;  /* 0x0000007000007945 */ /* 0x000fe20003800000 */
[----:B------:R-:W-:Y:S02]  /*1acf0*/  IMAD.MOV.U32 R12, RZ, RZ, 0x1 ;  /* 0x00000001ff0c7424 */ /* 0x000fe400078e00ff */
[----:B------:R-:W-:Y:S02]  /*1ad00*/  IMAD.MOV.U32 R11, RZ, RZ, RZ ;  /* 0x000000ffff0b7224 */ /* 0x000fe400078e00ff */
[----:B------:R-:W-:-:S07]  /*1ad10*/  IMAD.MOV.U32 R15, RZ, RZ, -0x1 ;  /* 0xffffffffff0f7424 */ /* 0x000fce00078e00ff */
[----:B------:R-:W-:Y:S05]  /*1ad20*/  WARPSYNC.COLLECTIVE R15, `(.L_x_780) ;  /* 0x000000000f087348 */ /* 0x000fea0003c00000 */
[----:B------:R0:W1:Y:S02]  /*1ad30*/  SHFL.UP P6, R14, R13, R12, R11 ;  /* 0x0400000c0d0e7389 */ /* 0x00006400000c000b */
[----:B01----:R-:W-:Y:S01]  /*1ad40*/  ENDCOLLECTIVE ;  /* 0x000000000000791b */ /* 0x003fe20003800000 */
.L_x_780:
[----:B------:R-:W-:Y:S05]  /*1ad50*/  BSYNC B0 ;  /* 0x0000000000007941 */ /* 0x000fea0003800000 */
.L_x_779:
[----:B------:R-:W-:Y:S01]  /*1ad60*/  SEL R14, R14, RZ, P1 ;  /* 0x000000ff0e0e7207 */ /* 0x000fe20000800000 */
[----:B------:R-:W-:Y:S02]  /*1ad70*/  IMAD.MOV.U32 R12, RZ, RZ, 0x2 ;  /* 0x00000002ff0c7424 */ /* 0x000fe400078e00ff */
[----:B------:R-:W-:Y:S01]  /*1ad80*/  IMAD.MOV.U32 R11, RZ, RZ, RZ ;  /* 0x000000ffff0b7224 */ /* 0x000fe200078e00ff */
[----:B------:R-:W-:Y:S01]  /*1ad90*/  IADD3 R13, R13, R14, RZ ;  /* 0x0000000e0d0d7210 */ /* 0x000fe20007ffe0ff */
[----:B------:R-:W-:-:S07]  /*1ada0*/  IMAD.MOV.U32 R15, RZ, RZ, -0x1 ;  /* 0xffffffffff0f7424 */ /* 0x000fce00078e00ff */
[----:B------:R-:W-:Y:S05]  /*1adb0*/  WARPSYNC.COLLECTIVE R15, `(.L_x_781) ;  /* 0x000000000f087348 */ /* 0x000fea0003c00000 */
[----:B------:R0:W1:Y:S02]  /*1adc0*/  SHFL.UP P6, R14, R13, R12, R11 ;  /* 0x0400000c0d0e7389 */ /* 0x00006400000c000b */
[----:B01----:R-:W-:Y:S01]  /*1add0*/  ENDCOLLECTIVE ;  /* 0x000000000000791b */ /* 0x003fe20003800000 */
.L_x_781:
[----:B------:R-:W-:Y:S01]  /*1ade0*/  IMAD.MOV.U32 R12, RZ, RZ, 0x4 ;  /* 0x00000004ff0c7424 */ /* 0x000fe200078e00ff */
[----:B------:R-:W-:-:S05]  /*1adf0*/  SEL R2, R14, RZ, P2 ;  /* 0x000000ff0e027207 */ /* 0x000fca0001000000 */
[----:B------:R-:W-:-:S04]  /*1ae00*/  IMAD.IADD R2, R13, 0x1, R2 ;  /* 0x000000010d027824 */ /* 0x000fc800078e0202 */
[----:B------:R-:W-:-:S07]  /*1ae10*/  IMAD.MOV.U32 R13, RZ, RZ, R2 ;  /* 0x000000ffff0d7224 */ /* 0x000fce00078e0002 */
[----:B------:R-:W-:Y:S05]  /*1ae20*/  WARPSYNC.COLLECTIVE R15, `(.L_x_782) ;  /* 0x000000000f087348 */ /* 0x000fea0003c00000 */
[----:B------:R0:W1:Y:S02]  /*1ae30*/  SHFL.UP P6, R14, R13, R12, R11 ;  /* 0x0400000c0d0e7389 */ /* 0x00006400000c000b */
[----:B01----:R-:W-:Y:S01]  /*1ae40*/  ENDCOLLECTIVE ;  /* 0x000000000000791b */ /* 0x003fe20003800000 */
.L_x_782:
[----:B------:R-:W-:Y:S01]  /*1ae50*/  IMAD.MOV.U32 R12, RZ, RZ, 0x8 ;  /* 0x00000008ff0c7424 */ /* 0x000fe200078e00ff */
[----:B------:R-:W-:-:S05]  /*1ae60*/  SEL R3, R14, RZ, P3 ;  /* 0x000000ff0e037207 */ /* 0x000fca0001800000 */
[----:B------:R-:W-:-:S04]  /*1ae70*/  IMAD.IADD R3, R2, 0x1, R3 ;  /* 0x0000000102037824 */ /* 0x000fc800078e0203 */
[----:B------:R-:W-:-:S07]  /*1ae80*/  IMAD.MOV.U32 R13, RZ, RZ, R3 ;  /* 0x000000ffff0d7224 */ /* 0x000fce00078e0003 */
[----:B------:R-:W-:Y:S05]  /*1ae90*/  WARPSYNC.COLLECTIVE R15, `(.L_x_783) ;  /* 0x000000000f087348 */ /* 0x000fea0003c00000 */
[----:B------:R0:W1:Y:S02]  /*1aea0*/  SHFL.UP P6, R14, R13, R12, R11 ;  /* 0x0400000c0d0e7389 */ /* 0x00006400000c000b */
[----:B01----:R-:W-:Y:S01]  /*1aeb0*/  ENDCOLLECTIVE ;  /* 0x000000000000791b */ /* 0x003fe20003800000 */
.L_x_783:
[----:B------:R-:W-:Y:S01]  /*1aec0*/  IMAD.MOV.U32 R12, RZ, RZ, 0x10 ;  /* 0x00000010ff0c7424 */ /* 0x000fe200078e00ff */
[----:B------:R-:W-:-:S05]  /*1aed0*/  SEL R14, R14, RZ, P4 ;  /* 0x000000ff0e0e7207 */ /* 0x000fca0002000000 */
[----:B------:R-:W-:-:S04]  /*1aee0*/  IMAD.IADD R5, R3, 0x1, R14 ;  /* 0x0000000103057824 */ /* 0x000fc800078e020e */
[----:B------:R-:W-:-:S07]  /*1aef0*/  IMAD.MOV.U32 R13, RZ, RZ, R5 ;  /* 0x000000ffff0d7224 */ /* 0x000fce00078e0005 */
[----:B------:R-:W-:Y:S05]  /*1af00*/  WARPSYNC.COLLECTIVE R15, `(.L_x_784) ;  /* 0x000000000f087348 */ /* 0x000fea0003c00000 */
[----:B------:R0:W1:Y:S02]  /*1af10*/  SHFL.UP P6, R14, R13, R12, R11 ;  /* 0x0400000c0d0e7389 */ /* 0x00006400000c000b */
[----:B01----:R-:W-:Y:S01]  /*1af20*/  ENDCOLLECTIVE ;  /* 0x000000000000791b */ /* 0x003fe20003800000 */
.L_x_784:
        /* <DEDUP_REMOVED lines=8> */
.L_x_785:
[----:B------:R-:W-:Y:S05]  /*1afb0*/  BRA `(.L_x_786) ;  /* 0xffffffc4008c7947 */ /* 0x000fea000383ffff */
.L_x_658:
[----:B------:R-:W-:Y:S01]  /*1afc0*/  BSSY B0, `(.L_x_787) ;  /* 0x0000006000007945 */ /* 0x000fe20003800000 */
[----:B------:R-:W-:Y:S01]  /*1afd0*/  PLOP3.LUT P6, PT, P6, PT, PT, 0x8, 0x0 ;  /* 0x000000000000781c */ /* 0x000fe200037ce170 */
[----:B------:R-:W-:-:S12]  /*1afe0*/  IMAD.MOV.U32 R15, RZ, RZ, -0x1 ;  /* 0xffffffffff0f7424 */ /* 0x000fd800078e00ff */
[----:B0-----:R-:W-:Y:S05]  /*1aff0*/  WARPSYNC.COLLECTIVE R15, `(.L_x_788) ;  /* 0x000000000f087348 */ /* 0x001fea0003c00000 */
[----:B------:R-:W-:Y:S01]  /*1b000*/  VOTE.ANY R14, PT, P6 ;  /* 0x00000000000e7806 */ /* 0x000fe200030e0100 */
[----:B0-----:R-:W-:Y:S06]  /*1b010*/  ENDCOLLECTIVE ;  /* 0x000000000000791b */ /* 0x001fec0003800000 */
.L_x_788:
[----:B------:R-:W-:Y:S05]  /*1b020*/  BSYNC B0 ;  /* 0x0000000000007941 */ /* 0x000fea0003800000 */
.L_x_787:
        /* <DEDUP_REMOVED lines=9> */
.L_x_789:
[----:B------:R-:W-:Y:S02]  /*1b0c0*/  IMAD.MOV.U32 R13, RZ, RZ, R4 ;  /* 0x000000ffff0d7224 */ /* 0x000fe400078e0004 */
[----:B------:R-:W-:-:S07]  /*1b0d0*/  IMAD.MOV.U32 R7, RZ, RZ, R14 ;  /* 0x000000ffff077224 */ /* 0x000fce00078e000e */
[----:B------:R-:W-:Y:S05]  /*1b0e0*/  WARPSYNC.COLLECTIVE R15, `(.L_x_790) ;  /* 0x000000000f087348 */ /* 0x000fea0003c00000 */
[----:B------:R0:W1:Y:S02]  /*1b0f0*/  SHFL.IDX P6, R14, R13, R12, R11 ;  /* 0x0000000c0d0e7389 */ /* 0x00006400000c000b */
[----:B01----:R-:W-:Y:S01]  /*1b100*/  ENDCOLLECTIVE ;  /* 0x000000000000791b */ /* 0x003fe20003800000 */
.L_x_790:
[----:B------:R-:W-:Y:S01]  /*1b110*/  IMAD.MOV.U32 R4, RZ, RZ, R14 ;  /* 0x000000ffff047224 */ /* 0x000fe200078e000e */
[----:B------:R-:W-:Y:S06]  /*1b120*/  BRA `(.L_x_791) ;  /* 0xffffffc4006c7947 */ /* 0x000fec000383ffff */
.L_x_660:
[----:B------:R-:W-:Y:S01]  /*1b130*/  BSSY B0, `(.L_x_792) ;  /* 0x0000007000007945 */ /* 0x000fe20003800000 */
[----:B------:R-:W-:Y:S02]  /*1b140*/  IMAD.MOV.U32 R13, RZ, RZ, R3 ;  /* 0x000000ffff0d7224 */ /* 0x000fe400078e0003 */
[----:B------:R-:W-:Y:S02]  /*1b150*/  IMAD.MOV.U32 R11, RZ, RZ, 0x1f ;  /* 0x0000001fff0b7424 */ /* 0x000fe400078e00ff */
[----:B------:R-:W-:-:S07]  /*1b160*/  IMAD.MOV.U32 R15, RZ, RZ, -0x1 ;  /* 0xffffffffff0f7424 */ /* 0x000fce00078e00ff */
[----:B0123--:R-:W-:Y:S05]  /*1b170*/  WARPSYNC.COLLECTIVE R15, `(.L_x_793) ;  /* 0x000000000f087348 */ /* 0x00ffea0003c00000 */
[----:B------:R4:W0:Y:S02]  /*1b180*/  SHFL.IDX P6, R14, R13, R12, R11 ;  /* 0x0000000c0d0e7389 */ /* 0x00082400000c000b */
[----:B01234-:R-:W-:Y:S01]  /*1b190*/  ENDCOLLECTIVE ;  /* 0x000000000000791b */ /* 0x01ffe20003800000 */
.L_x_793:
[----:B------:R-:W-:Y:S05]  /*1b1a0*/  BSYNC B0 ;  /* 0x0000000000007941 */ /* 0x000fea0003800000 */
.L_x_792:
[----:B------:R-:W-:Y:S01]  /*1b1b0*/  IMAD.MOV.U32 R24, RZ, RZ, R14 ;  /* 0x000000ffff187224 */ /* 0x000fe200078e000e */
[----:B------:R-:W-:Y:S06]  /*1b1c0*/  BRA `(.L_x_659) ;  /* 0xffffffc4005c7947 */ /* 0x000fec000383ffff */
.L_x_664:
[----:B0-----:R0:W1:Y:S02]  /*1b1d0*/  SYNCS.PHASECHK.TRANS64.TRYWAIT P0, [R9+URZ+0x30820], R0 ;  /* 0x03082000090075a7 */ /* 0x001064000800017f */
[----:B-1----:R-:W-:Y:S05]  /*1b1e0*/  @!P0 NANOSLEEP.SYNCS 0x989680 ;  /* 0x009896800000895d */ /* 0x002fea0003900000 */
[----:B------:R-:W1:Y:S02]  /*1b1f0*/  @!P0 SYNCS.PHASECHK.TRANS64 P0, [R9+URZ+0x30820], R0 ;  /* 0x03082000090085a7 */ /* 0x000e64000800007f */
[----:B-1----:R-:W-:Y:S05]  /*1b200*/  @!P0 BRA `(.L_x_664) ;  /* 0xfffffffc00f08947 */ /* 0x002fea000383ffff */
[----:B------:R-:W-:Y:S05]  /*1b210*/  BRA `(.L_x_794) ;  /* 0xffffffc800b47947 */ /* 0x000fea000383ffff */
.L_x_665:
        /* <DEDUP_REMOVED lines=8> */
[----:B0--3--:R-:W-:Y:S05]  /*1b2a0*/  WARPSYNC.COLLECTIVE R15, `(.L_x_796) ;  /* 0x000000000f087348 */ /* 0x009fea0003c00000 */
[----:B------:R1:W2:Y:S02]  /*1b2b0*/  SHFL.IDX P6, R14, R13, R12, R11 ;  /* 0x0000000c0d0e7389 */ /* 0x0002a400000c000b */
[----:B0123--:R-:W-:Y:S01]  /*1b2c0*/  ENDCOLLECTIVE ;  /* 0x000000000000791b */ /* 0x00ffe20003800000 */
.L_x_796:
[----:B------:R-:W-:Y:S05]  /*1b2d0*/  BSYNC B0 ;  /* 0x0000000000007941 */ /* 0x000fea0003800000 */
.L_x_795:
[----:B------:R-:W-:Y:S05]  /*1b2e0*/  BRA `(.L_x_797) ;  /* 0xffffffc8009c7947 */ /* 0x000fea000383ffff */
.L_x_666:
[----:B------:R-:W-:Y:S01]  /*1b2f0*/  BSSY B0, `(.L_x_798) ;  /* 0x0000006000007945 */ /* 0x000fe20003800000 */
[----:B------:R-:W-:-:S07]  /*1b300*/  IMAD.MOV.U32 R15, RZ, RZ, -0x1 ;  /* 0xffffffffff0f7424 */ /* 0x000fce00078e00ff */
[----:B0--3--:R-:W-:Y:S05]  /*1b310*/  WARPSYNC.COLLECTIVE R15, `(.L_x_799) ;  /* 0x000000000f0c7348 */ /* 0x009fea0003c00000 */
[----:B------:R-:W-:Y:S02]  /*1b320*/  ELECT P6, UR62, PT ;  /* 0x00000000003e782f */ /* 0x000fe400038c0000 */
[----:B------:R-:W-:Y:S01]  /*1b330*/  MOV R14, UR62 ;  /* 0x0000003e000e7c02 */ /* 0x000fe20008000f00 */
[----:B0--3--:R-:W-:Y:S10]  /*1b340*/  ENDCOLLECTIVE ;  /* 0x000000000000791b */ /* 0x009ff40003800000 */
.L_x_799:
[----:B------:R-:W-:Y:S05]  /*1b350*/  BSYNC B0 ;  /* 0x0000000000007941 */ /* 0x000fea0003800000 */
.L_x_798:
[----:B------:R-:W-:Y:S05]  /*1b360*/  BRA `(.L_x_800) ;  /* 0xffffffc800907947 */ /* 0x000fea000383ffff */
.L_x_668:
[----:B0-----:R0:W1:Y:S02]  /*1b370*/  SYNCS.PHASECHK.TRANS64.TRYWAIT P0, [R7+URZ], R2 ;  /* 0x00000002070075a7 */ /* 0x001064000800017f */
[----:B-1----:R-:W-:Y:S05]  /*1b380*/  @!P0 NANOSLEEP.SYNCS 0x989680 ;  /* 0x009896800000895d */ /* 0x002fea0003900000 */
[----:B------:R-:W1:Y:S02]  /*1b390*/  @!P0 SYNCS.PHASECHK.TRANS64 P0, [R7+URZ], R2 ;  /* 0x00000002070085a7 */ /* 0x000e64000800007f */
[----:B-1----:R-:W-:Y:S05]  /*1b3a0*/  @!P0 BRA `(.L_x_668) ;  /* 0xfffffffc00f08947 */ /* 0x002fea000383ffff */
[----:B------:R-:W-:Y:S05]  /*1b3b0*/  BRA `(.L_x_801) ;  /* 0xffffffc800c47947 */ /* 0x000fea000383ffff */
.L_x_669:
[----:B-1----:R1:W2:Y:S02]  /*1b3c0*/  SYNCS.PHASECHK.TRANS64.TRYWAIT P0, [R3+URZ], R0 ;  /* 0x00000000030075a7 */ /* 0x0022a4000800017f */
[----:B--2---:R-:W-:Y:S05]  /*1b3d0*/  @!P0 NANOSLEEP.SYNCS 0x989680 ;  /* 0x009896800000895d */ /* 0x004fea0003900000 */
[----:B------:R-:W2:Y:S02]  /*1b3e0*/  @!P0 SYNCS.PHASECHK.TRANS64 P0, [R3+URZ], R0 ;  /* 0x00000000030085a7 */ /* 0x000ea4000800007f */
[----:B--2---:R-:W-:Y:S05]  /*1b3f0*/  @!P0 BRA `(.L_x_669) ;  /* 0xfffffffc00f08947 */ /* 0x004fea000383ffff */
[----:B------:R-:W-:Y:S05]  /*1b400*/  BRA `(.L_x_802) ;  /* 0xffffffc800b87947 */ /* 0x000fea000383ffff */
.L_x_671:
[----:B-1----:R1:W2:Y:S02]  /*1b410*/  SYNCS.PHASECHK.TRANS64.TRYWAIT P0, [R5+URZ], R2 ;  /* 0x00000002050075a7 */ /* 0x0022a4000800017f */
[----:B--2---:R-:W-:Y:S05]  /*1b420*/  @!P0 NANOSLEEP.SYNCS 0x989680 ;  /* 0x009896800000895d */ /* 0x004fea0003900000 */
[----:B------:R-:W2:Y:S02]  /*1b430*/  @!P0 SYNCS.PHASECHK.TRANS64 P0, [R5+URZ], R2 ;  /* 0x00000002050085a7 */ /* 0x000ea4000800007f */
[----:B--2---:R-:W-:Y:S05]  /*1b440*/  @!P0 BRA `(.L_x_671) ;  /* 0xfffffffc00f08947 */ /* 0x004fea000383ffff */
[----:B------:R-:W-:Y:S05]  /*1b450*/  BRA `(.L_x_803) ;  /* 0xffffffc800bc7947 */ /* 0x000fea000383ffff */
.L_x_804:
        /* <DEDUP_REMOVED lines=10> */
.L_x_2704:


//--------------------- .text._ZN7cutlass13device_kernelIN5flash11enable_sm90INS1_16FlashAttnFwdSm90INS1_25CollectiveMainloopFwdSm90ILi2EN4cute5tupleIJNS5_1CILi1EEES8_S8_EEENS6_IJNS7_ILi192EEENS7_ILi128EEENS7_ILi64EEEEEELi64ENS_10bfloat16_tEfNS_4arch4Sm90ELb0ELb1ELb0ELb0ELb0ELb0ELb0ELb1ELb1ELb1ELb1ELb0EEENS1_21CollectiveEpilogueFwdINS6_IJSA_SC_SB_EEES9_SE_SG_Li384ELb0ELb1ELb1ELb0EEENS1_19SingleTileSchedulerILb0ELb1ELb1ELi192EEEEEEEEEvNT_6ParamsE --------------------------
	.section	.text._ZN7cutlass13device_kernelIN5flash11enable_sm90INS1_16FlashAttnFwdSm90INS1_25CollectiveMainloopFwdSm90ILi2EN4cute5tupleIJNS5_1CILi1EEES8_S8_EEENS6_IJNS7_ILi192EEENS7_ILi128EEENS7_ILi64EEEEEELi64ENS_10bfloat16_tEfNS_4arch4Sm90ELb0ELb1ELb0ELb0ELb0ELb0ELb0ELb1ELb1ELb1ELb1ELb0EEENS1_21CollectiveEpilogueFwdINS6_IJSA_SC_SB_EEES9_SE_SG_Li384ELb0ELb1ELb1ELb0EEENS1_19SingleTileSchedulerILb0ELb1ELb1ELi192EEEEEEEEEvNT_6ParamsE,"ax",@progbits
	.align	128
.text._ZN7cutlass13device_kernelIN5flash11enable_sm90INS1_16FlashAttnFwdSm90INS1_25CollectiveMainloopFwdSm90ILi2EN4cute5tupleIJNS5_1CILi1EEES8_S8_EEENS6_IJNS7_ILi192EEENS7_ILi128EEENS7_ILi64EEEEEELi64ENS_10bfloat16_tEfNS_4arch4Sm90ELb0ELb1ELb0ELb0ELb0ELb0ELb0ELb1ELb1ELb1ELb1ELb0EEENS1_21CollectiveEpilogueFwdINS6_IJSA_SC_SB_EEES9_SE_SG_Li384ELb0ELb1ELb1ELb0EEENS1_19SingleTileSchedulerILb0ELb1ELb1ELi192EEEEEEEEEvNT_6ParamsE:
        .type           _ZN7cutlass13device_kernelIN5flash11enable_sm90INS1_16FlashAttnFwdSm90INS1_25CollectiveMainloopFwdSm90ILi2EN4cute5tupleIJNS5_1CILi1EEES8_S8_EEENS6_IJNS7_ILi192EEENS7_ILi128EEENS7_ILi64EEEEEELi64ENS_10bfloat16_tEfNS_4arch4Sm90ELb0ELb1ELb0ELb0ELb0ELb0ELb0ELb1ELb1ELb1ELb1ELb0EEENS1_21CollectiveEpilogueFwdINS6_IJSA_SC_SB_EEES9_SE_SG_Li384ELb0ELb1ELb1ELb0EEENS1_19SingleTileSchedulerILb0ELb1ELb1ELi192EEEEEEEEEvNT_6ParamsE,@function
        .size           _ZN7cutlass13device_kernelIN5flash11enable_sm90INS1_16FlashAttnFwdSm90INS1_25CollectiveMainloopFwdSm90ILi2EN4cute5tupleIJNS5_1CILi1EEES8_S8_EEENS6_IJNS7_ILi192EEENS7_ILi128EEENS7_ILi64EEEEEELi64ENS_10bfloat16_tEfNS_4arch4Sm90ELb0ELb1ELb0ELb0ELb0ELb0ELb0ELb1ELb1ELb1ELb1ELb0EEENS1_21CollectiveEpilogueFwdINS6_IJSA_SC_SB_EEES9_SE_SG_Li384ELb0ELb1ELb1ELb0EEENS1_19SingleTileSchedulerILb0ELb1ELb1ELi192EEEEEEEEEvNT_6ParamsE,(.L_x_2705 - _ZN7cutlass13device_kernelIN5flash11enable_sm90INS1_16FlashAttnFwdSm90INS1_25CollectiveMainloopFwdSm90ILi2EN4cute5tupleIJNS5_1CILi1EEES8_S8_EEENS6_IJNS7_ILi192EEENS7_ILi128EEENS7_ILi64EEEEEELi64ENS_10bfloat16_tEfNS_4arch4Sm90ELb0ELb1ELb0ELb0ELb0ELb0ELb0ELb1ELb1ELb1ELb1ELb0EEENS1_21CollectiveEpilogueFwdINS6_IJSA_SC_SB_EEES9_SE_SG_Li384ELb0ELb1ELb1ELb0EEENS1_19SingleTileSchedulerILb0ELb1ELb1ELi192EEEEEEEEEvNT_6ParamsE)
        .other          _ZN7cutlass13device_kernelIN5flash11enable_sm90INS1_16FlashAttnFwdSm90INS1_25CollectiveMainloopFwdSm90ILi2EN4cute5tupleIJNS5_1CILi1EEES8_S8_EEENS6_IJNS7_ILi192EEENS7_ILi128EEENS7_ILi64EEEEEELi64ENS_10bfloat16_tEfNS_4arch4Sm90ELb0ELb1ELb0ELb0ELb0ELb0ELb0ELb1ELb1ELb1ELb1ELb0EEENS1_21CollectiveEpilogueFwdINS6_IJSA_SC_SB_EEES9_SE_SG_Li384ELb0ELb1ELb1ELb0EEENS1_19SingleTileSchedulerILb0ELb1ELb1ELi192EEEEEEEEEvNT_6ParamsE,@"STO_CUDA_ENTRY STV_DEFAULT"
_ZN7cutlass13device_kernelIN5flash11enable_sm90INS1_16FlashAttnFwdSm90INS1_25CollectiveMainloopFwdSm90ILi2EN4cute5tupleIJNS5_1CILi1EEES8_S8_EEENS6_IJNS7_ILi192EEENS7_ILi128EEENS7_ILi64EEEEEELi64ENS_10bfloat16_tEfNS_4arch4Sm90ELb0ELb1ELb0ELb0ELb0ELb0ELb0ELb1ELb1ELb1ELb1ELb0EEENS1_21CollectiveEpilogueFwdINS6_IJSA_SC_SB_EEES9_SE_SG_Li384ELb0ELb1ELb1ELb0EEENS1_19SingleTileSchedulerILb0ELb1ELb1ELi192EEEEEEEEEvNT_6ParamsE:
[----:B------:R-:W0:Y:S01]  /*0000*/  LDC R1, c[0x0][0x28] ;  /* 0x00000a00ff017b82 */ /* 0x000e220000000800 */
[----:B------:R-:W1:Y:S01]  /*0010*/  S2R R2, SR_TID.X ;  /* 0x0000000000027919 */ /* 0x000e620000002100 */
[----:B------:R-:W-:Y:S01]  /*0020*/  ELECT P0, URZ, PT ;  /* 0x00000000003f782f */ /* 0x000fe20003800000 */
[----:B------:R-:W-:Y:S01]  /*0030*/  BSSY B0, `(.L_x_805) ;  /* 0x000000e000007945 */ /* 0x000fe20003800000 */
[--C-:B-1----:R-:W-:Y:S02]  /*0040*/  SHF.R.U32.HI R16, RZ, 0x5, R2.reuse ;  /* 0x00000005ff107819 */ /* 0x102fe40000011602 */
[----:B------:R-:W-:-:S03]  /*0050*/  SHF.R.U32.HI R17, RZ, 0x7, R2 ;  /* 0x00000007ff117819 */ /* 0x000fc60000011602 */
[----:B------:R-:W1:Y:S02]  /*0060*/  SHFL.IDX PT, R0, R16, RZ, 0x1f ;  /* 0x00001fff10007589 */ /* 0x000e6400000e0000 */
[----:B-1----:R-:W-:-:S13]  /*0070*/  ISETP.EQ.AND P0, PT, R0, RZ, P0 ;  /* 0x000000ff0000720c */ /* 0x002fda0000702270 */
[----:B0-----:R-:W-:Y:S05]  /*0080*/  @!P0 BRA `(.L_x_806) ;  /* 0x0000000000208947 */ /* 0x001fea0003800000 */
        /* <DEDUP_REMOVED lines=8> */
.L_x_806:
[----:B------:R-:W-:Y:S05]  /*0110*/  BSYNC B0 ;  /* 0x0000000000007941 */ /* 0x000fea0003800000 */
.L_x_805:
[----:B------:R-:W-:Y:S01]  /*0120*/  VOTEU.ANY UP0, P0 ;  /* 0x00000000003f7886 */ /* 0x000fe20000000100 */
[----:B------:R-:W0:Y:S01]  /*0130*/  SHFL.IDX PT, R3, R17, RZ, 0x1f ;  /* 0x00001fff11037589 */ /* 0x000e2200000e0000 */
[----:B------:R-:W-:Y:S01]  /*0140*/  UMOV UR4, 0x80 ;  /* 0x0000008000047882 */ /* 0x000fe20000000000 */
[----:B------:R-:W-:Y:S01]  /*0150*/  UMOV UR7, 0x180 ;  /* 0x0000018000077882 */ /* 0x000fe20000000000 */
[----:B------:R-:W-:Y:S01]  /*0160*/  VOTEU.ANY UP1, P0 ;  /* 0x00000000003f7886 */ /* 0x000fe20000020100 */
[----:B------:R-:W1:Y:S01]  /*0170*/  @UP0 S2UR UR8, SR_CgaCtaId ;  /* 0x00000000000809c3 */ /* 0x000e620000008800 */
[----:B------:R-:W2:Y:S01]  /*0180*/  SHFL.IDX PT, R0, R16, RZ, 0x1f ;  /* 0x00001fff10007589 */ /* 0x000ea200000e0000 */
[----:B------:R-:W-:Y:S01]  /*0190*/  @UP0 UMOV UR6, 0x400 ;  /* 0x0000040000060882 */ /* 0x000fe20000000000 */
[----:B------:R-:W-:-:S04]  /*01a0*/  @UP0 UIADD3 UR4, -UR4, 0x100000, URZ ;  /* 0x0010000004040890 */ /* 0x000fc8000fffe13f */
[----:B------:R-:W-:Y:S02]  /*01b0*/  @UP0 USHF.L.U32 UR5, UR4, 0xb, URZ ;  /* 0x0000000b04050899 */ /* 0x000fe4000800063f */
[----:B------:R-:W-:Y:S01]  /*01c0*/  @UP0 USHF.L.U32 UR4, UR4, 0x1, URZ ;  /* 0x0000000104040899 */ /* 0x000fe2000800063f */
[----:B------:R-:W-:Y:S01]  /*01d0*/  VOTEU.ANY UP2, P0 ;  /* 0x00000000003f7886 */ /* 0x000fe20000040100 */
[----:B0-----:R-:W-:Y:S01]  /*01e0*/  R2UR UR9, R3 ;  /* 0x00000000030972ca */ /* 0x001fe200000e0000 */
[----:B-1----:R-:W-:Y:S01]  /*01f0*/  @UP0 ULEA UR8, UR8, UR6, 0x18 ;  /* 0x0000000608080291 */ /* 0x002fe2000f8ec03f */
[----:B--2---:R-:W-:Y:S01]  /*0200*/  ISETP.NE.AND P1, PT, R0, RZ, PT ;  /* 0x000000ff0000720c */ /* 0x004fe20003f25270 */
[----:B------:R-:W-:-:S04]  /*0210*/  @UP0 UIADD3 UR6, -UR7, 0x100000, URZ ;  /* 0x0010000007060890 */ /* 0x000fc8000fffe13f */
[----:B------:R-:W-:Y:S02]  /*0220*/  @UP0 USHF.L.U32 UR7, UR6, 0xb, URZ ;  /* 0x0000000b06070899 */ /* 0x000fe4000800063f */
[----:B------:R-:W-:-:S04]  /*0230*/  @UP0 USHF.L.U32 UR6, UR6, 0x1, URZ ;  /* 0x0000000106060899 */ /* 0x000fc8000800063f */
[----:B------:R-:W-:Y:S01]  /*0240*/  UISETP.NE.AND UP0, UPT, UR9, URZ, UPT ;  /* 0x0000003f0900728c */ /* 0x000fe2000bf05270 */
[----:B------:R-:W0:Y:S02]  /*0250*/  FENCE.VIEW.ASYNC.S ;  /* 0x00000000000073c6 */ /* 0x000e240000000000 */
[----:B0-----:R0:W1:Y:S05]  /*0260*/  @UP1 SYNCS.EXCH.64 URZ, [UR8+0x16800], UR4 ;  /* 0x01680004083f15b2 */ /* 0x00106a0008000100 */
[----:B------:R0:W2:Y:S01]  /*0270*/  @UP2 SYNCS.EXCH.64 URZ, [UR8+0x16820], UR6 ;  /* 0x01682006083f25b2 */ /* 0x0000a20008000100 */
        /* <DEDUP_REMOVED lines=17> */
[----:B------:R3:W0:Y:S02]  /*0390*/  SYNCS.EXCH.64 URZ, [UR8+0x16848], UR6 ;  /* 0x01684806083f75b2 */ /* 0x0006240008000100 */
[----:B---3--:R-:W-:Y:S01]  /*03a0*/  NOP ;  /* 0x0000000000007918 */ /* 0x008fe20000000000 */
.L_x_807:
[----:B------:R-:W3:Y:S01]  /*03b0*/  SHFL.IDX PT, R0, R16, RZ, 0x1f ;  /* 0x00001fff10007589 */ /* 0x000ee200000e0000 */
[----:B------:R-:W-:Y:S01]  /*03c0*/  NOP ;  /* 0x0000000000007918 */ /* 0x000fe20000000000 */
[----:B---3--:R-:W-:-:S13]  /*03d0*/  ISETP.NE.AND P0, PT, R0, RZ, PT ;  /* 0x000000ff0000720c */ /* 0x008fda0003f05270 */
        /* <DEDUP_REMOVED lines=17> */
[----:B------:R3:W0:Y:S02]  /*04f0*/  SYNCS.EXCH.64 URZ, [UR8+0x16868], UR6 ;  /* 0x01686806083f75b2 */ /* 0x0006240008000100 */
[----:B---3--:R-:W-:Y:S01]  /*0500*/  NOP ;  /* 0x0000000000007918 */ /* 0x008fe20000000000 */
.L_x_808:
[----:B------:R-:W3:Y:S01]  /*0510*/  SHFL.IDX PT, R0, R16, RZ, 0x1f ;  /* 0x00001fff10007589 */ /* 0x000ee200000e0000 */
[----:B------:R-:W-:Y:S01]  /*0520*/  NOP ;  /* 0x0000000000007918 */ /* 0x000fe20000000000 */
[----:B---3--:R-:W-:-:S13]  /*0530*/  ISETP.NE.AND P0, PT, R0, RZ, PT ;  /* 0x000000ff0000720c */ /* 0x008fda0003f05270 */
        /* <DEDUP_REMOVED lines=13> */
[----:B------:R3:W0:Y:S02]  /*0610*/  SYNCS.EXCH.64 URZ, [UR6+0x16888], UR4 ;  /* 0x01688804063f75b2 */ /* 0x0006240008000100 */
[----:B---3--:R-:W-:Y:S01]  /*0620*/  NOP ;  /* 0x0000000000007918 */ /* 0x008fe20000000000 */
.L_x_809:
        /* <DEDUP_REMOVED lines=22> */
.L_x_810:
        /* <DEDUP_REMOVED lines=22> */
.L_x_811:
[----:B------:R-:W-:Y:S01]  /*08f0*/  PLOP3.LUT P0, PT, PT, PT, UP0, 0x80, 0x0 ;  /* 0x000000000000781c */ /* 0x000fe20003f0f008 */
[----:B------:R-:W-:Y:S01]  /*0900*/  UMOV UR45, 0x1 ;  /* 0x00000001002d7882 */ /* 0x000fe20000000000 */
[----:B------:R-:W-:Y:S01]  /*0910*/  NOP ;  /* 0x0000000000007918 */ /* 0x000fe20000000000 */
[----:B------:R-:W-:Y:S01]  /*0920*/  USEL UR45, UR45, 0x2, !UP0 ;  /* 0x000000022d2d7887 */ /* 0x000fe2000c000000 */
[----:B------:R-:W-:Y:S01]  /*0930*/  BSSY B6, `(.L_x_812) ;  /* 0x00010f7000067945 */ /* 0x000fe20003800000 */
[----:B------:R-:W-:Y:S01]  /*0940*/  ULDC.64 UR48, c[0x0][0x208] ;  /* 0x0000820000307ab9 */ /* 0x000fe20000000a00 */
[----:B------:R-:W-:Y:S01]  /*0950*/  LOP3.LUT R19, R2, 0x7f, RZ, 0xc0, !PT ;  /* 0x0000007f02137812 */ /* 0x000fe200078ec0ff */
[----:B012-4-:R-:W-:Y:S06]  /*0960*/  BAR.SYNC.DEFER_BLOCKING 0x0 ;  /* 0x0000000000007b1d */ /* 0x017fec0000010000 */
[----:B------:R-:W-:Y:S05]  /*0970*/  @!P0 BRA `(.L_x_813) ;  /* 0x000000d4008c8947 */ /* 0x000fea0003800000 */
.L_x_814:
[----:B------:R-:W-:-:S08]  /*0980*/  NOP ;  /* 0x0000000000007918 */ /* 0x000fd00000000000 */
[----:B------:R-:W0:Y:S02]  /*0990*/  USETMAXREG.TRY_ALLOC.CTAPOOL UP0, 0xa0 ;  /* 0x000000a0000079c8 */ /* 0x000e240008000600 */
[----:B0-----:R-:W-:-:S13]  /*09a0*/  PLOP3.LUT P0, PT, PT, PT, UP0, 0x80, 0x0 ;  /* 0x000000000000781c */ /* 0x001fda0003f0f008 */
[----:B------:R-:W-:Y:S05]  /*09b0*/  @!P0 BRA `(.L_x_814) ;  /* 0xfffffffc00f08947 */ /* 0x000fea000383ffff */
[----:B------:R-:W0:Y:S01]  /*09c0*/  S2UR UR6, SR_CTAID.Y ;  /* 0x00000000000679c3 */ /* 0x000e220000002600 */
[----:B------:R-:W-:Y:S01]  /*09d0*/  LOP3.LUT R0, R2, 0xffffff80, RZ, 0xc0, !PT ;  /* 0xffffff8002007812 */ /* 0x000fe200078ec0ff */
[----:B------:R-:W-:Y:S02]  /*09e0*/  ULDC UR7, c[0x0][0xc50] ;  /* 0x0003140000077ab9 */ /* 0x000fe40000000800 */
[----:B------:R-:W-:-:S04]  /*09f0*/  UISETP.NE.AND UP0, UPT, UR7, 0x1, UPT ;  /* 0x000000010700788c */ /* 0x000fc8000bf05270 */
[----:B------:R-:W-:Y:S08]  /*0a00*/  BAR.ARV 0x8, 0x200 ;  /* 0x0208000000007b1d */ /* 0x000ff00000002000 */
[----:B------:R-:W1:Y:S01]  /*0a10*/  S2UR UR8, SR_CTAID.Z ;  /* 0x00000000000879c3 */ /* 0x000e620000002700 */
[----:B------:R-:W-:Y:S01]  /*0a20*/  ISETP.NE.AND P0, PT, R0, 0x80, PT ;  /* 0x000000800000780c */ /* 0x000fe20003f05270 */
[----:B------:R-:W-:Y:S01]  /*0a30*/  @UP0 ULDC UR4, c[0x0][0xc54] ;  /* 0x0003150000040ab9 */ /* 0x000fe20000000800 */
[----:B------:R-:W-:Y:S01]  /*0a40*/  @UP0 ULDC UR9, c[0x0][0xc58] ;  /* 0x0003160000090ab9 */ /* 0x000fe20000000800 */
[----:B0-----:R-:W-:-:S10]  /*0a50*/  UIMAD.WIDE.U32 UR4, UR6, UR4, URZ ;  /* 0x00000004060472a5 */ /* 0x001fd4000f8e003f */
[----:B------:R-:W-:Y:S06]  /*0a60*/  @!P0 BAR.ARV 0x9, 0x100 ;  /* 0x0244000000008b1d */ /* 0x000fec0000002000 */
[----:B------:R-:W-:Y:S01]  /*0a70*/  UMOV UR36, UR6 ;  /* 0x0000000600247c82 */ /* 0x000fe20008000000 */
[----:B------:R-:W-:Y:S01]  /*0a80*/  @UP0 USHF.R.U32.HI UR36, URZ, UR9, UR5 ;  /* 0x000000093f240299 */ /* 0x000fe20008011605 */
[----:B-1----:R-:W-:-:S03]  /*0a90*/  ISETP.LE.AND P0, PT, RZ, UR8, PT ;  /* 0x00000008ff007c0c */ /* 0x002fc6000bf03270 */
[----:B------:R-:W-:-:S04]  /*0aa0*/  UIADD3 UR4, -UR36, URZ, URZ ;  /* 0x0000003f24047290 */ /* 0x000fc8000fffe13f */
[----:B------:R-:W-:-:S06]  /*0ab0*/  UIMAD UR6, UR7, UR4, UR6 ;  /* 0x00000004070672a4 */ /* 0x000fcc000f8e0206 */
[----:B------:R-:W-:Y:S06]  /*0ac0*/  @!P0 BRA `(.L_x_815) ;  /* 0x0000010c00748947 */ /* 0x000fec0003800000 */
[----:B------:R-:W0:Y:S01]  /*0ad0*/  LDC.64 R6, c[0x0][0x418] ;  /* 0x00010600ff067b82 */ /* 0x000e220000000a00 */
[----:B------:R-:W-:Y:S01]  /*0ae0*/  ULDC UR4, c[0x0][0x448] ;  /* 0x0001120000047ab9 */ /* 0x000fe20000000800 */
[----:B------:R-:W-:Y:S01]  /*0af0*/  VIADD R18, R2, 0xffffff80 ;  /* 0xffffff8002127836 */ /* 0x000fe20000000000 */
[----:B------:R-:W-:-:S03]  /*0b00*/  UISETP.NE.AND UP0, UPT, UR4, 0x1, UPT ;  /* 0x000000010400788c */ /* 0x000fc6000bf05270 */
[----:B------:R-:W-:Y:S02]  /*0b10*/  ULDC.64 UR4, c[0x0][0x9e0] ;  /* 0x0002780000047ab9 */ /* 0x000fe40000000a00 */
[----:B------:R-:W1:Y:S01]  /*0b20*/  LDC R23, c[0x0][0x288] ;  /* 0x0000a200ff177b82 */ /* 0x000e620000000800 */
[----:B------:R-:W-:-:S05]  /*0b30*/  UISETP.GE.AND UP1, UPT, UR5, 0x1, UPT ;  /* 0x000000010500788c */ /* 0x000fca000bf26270 */
[----:B------:R-:W-:Y:S01]  /*0b40*/  @UP0 ULDC UR9, c[0x0][0x44c] ;  /* 0x0001130000090ab9 */ /* 0x000fe20000000800 */
[----:B------:R-:W-:Y:S01]  /*0b50*/  @UP0 ULDC UR11, c[0x0][0x450] ;  /* 0x00011400000b0ab9 */ /* 0x000fe20000000800 */
[----:B------:R-:W2:Y:S01]  /*0b60*/  LDC R16, c[0x0][0x424] ;  /* 0x00010900ff107b82 */ /* 0x000ea20000000800 */
[----:B------:R-:W-:-:S07]  /*0b70*/  PLOP3.LUT P1, PT, PT, PT, UP1, 0x80, 0x0 ;  /* 0x000000000000781c */ /* 0x000fce0003f2f018 */
[----:B------:R-:W3:Y:S01]  /*0b80*/  LDC R5, c[0x0][0x2f0] ;  /* 0x0000bc00ff057b82 */ /* 0x000ee20000000800 */
[----:B0-----:R-:W-:-:S04]  /*0b90*/  ISETP.NE.U32.AND P0, PT, R6, RZ, PT ;  /* 0x000000ff0600720c */ /* 0x001fc80003f05070 */
[----:B------:R-:W-:-:S03]  /*0ba0*/  ISETP.NE.AND.EX P0, PT, R7, RZ, PT, P0 ;  /* 0x000000ff0700720c */ /* 0x000fc60003f05300 */
[----:B------:R-:W0:Y:S01]  /*0bb0*/  S2UR UR40, SR_CTAID.X ;  /* 0x00000000002879c3 */ /* 0x000e220000002500 */
[----:B-1----:R-:W-:Y:S02]  /*0bc0*/  IADD3 R3, -R23, 0x1, RZ ;  /* 0x0000000117037810 */ /* 0x002fe40007ffe1ff */
[----:B--2---:R-:W-:-:S05]  /*0bd0*/  SEL R16, R16, 0x1, P0 ;  /* 0x0000000110107807 */ /* 0x004fca0000000000 */
[----:B---3--:R-:W-:-:S05]  /*0be0*/  IMAD R3, R16, R5, R3 ;  /* 0x0000000510037224 */ /* 0x008fca00078e0203 */
[----:B------:R-:W-:Y:S01]  /*0bf0*/  R2UR UR10, R3 ;  /* 0x00000000030a72ca */ /* 0x000fe200000e0000 */
[----:B0-----:R-:W-:-:S04]  /*0c00*/  UIMAD UR40, UR40, 0xc0, URZ ;  /* 0x000000c0282878a4 */ /* 0x001fc8000f8e023f */
[----:B------:R-:W-:Y:S02]  /*0c10*/  @UP0 UIADD3 UR8, UR40, 0xbf, URZ ;  /* 0x000000bf28080890 */ /* 0x000fe4000fffe03f */
[----:B------:R-:W-:Y:S02]  /*0c20*/  UIADD3 UR7, UR40, 0xbf, URZ ;  /* 0x000000bf28077890 */ /* 0x000fe4000fffe03f */
[----:B------:R-:W-:-:S04]  /*0c30*/  UIMAD.WIDE.U32 UR8, UR8, UR9, URZ ;  /* 0x00000009080872a5 */ /* 0x000fc8000f8e003f */
[----:B------:R-:W-:-:S04]  /*0c40*/  @UP0 USHF.R.U32.HI UR7, URZ, UR11, UR9 ;  /* 0x0000000b3f070299 */ /* 0x000fc80008011609 */
[----:B------:R-:W-:-:S04]  /*0c50*/  UIADD3 UR7, UR10, UR7, URZ ;  /* 0x000000070a077290 */ /* 0x000fc8000fffe03f */
[----:B------:R-:W-:-:S06]  /*0c60*/  UIADD3 UR4, UR7, UR4, URZ ;  /* 0x0000000407047290 */ /* 0x000fcc000fffe03f */
[----:B------:R-:W-:Y:S01]  /*0c70*/  IMAD.U32 R0, RZ, RZ, UR4 ;  /* 0x00000004ff007e24 */ /* 0x000fe2000f8e00ff */
[----:B------:R-:W-:Y:S06]  /*0c80*/  @!P1 BRA `(.L_x_816) ;  /* 0x0000000000409947 */ /* 0x000fec0003800000 */
[----:B------:R-:W-:Y:S01]  /*0c90*/  ISETP.LT.AND P0, PT, RZ, UR7, PT ;  /* 0x00000007ff007c0c */ /* 0x000fe2000bf01270 */
[----:B------:R-:W-:-:S12]  /*0ca0*/  UIADD3 UR4, UR7, -0x1, URZ ;  /* 0xffffffff07047890 */ /* 0x000fd8000fffe03f */
[----:B------:R-:W-:Y:S05]  /*0cb0*/  @P0 BRA `(.L_x_817) ;  /* 0x00000000001c0947 */ /* 0x000fea0003800000 */
[----:B------:R-:W-:Y:S02]  /*0cc0*/  UISETP.NE.AND UP1, UPT, UR5, 0x1, UPT ;  /* 0x000000010500788c */ /* 0x000fe4000bf25270 */
[----:B------:R-:W-:-:S09]  /*0cd0*/  UIADD3 UR4, -UR7, URZ, URZ ;  /* 0x0000003f07047290 */ /* 0x000fd2000fffe13f */
[----:B------:R-:W-:Y:S02]  /*0ce0*/  @UP1 ULDC.64 UR10, c[0x0][0x9e8] ;  /* 0x00027a00000a1ab9 */ /* 0x000fe40000000a00 */
[----:B------:R-:W-:-:S04]  /*0cf0*/  UIMAD.WIDE.U32 UR8, UR4, UR10, URZ ;  /* 0x0000000a040872a5 */ /* 0x000fc8000f8e003f */
[----:B------:R-:W-:-:S04]  /*0d00*/  @UP1 USHF.R.U32.HI UR4, URZ, UR11, UR9 ;  /* 0x0000000b3f041299 */ /* 0x000fc80008011609 */
[----:B------:R-:W-:Y:S01]  /*0d10*/  ULOP3.LUT UR4, URZ, UR4, URZ, 0x33, !UPT ;  /* 0x000000043f047292 */ /* 0x000fe2000f8e333f */
[----:B------:R-:W-:Y:S11]  /*0d20*/  BRA `(.L_x_818) ;  /* 0x0000000000107947 */ /* 0x000ff60003800000 */
.L_x_817:
[----:B------:R-:W-:-:S11]  /*0d30*/  UISETP.NE.AND UP1, UPT, UR5, 0x1, UPT ;  /* 0x000000010500788c */ /* 0x000fd6000bf25270 */
[----:B------:R-:W-:Y:S02]  /*0d40*/  @UP1 ULDC.64 UR10, c[0x0][0x9e8] ;  /* 0x00027a00000a1ab9 */ /* 0x000fe40000000a00 */
[----:B------:R-:W-:-:S04]  /*0d50*/  UIMAD.WIDE.U32 UR8, UR4, UR10, URZ ;  /* 0x0000000a040872a5 */ /* 0x000fc8000f8e003f */
[----:B------:R-:W-:-:S12]  /*0d60*/  @UP1 USHF.R.U32.HI UR4, URZ, UR11, UR9 ;  /* 0x0000000b3f041299 */ /* 0x000fd80008011609 */
.L_x_818:
[----:B------:R-:W-:-:S06]  /*0d70*/  UIMAD UR4, UR4, UR5, UR5 ;  /* 0x00000005040472a4 */ /* 0x000fcc000f8e0205 */
[----:B------:R-:W-:-:S07]  /*0d80*/  VIMNMX R0, R0, UR4, PT ;  /* 0x0000000400007c48 */ /* 0x000fce000bfe0100 */
.L_x_816:
[-C--:B------:R-:W-:Y:S01]  /*0d90*/  IMAD R23, R16, R5.reuse, -R23 ;  /* 0x0000000510177224 */ /* 0x080fe200078e0a17 */
[----:B------:R-:W-:Y:S01]  /*0da0*/  @UP0 ULDC UR8, c[0x0][0x44c] ;  /* 0x0001130000080ab9 */ /* 0x000fe20000000800 */
[----:B------:R-:W-:Y:S01]  /*0db0*/  VIADD R4, R0, 0x7f ;  /* 0x0000007f00047836 */ /* 0x000fe20000000000 */
[----:B------:R-:W-:Y:S01]  /*0dc0*/  UIMAD.WIDE.U32 UR8, UR40, UR8, URZ ;  /* 0x00000008280872a5 */ /* 0x000fe2000f8e003f */
[----:B------:R-:W-:Y:S01]  /*0dd0*/  IMAD R0, R16, R5, 0x7f ;  /* 0x0000007f10007424 */ /* 0x000fe200078e0205 */
[----:B------:R-:W-:Y:S01]  /*0de0*/  R2UR UR7, R23 ;  /* 0x00000000170772ca */ /* 0x000fe200000e0000 */
[----:B------:R-:W-:Y:S01]  /*0df0*/  @UP0 ULDC UR10, c[0x0][0x450] ;  /* 0x00011400000a0ab9 */ /* 0x000fe20000000800 */
[----:B------:R-:W-:Y:S01]  /*0e00*/  UMOV UR4, UR40 ;  /* 0x0000002800047c82 */ /* 0x000fe20008000000 */
[----:B------:R-:W-:Y:S01]  /*0e10*/  SHF.R.S32.HI R5, RZ, 0x1f, R4 ;  /* 0x0000001fff057819 */ /* 0x000fe20000011404 */
[----:B------:R-:W-:Y:S01]  /*0e20*/  @UP0 USHF.R.U32.HI UR4, URZ, UR10, UR9 ;  /* 0x0000000a3f040299 */ /* 0x000fe20008011609 */
[----:B------:R-:W-:-:S02]  /*0e30*/  SHF.R.S32.HI R3, RZ, 0x1f, R0 ;  /* 0x0000001fff037819 */ /* 0x000fc40000011400 */
[----:B------:R-:W-:Y:S02]  /*0e40*/  LEA.HI R5, R5, R4, RZ, 0x7 ;  /* 0x0000000405057211 */ /* 0x000fe400078f38ff */
[----:B------:R-:W-:Y:S02]  /*0e50*/  LEA.HI R3, R3, R0, RZ, 0x7 ;  /* 0x0000000003037211 */ /* 0x000fe400078f38ff */
[----:B------:R-:W-:Y:S02]  /*0e60*/  SHF.R.S32.HI R0, RZ, 0x7, R5 ;  /* 0x00000007ff007819 */ /* 0x000fe40000011405 */
[----:B------:R-:W-:Y:S01]  /*0e70*/  UIADD3 UR4, UR7, UR4, URZ ;  /* 0x0000000407047290 */ /* 0x000fe2000fffe03f */
[----:B------:R-:W-:Y:S02]  /*0e80*/  SHF.R.S32.HI R3, RZ, 0x7, R3 ;  /* 0x00000007ff037819 */ /* 0x000fe40000011403 */
[----:B------:R-:W-:Y:S02]  /*0e90*/  ULDC UR7, c[0x0][0x9dc] ;  /* 0x0002770000077ab9 */ /* 0x000fe40000000800 */
[----:B------:R-:W-:Y:S01]  /*0ea0*/  UIADD3 UR7, UR4, -UR7, URZ ;  /* 0x8000000704077290 */ /* 0x000fe2000fffe03f */
[----:B------:R-:W-:Y:S01]  /*0eb0*/  VIMNMX R22, R3, R0, PT ;  /* 0x0000000003167248 */ /* 0x000fe20003fe0100 */
[----:B------:R-:W-:Y:S10]  /*0ec0*/  @!P1 BRA `(.L_x_819) ;  /* 0x0000000000449947 */ /* 0x000ff40003800000 */
[----:B------:R-:W-:-:S06]  /*0ed0*/  UISETP.GT.AND UP0, UPT, UR4, -0x1, UPT ;  /* 0xffffffff0400788c */ /* 0x000fcc000bf04270 */
[----:B------:R-:W-:-:S13]  /*0ee0*/  PLOP3.LUT P0, PT, PT, PT, UP0, 0x80, 0x0 ;  /* 0x000000000000781c */ /* 0x000fda0003f0f008 */
[----:B------:R-:W-:Y:S05]  /*0ef0*/  @P0 BRA `(.L_x_820) ;  /* 0x00000000001c0947 */ /* 0x000fea0003800000 */
[----:B------:R-:W-:Y:S02]  /*0f00*/  UISETP.NE.AND UP0, UPT, UR5, 0x1, UPT ;  /* 0x000000010500788c */ /* 0x000fe4000bf05270 */
[----:B------:R-:W-:-:S09]  /*0f10*/  ULOP3.LUT UR4, URZ, UR4, URZ, 0x33, !UPT ;  /* 0x000000043f047292 */ /* 0x000fd2000f8e333f */
[----:B------:R-:W-:Y:S02]  /*0f20*/  @UP0 ULDC.64 UR10, c[0x0][0x9e8] ;  /* 0x00027a00000a0ab9 */ /* 0x000fe40000000a00 */
[----:B------:R-:W-:-:S04]  /*0f30*/  UIMAD.WIDE.U32 UR8, UR4, UR10, URZ ;  /* 0x0000000a040872a5 */ /* 0x000fc8000f8e003f */
[----:B------:R-:W-:-:S04]  /*0f40*/  @UP0 USHF.R.U32.HI UR4, URZ, UR11, UR9 ;  /* 0x0000000b3f040299 */ /* 0x000fc80008011609 */
[----:B------:R-:W-:Y:S01]  /*0f50*/  ULOP3.LUT UR4, URZ, UR4, URZ, 0x33, !UPT ;  /* 0x000000043f047292 */ /* 0x000fe2000f8e333f */
[----:B------:R-:W-:Y:S11]  /*0f60*/  BRA `(.L_x_821) ;  /* 0x0000000000107947 */ /* 0x000ff60003800000 */
.L_x_820:
[----:B------:R-:W-:-:S11]  /*0f70*/  UISETP.NE.AND UP0, UPT, UR5, 0x1, UPT ;  /* 0x000000010500788c */ /* 0x000fd6000bf05270 */
[----:B------:R-:W-:Y:S02]  /*0f80*/  @UP0 ULDC.64 UR10, c[0x0][0x9e8] ;  /* 0x00027a00000a0ab9 */ /* 0x000fe40000000a00 */
[----:B------:R-:W-:-:S04]  /*0f90*/  UIMAD.WIDE.U32 UR8, UR4, UR10, URZ ;  /* 0x0000000a040872a5 */ /* 0x000fc8000f8e003f */
[----:B------:R-:W-:-:S12]  /*0fa0*/  @UP0 USHF.R.U32.HI UR4, URZ, UR11, UR9 ;  /* 0x0000000b3f040299 */ /* 0x000fd80008011609 */
.L_x_821:
[----:B------:R-:W-:-:S04]  /*0fb0*/  UIMAD UR4, UR4, UR5, URZ ;  /* 0x00000005040472a4 */ /* 0x000fc8000f8e023f */
[----:B------:R-:W-:-:S04]  /*0fc0*/  UISETP.LT.AND UP0, UPT, UR7, UR4, UPT ;  /* 0x000000040700728c */ /* 0x000fc8000bf01270 */
[----:B------:R-:W-:-:S12]  /*0fd0*/  USEL UR7, UR7, UR4, !UP0 ;  /* 0x0000000407077287 */ /* 0x000fd8000c000000 */
.L_x_819:
[----:B------:R-:W-:Y:S02]  /*0fe0*/  USHF.R.S32.HI UR4, URZ, 0x1f, UR7 ;  /* 0x0000001f3f047899 */ /* 0x000fe40008011407 */
[----:B------:R-:W-:Y:S02]  /*0ff0*/  USHF.R.U32.HI UR10, URZ, 0x10, UR6 ;  /* 0x000000103f0a7899 */ /* 0x000fe40008011606 */
[----:B------:R-:W-:Y:S02]  /*1000*/  ULEA.HI UR4, UR4, UR7, URZ, 0x7 ;  /* 0x0000000704047291 */ /* 0x000fe4000f8f383f */
[----:B------:R-:W-:Y:S02]  /*1010*/  ULOP3.LUT UR37, UR6, 0xffff, URZ, 0xc0, !UPT ;  /* 0x0000ffff06257892 */ /* 0x000fe4000f8ec03f */
[----:B------:R-:W-:-:S04]  /*1020*/  USHF.R.S32.HI UR4, URZ, 0x7, UR4 ;  /* 0x000000073f047899 */ /* 0x000fc80008011404 */
[----:B------:R-:W-:-:S04]  /*1030*/  UISETP.LT.AND UP0, UPT, URZ, UR4, UPT ;  /* 0x000000043f00728c */ /* 0x000fc8000bf01270 */
[----:B------:R-:W-:Y:S02]  /*1040*/  USEL UR9, URZ, UR4, !UP0 ;  /* 0x000000043f097287 */ /* 0x000fe4000c000000 */
[----:B------:R-:W-:Y:S01]  /*1050*/  UISETP.NE.AND UP0, UPT, UR10, URZ, UPT ;  /* 0x0000003f0a00728c */ /* 0x000fe2000bf05270 */
[----:B------:R-:W-:-:S03]  /*1060*/  UMOV UR4, URZ ;  /* 0x0000003f00047c82 */ /* 0x000fc60008000000 */
[----:B------:R-:W-:-:S07]  /*1070*/  ISETP.GT.AND P0, PT, R22, UR9, PT ;  /* 0x0000000916007c0c */ /* 0x000fce000bf04270 */
[----:B------:R-:W-:-:S06]  /*1080*/  @!UP0 ULDC UR10, c[0x0][0x9f0] ;  /* 0x00027c00000a8ab9 */ /* 0x000fcc0000000800 */
[----:B------:R-:W-:Y:S05]  /*1090*/  @!P0 BRA `(.L_x_822) ;  /* 0x00000000008c8947 */ /* 0x000fea0003800000 */
[----:B------:R-:W-:Y:S01]  /*10a0*/  IMAD.U32 R5, RZ, RZ, UR10 ;  /* 0x0000000aff057e24 */ /* 0x000fe2000f8e00ff */
[----:B------:R-:W-:-:S04]  /*10b0*/  UMOV UR4, URZ ;  /* 0x0000003f00047c82 */ /* 0x000fc80008000000 */
[----:B------:R-:W-:-:S04]  /*10c0*/  IABS R0, R5 ;  /* 0x0000000500007213 */ /* 0x000fc80000000000 */
[----:B------:R-:W-:Y:S02]  /*10d0*/  R2UR UR11, R0 ;  /* 0x00000000000b72ca */ /* 0x000fe400000e0000 */
[----:B------:R-:W-:Y:S02]  /*10e0*/  IADD3 R0, R5, -0x1, R22 ;  /* 0xffffffff05007810 */ /* 0x000fe40007ffe016 */
[----:B------:R-:W-:Y:S02]  /*10f0*/  IABS R5, R5 ;  /* 0x0000000500057213 */ /* 0x000fe40000000000 */
[----:B------:R-:W-:-:S03]  /*1100*/  R2UR UR6, R0 ;  /* 0x00000000000672ca */ /* 0x000fc600000e0000 */
[----:B------:R-:W-:-:S04]  /*1110*/  IMAD.MOV R5, RZ, RZ, -R5 ;  /* 0x000000ffff057224 */ /* 0x000fc800078e0a05 */
[----:B------:R-:W0:Y:S06]  /*1120*/  I2F.RP R3, UR11 ;  /* 0x0000000b00037d06 */ /* 0x000e2c0008209400 */
[----:B------:R-:W-:-:S06]  /*1130*/  UIADD3 UR6, -UR9, UR6, URZ ;  /* 0x0000000609067290 */ /* 0x000fcc000fffe13f */
[----:B------:R-:W-:Y:S01]  /*1140*/  IMAD.U32 R0, RZ, RZ, UR6 ;  /* 0x00000006ff007e24 */ /* 0x000fe2000f8e00ff */
[----:B------:R-:W-:Y:S01]  /*1150*/  ULOP3.LUT UR6, UR6, UR10, URZ, 0x3c, !UPT ;  /* 0x0000000a06067292 */ /* 0x000fe2000f8e3c3f */
[----:B0-----:R-:W0:Y:S03]  /*1160*/  MUFU.RCP R3, R3 ;  /* 0x0000000300037308 */ /* 0x001e260000001000 */
[----:B------:R-:W-:-:S04]  /*1170*/  IABS R0, R0 ;  /* 0x0000000000007213 */ /* 0x000fc80000000000 */
[----:B------:R-:W-:Y:S01]  /*1180*/  R2UR UR8, R0 ;  /* 0x00000000000872ca */ /* 0x000fe200000e0000 */
[----:B------:R-:W-:Y:S02]  /*1190*/  IMAD.MOV.U32 R0, RZ, RZ, R5 ;  /* 0x000000ffff007224 */ /* 0x000fe400078e0005 */
[----:B0-----:R-:W-:-:S06]  /*11a0*/  VIADD R4, R3, 0xffffffe ;  /* 0x0ffffffe03047836 */ /* 0x001fcc0000000000 */
[----:B------:R-:W0:Y:S02]  /*11b0*/  F2I.FTZ.U32.TRUNC.NTZ R4, R4 ;  /* 0x0000000400047305 */ /* 0x000e24000021f000 */
[----:B0-----:R-:W-:-:S13]  /*11c0*/  R2UR UR5, R4 ;  /* 0x00000000040572ca */ /* 0x001fda00000e0000 */
[----:B------:R-:W-:-:S04]  /*11d0*/  UIADD3 UR7, URZ, -UR5, URZ ;  /* 0x800000053f077290 */ /* 0x000fc8000fffe03f */
[----:B------:R-:W-:-:S04]  /*11e0*/  UIMAD UR7, UR7, UR11, URZ ;  /* 0x0000000b070772a4 */ /* 0x000fc8000f8e023f */
[----:B------:R-:W-:-:S03]  /*11f0*/  UIMAD.WIDE.U32 UR4, UR5, UR7, UR4 ;  /* 0x00000007050472a5 */ /* 0x000fc6000f8e0004 */
[----:B------:R-:W-:Y:S01]  /*1200*/  R2UR UR7, R0 ;  /* 0x00000000000772ca */ /* 0x000fe200000e0000 */
[----:B------:R-:W-:-:S12]  /*1210*/  UIMAD.WIDE.U32 UR4, UR5, UR8, URZ ;  /* 0x00000008050472a5 */ /* 0x000fd8000f8e003f */
[----:B------:R-:W-:-:S04]  /*1220*/  UIMAD UR4, UR5, UR7, UR8 ;  /* 0x00000007050472a4 */ /* 0x000fc8000f8e0208 */
[----:B------:R-:W-:-:S11]  /*1230*/  UISETP.GT.U32.AND UP1, UPT, UR11, UR4, UPT ;  /* 0x000000040b00728c */ /* 0x000fd6000bf24070 */
[----:B------:R-:W-:Y:S02]  /*1240*/  @!UP1 UIADD3 UR4, UR4, -UR11, URZ ;  /* 0x8000000b04049290 */ /* 0x000fe4000fffe03f */
[----:B------:R-:W-:Y:S02]  /*1250*/  @!UP1 UIADD3 UR5, UR5, 0x1, URZ ;  /* 0x0000000105059890 */ /* 0x000fe4000fffe03f */
[----:B------:R-:W-:Y:S02]  /*1260*/  UISETP.GE.U32.AND UP0, UPT, UR4, UR11, UPT ;  /* 0x0000000b0400728c */ /* 0x000fe4000bf06070 */
[----:B------:R-:W-:-:S09]  /*1270*/  UISETP.GE.AND UP1, UPT, UR6, URZ, UPT ;  /* 0x0000003f0600728c */ /* 0x000fd2000bf26270 */
[----:B------:R-:W-:Y:S02]  /*1280*/  @UP0 UIADD3 UR5, UR5, 0x1, URZ ;  /* 0x0000000105050890 */ /* 0x000fe4000fffe03f */
[----:B------:R-:W-:-:S05]  /*1290*/  UISETP.NE.AND UP0, UPT, UR10, URZ, UPT ;  /* 0x0000003f0a00728c */ /* 0x000fca000bf05270 */
[----:B------:R-:W-:Y:S02]  /*12a0*/  UMOV UR4, UR5 ;  /* 0x0000000500047c82 */ /* 0x000fe40008000000 */
[----:B------:R-:W-:-:S04]  /*12b0*/  @!UP1 UIADD3 UR4, -UR4, URZ, URZ ;  /* 0x0000003f04049290 */ /* 0x000fc8000fffe13f */
[----:B------:R-:W-:-:S12]  /*12c0*/  @!UP0 ULOP3.LUT UR4, URZ, UR10, URZ, 0x33, !UPT ;  /* 0x0000000a3f048292 */ /* 0x000fd8000f8e333f */
.L_x_822:
[----:B------:R-:W-:Y:S02]  /*12d0*/  UIMAD UR37, UR37, UR4, UR9 ;  /* 0x00000004252572a4 */ /* 0x000fe4000f8e0209 */
[----:B------:R-:W-:Y:S01]  /*12e0*/  IMAD.U32 R3, RZ, RZ, UR4 ;  /* 0x00000004ff037e24 */ /* 0x000fe2000f8e00ff */
[----:B------:R-:W-:Y:S01]  /*12f0*/  PLOP3.LUT P0, PT, PT, PT, PT, 0x80, 0x0 ;  /* 0x000000000000781c */ /* 0x000fe20003f0f070 */
[----:B------:R-:W-:Y:S01]  /*1300*/  IMAD.MOV.U32 R0, RZ, RZ, RZ ;  /* 0x000000ffff007224 */ /* 0x000fe200078e00ff */
[----:B------:R-:W-:Y:S02]  /*1310*/  CS2R R118, SRZ ;  /* 0x0000000000767805 */ /* 0x000fe4000001ff00 */
[----:B------:R-:W-:Y:S02]  /*1320*/  CS2R R116, SRZ ;  /* 0x0000000000747805 */ /* 0x000fe4000001ff00 */
[----:B------:R-:W-:Y:S01]  /*1330*/  VIADDMNMX R22, R3, UR37, R22, PT ;  /* 0x0000002503167c46 */ /* 0x000fe2000b800116 */
[----:B------:R-:W-:Y:S01]  /*1340*/  IMAD.MOV.U32 R3, RZ, RZ, RZ ;  /* 0x000000ffff037224 */ /* 0x000fe200078e00ff */
[----:B------:R-:W-:-:S02]  /*1350*/  CS2R R114, SRZ ;  /* 0x0000000000727805 */ /* 0x000fc4000001ff00 */
[----:B------:R-:W-:Y:S02]  /*1360*/  CS2R R112, SRZ ;  /* 0x0000000000707805 */ /* 0x000fe4000001ff00 */
[----:B------:R-:W-:Y:S02]  /*1370*/  ISETP.GT.AND P1, PT, R22, UR37, PT ;  /* 0x0000002516007c0c */ /* 0x000fe4000bf24270 */
        /* <DEDUP_REMOVED lines=11> */
[----:B------:R-:W-:Y:S01]  /*1430*/  CS2R R88, SRZ ;  /* 0x0000000000587805 */ /* 0x000fe2000001ff00 */
[----:B------:R-:W-:Y:S06]  /*1440*/  @!P1 BRA `(.L_x_823) ;  /* 0x000000b800209947 */ /* 0x000fec0003800000 */
[----:B------:R-:W-:Y:S01]  /*1450*/  SHF.R.S32.HI R89, RZ, 0x1f, R18 ;  /* 0x0000001fff597819 */ /* 0x000fe20000011412 */
[----:B------:R-:W0:Y:S01]  /*1460*/  S2UR UR6, SR_CgaCtaId ;  /* 0x00000000000679c3 */ /* 0x000e220000008800 */
[----:B------:R-:W-:Y:S02]  /*1470*/  UMOV UR38, 0x400 ;  /* 0x0000040000267882 */ /* 0x000fe40000000000 */
[----:B------:R-:W-:-:S04]  /*1480*/  LEA.HI R88, R89, R18, RZ, 0x7 ;  /* 0x0000001259587211 */ /* 0x000fc800078f38ff */
[----:B------:R-:W-:-:S05]  /*1490*/  SHF.R.S32.HI R90, RZ, 0x7, R88 ;  /* 0x00000007ff5a7819 */ /* 0x000fca0000011458 */
[----:B------:R-:W1:Y:S01]  /*14a0*/  SHFL.IDX PT, R0, R90, RZ, 0x1f ;  /* 0x00001fff5a007589 */ /* 0x000e6200000e0000 */
[----:B0-----:R-:W-:Y:S01]  /*14b0*/  ULEA UR38, UR6, UR38, 0x18 ;  /* 0x0000002606267291 */ /* 0x001fe2000f8ec03f */
[----:B-1----:R-:W-:-:S13]  /*14c0*/  R2UR UR39, R0 ;  /* 0x00000000002772ca */ /* 0x002fda00000e0000 */
[----:B------:R-:W-:Y:S02]  /*14d0*/  UIMAD.WIDE UR4, UR39, 0x55555556, URZ ;  /* 0x55555556270478a5 */ /* 0x000fe4000f8e023f */
[----:B------:R-:W-:Y:S02]  /*14e0*/  UIADD3 UR4, UR38, 0x8400, URZ ;  /* 0x0000840026047890 */ /* 0x000fe4000fffe03f */
[----:B------:R-:W-:Y:S02]  /*14f0*/  ULEA.HI UR5, UR5, UR5, URZ, 0x1 ;  /* 0x0000000505057291 */ /* 0x000fe4000f8f083f */
[----:B------:R-:W-:Y:S02]  /*1500*/  ULOP3.LUT UP0, URZ, UR4, 0x3ff, URZ, 0xc0, !UPT ;  /* 0x000003ff043f7892 */ /* 0x000fe4000f80c03f */
[----:B------:R-:W-:-:S04]  /*1510*/  UIMAD UR5, UR5, -0x3, UR39 ;  /* 0xfffffffd050578a4 */ /* 0x000fc8000f8e0227 */
[----:B------:R-:W-:Y:S01]  /*1520*/  PLOP3.LUT P0, PT, PT, PT, UP0, 0x80, 0x0 ;  /* 0x000000000000781c */ /* 0x000fe20003f0f008 */
[----:B------:R-:W-:-:S04]  /*1530*/  ULEA UR5, UR5, UR4, 0xd ;  /* 0x0000000405057291 */ /* 0x000fc8000f8e683f */
[----:B------:R-:W-:-:S04]  /*1540*/  USHF.R.U32.HI UR5, URZ, 0x4, UR5 ;  /* 0x000000043f057899 */ /* 0x000fc80008011605 */
[----:B------:R-:W-:-:S04]  /*1550*/  ULOP3.LUT UR41, UR5, 0x3fff, URZ, 0xc0, !UPT ;  /* 0x00003fff05297892 */ /* 0x000fc8000f8ec03f */
        /* <DEDUP_REMOVED lines=17> */
.L_x_824:
[----:B------:R-:W-:-:S04]  /*1670*/  SHF.L.U32 R0, RZ, 0x1f, RZ ;  /* 0x0000001fff007819 */ /* 0x000fc800000006ff */
[----:B------:R-:W0:Y:S02]  /*1680*/  SYNCS.PHASECHK.TRANS64.TRYWAIT P0, [UR38+0x16800], R0 ;  /* 0x01680000ff0075a7 */ /* 0x000e240008000166 */
[----:B0-----:R-:W-:Y:S05]  /*1690*/  @!P0 BRA `(.L_x_825) ;  /* 0x0000010000888947 */ /* 0x001fea0003800000 */
.L_x_976:
[----:B------:R-:W-:-:S06]  /*16a0*/  ULOP3.LUT UR4, UR45, 0x1, URZ, 0xfc, !UPT ;  /* 0x000000012d047892 */ /* 0x000fcc000f8efc3f */
[----:B0-----:R-:W-:-:S05]  /*16b0*/  IMAD.U32 R3, RZ, RZ, UR4 ;  /* 0x00000004ff037e24 */ /* 0x001fca000f8e00ff */
[----:B------:R-:W-:-:S13]  /*16c0*/  ISETP.NE.AND P0, PT, R3, 0x3, PT ;  /* 0x000000030300780c */ /* 0x000fda0003f05270 */
[----:B------:R-:W-:Y:S05]  /*16d0*/  @!P0 BRA `(.L_x_826) ;  /* 0x0000000000048947 */ /* 0x000fea0003800000 */
[----:B------:R-:W-:Y:S01]  /*16e0*/  BPT.TRAP 0x1 ;  /* 0x000000040000795c */ /* 0x000fe20000300000 */
.L_x_826:
[----:B------:R0:W1:Y:S01]  /*16f0*/  SYNCS.PHASECHK.TRANS64.TRYWAIT P2, [UR38+0x16830], R0 ;  /* 0x01683000ff0075a7 */ /* 0x0000620008040166 */
[----:B------:R-:W-:Y:S05]  /*1700*/  @!P0 BRA `(.L_x_827) ;  /* 0x0000000000048947 */ /* 0x000fea0003800000 */
[----:B------:R-:W-:Y:S01]  /*1710*/  BPT.TRAP 0x1 ;  /* 0x000000040000795c */ /* 0x000fe20000300000 */
.L_x_827:
[----:B------:R-:W-:Y:S01]  /*1720*/  IMAD.U32 R12, RZ, RZ, UR41 ;  /* 0x00000029ff0c7e24 */ /* 0x000fe2000f8e00ff */
[----:B------:R-:W-:-:S04]  /*1730*/  ISETP.NE.AND P1, PT, R19, RZ, PT ;  /* 0x000000ff1300720c */ /* 0x000fc80003f25270 */
[----:B------:R-:W-:Y:S01]  /*1740*/  LOP3.LUT R12, R12, 0x10000, RZ, 0xfc, !PT ;  /* 0x000100000c0c7812 */ /* 0x000fe200078efcff */
[----:B-1----:R-:W-:Y:S08]  /*1750*/  @P2 BRA `(.L_x_828) ;  /* 0x0000000000082947 */ /* 0x002ff00003800000 */
[----:B------:R-:W1:Y:S02]  /*1760*/  SYNCS.PHASECHK.TRANS64.TRYWAIT P2, [UR38+0x16830], R0 ;  /* 0x01683000ff0075a7 */ /* 0x000e640008040166 */
[----:B-1----:R-:W-:Y:S05]  /*1770*/  @!P2 BRA `(.L_x_829) ;  /* 0x000001000068a947 */ /* 0x002fea0003800000 */
.L_x_828:
[----:B------:R-:W-:Y:S05]  /*1780*/  WARPSYNC.ALL ;  /* 0x0000000000007948 */ /* 0x000fea0003800000 */
[----:B------:R-:W-:Y:S01]  /*1790*/  IMAD.MOV.U32 R13, RZ, RZ, 0x40000040 ;  /* 0x40000040ff0d7424 */ /* 0x000fe200078e00ff */
[----:B------:R-:W-:Y:S01]  /*17a0*/  UIADD3 UR4, UR38, 0xe400, URZ ;  /* 0x0000e40026047890 */ /* 0x000fe2000fffe03f */
[C---:B------:R-:W-:Y:S01]  /*17b0*/  R2UR UR8, R12.reuse ;  /* 0x000000000c0872ca */ /* 0x040fe200000e0000 */
[----:B------:R-:W-:Y:S02]  /*17c0*/  WARPGROUP.ARRIVE ;  /* 0x00000000000079c5 */ /* 0x000fe40000000000 */
[----:B------:R-:W-:Y:S01]  /*17d0*/  R2UR UR9, R13 ;  /* 0x000000000d0972ca */ /* 0x000fe200000e0000 */
[----:B------:R-:W-:Y:S01]  /*17e0*/  USHF.R.U32.HI UR4, URZ, 0x4, UR4 ;  /* 0x000000043f047899 */ /* 0x000fe20008011604 */
[----:B------:R-:W-:Y:S01]  /*17f0*/  R2UR UR16, R12 ;  /* 0x000000000c1072ca */ /* 0x000fe200000e0000 */
[----:B------:R-:W-:Y:S01]  /*1800*/  UMOV UR11, 0x40000040 ;  /* 0x40000040000b7882 */ /* 0x000fe20000000000 */
[----:B------:R-:W-:Y:S01]  /*1810*/  UMOV UR13, 0x40000040 ;  /* 0x40000040000d7882 */ /* 0x000fe20000000000 */
[----:B------:R-:W-:Y:S01]  /*1820*/  ULOP3.LUT UR4, UR4, 0x3fff, URZ, 0xc0, !UPT ;  /* 0x00003fff04047892 */ /* 0x000fe2000f8ec03f */
[----:B-1----:R-:W-:Y:S01]  /*1830*/  LOP3.LUT R3, R88, 0xffffff80, RZ, 0xc0, !PT ;  /* 0xffffff8058037812 */ /* 0x002fe200078ec0ff */
[----:B------:R-:W-:Y:S01]  /*1840*/  UMOV UR15, 0x40000040 ;  /* 0x40000040000f7882 */ /* 0x000fe20000000000 */
[----:B------:R-:W-:Y:S01]  /*1850*/  UMOV UR17, 0x40000040 ;  /* 0x4000004000117882 */ /* 0x000fe20000000000 */
[----:B------:R-:W-:Y:S01]  /*1860*/  ULOP3.LUT UR24, UR4, 0x10000, URZ, 0xfc, !UPT ;  /* 0x0001000004187892 */ /* 0x000fe2000f8efc3f */
[----:B------:R-:W-:Y:S01]  /*1870*/  LEA.HI R89, R89, R18, RZ, 0x2 ;  /* 0x0000001259597211 */ /* 0x000fe200078f10ff */
[----:B------:R-:W-:Y:S01]  /*1880*/  UMOV UR19, 0x40000040 ;  /* 0x4000004000137882 */ /* 0x000fe20000000000 */
[----:B------:R-:W-:Y:S01]  /*1890*/  IMAD.IADD R5, R18, 0x1, -R3 ;  /* 0x0000000112057824 */ /* 0x000fe200078e0a03 */
[----:B------:R-:W-:Y:S01]  /*18a0*/  UIADD3 UR14, UR24, 0x4, URZ ;  /* 0x00000004180e7890 */ /* 0x000fe2000fffe03f */
[----:B------:R-:W-:Y:S01]  /*18b0*/  LOP3.LUT R89, R89, 0xfffffffc, RZ, 0xc0, !PT ;  /* 0xfffffffc59597812 */ /* 0x000fe200078ec0ff */
[----:B------:R-:W-:Y:S01]  /*18c0*/  UIADD3 UR12, UR16, 0x4, URZ ;  /* 0x00000004100c7890 */ /* 0x000fe2000fffe03f */
[----:B------:R-:W-:Y:S01]  /*18d0*/  IMAD.HI R6, R90, 0x55555556, RZ ;  /* 0x555555565a067827 */ /* 0x000fe200078e02ff */
[----:B------:R-:W-:Y:S01]  /*18e0*/  UMOV UR10, UR24 ;  /* 0x00000018000a7c82 */ /* 0x000fe20008000000 */
[----:B------:R-:W-:Y:S01]  /*18f0*/  UIADD3 UR18, UR24, 0x6, URZ ;  /* 0x0000000618127890 */ /* 0x000fe2000fffe03f */
[----:B------:R-:W-:Y:S01]  /*1900*/  HGMMA.64x128x16.F32.BF16 R24, gdesc[UR8], RZ, !UPT, gsb0 ;  /* 0x01e00000081879f0 */ /* 0x000fe2000c0018ff */
[----:B------:R-:W-:Y:S01]  /*1910*/  UIADD3 UR8, UR16, 0x2, URZ ;  /* 0x0000000210087890 */ /* 0x000fe2000fffe03f */
[----:B0-----:R-:W-:Y:S01]  /*1920*/  SHF.R.S32.HI R0, RZ, 0x1f, R5 ;  /* 0x0000001fff007819 */ /* 0x001fe20000011405 */
[----:B------:R-:W-:Y:S01]  /*1930*/  UIADD3 UR10, UR24, 0x2, URZ ;  /* 0x00000002180a7890 */ /* 0x000fe2000fffe03f */
[----:B------:R-:W-:Y:S01]  /*1940*/  IMAD.IADD R89, R18, 0x1, -R89 ;  /* 0x0000000112597824 */ /* 0x000fe200078e0a59 */
[----:B------:R-:W-:Y:S01]  /*1950*/  UMOV UR9, 0x40000040 ;  /* 0x4000004000097882 */ /* 0x000fe20000000000 */
[----:B------:R-:W-:Y:S01]  /*1960*/  UMOV UR11, 0x40000040 ;  /* 0x40000040000b7882 */ /* 0x000fe20000000000 */
[----:B------:R-:W-:Y:S01]  /*1970*/  UIADD3 UR16, UR16, 0x6, URZ ;  /* 0x0000000610107890 */ /* 0x000fe2000fffe03f */
[CC--:B------:R-:W-:Y:S01]  /*1980*/  LEA.HI R4, R0.reuse, R5.reuse, RZ, 0x2 ;  /* 0x0000000500047211 */ /* 0x0c0fe200078f10ff */
[----:B------:R-:W-:Y:S01]  /*1990*/  ULDC UR4, c[0x0][0x448] ;  /* 0x0001120000047ab9 */ /* 0x000fe20000000800 */
[----:B------:R-:W-:Y:S01]  /*19a0*/  LEA.HI R3, R0, R5, RZ, 0x5 ;  /* 0x0000000500037211 */ /* 0x000fe200078f28ff */
[----:B------:R-:W-:Y:S01]  /*19b0*/  UISETP.NE.AND UP0, UPT, UR4, 0x1, UPT ;  /* 0x000000010400788c */ /* 0x000fe2000bf05270 */
[--C-:B------:R-:W-:Y:S01]  /*19c0*/  SHF.R.S32.HI R0, RZ, 0x2, R4.reuse ;  /* 0x00000002ff007819 */ /* 0x100fe20000011404 */
[----:B------:R-:W-:Y:S01]  /*19d0*/  ULDC UR27, c[0x0][0x2f0] ;  /* 0x0000bc00001b7ab9 */ /* 0x000fe20000000800 */
[----:B------:R-:W-:Y:S01]  /*19e0*/  SHF.R.S32.HI R7, RZ, 0x1f, R4 ;  /* 0x0000001fff077819 */ /* 0x000fe20000011404 */
[----:B------:R-:W-:Y:S01]  /*19f0*/  ULDC UR6, c[0x0][0x288] ;  /* 0x0000a20000067ab9 */ /* 0x000fe20000000800 */
[----:B------:R-:W-:Y:S01]  /*1a00*/  SHF.R.S32.HI R3, RZ, 0x5, R3 ;  /* 0x00000005ff037819 */ /* 0x000fe20000011403 */
[----:B------:R-:W-:Y:S01]  /*1a10*/  IMAD.U32 R8, RZ, RZ, UR6 ;  /* 0x00000006ff087e24 */ /* 0x000fe2000f8e00ff */
[----:B------:R-:W-:Y:S01]  /*1a20*/  LEA.HI R7, R7, R0, RZ, 0x3 ;  /* 0x0000000007077211 */ /* 0x000fe200078f18ff */
[----:B------:R-:W-:Y:S01]  /*1a30*/  ULDC UR25, c[0x0][0x9dc] ;  /* 0x0002770000197ab9 */ /* 0x000fe20000000800 */
[----:B------:R-:W-:Y:S01]  /*1a40*/  LEA.HI R9, R6, R6, RZ, 0x1 ;  /* 0x0000000606097211 */ /* 0x000fe200078f08ff */
[----:B------:R-:W-:Y:S01]  /*1a50*/  ULOP3.LUT UR25, URZ, UR25, URZ, 0x33, !UPT ;  /* 0x000000193f197292 */ /* 0x000fe2000f8e333f */
[----:B------:R-:W-:Y:S01]  /*1a60*/  LEA R6, R3, UR40, 0x4 ;  /* 0x0000002803067c11 */ /* 0x000fe2000f8e20ff */
[----:B------:R-:W-:Y:S01]  /*1a70*/  @UP0 ULDC UR4, c[0x0][0x44c] ;  /* 0x0001130000040ab9 */ /* 0x000fe20000000800 */
[----:B------:R-:W-:Y:S01]  /*1a80*/  LOP3.LUT R7, R7, 0xfffffff8, RZ, 0xc0, !PT ;  /* 0xfffffff807077812 */ /* 0x000fe200078ec0ff */
[----:B------:R-:W-:Y:S01]  /*1a90*/  IMAD R9, R9, -0x3, R90 ;  /* 0xfffffffd09097824 */ /* 0x000fe200078e025a */
[----:B------:R-:W-:-:S02]  /*1aa0*/  LEA.HI R3, R89, R89, RZ, 0x1 ;  /* 0x0000005959037211 */ /* 0x000fc400078f08ff */
[----:B------:R-:W-:Y:S02]  /*1ab0*/  IADD3 R6, R6, R0, -R7 ;  /* 0x0000000006067210 */ /* 0x000fe40007ffe807 */
[----:B------:R-:W-:Y:S01]  /*1ac0*/  LOP3.LUT R0, R3, 0x1ffffffe, RZ, 0xc0, !PT ;  /* 0x1ffffffe03007812 */ /* 0x000fe200078ec0ff */
[----:B------:R-:W-:Y:S01]  /*1ad0*/  IMAD.U32 R3, RZ, RZ, UR38 ;  /* 0x00000026ff037e24 */ /* 0x000fe2000f8e00ff */
[----:B------:R-:W-:Y:S01]  /*1ae0*/  PLOP3.LUT P2, PT, PT, PT, UP0, 0x80, 0x0 ;  /* 0x000000000000781c */ /* 0x000fe20003f4f008 */
[----:B------:R-:W-:Y:S01]  /*1af0*/  IMAD R9, R9, 0x40, R6 ;  /* 0x0000004009097824 */ /* 0x000fe200078e0206 */
[----:B------:R-:W-:Y:S01]  /*1b00*/  PLOP3.LUT P3, PT, PT, PT, UP0, 0x80, 0x0 ;  /* 0x000000000000781c */ /* 0x000fe20003f6f008 */
[----:B------:R-:W-:Y:S01]  /*1b10*/  IMAD.IADD R0, R89, 0x1, -R0 ;  /* 0x0000000159007824 */ /* 0x000fe200078e0a00 */
[----:B------:R-:W-:Y:S01]  /*1b20*/  LEA R100, R22, 0xffffff80, 0x7 ;  /* 0xffffff8016647811 */ /* 0x000fe200078e38ff */
[----:B------:R-:W-:Y:S02]  /*1b30*/  @!P1 VIADD R3, R3, 0x16840 ;  /* 0x0001684003039836 */ /* 0x000fe40000000000 */
[----:B------:R-:W-:-:S02]  /*1b40*/  IMAD R0, R0, 0x8, R9 ;  /* 0x0000000800007824 */ /* 0x000fc400078e0209 */
[----:B------:R-:W-:Y:S02]  /*1b50*/  IMAD.MOV.U32 R9, RZ, RZ, -0x80 ;  /* 0xffffff80ff097424 */ /* 0x000fe400078e00ff */
[----:B------:R-:W-:Y:S02]  /*1b60*/  IMAD.MOV.U32 R7, RZ, RZ, R0 ;  /* 0x000000ffff077224 */ /* 0x000fe400078e0000 */
[----:B------:R-:W-:Y:S01]  /*1b70*/  @P2 IMAD.HI.U32 R6, R0, UR4, RZ ;  /* 0x0000000400062c27 */ /* 0x000fe2000f8e00ff */
[----:B------:R-:W-:-:S03]  /*1b80*/  @UP0 ULDC UR4, c[0x0][0x450] ;  /* 0x0001140000040ab9 */ /* 0x000fc60000000800 */
[----:B------:R-:W-:Y:S01]  /*1b90*/  IMAD R11, R22, R9, 0x80 ;  /* 0x00000080160b7424 */ /* 0x000fe200078e0209 */
[----:B------:R-:W-:Y:S01]  /*1ba0*/  @P3 SHF.R.U32.HI R7, RZ, UR4, R6 ;  /* 0x00000004ff073c19 */ /* 0x000fe20008011606 */
[----:B------:R-:W-:Y:S01]  /*1bb0*/  ULDC.64 UR4, c[0x0][0x9e0] ;  /* 0x0002780000047ab9 */ /* 0x000fe20000000a00 */
[----:B------:R-:W-:Y:S01]  /*1bc0*/  LOP3.LUT R6, R4, 0x7ffffffc, RZ, 0xc0, !PT ;  /* 0x7ffffffc04067812 */ /* 0x000fe200078ec0ff */
[----:B------:R-:W-:Y:S01]  /*1bd0*/  UISETP.GE.AND UP1, UPT, UR5, 0x1, UPT ;  /* 0x000000010500788c */ /* 0x000fe2000bf26270 */
[----:B------:R-:W-:Y:S01]  /*1be0*/  @!P1 PRMT R4, RZ, 0x654, R3 ;  /* 0x00000654ff049816 */ /* 0x000fe20000000003 */
[----:B------:R-:W0:Y:S02]  /*1bf0*/  SHFL.IDX PT, R9, R7, RZ, 0x1c1f ;  /* 0x001c1fff07097589 */ /* 0x000e2400000e0000 */
[----:B------:R-:W-:Y:S02]  /*1c00*/  IMAD.IADD R3, R5, 0x1, -R6 ;  /* 0x0000000105037824 */ /* 0x000fe400078e0a06 */
[----:B------:R-:W-:Y:S01]  /*1c10*/  VIADD R6, R11, 0x1 ;  /* 0x000000010b067836 */ /* 0x000fe20000000000 */
[----:B------:R-:W-:-:S03]  /*1c20*/  PLOP3.LUT P2, PT, PT, PT, UP1, 0x40, 0x0 ;  /* 0x000000000000781c */ /* 0x000fc60003f4e818 */
[----:B------:R-:W-:-:S04]  /*1c30*/  IMAD R5, R3, -0x2, R6 ;  /* 0xfffffffe03057824 */ /* 0x000fc800078e0206 */
[----:B------:R-:W-:-:S04]  /*1c40*/  IMAD R5, R16, UR27, R5 ;  /* 0x0000001b10057c24 */ /* 0x000fc8000f8e0205 */
[----:B------:R-:W-:-:S04]  /*1c50*/  IMAD.IADD R5, R5, 0x1, -R8 ;  /* 0x0000000105057824 */ /* 0x000fc800078e0a08 */
[C---:B------:R-:W-:Y:S02]  /*1c60*/  VIADD R102, R5.reuse, UR4 ;  /* 0x0000000405667c36 */ /* 0x040fe40008000000 */
[----:B------:R-:W-:-:S04]  /*1c70*/  VIADD R19, R5, UR25 ;  /* 0x0000001905137c36 */ /* 0x000fc80008000000 */
[----:B0-----:R-:W-:Y:S01]  /*1c80*/  IMAD.IADD R6, R19, 0x1, R9 ;  /* 0x0000000113067824 */ /* 0x001fe200078e0209 */
[----:B------:R-:W-:Y:S02]  /*1c90*/  WARPGROUP.DEPBAR.LE gsb0, 0x0 ;  /* 0x00008000000079c5 */ /* 0x000fe40000010000 */
[----:B------:R-:W-:-:S06]  /*1ca0*/  WARPGROUP.ARRIVE ;  /* 0x00000000000079c5 */ /* 0x000fcc0000000000 */
[----:B------:R-:W-:Y:S03]  /*1cb0*/  HGMMA.64x128x16.F32.BF16 R24, gdesc[UR8], R24, gsb0 ;  /* 0x01e00000081879f0 */ /* 0x000fe60008001818 */
[----:B------:R-:W-:Y:S02]  /*1cc0*/  WARPGROUP.DEPBAR.LE gsb0, 0x0 ;  /* 0x00008000000079c5 */ /* 0x000fe40000010000 */
[----:B------:R-:W-:-:S07]  /*1cd0*/  WARPGROUP.ARRIVE ;  /* 0x00000000000079c5 */ /* 0x000fce0000000000 */
[----:B------:R-:W-:Y:S03]  /*1ce0*/  HGMMA.64x128x16.F32.BF16 R24, gdesc[UR12], R24, gsb0 ;  /* 0x01e000000c1879f0 */ /* 0x000fe60008001818 */
[----:B------:R-:W-:Y:S02]  /*1cf0*/  WARPGROUP.DEPBAR.LE gsb0, 0x0 ;  /* 0x00008000000079c5 */ /* 0x000fe40000010000 */
[----:B------:R-:W-:-:S07]  /*1d00*/  WARPGROUP.ARRIVE ;  /* 0x00000000000079c5 */ /* 0x000fce0000000000 */
[----:B------:R-:W-:Y:S03]  /*1d10*/  HGMMA.64x128x16.F32.BF16 R24, gdesc[UR16], R24, gsb0 ;  /* 0x01e00000101879f0 */ /* 0x000fe60008001818 */
[----:B------:R-:W-:Y:S02]  /*1d20*/  WARPGROUP.DEPBAR.LE gsb0, 0x0 ;  /* 0x00008000000079c5 */ /* 0x000fe40000010000 */
[----:B------:R0:W-:Y:S02]  /*1d30*/  @!P1 SYNCS.ARRIVE.TRANS64.RED.A1T0 RZ, [R4+URZ], RZ ;  /* 0x000000ff04ff99a7 */ /* 0x0001e4000810043f */
[----:B0-----:R-:W-:-:S04]  /*1d40*/  IMAD R4, R16, UR27, R11 ;  /* 0x0000001b10047c24 */ /* 0x001fc8000f8e020b */
[----:B------:R-:W-:-:S05]  /*1d50*/  IMAD R15, R3, -0x2, R4 ;  /* 0xfffffffe030f7824 */ /* 0x000fca00078e0204 */
[----:B------:R-:W-:Y:S01]  /*1d60*/  VIADDMNMX R5, R9, R102, R15, PT ;  /* 0x0000006609057246 */ /* 0x000fe2000380010f */
[----:B------:R-:W-:Y:S06]  /*1d70*/  @P2 BRA `(.L_x_830) ;  /* 0x00000000005c2947 */ /* 0x000fec0003800000 */
[----:B------:R-:W-:Y:S01]  /*1d80*/  IMAD R9, R16, UR27, R9 ;  /* 0x0000001b10097c24 */ /* 0x000fe2000f8e0209 */
[----:B------:R-:W-:Y:S03]  /*1d90*/  BSSY B0, `(.L_x_831) ;  /* 0x0000011000007945 */ /* 0x000fe60003800000 */
[----:B------:R-:W-:-:S05]  /*1da0*/  IMAD.IADD R9, R9, 0x1, -R8 ;  /* 0x0000000109097824 */ /* 0x000fca00078e0a08 */
[----:B------:R-:W-:-:S13]  /*1db0*/  ISETP.GT.AND P2, PT, R9, -0x1, PT ;  /* 0xffffffff0900780c */ /* 0x000fda0003f44270 */
[----:B------:R-:W-:Y:S05]  /*1dc0*/  @P2 BRA `(.L_x_832) ;  /* 0x0000000000202947 */ /* 0x000fea0003800000 */
[----:B------:R-:W-:Y:S01]  /*1dd0*/  UISETP.NE.AND UP2, UPT, UR5, 0x1, UPT ;  /* 0x000000010500788c */ /* 0x000fe2000bf45270 */
[----:B------:R-:W-:-:S05]  /*1de0*/  LOP3.LUT R9, RZ, R9, RZ, 0x33, !PT ;  /* 0x00000009ff097212 */ /* 0x000fca00078e33ff */
[----:B------:R-:W-:-:S05]  /*1df0*/  PLOP3.LUT P2, PT, PT, PT, UP2, 0x80, 0x0 ;  /* 0x000000000000781c */ /* 0x000fca0003f4f028 */
[----:B------:R-:W-:-:S08]  /*1e00*/  @UP2 ULDC.64 UR6, c[0x0][0x9e8] ;  /* 0x00027a0000062ab9 */ /* 0x000fd00000000a00 */
[----:B------:R-:W-:-:S05]  /*1e10*/  @P2 IMAD.HI.U32 R4, R9, UR6, RZ ;  /* 0x0000000609042c27 */ /* 0x000fca000f8e00ff */
[----:B------:R-:W-:-:S04]  /*1e20*/  @P2 SHF.R.U32.HI R9, RZ, UR7, R4 ;  /* 0x00000007ff092c19 */ /* 0x000fc80008011604 */
[----:B------:R-:W-:Y:S01]  /*1e30*/  LOP3.LUT R9, RZ, R9, RZ, 0x33, !PT ;  /* 0x00000009ff097212 */ /* 0x000fe200078e33ff */
[----:B------:R-:W-:Y:S06]  /*1e40*/  BRA `(.L_x_833) ;  /* 0x0000000000147947 */ /* 0x000fec0003800000 */
.L_x_832:
[----:B------:R-:W-:-:S06]  /*1e50*/  UISETP.NE.AND UP2, UPT, UR5, 0x1, UPT ;  /* 0x000000010500788c */ /* 0x000fcc000bf45270 */
[----:B------:R-:W-:-:S05]  /*1e60*/  PLOP3.LUT P2, PT, PT, PT, UP2, 0x80, 0x0 ;  /* 0x000000000000781c */ /* 0x000fca0003f4f028 */
[----:B------:R-:W-:-:S08]  /*1e70*/  @UP2 ULDC.64 UR6, c[0x0][0x9e8] ;  /* 0x00027a0000062ab9 */ /* 0x000fd00000000a00 */
[----:B------:R-:W-:-:S05]  /*1e80*/  @P2 IMAD.HI.U32 R4, R9, UR6, RZ ;  /* 0x0000000609042c27 */ /* 0x000fca000f8e00ff */
[----:B------:R-:W-:-:S07]  /*1e90*/  @P2 SHF.R.U32.HI R9, RZ, UR7, R4 ;  /* 0x00000007ff092c19 */ /* 0x000fce0008011604 */
.L_x_833:
[----:B------:R-:W-:Y:S05]  /*1ea0*/  BSYNC B0 ;  /* 0x0000000000007941 */ /* 0x000fea0003800000 */
.L_x_831:
[----:B------:R-:W-:-:S04]  /*1eb0*/  IMAD R4, R9, UR5, -R100 ;  /* 0x0000000509047c24 */ /* 0x000fc8000f8e0a64 */
[----:B------:R-:W-:-:S05]  /*1ec0*/  IMAD R4, R3, -0x2, R4 ;  /* 0xfffffffe03047824 */ /* 0x000fca00078e0204 */
[----:B------:R-:W-:Y:S02]  /*1ed0*/  VIMNMX R6, R6, R4, !PT ;  /* 0x0000000406067248 */ /* 0x000fe40007fe0100 */
[----:B------:R-:W-:-:S07]  /*1ee0*/  VIADDMNMX R5, R4, UR5, R5, PT ;  /* 0x0000000504057c46 */ /* 0x000fce000b800105 */
.L_x_830:
[C---:B------:R-:W-:Y:S01]  /*1ef0*/  ISETP.GE.AND P4, PT, R11.reuse, 0x9, PT ;  /* 0x000000090b00780c */ /* 0x040fe20003f86270 */
[----:B------:R-:W0:Y:S01]  /*1f00*/  SHFL.IDX PT, R7, R7, 0x1, 0x1c1f ;  /* 0x003c1f0007077f89 */ /* 0x000e2200000e0000 */
[C---:B------:R-:W-:Y:S02]  /*1f10*/  ISETP.GE.AND P2, PT, R11.reuse, 0x2, PT ;  /* 0x000000020b00780c */ /* 0x040fe40003f46270 */
[----:B------:R-:W-:Y:S02]  /*1f20*/  ISETP.GE.AND P5, PT, R11, 0xa, PT ;  /* 0x0000000a0b00780c */ /* 0x000fe40003fa6270 */
[----:B------:R-:W-:Y:S02]  /*1f30*/  LOP3.LUT R18, R18, 0xfffffffd, RZ, 0xc0, !PT ;  /* 0xfffffffd12127812 */ /* 0x000fe400078ec0ff */
[----:B------:R-:W-:-:S04]  /*1f40*/  ISETP.GT.AND P3, PT, R6, 0x1, !P2 ;  /* 0x000000010600780c */ /* 0x000fc80005764270 */
[----:B------:R-:W-:Y:S02]  /*1f50*/  ISETP.LT.OR P3, PT, R5, 0x2, P3 ;  /* 0x000000020500780c */ /* 0x000fe40001f61670 */
[----:B------:R-:W-:Y:S02]  /*1f60*/  @P4 LOP3.LUT R18, R18, 0x2, RZ, 0xfc, !PT ;  /* 0x0000000212124812 */ /* 0x000fe400078efcff */
[----:B------:R-:W-:Y:S02]  /*1f70*/  FSEL R134, R25, -INF , !P3 ;  /* 0xff80000019867808 */ /* 0x000fe40005800000 */
[----:B------:R-:W-:Y:S02]  /*1f80*/  LOP3.LUT R18, R18, 0xfffffffb, RZ, 0xc0, !PT ;  /* 0xfffffffb12127812 */ /* 0x000fe400078ec0ff */
[----:B------:R-:W-:Y:S02]  /*1f90*/  ISETP.GT.AND P4, PT, R6, 0x8, !P4 ;  /* 0x000000080600780c */ /* 0x000fe40006784270 */
[----:B------:R-:W-:-:S02]  /*1fa0*/  @P5 LOP3.LUT R18, R18, 0x4, RZ, 0xfc, !PT ;  /* 0x0000000412125812 */ /* 0x000fc400078efcff */
[----:B------:R-:W-:Y:S01]  /*1fb0*/  ISETP.GT.AND P3, PT, R6, 0x9, !P5 ;  /* 0x000000090600780c */ /* 0x000fe20006f64270 */
[----:B0-----:R-:W-:Y:S01]  /*1fc0*/  IMAD.IADD R9, R19, 0x1, R7 ;  /* 0x0000000113097824 */ /* 0x001fe200078e0207 */
[----:B------:R-:W-:Y:S02]  /*1fd0*/  ISETP.GE.AND P5, PT, R11, 0x11, PT ;  /* 0x000000110b00780c */ /* 0x000fe40003fa6270 */
[C---:B------:R-:W-:Y:S02]  /*1fe0*/  ISETP.LT.OR P4, PT, R5.reuse, 0x9, P4 ;  /* 0x000000090500780c */ /* 0x040fe40002781670 */
[----:B------:R-:W-:Y:S02]  /*1ff0*/  ISETP.LT.OR P3, PT, R5, 0xa, P3 ;  /* 0x0000000a0500780c */ /* 0x000fe40001f61670 */
[----:B------:R-:W-:Y:S02]  /*2000*/  FSEL R130, R28, -INF , !P4 ;  /* 0xff8000001c827808 */ /* 0x000fe40006000000 */
[----:B------:R-:W-:-:S02]  /*2010*/  ISETP.GE.AND P4, PT, R11, 0x12, PT ;  /* 0x000000120b00780c */ /* 0x000fc40003f86270 */
[----:B------:R-:W-:Y:S02]  /*2020*/  LOP3.LUT R18, R18, 0xfffffff7, RZ, 0xc0, !PT ;  /* 0xfffffff712127812 */ /* 0x000fe400078ec0ff */
[----:B------:R-:W-:Y:S02]  /*2030*/  FSEL R132, R29, -INF , !P3 ;  /* 0xff8000001d847808 */ /* 0x000fe40005800000 */
[----:B------:R-:W-:Y:S02]  /*2040*/  ISETP.GT.AND P3, PT, R6, 0x10, !P5 ;  /* 0x000000100600780c */ /* 0x000fe40006f64270 */
[----:B------:R-:W-:Y:S02]  /*2050*/  @P5 LOP3.LUT R18, R18, 0x8, RZ, 0xfc, !PT ;  /* 0x0000000812125812 */ /* 0x000fe400078efcff */
[----:B------:R-:W-:Y:S02]  /*2060*/  ISETP.LT.OR P3, PT, R5, 0x11, P3 ;  /* 0x000000110500780c */ /* 0x000fe40001f61670 */
[----:B------:R-:W-:-:S02]  /*2070*/  LOP3.LUT R18, R18, 0xfdffffff, RZ, 0xc0, !PT ;  /* 0xfdffffff12127812 */ /* 0x000fc400078ec0ff */
[----:B------:R-:W-:Y:S02]  /*2080*/  FSEL R128, R32, -INF , !P3 ;  /* 0xff80000020807808 */ /* 0x000fe40005800000 */
[----:B------:R-:W-:Y:S02]  /*2090*/  @P4 LOP3.LUT R18, R18, 0x2000000, RZ, 0xfc, !PT ;  /* 0x0200000012124812 */ /* 0x000fe400078efcff */
[----:B------:R-:W-:Y:S02]  /*20a0*/  ISETP.GT.AND P3, PT, R6, 0x11, !P4 ;  /* 0x000000110600780c */ /* 0x000fe40006764270 */
[----:B------:R-:W-:Y:S02]  /*20b0*/  ISETP.GE.AND P4, PT, R11, 0x19, PT ;  /* 0x000000190b00780c */ /* 0x000fe40003f86270 */
[----:B------:R-:W-:Y:S02]  /*20c0*/  ISETP.LT.OR P3, PT, R5, 0x12, P3 ;  /* 0x000000120500780c */ /* 0x000fe40001f61670 */
[----:B------:R-:W-:-:S02]  /*20d0*/  LOP3.LUT R18, R18, 0xfeffffff, RZ, 0xc0, !PT ;  /* 0xfeffffff12127812 */ /* 0x000fc400078ec0ff */
[----:B------:R-:W-:Y:S02]  /*20e0*/  FSEL R126, R33, -INF , !P3 ;  /* 0xff800000217e7808 */ /* 0x000fe40005800000 */
[----:B------:R-:W-:-:S04]  /*20f0*/  ISETP.GT.AND P3, PT, R6, 0x18, !P4 ;  /* 0x000000180600780c */ /* 0x000fc80006764270 */
[----:B------:R-:W-:Y:S02]  /*2100*/  ISETP.LT.OR P3, PT, R5, 0x19, P3 ;  /* 0x000000190500780c */ /* 0x000fe40001f61670 */
[----:B------:R-:W-:Y:S02]  /*2110*/  @P4 LOP3.LUT R18, R18, 0x1000000, RZ, 0xfc, !PT ;  /* 0x0100000012124812 */ /* 0x000fe400078efcff */
[----:B------:R-:W-:Y:S02]  /*2120*/  ISETP.GE.AND P4, PT, R11, 0x1a, PT ;  /* 0x0000001a0b00780c */ /* 0x000fe40003f86270 */
[----:B------:R-:W-:Y:S02]  /*2130*/  LOP3.LUT R18, R18, 0xff7fffff, RZ, 0xc0, !PT ;  /* 0xff7fffff12127812 */ /* 0x000fe400078ec0ff */
[----:B------:R-:W-:Y:S02]  /*2140*/  FSEL R98, R36, -INF , !P3 ;  /* 0xff80000024627808 */ /* 0x000fe40005800000 */
[----:B------:R-:W-:-:S04]  /*2150*/  ISETP.GT.AND P3, PT, R6, 0x19, !P4 ;  /* 0x000000190600780c */ /* 0x000fc80006764270 */
[----:B------:R-:W-:-:S03]  /*2160*/  ISETP.LT.OR P3, PT, R5, 0x1a, P3 ;  /* 0x0000001a0500780c */ /* 0x000fc60001f61670 */
        /* <DEDUP_REMOVED lines=110> */
[----:B------:R-:W-:Y:S02]  /*2850*/  FSEL R20, R73, -INF , !P3 ;  /* 0xff80000049147808 */ /* 0x000fe40005800000 */
[----:B------:R-:W-:Y:S02]  /*2860*/  LOP3.LUT R18, R18, 0xffffffef, RZ, 0xc0, !PT ;  /* 0xffffffef12127812 */ /* 0x000fe400078ec0ff */
[----:B------:R-:W-:-:S04]  /*2870*/  ISETP.GT.AND P3, PT, R6, 0x68, !P4 ;  /* 0x000000680600780c */ /* 0x000fc80006764270 */
[----:B------:R-:W-:-:S03]  /*2880*/  ISETP.LT.OR P3, PT, R5, 0x69, P3 ;  /* 0x000000690500780c */ /* 0x000fc60001f61670 */
[----:B------:R-:W-:Y:S02]  /*2890*/  @P4 LOP3.LUT R18, R18, 0x10, RZ, 0xfc, !PT ;  /* 0x0000001012124812 */ /* 0x000fe400078efcff */
[----:B------:R-:W-:Y:S02]  /*28a0*/  ISETP.GE.AND P4, PT, R11, 0x6a, PT ;  /* 0x0000006a0b00780c */ /* 0x000fe40003f86270 */
[----:B------:R-:W-:Y:S02]  /*28b0*/  FSEL R76, R76, -INF , !P3 ;  /* 0xff8000004c4c7808 */ /* 0x000fe40005800000 */
[----:B------:R-:W-:Y:S02]  /*28c0*/  ISETP.GT.AND P3, PT, R6, 0x69, !P4 ;  /* 0x000000690600780c */ /* 0x000fe40006764270 */
[----:B------:R-:W-:Y:S02]  /*28d0*/  LOP3.LUT R18, R18, 0xfbffffff, RZ, 0xc0, !PT ;  /* 0xfbffffff12127812 */ /* 0x000fe400078ec0ff */
[----:B------:R-:W-:-:S04]  /*28e0*/  ISETP.LT.OR P3, PT, R5, 0x6a, P3 ;  /* 0x0000006a0500780c */ /* 0x000fc80001f61670 */
[----:B------:R-:W-:Y:S02]  /*28f0*/  FSEL R14, R77, -INF , !P3 ;  /* 0xff8000004d0e7808 */ /* 0x000fe40005800000 */
[----:B------:R-:W-:Y:S02]  /*2900*/  ISETP.GE.AND P3, PT, R11, 0x71, PT ;  /* 0x000000710b00780c */ /* 0x000fe40003f66270 */
[----:B------:R-:W-:Y:S02]  /*2910*/  @P4 LOP3.LUT R18, R18, 0x4000000, RZ, 0xfc, !PT ;  /* 0x0400000012124812 */ /* 0x000fe400078efcff */
[----:B------:R-:W-:Y:S02]  /*2920*/  ISETP.GT.AND P4, PT, R6, 0x70, !P3 ;  /* 0x000000700600780c */ /* 0x000fe40005f84270 */
[----:B------:R-:W-:Y:S02]  /*2930*/  LOP3.LUT R18, R18, 0xfffffffe, RZ, 0xc0, !PT ;  /* 0xfffffffe12127812 */ /* 0x000fe400078ec0ff */
[----:B------:R-:W-:-:S04]  /*2940*/  ISETP.LT.OR P4, PT, R5, 0x71, P4 ;  /* 0x000000710500780c */ /* 0x000fc80002781670 */
[----:B------:R-:W-:Y:S02]  /*2950*/  FSEL R80, R80, -INF , !P4 ;  /* 0xff80000050507808 */ /* 0x000fe40006000000 */
[----:B------:R-:W-:-:S04]  /*2960*/  ISETP.GE.AND P4, PT, R11, 0x72, PT ;  /* 0x000000720b00780c */ /* 0x000fc80003f86270 */
[----:B------:R-:W-:-:S04]  /*2970*/  ISETP.GT.AND P5, PT, R6, 0x71, !P4 ;  /* 0x000000710600780c */ /* 0x000fc800067a4270 */
[----:B------:R-:W-:-:S04]  /*2980*/  ISETP.LT.OR P5, PT, R5, 0x72, P5 ;  /* 0x000000720500780c */ /* 0x000fc80002fa1670 */
[----:B------:R-:W-:Y:S02]  /*2990*/  FSEL R10, R81, -INF , !P5 ;  /* 0xff800000510a7808 */ /* 0x000fe40006800000 */
[----:B------:R-:W-:-:S04]  /*29a0*/  ISETP.GE.AND P5, PT, R11, 0x79, PT ;  /* 0x000000790b00780c */ /* 0x000fc80003fa6270 */
[----:B------:R-:W-:-:S04]  /*29b0*/  ISETP.GT.AND P6, PT, R6, 0x78, !P5 ;  /* 0x000000780600780c */ /* 0x000fc80006fc4270 */
[----:B------:R-:W-:-:S04]  /*29c0*/  ISETP.LT.OR P6, PT, R5, 0x79, P6 ;  /* 0x000000790500780c */ /* 0x000fc800037c1670 */
[----:B------:R-:W-:Y:S02]  /*29d0*/  FSEL R84, R84, -INF , !P6 ;  /* 0xff80000054547808 */ /* 0x000fe40007000000 */
[----:B------:R-:W-:-:S13]  /*29e0*/  ISETP.GE.AND P6, PT, R11, 0x1, PT ;  /* 0x000000010b00780c */ /* 0x000fda0003fc6270 */
[----:B------:R-:W-:Y:S02]  /*29f0*/  @P6 LOP3.LUT R18, R18, 0x1, RZ, 0xfc, !PT ;  /* 0x0000000112126812 */ /* 0x000fe400078efcff */
[----:B------:R-:W-:Y:S02]  /*2a00*/  ISETP.GT.AND P6, PT, R6, RZ, !P6 ;  /* 0x000000ff0600720c */ /* 0x000fe400077c4270 */
[----:B------:R-:W-:Y:S02]  /*2a10*/  LOP3.LUT R18, R18, 0xf7ffffff, RZ, 0xc0, !PT ;  /* 0xf7ffffff12127812 */ /* 0x000fe400078ec0ff */
[----:B------:R-:W-:-:S04]  /*2a20*/  ISETP.LT.OR P6, PT, R5, 0x1, P6 ;  /* 0x000000010500780c */ /* 0x000fc800037c1670 */
[----:B------:R-:W-:Y:S02]  /*2a30*/  FSEL R136, R24, -INF , !P6 ;  /* 0xff80000018887808 */ /* 0x000fe40007000000 */
[----:B------:R-:W-:-:S13]  /*2a40*/  ISETP.GE.AND P6, PT, R11, 0x7a, PT ;  /* 0x0000007a0b00780c */ /* 0x000fda0003fc6270 */
[----:B------:R-:W-:Y:S02]  /*2a50*/  @P6 LOP3.LUT R18, R18, 0x8000000, RZ, 0xfc, !PT ;  /* 0x0800000012126812 */ /* 0x000fe400078efcff */
[----:B------:R-:W-:-:S04]  /*2a60*/  ISETP.GT.AND P6, PT, R6, 0x79, !P6 ;  /* 0x000000790600780c */ /* 0x000fc800077c4270 */
[----:B------:R-:W-:Y:S02]  /*2a70*/  ISETP.LT.OR P6, PT, R5, 0x7a, P6 ;  /* 0x0000007a0500780c */ /* 0x000fe400037c1670 */
[----:B------:R-:W-:Y:S02]  /*2a80*/  VIADDMNMX R5, R7, R102, R15, PT ;  /* 0x0000006607057246 */ /* 0x000fe4000380010f */
[----:B------:R-:W-:Y:S02]  /*2a90*/  FSEL R24, R85, -INF , !P6 ;  /* 0xff80000055187808 */ /* 0x000fe40007000000 */
[----:B------:R-:W-:-:S13]  /*2aa0*/  PLOP3.LUT P6, PT, PT, PT, UP1, 0x40, 0x0 ;  /* 0x000000000000781c */ /* 0x000fda0003fce818 */
[----:B------:R-:W-:Y:S05]  /*2ab0*/  @P6 BRA `(.L_x_834) ;  /* 0x0000000000646947 */ /* 0x000fea0003800000 */
        /* <DEDUP_REMOVED lines=9> */
[----:B------:R-:W-:Y:S01]  /*2b50*/  @P6 IMAD.HI.U32 R6, R7, UR6, RZ ;  /* 0x0000000607066c27 */ /* 0x000fe2000f8e00ff */
[----:B------:R-:W-:-:S13]  /*2b60*/  PLOP3.LUT P6, PT, PT, PT, UP2, 0x80, 0x0 ;  /* 0x000000000000781c */ /* 0x000fda0003fcf028 */
[----:B------:R-:W-:-:S04]  /*2b70*/  @P6 SHF.R.U32.HI R7, RZ, UR7, R6 ;  /* 0x00000007ff076c19 */ /* 0x000fc80008011606 */
[----:B------:R-:W-:Y:S01]  /*2b80*/  LOP3.LUT R7, RZ, R7, RZ, 0x33, !PT ;  /* 0x00000007ff077212 */ /* 0x000fe200078e33ff */
[----:B------:R-:W-:Y:S06]  /*2b90*/  BRA `(.L_x_837) ;  /* 0x0000000000187947 */ /* 0x000fec0003800000 */
.L_x_836:
[----:B------:R-:W-:-:S06]  /*2ba0*/  UISETP.NE.AND UP2, UPT, UR5, 0x1, UPT ;  /* 0x000000010500788c */ /* 0x000fcc000bf45270 */
[----:B------:R-:W-:-:S05]  /*2bb0*/  PLOP3.LUT P6, PT, PT, PT, UP2, 0x80, 0x0 ;  /* 0x000000000000781c */ /* 0x000fca0003fcf028 */
[----:B------:R-:W-:-:S08]  /*2bc0*/  @UP2 ULDC.64 UR6, c[0x0][0x9e8] ;  /* 0x00027a0000062ab9 */ /* 0x000fd00000000a00 */
[----:B------:R-:W-:Y:S01]  /*2bd0*/  @P6 IMAD.HI.U32 R6, R7, UR6, RZ ;  /* 0x0000000607066c27 */ /* 0x000fe2000f8e00ff */
[----:B------:R-:W-:-:S13]  /*2be0*/  PLOP3.LUT P6, PT, PT, PT, UP2, 0x80, 0x0 ;  /* 0x000000000000781c */ /* 0x000fda0003fcf028 */
[----:B------:R-:W-:-:S07]  /*2bf0*/  @P6 SHF.R.U32.HI R7, RZ, UR7, R6 ;  /* 0x00000007ff076c19 */ /* 0x000fce0008011606 */
.L_x_837:
[----:B------:R-:W-:Y:S05]  /*2c00*/  BSYNC B0 ;  /* 0x0000000000007941 */ /* 0x000fea0003800000 */
.L_x_835:
[----:B------:R-:W-:-:S04]  /*2c10*/  IMAD R6, R7, UR5, -R100 ;  /* 0x0000000507067c24 */ /* 0x000fc8000f8e0a64 */
[----:B------:R-:W-:-:S05]  /*2c20*/  IMAD R6, R3, -0x2, R6 ;  /* 0xfffffffe03067824 */ /* 0x000fca00078e0206 */
[----:B------:R-:W-:Y:S02]  /*2c30*/  VIMNMX R9, R9, R6, !PT ;  /* 0x0000000609097248 */ /* 0x000fe40007fe0100 */
[----:B------:R-:W-:-:S07]  /*2c40*/  VIADDMNMX R5, R6, UR5, R5, PT ;  /* 0x0000000506057c46 */ /* 0x000fce000b800105 */
.L_x_834:
[----:B------:R-:W-:Y:S01]  /*2c50*/  ISETP.GT.AND P2, PT, R9, 0x1, !P2 ;  /* 0x000000010900780c */ /* 0x000fe20005744270 */
[----:B------:R-:W-:Y:S01]  /*2c60*/  ULDC UR6, c[0x0][0x988] ;  /* 0x0002620000067ab9 */ /* 0x000fe20000000800 */
[----:B------:R-:W-:Y:S01]  /*2c70*/  LOP3.LUT P6, RZ, R18, 0x8, RZ, 0xc0, !PT ;  /* 0x0000000812ff7812 */ /* 0x000fe200078cc0ff */
[----:B------:R-:W-:Y:S01]  /*2c80*/  @UP0 ULDC UR11, c[0x0][0x450] ;  /* 0x00011400000b0ab9 */ /* 0x000fe20000000800 */
[----:B------:R-:W-:Y:S02]  /*2c90*/  ISETP.LT.OR P2, PT, R5, 0x2, P2 ;  /* 0x000000020500780c */ /* 0x000fe40001741670 */
[----:B------:R-:W-:Y:S02]  /*2ca0*/  FMNMX.FTZ R7, R136, R134, !PT ;  /* 0x0000008688077209 */ /* 0x000fe40007810000 */
[----:B------:R-:W-:Y:S02]  /*2cb0*/  FSEL R120, R27, -INF , !P2 ;  /* 0xff8000001b787808 */ /* 0x000fe40005000000 */
[----:B------:R-:W-:-:S02]  /*2cc0*/  LOP3.LUT P2, RZ, R18, 0x2, RZ, 0xc0, !PT ;  /* 0x0000000212ff7812 */ /* 0x000fc4000784c0ff */
[----:B------:R-:W-:Y:S02]  /*2cd0*/  FMNMX.FTZ R7, R130, R7, !PT ;  /* 0x0000000782077209 */ /* 0x000fe40007810000 */
[----:B------:R-:W-:Y:S02]  /*2ce0*/  ISETP.GT.AND P2, PT, R9, 0x8, !P2 ;  /* 0x000000080900780c */ /* 0x000fe40005744270 */
[----:B------:R-:W-:Y:S02]  /*2cf0*/  FMNMX.FTZ R7, R132, R7, !PT ;  /* 0x0000000784077209 */ /* 0x000fe40007810000 */
[----:B------:R-:W-:Y:S02]  /*2d00*/  ISETP.LT.OR P2, PT, R5, 0x9, P2 ;  /* 0x000000090500780c */ /* 0x000fe40001741670 */
[----:B------:R-:W-:Y:S02]  /*2d10*/  FMNMX.FTZ R7, R128, R7, !PT ;  /* 0x0000000780077209 */ /* 0x000fe40007810000 */
[----:B------:R-:W-:-:S02]  /*2d20*/  FSEL R30, R30, -INF , !P2 ;  /* 0xff8000001e1e7808 */ /* 0x000fc40005000000 */
[----:B------:R-:W-:Y:S02]  /*2d30*/  LOP3.LUT P2, RZ, R18, 0x4, RZ, 0xc0, !PT ;  /* 0x0000000412ff7812 */ /* 0x000fe4000784c0ff */
[----:B------:R-:W-:Y:S02]  /*2d40*/  FMNMX.FTZ R7, R126, R7, !PT ;  /* 0x000000077e077209 */ /* 0x000fe40007810000 */
[----:B------:R-:W-:Y:S02]  /*2d50*/  ISETP.GT.AND P2, PT, R9, 0x9, !P2 ;  /* 0x000000090900780c */ /* 0x000fe40005744270 */
[----:B------:R-:W-:Y:S02]  /*2d60*/  FMNMX.FTZ R7, R98, R7, !PT ;  /* 0x0000000762077209 */ /* 0x000fe40007810000 */
[----:B------:R-:W-:Y:S02]  /*2d70*/  ISETP.LT.OR P2, PT, R5, 0xa, P2 ;  /* 0x0000000a0500780c */ /* 0x000fe40001741670 */
[----:B------:R-:W-:-:S02]  /*2d80*/  FMNMX.FTZ R7, R88, R7, !PT ;  /* 0x0000000758077209 */ /* 0x000fc40007810000 */
[----:B------:R-:W-:Y:S02]  /*2d90*/  FSEL R118, R31, -INF , !P2 ;  /* 0xff8000001f767808 */ /* 0x000fe40005000000 */
[----:B------:R-:W-:Y:S02]  /*2da0*/  ISETP.GT.AND P2, PT, R9, 0x10, !P6 ;  /* 0x000000100900780c */ /* 0x000fe40007744270 */
[----:B------:R-:W-:Y:S02]  /*2db0*/  FMNMX.FTZ R7, R96, R7, !PT ;  /* 0x0000000760077209 */ /* 0x000fe40007810000 */
[----:B------:R-:W-:Y:S02]  /*2dc0*/  ISETP.LT.OR P2, PT, R5, 0x11, P2 ;  /* 0x000000110500780c */ /* 0x000fe40001741670 */
[----:B------:R-:W-:Y:S02]  /*2dd0*/  LOP3.LUT P6, RZ, R18, 0x8000, RZ, 0xc0, !PT ;  /* 0x0000800012ff7812 */ /* 0x000fe400078cc0ff */
        /* <DEDUP_REMOVED lines=8> */
[----:B------:R-:W-:Y:S02]  /*2e60*/  LOP3.LUT P2, RZ, R18, 0x1000000, RZ, 0xc0, !PT ;  /* 0x0100000012ff7812 */ /* 0x000fe4000784c0ff */
[----:B------:R-:W-:Y:S02]  /*2e70*/  FMNMX.FTZ R7, R92, R7, !PT ;  /* 0x000000075c077209 */ /* 0x000fe40007810000 */
[----:B------:R-:W-:Y:S02]  /*2e80*/  ISETP.GT.AND P2, PT, R9, 0x18, !P2 ;  /* 0x000000180900780c */ /* 0x000fe40005744270 */
[----:B------:R-:W-:Y:S02]  /*2e90*/  FMNMX.FTZ R7, R44, R7, !PT ;  /* 0x000000072c077209 */ /* 0x000fe40007810000 */
[----:B------:R-:W-:-:S02]  /*2ea0*/  ISETP.LT.OR P2, PT, R5, 0x19, P2 ;  /* 0x000000190500780c */ /* 0x000fc40001741670 */
[----:B------:R-:W-:Y:S02]  /*2eb0*/  FMNMX.FTZ R7, R52, R7, !PT ;  /* 0x0000000734077209 */ /* 0x000fe40007810000 */
[----:B------:R-:W-:Y:S02]  /*2ec0*/  FSEL R38, R38, -INF , !P2 ;  /* 0xff80000026267808 */ /* 0x000fe40005000000 */
[----:B------:R-:W-:Y:S02]  /*2ed0*/  LOP3.LUT P2, RZ, R18, 0x800000, RZ, 0xc0, !PT ;  /* 0x0080000012ff7812 */ /* 0x000fe4000784c0ff */
[----:B------:R-:W-:Y:S02]  /*2ee0*/  FMNMX.FTZ R7, R48, R7, !PT ;  /* 0x0000000730077209 */ /* 0x000fe40007810000 */
[----:B------:R-:W-:Y:S02]  /*2ef0*/  ISETP.GT.AND P2, PT, R9, 0x19, !P2 ;  /* 0x000000190900780c */ /* 0x000fe40005744270 */
[----:B------:R-:W-:-:S02]  /*2f00*/  FMNMX.FTZ R7, R56, R7, !PT ;  /* 0x0000000738077209 */ /* 0x000fc40007810000 */
[----:B------:R-:W-:Y:S02]  /*2f10*/  ISETP.LT.OR P2, PT, R5, 0x1a, P2 ;  /* 0x0000001a0500780c */ /* 0x000fe40001741670 */
[----:B------:R-:W-:Y:S02]  /*2f20*/  FMNMX.FTZ R7, R36, R7, !PT ;  /* 0x0000000724077209 */ /* 0x000fe40007810000 */
[----:B------:R-:W-:Y:S02]  /*2f30*/  FSEL R114, R39, -INF , !P2 ;  /* 0xff80000027727808 */ /* 0x000fe40005000000 */
[----:B------:R-:W-:Y:S02]  /*2f40*/  LOP3.LUT P2, RZ, R18, 0x400000, RZ, 0xc0, !PT ;  /* 0x0040000012ff7812 */ /* 0x000fe4000784c0ff */
[----:B------:R-:W-:Y:S02]  /*2f50*/  FMNMX.FTZ R7, R60, R7, !PT ;  /* 0x000000073c077209 */ /* 0x000fe40007810000 */
[----:B------:R-:W-:-:S02]  /*2f60*/  ISETP.GT.AND P2, PT, R9, 0x20, !P2 ;  /* 0x000000200900780c */ /* 0x000fc40005744270 */
[----:B------:R-:W-:Y:S02]  /*2f70*/  FMNMX.FTZ R7, R4, R7, !PT ;  /* 0x0000000704077209 */ /* 0x000fe40007810000 */
[----:B------:R-:W-:Y:S02]  /*2f80*/  ISETP.LT.OR P2, PT, R5, 0x21, P2 ;  /* 0x000000210500780c */ /* 0x000fe40001741670 */
[----:B------:R-:W-:Y:S02]  /*2f90*/  FMNMX.FTZ R7, R64, R7, !PT ;  /* 0x0000000740077209 */ /* 0x000fe40007810000 */
[----:B------:R-:W-:Y:S02]  /*2fa0*/  FSEL R42, R42, -INF , !P2 ;  /* 0xff8000002a2a7808 */ /* 0x000fe40005000000 */
[----:B------:R-:W-:Y:S02]  /*2fb0*/  LOP3.LUT P2, RZ, R18, 0x200000, RZ, 0xc0, !PT ;  /* 0x0020000012ff7812 */ /* 0x000fe4000784c0ff */
[----:B------:R-:W-:-:S02]  /*2fc0*/  FMNMX.FTZ R7, R32, R7, !PT ;  /* 0x0000000720077209 */ /* 0x000fc40007810000 */
[----:B------:R-:W-:Y:S02]  /*2fd0*/  ISETP.GT.AND P2, PT, R9, 0x21, !P2 ;  /* 0x000000210900780c */ /* 0x000fe40005744270 */
[----:B------:R-:W-:Y:S02]  /*2fe0*/  FMNMX.FTZ R7, R68, R7, !PT ;  /* 0x0000000744077209 */ /* 0x000fe40007810000 */
        /* <DEDUP_REMOVED lines=20> */
[----:B------:R-:W-:Y:S01]  /*3130*/  FMNMX.FTZ R11, R24, R7, !PT ;  /* 0x00000007180b7209 */ /* 0x000fe20007810000 */
[----:B------:R-:W-:Y:S01]  /*3140*/  IMAD.U32 R7, RZ, RZ, UR6 ;  /* 0x00000006ff077e24 */ /* 0x000fe2000f8e00ff */
[----:B------:R-:W-:Y:S01]  /*3150*/  ISETP.LT.OR P2, PT, R5, 0x31, P2 ;  /* 0x000000310500780c */ /* 0x000fe20001741670 */
[----:B------:R-:W-:Y:S01]  /*3160*/  @UP0 ULDC UR6, c[0x0][0x44c] ;  /* 0x0001130000060ab9 */ /* 0x000fe20000000800 */
[----:B------:R-:W-:Y:S01]  /*3170*/  ISETP.GT.AND P3, PT, R9, 0x70, !P3 ;  /* 0x000000700900780c */ /* 0x000fe20005f64270 */
[----:B------:R-:W0:Y:S01]  /*3180*/  SHFL.BFLY PT, R6, R11, 0x2, 0x1f ;  /* 0x0c401f000b067f89 */ /* 0x000e2200000e0000 */
[----:B------:R-:W-:Y:S01]  /*3190*/  FSEL R50, R50, -INF , !P2 ;  /* 0xff80000032327808 */ /* 0x000fe20005000000 */
[----:B------:R-:W-:Y:S01]  /*31a0*/  UIMAD.WIDE.U32 UR6, UR40, UR6, URZ ;  /* 0x00000006280672a5 */ /* 0x000fe2000f8e003f */
[----:B------:R-:W-:-:S02]  /*31b0*/  LOP3.LUT P2, RZ, R18, 0x20000, RZ, 0xc0, !PT ;  /* 0x0002000012ff7812 */ /* 0x000fc4000784c0ff */
[C---:B------:R-:W-:Y:S01]  /*31c0*/  ISETP.GT.AND P4, PT, R9.reuse, 0x71, !P4 ;  /* 0x000000710900780c */ /* 0x040fe20006784270 */
[----:B------:R-:W-:Y:S01]  /*31d0*/  @UP0 USHF.R.U32.HI UR40, URZ, UR11, UR7 ;  /* 0x0000000b3f280299 */ /* 0x000fe20008011607 */
[----:B------:R-:W-:Y:S02]  /*31e0*/  ISETP.GT.AND P2, PT, R9, 0x31, !P2 ;  /* 0x000000310900780c */ /* 0x000fe40005744270 */
[C---:B------:R-:W-:Y:S02]  /*31f0*/  ISETP.LT.OR P3, PT, R5.reuse, 0x71, P3 ;  /* 0x000000710500780c */ /* 0x040fe40001f61670 */
[----:B------:R-:W-:Y:S02]  /*3200*/  ISETP.LT.OR P2, PT, R5, 0x32, P2 ;  /* 0x000000320500780c */ /* 0x000fe40001741670 */
[----:B------:R-:W-:Y:S02]  /*3210*/  ISETP.GT.AND P5, PT, R9, 0x78, !P5 ;  /* 0x000000780900780c */ /* 0x000fe40006fa4270 */
[----:B------:R-:W-:-:S02]  /*3220*/  FSEL R108, R51, -INF , !P2 ;  /* 0xff800000336c7808 */ /* 0x000fc40005000000 */
[----:B------:R-:W-:Y:S02]  /*3230*/  LOP3.LUT P2, RZ, R18, 0x10000, RZ, 0xc0, !PT ;  /* 0x0001000012ff7812 */ /* 0x000fe4000784c0ff */
[----:B------:R-:W-:Y:S02]  /*3240*/  ISETP.LT.OR P4, PT, R5, 0x72, P4 ;  /* 0x000000720500780c */ /* 0x000fe40002781670 */
[----:B------:R-:W-:Y:S02]  /*3250*/  ISETP.GT.AND P2, PT, R9, 0x38, !P2 ;  /* 0x000000380900780c */ /* 0x000fe40005744270 */
[----:B------:R-:W-:Y:S02]  /*3260*/  FSEL R82, R82, -INF , !P3 ;  /* 0xff80000052527808 */ /* 0x000fe40005800000 */
[----:B------:R-:W-:Y:S02]  /*3270*/  ISETP.LT.OR P2, PT, R5, 0x39, P2 ;  /* 0x000000390500780c */ /* 0x000fe40001741670 */
[----:B0-----:R-:W-:-:S02]  /*3280*/  FMNMX.FTZ R15, R11, R6, !PT ;  /* 0x000000060b0f7209 */ /* 0x001fc40007810000 */
[----:B------:R-:W-:Y:S02]  /*3290*/  FSEL R54, R54, -INF , !P2 ;  /* 0xff80000036367808 */ /* 0x000fe40005000000 */
[----:B------:R-:W-:Y:S01]  /*32a0*/  ISETP.GT.AND P2, PT, R9, 0x39, !P6 ;  /* 0x000000390900780c */ /* 0x000fe20007744270 */
[----:B------:R-:W0:Y:S01]  /*32b0*/  SHFL.BFLY PT, R6, R15, 0x1, 0x1f ;  /* 0x0c201f000f067f89 */ /* 0x000e2200000e0000 */
[----:B------:R-:W-:Y:S02]  /*32c0*/  LOP3.LUT P6, RZ, R18, 0x10, RZ, 0xc0, !PT ;  /* 0x0000001012ff7812 */ /* 0x000fe400078cc0ff */
[C---:B------:R-:W-:Y:S02]  /*32d0*/  ISETP.LT.OR P2, PT, R5.reuse, 0x3a, P2 ;  /* 0x0000003a0500780c */ /* 0x040fe40001741670 */
[----:B------:R-:W-:Y:S02]  /*32e0*/  ISETP.LT.OR P5, PT, R5, 0x79, P5 ;  /* 0x000000790500780c */ /* 0x000fe40002fa1670 */
[----:B------:R-:W-:-:S02]  /*32f0*/  FSEL R46, R55, -INF , !P2 ;  /* 0xff800000372e7808 */ /* 0x000fc40005000000 */
[----:B------:R-:W-:Y:S02]  /*3300*/  LOP3.LUT P2, RZ, R18, 0x4000, RZ, 0xc0, !PT ;  /* 0x0000400012ff7812 */ /* 0x000fe4000784c0ff */
[----:B------:R-:W-:Y:S02]  /*3310*/  FSEL R86, R86, -INF , !P5 ;  /* 0xff80000056567808 */ /* 0x000fe40006800000 */
[----:B------:R-:W-:Y:S02]  /*3320*/  ISETP.GT.AND P2, PT, R9, 0x40, !P2 ;  /* 0x000000400900780c */ /* 0x000fe40005744270 */
[----:B------:R-:W-:Y:S02]  /*3330*/  R2UR UR10, R23 ;  /* 0x00000000170a72ca */ /* 0x000fe400000e0000 */
[----:B------:R-:W-:-:S04]  /*3340*/  ISETP.LT.OR P2, PT, R5, 0x41, P2 ;  /* 0x000000410500780c */ /* 0x000fc80001741670 */
[----:B------:R-:W-:Y:S02]  /*3350*/  FSEL R106, R58, -INF , !P2 ;  /* 0xff8000003a6a7808 */ /* 0x000fe40005000000 */
[----:B------:R-:W-:Y:S02]  /*3360*/  LOP3.LUT P2, RZ, R18, 0x2000, RZ, 0xc0, !PT ;  /* 0x0000200012ff7812 */ /* 0x000fe4000784c0ff */
[----:B0-----:R-:W-:Y:S02]  /*3370*/  FMNMX.FTZ R6, R15, R6, !PT ;  /* 0x000000060f067209 */ /* 0x001fe40007810000 */
[----:B------:R-:W-:Y:S01]  /*3380*/  ISETP.GT.AND P2, PT, R9, 0x41, !P2 ;  /* 0x000000410900780c */ /* 0x000fe20005744270 */
[----:B------:R-:W-:Y:S02]  /*3390*/  UIADD3 UR40, UR10, UR40, URZ ;  /* 0x000000280a287290 */ /* 0x000fe4000fffe03f */
[----:B------:R-:W-:Y:S01]  /*33a0*/  FMUL.FTZ R25, R6, R7 ;  /* 0x0000000706197220 */ /* 0x000fe20000410000 */
[----:B------:R-:W-:Y:S01]  /*33b0*/  ISETP.LT.OR P2, PT, R5, 0x42, P2 ;  /* 0x000000420500780c */ /* 0x000fe20001741670 */
[----:B------:R-:W-:-:S03]  /*33c0*/  UIADD3 UR4, UR40, UR4, URZ ;  /* 0x0000000428047290 */ /* 0x000fc6000fffe03f */
[----:B------:R-:W-:Y:S02]  /*33d0*/  FSEL R100, R59, -INF , !P2 ;  /* 0xff8000003b647808 */ /* 0x000fe40005000000 */
[----:B------:R-:W-:-:S04]  /*33e0*/  LOP3.LUT P2, RZ, R18, 0x1000, RZ, 0xc0, !PT ;  /* 0x0000100012ff7812 */ /* 0x000fc8000784c0ff */
[----:B------:R-:W-:-:S04]  /*33f0*/  ISETP.GT.AND P2, PT, R9, 0x48, !P2 ;  /* 0x000000480900780c */ /* 0x000fc80005744270 */
[----:B------:R-:W-:-:S04]  /*3400*/  ISETP.LT.OR P2, PT, R5, 0x49, P2 ;  /* 0x000000490500780c */ /* 0x000fc80001741670 */
        /* <DEDUP_REMOVED lines=29> */
[----:B------:R-:W-:Y:S02]  /*35e0*/  ISETP.GT.AND P2, PT, R9, 0x68, !P6 ;  /* 0x000000680900780c */ /* 0x000fe40007744270 */
[----:B------:R-:W-:Y:S02]  /*35f0*/  LOP3.LUT P6, RZ, R18, 0x1, RZ, 0xc0, !PT ;  /* 0x0000000112ff7812 */ /* 0x000fe400078cc0ff */
[----:B------:R-:W-:-:S04]  /*3600*/  ISETP.LT.OR P2, PT, R5, 0x69, P2 ;  /* 0x000000690500780c */ /* 0x000fc80001741670 */
[----:B------:R-:W-:Y:S02]  /*3610*/  FSEL R78, R78, -INF , !P2 ;  /* 0xff8000004e4e7808 */ /* 0x000fe40005000000 */
[----:B------:R-:W-:-:S04]  /*3620*/  FSETP.NEU.FTZ.AND P2, PT, R6, -INF , PT ;  /* 0xff8000000600780b */ /* 0x000fc80003f5d000 */
[----:B------:R-:W-:Y:S02]  /*3630*/  FSEL R25, R25, RZ, P2 ;  /* 0x000000ff19197208 */ /* 0x000fe40001000000 */
[----:B------:R-:W-:Y:S02]  /*3640*/  ISETP.GT.AND P2, PT, R9, RZ, !P6 ;  /* 0x000000ff0900720c */ /* 0x000fe40007744270 */
[----:B------:R-:W-:Y:S01]  /*3650*/  LOP3.LUT P6, RZ, R18, 0x8000000, RZ, 0xc0, !PT ;  /* 0x0800000012ff7812 */ /* 0x000fe200078cc0ff */
[-CC-:B------:R-:W-:Y:S01]  /*3660*/  FFMA.FTZ R40, R40, R7.reuse, -R25.reuse ;  /* 0x0000000728287223 */ /* 0x180fe20000010819 */
[----:B------:R-:W-:Y:S01]  /*3670*/  ISETP.LT.OR P2, PT, R5, 0x1, P2 ;  /* 0x000000010500780c */ /* 0x000fe20001741670 */
[-CC-:B------:R-:W-:Y:S01]  /*3680*/  FFMA.FTZ R35, R36, R7.reuse, -R25.reuse ;  /* 0x0000000724237223 */ /* 0x180fe20000010819 */
[C---:B------:R-:W-:Y:S01]  /*3690*/  ISETP.GT.AND P6, PT, R9.reuse, 0x79, !P6 ;  /* 0x000000790900780c */ /* 0x040fe200077c4270 */
[-CC-:B------:R-:W-:Y:S01]  /*36a0*/  FFMA.FTZ R37, R28, R7.reuse, -R25.reuse ;  /* 0x000000071c257223 */ /* 0x180fe20000010819 */
[----:B------:R-:W-:Y:S01]  /*36b0*/  FSEL R26, R26, -INF , !P2 ;  /* 0xff8000001a1a7808 */ /* 0x000fe20005000000 */
[-CC-:B------:R-:W-:Y:S01]  /*36c0*/  FFMA.FTZ R148, R136, R7.reuse, -R25.reuse ;  /* 0x0000000788947223 */ /* 0x180fe20000010819 */
[----:B------:R-:W-:Y:S01]  /*36d0*/  LOP3.LUT P2, RZ, R18, 0x4000000, RZ, 0xc0, !PT ;  /* 0x0400000012ff7812 */ /* 0x000fe2000784c0ff */
[-CC-:B------:R-:W-:Y:S01]  /*36e0*/  FFMA.FTZ R11, R134, R7.reuse, -R25.reuse ;  /* 0x00000007860b7223 */ /* 0x180fe20000010819 */
[----:B------:R-:W-:Y:S01]  /*36f0*/  FMNMX.FTZ R19, R26, R120, !PT ;  /* 0x000000781a137209 */ /* 0x000fe20007810000 */
[--C-:B------:R-:W-:Y:S01]  /*3700*/  FFMA.FTZ R150, R130, R7, -R25.reuse ;  /* 0x0000000782967223 */ /* 0x100fe20000010819 */
[----:B------:R-:W-:Y:S01]  /*3710*/  ISETP.GT.AND P2, PT, R9, 0x69, !P2 ;  /* 0x000000690900780c */ /* 0x000fe20005744270 */
[----:B------:R-:W-:Y:S01]  /*3720*/  MUFU.EX2 R148, R148 ;  /* 0x0000009400947308 */ /* 0x000fe20000000800 */
[----:B------:R-:W-:Y:S01]  /*3730*/  FMNMX.FTZ R19, R30, R19, !PT ;  /* 0x000000131e137209 */ /* 0x000fe20007810000 */
[-CC-:B------:R-:W-:Y:S01]  /*3740*/  FFMA.FTZ R15, R132, R7.reuse, -R25.reuse ;  /* 0x00000007840f7223 */ /* 0x180fe20000010819 */
[----:B------:R-:W-:Y:S01]  /*3750*/  ISETP.LT.OR P2, PT, R5, 0x6a, P2 ;  /* 0x0000006a0500780c */ /* 0x000fe20001741670 */
[--C-:B------:R-:W-:Y:S01]  /*3760*/  FFMA.FTZ R144, R128, R7, -R25.reuse ;  /* 0x0000000780907223 */ /* 0x100fe20000010819 */
[----:B------:R-:W-:Y:S01]  /*3770*/  FMNMX.FTZ R19, R118, R19, !PT ;  /* 0x0000001376137209 */ /* 0x000fe20007810000 */
[--C-:B------:R-:W-:Y:S01]  /*3780*/  FFMA.FTZ R43, R10, R7, -R25.reuse ;  /* 0x000000070a2b7223 */ /* 0x100fe20000010819 */
[----:B------:R-:W-:Y:S01]  /*3790*/  FSEL R18, R79, -INF , !P2 ;  /* 0xff8000004f127808 */ /* 0x000fe20005000000 */
[----:B------:R-:W0:Y:S01]  /*37a0*/  MUFU.EX2 R11, R11 ;  /* 0x0000000b000b7308 */ /* 0x000e220000000800 */
[----:B------:R-:W-:Y:S01]  /*37b0*/  FMNMX.FTZ R21, R34, R19, !PT ;  /* 0x0000001322157209 */ /* 0x000fe20007810000 */
[-CC-:B------:R-:W-:Y:S01]  /*37c0*/  FFMA.FTZ R126, R126, R7.reuse, -R25.reuse ;  /* 0x000000077e7e7223 */ /* 0x180fe20000010819 */
[----:B------:R-:W-:Y:S01]  /*37d0*/  ISETP.LT.OR P6, PT, R5, 0x7a, P6 ;  /* 0x0000007a0500780c */ /* 0x000fe200037c1670 */
[--C-:B------:R-:W-:Y:S01]  /*37e0*/  FFMA.FTZ R146, R98, R7, -R25.reuse ;  /* 0x0000000762927223 */ /* 0x100fe20000010819 */
[----:B------:R-:W-:Y:S01]  /*37f0*/  FMNMX.FTZ R21, R116, R21, !PT ;  /* 0x0000001574157209 */ /* 0x000fe20007810000 */
[--C-:B------:R-:W-:Y:S01]  /*3800*/  FFMA.FTZ R44, R44, R7, -R25.reuse ;  /* 0x000000072c2c7223 */ /* 0x100fe20000010819 */
[----:B------:R-:W-:Y:S01]  /*3810*/  FSEL R36, R87, -INF , !P6 ;  /* 0xff80000057247808 */ /* 0x000fe20007000000 */
[----:B------:R-:W1:Y:S01]  /*3820*/  MUFU.EX2 R150, R150 ;  /* 0x0000009600967308 */ /* 0x000e620000000800 */
[----:B------:R-:W-:Y:S01]  /*3830*/  FMNMX.FTZ R21, R38, R21, !PT ;  /* 0x0000001526157209 */ /* 0x000fe20007810000 */
[-CC-:B------:R-:W-:Y:S01]  /*3840*/  FFMA.FTZ R88, R88, R7.reuse, -R25.reuse ;  /* 0x0000000758587223 */ /* 0x180fe20000010819 */
[-CC-:B------:R-:W-:Y:S01]  /*3850*/  FFMA.FTZ R140, R96, R7.reuse, -R25.reuse ;  /* 0x00000007608c7223 */ /* 0x180fe20000010819 */
[--C-:B------:R-:W-:Y:S01]  /*3860*/  FFMA.FTZ R41, R14, R7, -R25.reuse ;  /* 0x000000070e297223 */ /* 0x100fe20000010819 */
[----:B------:R-:W-:Y:S01]  /*3870*/  FMNMX.FTZ R21, R114, R21, !PT ;  /* 0x0000001572157209 */ /* 0x000fe20007810000 */
[-CC-:B------:R-:W-:Y:S01]  /*3880*/  FFMA.FTZ R90, R90, R7.reuse, -R25.reuse ;  /* 0x000000075a5a7223 */ /* 0x180fe20000010819 */
[----:B------:R-:W-:Y:S01]  /*3890*/  FFMA.FTZ R142, R94, R7, -R25 ;  /* 0x000000075e8e7223 */ /* 0x000fe20000010819 */
[----:B------:R-:W2:Y:S01]  /*38a0*/  MUFU.EX2 R15, R15 ;  /* 0x0000000f000f7308 */ /* 0x000ea20000000800 */
[----:B------:R-:W-:Y:S01]  /*38b0*/  FMNMX.FTZ R27, R42, R21, !PT ;  /* 0x000000152a1b7209 */ /* 0x000fe20007810000 */
[----:B0-----:R-:W-:Y:S01]  /*38c0*/  FADD.FTZ R47, R148, R11 ;  /* 0x0000000b942f7221 */ /* 0x001fe20000010000 */
[-CC-:B------:R-:W-:Y:S01]  /*38d0*/  FFMA.FTZ R136, R92, R7.reuse, -R25.reuse ;  /* 0x000000075c887223 */ /* 0x180fe20000010819 */
[--C-:B------:R-:W-:Y:S01]  /*38e0*/  FFMA.FTZ R138, R52, R7, -R25.reuse ;  /* 0x00000007348a7223 */ /* 0x100fe20000010819 */
[----:B------:R-:W-:Y:S01]  /*38f0*/  FMNMX.FTZ R27, R112, R27, !PT ;  /* 0x0000001b701b7209 */ /* 0x000fe20007810000 */
[-CC-:B------:R-:W-:Y:S01]  /*3900*/  FFMA.FTZ R48, R48, R7.reuse, -R25.reuse ;  /* 0x0000000730307223 */ /* 0x180fe20000010819 */
[--C-:B------:R-:W-:Y:S01]  /*3910*/  FFMA.FTZ R132, R56, R7, -R25.reuse ;  /* 0x0000000738847223 */ /* 0x100fe20000010819 */
[----:B------:R-:W0:Y:S01]  /*3920*/  MUFU.EX2 R144, R144 ;  /* 0x0000009000907308 */ /* 0x000e220000000800 */
[----:B------:R-:W-:Y:S01]  /*3930*/  FMNMX.FTZ R27, R102, R27, !PT ;  /* 0x0000001b661b7209 */ /* 0x000fe20007810000 */
[-CC-:B------:R-:W-:Y:S01]  /*3940*/  FFMA.FTZ R134, R60, R7.reuse, -R25.reuse ;  /* 0x000000073c867223 */ /* 0x180fe20000010819 */
[-CC-:B------:R-:W-:Y:S01]  /*3950*/  FFMA.FTZ R128, R64, R7.reuse, -R25.reuse ;  /* 0x0000000740807223 */ /* 0x180fe20000010819 */
[--C-:B------:R-:W-:Y:S01]  /*3960*/  FFMA.FTZ R130, R68, R7, -R25.reuse ;  /* 0x0000000744827223 */ /* 0x100fe20000010819 */
[----:B------:R-:W-:Y:S01]  /*3970*/  FMNMX.FTZ R27, R110, R27, !PT ;  /* 0x0000001b6e1b7209 */ /* 0x000fe20007810000 */
[-CC-:B------:R-:W-:Y:S01]  /*3980*/  FFMA.FTZ R72, R72, R7.reuse, -R25.reuse ;  /* 0x0000000748487223 */ /* 0x180fe20000010819 */
[----:B------:R-:W-:Y:S01]  /*3990*/  FFMA.FTZ R14, R80, R7, -R25 ;  /* 0x00000007500e7223 */ /* 0x000fe20000010819 */
[----:B------:R3:W4:Y:S01]  /*39a0*/  MUFU.EX2 R19, R126 ;  /* 0x0000007e00137308 */ /* 0x0007220000000800 */
[----:B------:R-:W-:-:S02]  /*39b0*/  FMNMX.FTZ R29, R50, R27, !PT ;  /* 0x0000001b321d7209 */ /* 0x000fc40007810000 */
[----:B------:R-:W-:Y:S02]  /*39c0*/  F2FP.BF16.F32.PACK_AB R148, R11, R148 ;  /* 0x000000940b94723e */ /* 0x000fe400000010ff */
[----:B------:R-:W-:-:S03]  /*39d0*/  FMNMX.FTZ R29, R108, R29, !PT ;  /* 0x0000001d6c1d7209 */ /* 0x000fc60007810000 */
[----:B------:R-:W5:Y:S01]  /*39e0*/  MUFU.EX2 R146, R146 ;  /* 0x0000009200927308 */ /* 0x000f620000000800 */
[----:B------:R-:W-:Y:S01]  /*39f0*/  FMNMX.FTZ R29, R54, R29, !PT ;  /* 0x0000001d361d7209 */ /* 0x000fe20007810000 */
[----:B---3--:R-:W-:-:S03]  /*3a00*/  FFMA.FTZ R126, R76, R7, -R25 ;  /* 0x000000074c7e7223 */ /* 0x008fc60000010819 */
[----:B------:R-:W-:-:S03]  /*3a10*/  FMNMX.FTZ R29, R46, R29, !PT ;  /* 0x0000001d2e1d7209 */ /* 0x000fc60007810000 */
[----:B------:R-:W3:Y:S01]  /*3a20*/  MUFU.EX2 R21, R88 ;  /* 0x0000005800157308 */ /* 0x000ee20000000800 */
[----:B------:R-:W-:-:S04]  /*3a30*/  FMNMX.FTZ R31, R106, R29, !PT ;  /* 0x0000001d6a1f7209 */ /* 0x000fc80007810000 */
[----:B------:R-:W-:-:S03]  /*3a40*/  FMNMX.FTZ R31, R100, R31, !PT ;  /* 0x0000001f641f7209 */ /* 0x000fc60007810000 */
[----:B------:R1:W-:Y:S01]  /*3a50*/  MUFU.EX2 R29, R40 ;  /* 0x00000028001d7308 */ /* 0x0003e20000000800 */
[----:B------:R-:W-:-:S04]  /*3a60*/  FMNMX.FTZ R31, R104, R31, !PT ;  /* 0x0000001f681f7209 */ /* 0x000fc80007810000 */
[----:B------:R-:W-:-:S03]  /*3a70*/  FMNMX.FTZ R31, R58, R31, !PT ;  /* 0x0000001f3a1f7209 */ /* 0x000fc60007810000 */
[----:B------:R2:W-:Y:S01]  /*3a80*/  MUFU.EX2 R5, R35 ;  /* 0x0000002300057308 */ /* 0x0005e20000000800 */
[----:B------:R-:W-:Y:S02]  /*3a90*/  FMNMX.FTZ R33, R66, R31, !PT ;  /* 0x0000001f42217209 */ /* 0x000fe40007810000 */
[----:B-1----:R-:W-:Y:S02]  /*3aa0*/  FSEL R40, R83, -INF , !P4 ;  /* 0xff80000053287808 */ /* 0x002fe40006000000 */
[----:B------:R-:W-:-:S03]  /*3ab0*/  FMNMX.FTZ R33, R62, R33, !PT ;  /* 0x000000213e217209 */ /* 0x000fc60007810000 */
[----:B------:R1:W-:Y:S01]  /*3ac0*/  MUFU.EX2 R31, R44 ;  /* 0x0000002c001f7308 */ /* 0x0003e20000000800 */
[----:B------:R-:W-:Y:S01]  /*3ad0*/  FMNMX.FTZ R33, R70, R33, !PT ;  /* 0x0000002146217209 */ /* 0x000fe20007810000 */
[----:B--2---:R-:W-:-:S03]  /*3ae0*/  FFMA.FTZ R35, R32, R7, -R25 ;  /* 0x0000000720237223 */ /* 0x004fc60000010819 */
[----:B------:R-:W-:-:S03]  /*3af0*/  FMNMX.FTZ R33, R122, R33, !PT ;  /* 0x000000217a217209 */ /* 0x000fc60007810000 */
[----:B------:R-:W2:Y:S01]  /*3b00*/  MUFU.EX2 R140, R140 ;  /* 0x0000008c008c7308 */ /* 0x000ea20000000800 */
[----:B------:R-:W-:Y:S01]  /*3b10*/  FMNMX.FTZ R33, R74, R33, !PT ;  /* 0x000000214a217209 */ /* 0x000fe20007810000 */
[----:B-1----:R-:W-:Y:S01]  /*3b20*/  FADD.FTZ R44, R150, R47 ;  /* 0x0000002f962c7221 */ /* 0x002fe20000010000 */
[C---:B------:R-:W-:Y:S02]  /*3b30*/  F2FP.BF16.F32.PACK_AB R150, R15.reuse, R150 ;  /* 0x000000960f96723e */ /* 0x040fe400000010ff */
[----:B------:R-:W-:Y:S01]  /*3b40*/  FMNMX.FTZ R33, R124, R33, !PT ;  /* 0x000000217c217209 */ /* 0x000fe20007810000 */
[----:B------:R-:W-:Y:S02]  /*3b50*/  FADD.FTZ R47, R15, R44 ;  /* 0x0000002c0f2f7221 */ /* 0x000fe40000010000 */
[----:B------:R-:W1:Y:S01]  /*3b60*/  MUFU.EX2 R27, R90 ;  /* 0x0000005a001b7308 */ /* 0x000e620000000800 */
[----:B------:R-:W-:Y:S01]  /*3b70*/  FMNMX.FTZ R33, R78, R33, !PT ;  /* 0x000000214e217209 */ /* 0x000fe20007810000 */
[----:B0-----:R-:W-:Y:S01]  /*3b80*/  FADD.FTZ R44, R144, R47 ;  /* 0x0000002f902c7221 */ /* 0x001fe20000010000 */
[----:B----4-:R-:W-:-:S02]  /*3b90*/  F2FP.BF16.F32.PACK_AB R144, R19, R144 ;  /* 0x000000901390723e */ /* 0x010fc400000010ff */
[----:B------:R-:W-:Y:S01]  /*3ba0*/  FMNMX.FTZ R33, R18, R33, !PT ;  /* 0x0000002112217209 */ /* 0x000fe20007810000 */
[----:B------:R-:W-:Y:S02]  /*3bb0*/  FADD.FTZ R47, R19, R44 ;  /* 0x0000002c132f7221 */ /* 0x000fe40000010000 */
[----:B------:R-:W0:Y:S01]  /*3bc0*/  MUFU.EX2 R142, R142 ;  /* 0x0000008e008e7308 */ /* 0x000e220000000800 */
[----:B------:R-:W-:-:S04]  /*3bd0*/  FMNMX.FTZ R33, R82, R33, !PT ;  /* 0x0000002152217209 */ /* 0x000fc80007810000 */
[----:B------:R-:W-:-:S03]  /*3be0*/  FMNMX.FTZ R33, R40, R33, !PT ;  /* 0x0000002128217209 */ /* 0x000fc60007810000 */
[----:B------:R-:W-:Y:S01]  /*3bf0*/  MUFU.EX2 R136, R136 ;  /* 0x0000008800887308 */ /* 0x000fe20000000800 */
[----:B------:R-:W-:-:S04]  /*3c00*/  FMNMX.FTZ R33, R86, R33, !PT ;  /* 0x0000002156217209 */ /* 0x000fc80007810000 */
[----:B------:R-:W-:Y:S01]  /*3c10*/  FMNMX.FTZ R39, R36, R33, !PT ;  /* 0x0000002124277209 */ /* 0x000fe20007810000 */
[-CC-:B------:R-:W-:Y:S02]  /*3c20*/  FFMA.FTZ R33, R4, R7.reuse, -R25.reuse ;  /* 0x0000000704217223 */ /* 0x180fe40000010819 */
[----:B------:R-:W-:Y:S02]  /*3c30*/  MUFU.EX2 R9, R48 ;  /* 0x0000003000097308 */ /* 0x000fe40000000800 */
[----:B------:R-:W4:Y:S06]  /*3c40*/  SHFL.BFLY PT, R4, R39, 0x2, 0x1f ;  /* 0x0c401f0027047f89 */ /* 0x000f2c00000e0000 */
[----:B------:R-:W-:Y:S08]  /*3c50*/  MUFU.EX2 R138, R138 ;  /* 0x0000008a008a7308 */ /* 0x000ff00000000800 */
[----:B------:R-:W-:Y:S08]  /*3c60*/  MUFU.EX2 R132, R132 ;  /* 0x0000008400847308 */ /* 0x000ff00000000800 */
[----:B------:R-:W-:Y:S01]  /*3c70*/  MUFU.EX2 R134, R134 ;  /* 0x0000008600867308 */ /* 0x000fe20000000800 */
[----:B----4-:R-:W-:Y:S01]  /*3c80*/  FMNMX.FTZ R28, R39, R4, !PT ;  /* 0x00000004271c7209 */ /* 0x010fe20007810000 */
[-CC-:B------:R-:W-:Y:S01]  /*3c90*/  FFMA.FTZ R39, R20, R7.reuse, -R25.reuse ;  /* 0x0000000714277223 */ /* 0x180fe20000010819 */
[-CC-:B------:R-:W-:Y:S01]  /*3ca0*/  FFMA.FTZ R20, R84, R7.reuse, -R25.reuse ;  /* 0x0000000754147223 */ /* 0x180fe20000010819 */
[----:B------:R-:W-:-:S02]  /*3cb0*/  FFMA.FTZ R25, R24, R7, -R25 ;  /* 0x0000000718197223 */ /* 0x000fc40000010819 */
[----:B------:R-:W4:Y:S02]  /*3cc0*/  SHFL.BFLY PT, R45, R28, 0x1, 0x1f ;  /* 0x0c201f001c2d7f89 */ /* 0x000f2400000e0000 */
[----:B------:R-:W-:Y:S08]  /*3cd0*/  MUFU.EX2 R33, R33 ;  /* 0x0000002100217308 */ /* 0x000ff00000000800 */
[----:B------:R-:W-:Y:S08]  /*3ce0*/  MUFU.EX2 R128, R128 ;  /* 0x0000008000807308 */ /* 0x000ff00000000800 */
[----:B------:R-:W-:Y:S01]  /*3cf0*/  MUFU.EX2 R35, R35 ;  /* 0x0000002300237308 */ /* 0x000fe20000000800 */
[----:B----4-:R-:W-:-:S07]  /*3d00*/  FMNMX.FTZ R10, R28, R45, !PT ;  /* 0x0000002d1c0a7209 */ /* 0x010fce0007810000 */
[----:B------:R-:W-:Y:S01]  /*3d10*/  MUFU.EX2 R130, R130 ;  /* 0x0000008200827308 */ /* 0x000fe20000000800 */
[C---:B------:R-:W-:Y:S01]  /*3d20*/  FSETP.NEU.FTZ.AND P2, PT, R10.reuse, -INF , PT ;  /* 0xff8000000a00780b */ /* 0x040fe20003f5d000 */
[----:B------:R-:W-:-:S06]  /*3d30*/  FMUL.FTZ R45, R10, R7 ;  /* 0x000000070a2d7220 */ /* 0x000fcc0000410000 */
[----:B------:R-:W-:Y:S01]  /*3d40*/  MUFU.EX2 R37, R37 ;  /* 0x0000002500257308 */ /* 0x000fe20000000800 */
[----:B------:R-:W-:Y:S02]  /*3d50*/  FSEL R45, R45, RZ, P2 ;  /* 0x000000ff2d2d7208 */ /* 0x000fe40001000000 */
[----:B------:R-:W-:-:S03]  /*3d60*/  PLOP3.LUT P2, PT, PT, PT, UP1, 0x40, 0x0 ;  /* 0x000000000000781c */ /* 0x000fc60003f4e818 */
[-CC-:B------:R-:W-:Y:S01]  /*3d70*/  FFMA.FTZ R149, R26, R7.reuse, -R45.reuse ;  /* 0x000000071a957223 */ /* 0x180fe2000001082d */
[-CC-:B------:R-:W-:Y:S01]  /*3d80*/  FFMA.FTZ R24, R120, R7.reuse, -R45.reuse ;  /* 0x0000000778187223 */ /* 0x180fe2000001082d */
[-CC-:B------:R-:W-:Y:S01]  /*3d90*/  FFMA.FTZ R151, R30, R7.reuse, -R45.reuse ;  /* 0x000000071e977223 */ /* 0x180fe2000001082d */
[-CC-:B------:R-:W-:Y:S01]  /*3da0*/  FFMA.FTZ R26, R118, R7.reuse, -R45.reuse ;  /* 0x00000007761a7223 */ /* 0x180fe2000001082d */
[-CC-:B------:R-:W-:Y:S01]  /*3db0*/  FFMA.FTZ R141, R42, R7.reuse, -R45.reuse ;  /* 0x000000072a8d7223 */ /* 0x180fe2000001082d */
[-C--:B------:R-:W-:Y:S01]  /*3dc0*/  FFMA.FTZ R42, R46, R7.reuse, -R45 ;  /* 0x000000072e2a7223 */ /* 0x080fe2000001082d */
[----:B------:R-:W-:Y:S01]  /*3dd0*/  MUFU.EX2 R149, R149 ;  /* 0x0000009500957308 */ /* 0x000fe20000000800 */
[----:B-----5:R-:W-:Y:S01]  /*3de0*/  FADD.FTZ R46, R146, R47 ;  /* 0x0000002f922e7221 */ /* 0x020fe20000010000 */
[-CC-:B------:R-:W-:Y:S01]  /*3df0*/  FFMA.FTZ R145, R34, R7.reuse, -R45.reuse ;  /* 0x0000000722917223 */ /* 0x180fe2000001082d */
[-CC-:B------:R-:W-:Y:S01]  /*3e00*/  FFMA.FTZ R28, R116, R7.reuse, -R45.reuse ;  /* 0x00000007741c7223 */ /* 0x180fe2000001082d */
[-CC-:B------:R-:W-:Y:S01]  /*3e10*/  FFMA.FTZ R147, R38, R7.reuse, -R45.reuse ;  /* 0x0000000726937223 */ /* 0x180fe2000001082d */
[----:B---3--:R-:W-:Y:S01]  /*3e20*/  FADD.FTZ R47, R21, R46 ;  /* 0x0000002e152f7221 */ /* 0x008fe20000010000 */
[-CC-:B------:R-:W-:Y:S01]  /*3e30*/  FFMA.FTZ R30, R114, R7.reuse, -R45.reuse ;  /* 0x00000007721e7223 */ /* 0x180fe2000001082d */
[-C--:B------:R-:W-:Y:S01]  /*3e40*/  FFMA.FTZ R137, R50, R7.reuse, -R45 ;  /* 0x0000000732897223 */ /* 0x080fe2000001082d */
[----:B------:R-:W3:Y:S01]  /*3e50*/  MUFU.EX2 R24, R24 ;  /* 0x0000001800187308 */ /* 0x000ee20000000800 */
[----:B--2---:R-:W-:Y:S01]  /*3e60*/  FADD.FTZ R46, R140, R47 ;  /* 0x0000002f8c2e7221 */ /* 0x004fe20000010000 */
[-CC-:B------:R-:W-:Y:S01]  /*3e70*/  FFMA.FTZ R32, R112, R7.reuse, -R45.reuse ;  /* 0x0000000770207223 */ /* 0x180fe2000001082d */
[-CC-:B------:R-:W-:Y:S01]  /*3e80*/  FFMA.FTZ R143, R102, R7.reuse, -R45.reuse ;  /* 0x00000007668f7223 */ /* 0x180fe2000001082d */
[-CC-:B------:R-:W-:Y:S01]  /*3e90*/  FFMA.FTZ R34, R110, R7.reuse, -R45.reuse ;  /* 0x000000076e227223 */ /* 0x180fe2000001082d */
[----:B-1----:R-:W-:Y:S01]  /*3ea0*/  FADD.FTZ R47, R27, R46 ;  /* 0x0000002e1b2f7221 */ /* 0x002fe20000010000 */
[-CC-:B------:R-:W-:Y:S01]  /*3eb0*/  FFMA.FTZ R38, R108, R7.reuse, -R45.reuse ;  /* 0x000000076c267223 */ /* 0x180fe2000001082d */
[-C--:B------:R-:W-:Y:S01]  /*3ec0*/  FFMA.FTZ R139, R54, R7.reuse, -R45 ;  /* 0x00000007368b7223 */ /* 0x080fe2000001082d */
[----:B------:R-:W1:Y:S01]  /*3ed0*/  MUFU.EX2 R151, R151 ;  /* 0x0000009700977308 */ /* 0x000e620000000800 */
[----:B0-----:R-:W-:Y:S01]  /*3ee0*/  FADD.FTZ R50, R142, R47 ;  /* 0x0000002f8e327221 */ /* 0x001fe20000010000 */
[-CC-:B------:R-:W-:Y:S01]  /*3ef0*/  FFMA.FTZ R133, R106, R7.reuse, -R45.reuse ;  /* 0x000000076a857223 */ /* 0x180fe2000001082d */
[-CC-:B------:R-:W-:Y:S01]  /*3f00*/  FFMA.FTZ R44, R100, R7.reuse, -R45.reuse ;  /* 0x00000007642c7223 */ /* 0x180fe2000001082d */
[-CC-:B------:R-:W-:Y:S01]  /*3f10*/  FFMA.FTZ R135, R104, R7.reuse, -R45.reuse ;  /* 0x0000000768877223 */ /* 0x180fe2000001082d */
[----:B------:R-:W-:Y:S01]  /*3f20*/  FADD.FTZ R49, R29, R50 ;  /* 0x000000321d317221 */ /* 0x000fe20000010000 */
[-CC-:B------:R-:W-:Y:S01]  /*3f30*/  FFMA.FTZ R46, R58, R7.reuse, -R45.reuse ;  /* 0x000000073a2e7223 */ /* 0x180fe2000001082d */
[-C--:B------:R-:W-:Y:S01]  /*3f40*/  FFMA.FTZ R129, R66, R7.reuse, -R45 ;  /* 0x0000000742817223 */ /* 0x080fe2000001082d */
[----:B------:R-:W0:Y:S01]  /*3f50*/  MUFU.EX2 R26, R26 ;  /* 0x0000001a001a7308 */ /* 0x000e220000000800 */
[----:B---3--:R-:W-:Y:S01]  /*3f60*/  FADD.FTZ R48, R149, R24 ;  /* 0x0000001895307221 */ /* 0x008fe20000010000 */
[----:B------:R-:W-:Y:S01]  /*3f70*/  FADD.FTZ R50, R136, R49 ;  /* 0x0000003188327221 */ /* 0x000fe20000010000 */
[-CC-:B------:R-:W-:Y:S01]  /*3f80*/  FFMA.FTZ R70, R70, R7.reuse, -R45.reuse ;  /* 0x0000000746467223 */ /* 0x180fe2000001082d */
[-CC-:B------:R-:W-:Y:S01]  /*3f90*/  FFMA.FTZ R122, R122, R7.reuse, -R45.reuse ;  /* 0x000000077a7a7223 */ /* 0x180fe2000001082d */
[-CC-:B------:R-:W-:Y:S01]  /*3fa0*/  FFMA.FTZ R74, R74, R7.reuse, -R45.reuse ;  /* 0x000000074a4a7223 */ /* 0x180fe2000001082d */
[----:B------:R-:W-:Y:S01]  /*3fb0*/  FADD.FTZ R49, R31, R50 ;  /* 0x000000321f317221 */ /* 0x000fe20000010000 */
[-C--:B------:R-:W-:Y:S01]  /*3fc0*/  FFMA.FTZ R124, R124, R7.reuse, -R45 ;  /* 0x000000077c7c7223 */ /* 0x080fe2000001082d */
[----:B------:R-:W2:Y:S01]  /*3fd0*/  MUFU.EX2 R145, R145 ;  /* 0x0000009100917308 */ /* 0x000ea20000000800 */
[----:B-1----:R-:W-:Y:S01]  /*3fe0*/  FADD.FTZ R47, R151, R48 ;  /* 0x00000030972f7221 */ /* 0x002fe20000010000 */
[----:B------:R-:W-:Y:S01]  /*3ff0*/  FADD.FTZ R52, R138, R49 ;  /* 0x000000318a347221 */ /* 0x000fe20000010000 */
[-CC-:B------:R-:W-:Y:S01]  /*4000*/  FFMA.FTZ R78, R78, R7.reuse, -R45.reuse ;  /* 0x000000074e4e7223 */ /* 0x180fe2000001082d */
[-CC-:B------:R-:W-:Y:S01]  /*4010*/  FFMA.FTZ R18, R18, R7.reuse, -R45.reuse ;  /* 0x0000000712127223 */ /* 0x180fe2000001082d */
[-CC-:B------:R-:W-:Y:S01]  /*4020*/  FFMA.FTZ R82, R82, R7.reuse, -R45.reuse ;  /* 0x0000000752527223 */ /* 0x180fe2000001082d */
[-CC-:B------:R-:W-:Y:S01]  /*4030*/  FFMA.FTZ R40, R40, R7.reuse, -R45.reuse ;  /* 0x0000000728287223 */ /* 0x180fe2000001082d */
[-C--:B------:R-:W-:Y:S01]  /*4040*/  FFMA.FTZ R86, R86, R7.reuse, -R45 ;  /* 0x0000000756567223 */ /* 0x080fe2000001082d */
[----:B------:R-:W1:Y:S01]  /*4050*/  MUFU.EX2 R28, R28 ;  /* 0x0000001c001c7308 */ /* 0x000e620000000800 */
[----:B0-----:R-:W-:Y:S01]  /*4060*/  FADD.FTZ R48, R26, R47 ;  /* 0x0000002f1a307221 */ /* 0x001fe20000010000 */
[----:B------:R-:W-:Y:S01]  /*4070*/  FFMA.FTZ R36, R36, R7, -R45 ;  /* 0x0000000724247223 */ /* 0x000fe2000001082d */
[----:B------:R-:W-:-:S02]  /*4080*/  F2FP.BF16.F32.PACK_AB R138, R9, R138 ;  /* 0x0000008a098a723e */ /* 0x000fc400000010ff */
[----:B------:R-:W-:Y:S02]  /*4090*/  F2FP.BF16.F32.PACK_AB R146, R21, R146 ;  /* 0x000000921592723e */ /* 0x000fe400000010ff */
[----:B------:R-:W-:Y:S01]  /*40a0*/  F2FP.BF16.F32.PACK_AB R140, R27, R140 ;  /* 0x0000008c1b8c723e */ /* 0x000fe200000010ff */
[----:B------:R-:W0:Y:S01]  /*40b0*/  MUFU.EX2 R147, R147 ;  /* 0x0000009300937308 */ /* 0x000e220000000800 */
[----:B--2---:R-:W-:Y:S01]  /*40c0*/  FADD.FTZ R47, R145, R48 ;  /* 0x00000030912f7221 */ /* 0x004fe20000010000 */
[----:B------:R-:W-:Y:S01]  /*40d0*/  FFMA.FTZ R48, R62, R7, -R45 ;  /* 0x000000073e307223 */ /* 0x000fe2000001082d */
[----:B------:R-:W-:Y:S02]  /*40e0*/  F2FP.BF16.F32.PACK_AB R142, R29, R142 ;  /* 0x0000008e1d8e723e */ /* 0x000fe400000010ff */
[----:B------:R-:W-:Y:S02]  /*40f0*/  F2FP.BF16.F32.PACK_AB R136, R31, R136 ;  /* 0x000000881f88723e */ /* 0x000fe400000010ff */
[----:B------:R-:W-:Y:S01]  /*4100*/  F2FP.BF16.F32.PACK_AB R149, R24, R149 ;  /* 0x000000951895723e */ /* 0x000fe200000010ff */
[----:B------:R-:W2:Y:S01]  /*4110*/  MUFU.EX2 R30, R30 ;  /* 0x0000001e001e7308 */ /* 0x000ea20000000800 */
[----:B-1----:R-:W-:Y:S01]  /*4120*/  FADD.FTZ R50, R28, R47 ;  /* 0x0000002f1c327221 */ /* 0x002fe20000010000 */
[----:B------:R-:W-:Y:S01]  /*4130*/  FADD.FTZ R47, R9, R52 ;  /* 0x00000034092f7221 */ /* 0x000fe20000010000 */
[----:B------:R-:W-:-:S02]  /*4140*/  F2FP.BF16.F32.PACK_AB R151, R26, R151 ;  /* 0x000000971a97723e */ /* 0x000fc400000010ff */
[----:B------:R-:W-:Y:S01]  /*4150*/  F2FP.BF16.F32.PACK_AB R145, R28, R145 ;  /* 0x000000911c91723e */ /* 0x000fe200000010ff */
[----:B------:R-:W-:Y:S01]  /*4160*/  FADD.FTZ R52, R132, R47 ;  /* 0x0000002f84347221 */ /* 0x000fe20000010000 */
[----:B------:R-:W-:Y:S01]  /*4170*/  F2FP.BF16.F32.PACK_AB R132, R5, R132 ;  /* 0x000000840584723e */ /* 0x000fe200000010ff */
[----:B------:R-:W1:Y:S01]  /*4180*/  MUFU.EX2 R141, R141 ;  /* 0x0000008d008d7308 */ /* 0x000e620000000800 */
[----:B0-----:R-:W-:Y:S01]  /*4190*/  FADD.FTZ R23, R147, R50 ;  /* 0x0000003293177221 */ /* 0x001fe20000010000 */
[----:B------:R-:W-:-:S04]  /*41a0*/  FADD.FTZ R47, R5, R52 ;  /* 0x00000034052f7221 */ /* 0x000fc80000010000 */
[----:B------:R-:W-:Y:S01]  /*41b0*/  FADD.FTZ R52, R134, R47 ;  /* 0x0000002f86347221 */ /* 0x000fe20000010000 */
[C---:B------:R-:W-:Y:S01]  /*41c0*/  F2FP.BF16.F32.PACK_AB R134, R33.reuse, R134 ;  /* 0x000000862186723e */ /* 0x040fe200000010ff */
[----:B------:R-:W0:Y:S01]  /*41d0*/  MUFU.EX2 R32, R32 ;  /* 0x0000002000207308 */ /* 0x000e220000000800 */
[C---:B--2---:R-:W-:Y:S01]  /*41e0*/  FADD.FTZ R50, R30.reuse, R23 ;  /* 0x000000171e327221 */ /* 0x044fe20000010000 */
[----:B------:R-:W-:Y:S01]  /*41f0*/  FADD.FTZ R47, R33, R52 ;  /* 0x00000034212f7221 */ /* 0x000fe20000010000 */
[----:B------:R-:W-:-:S03]  /*4200*/  F2FP.BF16.F32.PACK_AB R147, R30, R147 ;  /* 0x000000931e93723e */ /* 0x000fc600000010ff */
[----:B------:R-:W-:Y:S01]  /*4210*/  FADD.FTZ R52, R128, R47 ;  /* 0x0000002f80347221 */ /* 0x000fe20000010000 */
[----:B------:R-:W-:Y:S01]  /*4220*/  F2FP.BF16.F32.PACK_AB R128, R35, R128 ;  /* 0x000000802380723e */ /* 0x000fe200000010ff */
[----:B------:R-:W2:Y:S01]  /*4230*/  MUFU.EX2 R143, R143 ;  /* 0x0000008f008f7308 */ /* 0x000ea20000000800 */
[----:B-1----:R-:W-:Y:S01]  /*4240*/  FADD.FTZ R23, R141, R50 ;  /* 0x000000328d177221 */ /* 0x002fe20000010000 */
[----:B------:R-:W-:-:S04]  /*4250*/  FADD.FTZ R45, R35, R52 ;  /* 0x00000034232d7221 */ /* 0x000fc80000010000 */
[----:B------:R-:W-:Y:S01]  /*4260*/  FADD.FTZ R52, R130, R45 ;  /* 0x0000002d82347221 */ /* 0x000fe20000010000 */
[C---:B------:R-:W-:Y:S01]  /*4270*/  F2FP.BF16.F32.PACK_AB R130, R37.reuse, R130 ;  /* 0x000000822582723e */ /* 0x040fe200000010ff */
[----:B------:R-:W1:Y:S01]  /*4280*/  MUFU.EX2 R34, R34 ;  /* 0x0000002200227308 */ /* 0x000e620000000800 */
[C---:B0-----:R-:W-:Y:S01]  /*4290*/  FADD.FTZ R50, R32.reuse, R23 ;  /* 0x0000001720327221 */ /* 0x041fe20000010000 */
[----:B------:R-:W-:Y:S01]  /*42a0*/  FADD.FTZ R15, R37, R52 ;  /* 0x00000034250f7221 */ /* 0x000fe20000010000 */
[----:B------:R-:W-:-:S05]  /*42b0*/  F2FP.BF16.F32.PACK_AB R141, R32, R141 ;  /* 0x0000008d208d723e */ /* 0x000fca00000010ff */
[----:B------:R-:W0:Y:S01]  /*42c0*/  MUFU.EX2 R137, R137 ;  /* 0x0000008900897308 */ /* 0x000e220000000800 */
[----:B--2---:R-:W-:-:S07]  /*42d0*/  FADD.FTZ R23, R143, R50 ;  /* 0x000000328f177221 */ /* 0x004fce0000010000 */
[----:B------:R-:W2:Y:S01]  /*42e0*/  MUFU.EX2 R38, R38 ;  /* 0x0000002600267308 */ /* 0x000ea20000000800 */
[C---:B-1----:R-:W-:Y:S01]  /*42f0*/  FADD.FTZ R50, R34.reuse, R23 ;  /* 0x0000001722327221 */ /* 0x042fe20000010000 */
[----:B------:R-:W-:-:S06]  /*4300*/  F2FP.BF16.F32.PACK_AB R143, R34, R143 ;  /* 0x0000008f228f723e */ /* 0x000fcc00000010ff */
[----:B------:R-:W1:Y:S01]  /*4310*/  MUFU.EX2 R139, R139 ;  /* 0x0000008b008b7308 */ /* 0x000e620000000800 */
[----:B0-----:R-:W-:-:S07]  /*4320*/  FADD.FTZ R23, R137, R50 ;  /* 0x0000003289177221 */ /* 0x001fce0000010000 */
[----:B------:R-:W0:Y:S01]  /*4330*/  MUFU.EX2 R42, R42 ;  /* 0x0000002a002a7308 */ /* 0x000e220000000800 */
[C---:B--2---:R-:W-:Y:S01]  /*4340*/  FADD.FTZ R50, R38.reuse, R23 ;  /* 0x0000001726327221 */ /* 0x044fe20000010000 */
[----:B------:R-:W-:-:S06]  /*4350*/  F2FP.BF16.F32.PACK_AB R137, R38, R137 ;  /* 0x000000892689723e */ /* 0x000fcc00000010ff */
[----:B------:R-:W2:Y:S01]  /*4360*/  MUFU.EX2 R133, R133 ;  /* 0x0000008500857308 */ /* 0x000ea20000000800 */
[----:B-1----:R-:W-:-:S07]  /*4370*/  FADD.FTZ R11, R139, R50 ;  /* 0x000000328b0b7221 */ /* 0x002fce0000010000 */
        /* <DEDUP_REMOVED lines=21> */
[----:B------:R-:W-:-:S06]  /*44d0*/  F2FP.BF16.F32.PACK_AB R126, R41, R126 ;  /* 0x0000007e297e723e */ /* 0x000fcc00000010ff */
[----:B------:R-:W1:Y:S01]  /*44e0*/  MUFU.EX2 R48, R48 ;  /* 0x0000003000307308 */ /* 0x000e620000000800 */
[----:B0-----:R-:W-:-:S07]  /*44f0*/  FADD.FTZ R5, R129, R50 ;  /* 0x0000003281057221 */ /* 0x001fce0000010000 */
[----:B------:R-:W0:Y:S01]  /*4500*/  MUFU.EX2 R43, R43 ;  /* 0x0000002b002b7308 */ /* 0x000e220000000800 */
[----:B--2---:R-:W-:-:S07]  /*4510*/  FADD.FTZ R52, R14, R9 ;  /* 0x000000090e347221 */ /* 0x004fce0000010000 */
[----:B------:R-:W-:Y:S01]  /*4520*/  MUFU.EX2 R70, R70 ;  /* 0x0000004600467308 */ /* 0x000fe20000000800 */
[C---:B-1----:R-:W-:Y:S01]  /*4530*/  FADD.FTZ R5, R48.reuse, R5 ;  /* 0x0000000530057221 */ /* 0x042fe20000010000 */
[----:B------:R-:W-:-:S06]  /*4540*/  F2FP.BF16.F32.PACK_AB R129, R48, R129 ;  /* 0x000000813081723e */ /* 0x000fcc00000010ff */
[----:B------:R-:W1:Y:S01]  /*4550*/  MUFU.EX2 R20, R20 ;  /* 0x0000001400147308 */ /* 0x000e620000000800 */
[C---:B0-----:R-:W-:Y:S01]  /*4560*/  FADD.FTZ R9, R43.reuse, R52 ;  /* 0x000000342b097221 */ /* 0x041fe20000010000 */
[----:B------:R-:W-:-:S06]  /*4570*/  F2FP.BF16.F32.PACK_AB R120, R43, R14 ;  /* 0x0000000e2b78723e */ /* 0x000fcc00000010ff */
[----:B------:R-:W0:Y:S08]  /*4580*/  MUFU.EX2 R131, R122 ;  /* 0x0000007a00837308 */ /* 0x000e300000000800 */
[----:B------:R-:W2:Y:S01]  /*4590*/  MUFU.EX2 R74, R74 ;  /* 0x0000004a004a7308 */ /* 0x000ea20000000800 */
[----:B-1----:R-:W-:-:S07]  /*45a0*/  FADD.FTZ R50, R20, R9 ;  /* 0x0000000914327221 */ /* 0x002fce0000010000 */
[----:B------:R1:W3:Y:S08]  /*45b0*/  MUFU.EX2 R125, R124 ;  /* 0x0000007c007d7308 */ /* 0x0002f00000000800 */
[----:B------:R-:W4:Y:S01]  /*45c0*/  MUFU.EX2 R78, R78 ;  /* 0x0000004e004e7308 */ /* 0x000f220000000800 */
[----:B-1----:R-:W-:Y:S01]  /*45d0*/  F2FP.BF16.F32.PACK_AB R124, R39, R4 ;  /* 0x00000004277c723e */ /* 0x002fe200000010ff */
[----:B------:R-:W-:-:S04]  /*45e0*/  FADD.FTZ R4, R70, R5 ;  /* 0x0000000546047221 */ /* 0x000fc80000010000 */
[C---:B0-----:R-:W-:Y:S01]  /*45f0*/  FADD.FTZ R9, R131.reuse, R4 ;  /* 0x0000000483097221 */ /* 0x041fe20000010000 */
[----:B------:R-:W-:Y:S01]  /*4600*/  F2FP.BF16.F32.PACK_AB R131, R131, R70 ;  /* 0x000000468383723e */ /* 0x000fe200000010ff */
[----:B------:R-:W0:Y:S02]  /*4610*/  MUFU.EX2 R127, R18 ;  /* 0x00000012007f7308 */ /* 0x000e240000000800 */
[----:B--2---:R-:W-:-:S04]  /*4620*/  FADD.FTZ R4, R74, R9 ;  /* 0x000000094a047221 */ /* 0x004fc80000010000 */
[C---:B---3--:R-:W-:Y:S01]  /*4630*/  FADD.FTZ R9, R125.reuse, R4 ;  /* 0x000000047d097221 */ /* 0x048fe20000010000 */
[----:B------:R-:W-:Y:S01]  /*4640*/  F2FP.BF16.F32.PACK_AB R125, R125, R74 ;  /* 0x0000004a7d7d723e */ /* 0x000fe200000010ff */
[----:B------:R-:W1:Y:S02]  /*4650*/  MUFU.EX2 R82, R82 ;  /* 0x0000005200527308 */ /* 0x000e640000000800 */
[----:B----4-:R-:W-:-:S06]  /*4660*/  FADD.FTZ R4, R78, R9 ;  /* 0x000000094e047221 */ /* 0x010fcc0000010000 */
[----:B------:R-:W2:Y:S01]  /*4670*/  MUFU.EX2 R121, R40 ;  /* 0x0000002800797308 */ /* 0x000ea20000000800 */
[C---:B0-----:R-:W-:Y:S01]  /*4680*/  FADD.FTZ R9, R127.reuse, R4 ;  /* 0x000000047f097221 */ /* 0x041fe20000010000 */
[----:B------:R-:W-:-:S06]  /*4690*/  F2FP.BF16.F32.PACK_AB R127, R127, R78 ;  /* 0x0000004e7f7f723e */ /* 0x000fcc00000010ff */
[----:B------:R-:W0:Y:S01]  /*46a0*/  MUFU.EX2 R86, R86 ;  /* 0x0000005600567308 */ /* 0x000e220000000800 */
[----:B-1----:R-:W-:-:S07]  /*46b0*/  FADD.FTZ R4, R82, R9 ;  /* 0x0000000952047221 */ /* 0x002fce0000010000 */
[----:B------:R-:W1:Y:S01]  /*46c0*/  MUFU.EX2 R123, R36 ;  /* 0x00000024007b7308 */ /* 0x000e620000000800 */
[C---:B--2---:R-:W-:Y:S01]  /*46d0*/  FADD.FTZ R9, R121.reuse, R4 ;  /* 0x0000000479097221 */ /* 0x044fe20000010000 */
[----:B------:R-:W-:-:S06]  /*46e0*/  F2FP.BF16.F32.PACK_AB R121, R121, R82 ;  /* 0x000000527979723e */ /* 0x000fcc00000010ff */
[----:B------:R-:W2:Y:S01]  /*46f0*/  MUFU.EX2 R25, R25 ;  /* 0x0000001900197308 */ /* 0x000ea20000000800 */
[----:B0-----:R-:W-:Y:S01]  /*4700*/  FADD.FTZ R4, R86, R9 ;  /* 0x0000000956047221 */ /* 0x001fe20000010000 */
[----:B------:R-:W-:-:S03]  /*4710*/  VIADD R9, R22, 0xfffffffe ;  /* 0xfffffffe16097836 */ /* 0x000fc60000000000 */
[C---:B-1----:R-:W-:Y:S01]  /*4720*/  FADD.FTZ R4, R123.reuse, R4 ;  /* 0x000000047b047221 */ /* 0x042fe20000010000 */
[----:B------:R-:W-:Y:S01]  /*4730*/  F2FP.BF16.F32.PACK_AB R123, R123, R86 ;  /* 0x000000567b7b723e */ /* 0x000fe200000010ff */
[C---:B--2---:R-:W-:Y:S01]  /*4740*/  FADD.FTZ R5, R25.reuse, R50 ;  /* 0x0000003219057221 */ /* 0x044fe20000010000 */
[----:B------:R-:W-:Y:S01]  /*4750*/  F2FP.BF16.F32.PACK_AB R122, R25, R20 ;  /* 0x00000014197a723e */ /* 0x000fe200000010ff */
[----:B------:R-:W-:Y:S06]  /*4760*/  @P2 BRA `(.L_x_838) ;  /* 0x0000000000442947 */ /* 0x000fec0003800000 */
        /* <DEDUP_REMOVED lines=10> */
.L_x_839:
[----:B------:R-:W-:-:S11]  /*4810*/  UISETP.NE.AND UP2, UPT, UR5, 0x1, UPT ;  /* 0x000000010500788c */ /* 0x000fd6000bf45270 */
[----:B------:R-:W-:Y:S02]  /*4820*/  @UP2 ULDC.64 UR14, c[0x0][0x9e8] ;  /* 0x00027a00000e2ab9 */ /* 0x000fe40000000a00 */
[----:B------:R-:W-:-:S04]  /*4830*/  UIMAD.WIDE.U32 UR6, UR10, UR14, URZ ;  /* 0x0000000e0a0672a5 */ /* 0x000fc8000f8e003f */
[----:B------:R-:W-:-:S12]  /*4840*/  @UP2 USHF.R.U32.HI UR10, URZ, UR15, UR7 ;  /* 0x0000000f3f0a2299 */ /* 0x000fd80008011607 */
.L_x_840:
[----:B------:R-:W-:-:S04]  /*4850*/  UIMAD UR5, UR10, UR5, UR5 ;  /* 0x000000050a0572a4 */ /* 0x000fc8000f8e0205 */
[----:B------:R-:W-:-:S04]  /*4860*/  UISETP.LT.AND UP2, UPT, UR4, UR5, UPT ;  /* 0x000000050400728c */ /* 0x000fc8000bf41270 */
[----:B------:R-:W-:-:S12]  /*4870*/  USEL UR4, UR4, UR5, UP2 ;  /* 0x0000000504047287 */ /* 0x000fd80009000000 */
.L_x_838:
[----:B------:R-:W-:Y:S01]  /*4880*/  USHF.R.S32.HI UR5, URZ, 0x1f, UR4 ;  /* 0x0000001f3f057899 */ /* 0x000fe20008011404 */
[----:B------:R-:W-:Y:S02]  /*4890*/  CS2R R118, SRZ ;  /* 0x0000000000767805 */ /* 0x000fe4000001ff00 */
[----:B------:R-:W-:Y:S02]  /*48a0*/  CS2R R116, SRZ ;  /* 0x0000000000747805 */ /* 0x000fe4000001ff00 */
[----:B------:R-:W-:Y:S01]  /*48b0*/  CS2R R114, SRZ ;  /* 0x0000000000727805 */ /* 0x000fe2000001ff00 */
[----:B------:R-:W-:Y:S01]  /*48c0*/  ULEA.HI UR5, UR5, UR4, URZ, 0x7 ;  /* 0x0000000405057291 */ /* 0x000fe2000f8f383f */
[----:B------:R-:W-:Y:S02]  /*48d0*/  CS2R R112, SRZ ;  /* 0x0000000000707805 */ /* 0x000fe4000001ff00 */
[----:B------:R-:W-:Y:S01]  /*48e0*/  CS2R R110, SRZ ;  /* 0x00000000006e7805 */ /* 0x000fe2000001ff00 */
[----:B------:R-:W-:Y:S01]  /*48f0*/  UMOV UR4, URZ ;  /* 0x0000003f00047c82 */ /* 0x000fe20008000000 */
[----:B------:R-:W-:Y:S01]  /*4900*/  USHF.R.S32.HI UR5, URZ, 0x7, UR5 ;  /* 0x000000073f057899 */ /* 0x000fe20008011405 */
[----:B------:R-:W-:-:S02]  /*4910*/  CS2R R108, SRZ ;  /* 0x00000000006c7805 */ /* 0x000fc4000001ff00 */
[----:B------:R-:W-:Y:S02]  /*4920*/  CS2R R106, SRZ ;  /* 0x00000000006a7805 */ /* 0x000fe4000001ff00 */
[----:B------:R-:W-:Y:S01]  /*4930*/  CS2R R104, SRZ ;  /* 0x0000000000687805 */ /* 0x000fe2000001ff00 */
[----:B------:R-:W-:Y:S01]  /*4940*/  UISETP.LT.AND UP2, UPT, UR37, UR5, UPT ;  /* 0x000000052500728c */ /* 0x000fe2000bf41270 */
[----:B------:R-:W-:Y:S02]  /*4950*/  CS2R R102, SRZ ;  /* 0x0000000000667805 */ /* 0x000fe4000001ff00 */
[----:B------:R-:W-:Y:S02]  /*4960*/  CS2R R100, SRZ ;  /* 0x0000000000647805 */ /* 0x000fe4000001ff00 */
[----:B------:R-:W-:Y:S01]  /*4970*/  CS2R R98, SRZ ;  /* 0x0000000000627805 */ /* 0x000fe2000001ff00 */
[----:B------:R-:W-:Y:S01]  /*4980*/  USEL UR26, UR37, UR5, !UP2 ;  /* 0x00000005251a7287 */ /* 0x000fe2000d000000 */
[----:B------:R-:W-:-:S02]  /*4990*/  CS2R R96, SRZ ;  /* 0x0000000000607805 */ /* 0x000fc4000001ff00 */
[----:B------:R-:W-:Y:S01]  /*49a0*/  CS2R R94, SRZ ;  /* 0x00000000005e7805 */ /* 0x000fe2000001ff00 */
[----:B------:R-:W-:Y:S01]  /*49b0*/  UMOV UR5, URZ ;  /* 0x0000003f00057c82 */ /* 0x000fe20008000000 */
[----:B------:R-:W-:Y:S02]  /*49c0*/  CS2R R92, SRZ ;  /* 0x00000000005c7805 */ /* 0x000fe4000001ff00 */
[----:B------:R-:W-:Y:S02]  /*49d0*/  CS2R R90, SRZ ;  /* 0x00000000005a7805 */ /* 0x000fe4000001ff00 */
[----:B------:R-:W-:Y:S02]  /*49e0*/  ISETP.GE.AND P2, PT, R9, UR26, PT ;  /* 0x0000001a09007c0c */ /* 0x000fe4000bf46270 */
[----:B------:R-:W-:-:S11]  /*49f0*/  CS2R R88, SRZ ;  /* 0x0000000000587805 */ /* 0x000fd6000001ff00 */
[----:B------:R-:W-:Y:S05]  /*4a00*/  @!P2 BRA `(.L_x_841) ;  /* 0x0000002c0078a947 */ /* 0x000fea0003800000 */
[----:B------:R-:W-:Y:S01]  /*4a10*/  IMAD.MOV.U32 R119, RZ, RZ, RZ ;  /* 0x000000ffff777224 */ /* 0x000fe200078e00ff */
[----:B------:R-:W-:Y:S01]  /*4a20*/  UMOV UR7, URZ ;  /* 0x0000003f00077c82 */ /* 0x000fe20008000000 */
[----:B------:R-:W-:Y:S01]  /*4a30*/  UMOV UR6, URZ ;  /* 0x0000003f00067c82 */ /* 0x000fe20008000000 */
[----:B------:R-:W-:Y:S01]  /*4a40*/  ULDC UR29, c[0x0][0x9e4] ;  /* 0x00027900001d7ab9 */ /* 0x000fe20000000800 */
[----:B------:R-:W-:Y:S01]  /*4a50*/  ULDC UR27, c[0x0][0x2f0] ;  /* 0x0000bc00001b7ab9 */ /* 0x000fe20000000800 */
[----:B------:R-:W-:-:S05]  /*4a60*/  ULDC UR28, c[0x0][0x9e0] ;  /* 0x00027800001c7ab9 */ /* 0x000fca0000000800 */
.L_x_858:
[----:B------:R-:W-:Y:S01]  /*4a70*/  UIADD3 UR4, UR6, 0x1, URZ ;  /* 0x0000000106047890 */ /* 0x000fe2000fffe03f */
[----:B------:R-:W-:-:S03]  /*4a80*/  ISETP.NE.AND P3, PT, RZ, UR39, PT ;  /* 0x00000027ff007c0c */ /* 0x000fc6000bf65270 */
[----:B------:R-:W-:-:S04]  /*4a90*/  UISETP.NE.AND UP2, UPT, UR4, 0x2, UPT ;  /* 0x000000020400788c */ /* 0x000fc8000bf45270 */
[----:B------:R-:W-:Y:S02]  /*4aa0*/  USEL UR5, URZ, 0x1, UP2 ;  /* 0x000000013f057887 */ /* 0x000fe40009000000 */
[----:B------:R-:W-:Y:S02]  /*4ab0*/  USEL UR4, UR4, URZ, UP2 ;  /* 0x0000003f04047287 */ /* 0x000fe40009000000 */
[----:B------:R-:W-:Y:S02]  /*4ac0*/  ULOP3.LUT UR5, UR7, UR5, URZ, 0x3c, !UPT ;  /* 0x0000000507057292 */ /* 0x000fe4000f8e3c3f */
[----:B------:R-:W-:Y:S10]  /*4ad0*/  @P3 BRA `(.L_x_842) ;  /* 0x00000000002c3947 */ /* 0x000ff40003800000 */
[----:B------:R-:W-:Y:S05]  /*4ae0*/  @!P0 BRA `(.L_x_843) ;  /* 0x0000000000048947 */ /* 0x000fea0003800000 */
[----:B------:R-:W-:Y:S01]  /*4af0*/  BPT.TRAP 0x1 ;  /* 0x000000040000795c */ /* 0x000fe20000300000 */
.L_x_843:
[----:B------:R-:W-:Y:S01]  /*4b00*/  ULEA UR10, UR4, UR38, 0x3 ;  /* 0x00000026040a7291 */ /* 0x000fe2000f8e183f */
[----:B------:R-:W-:-:S05]  /*4b10*/  IMAD.U32 R7, RZ, RZ, UR5 ;  /* 0x00000005ff077e24 */ /* 0x000fca000f8e00ff */
[----:B------:R-:W-:-:S04]  /*4b20*/  SHF.L.U32 R7, R7, 0x1f, RZ ;  /* 0x0000001f07077819 */ /* 0x000fc800000006ff */
[----:B------:R0:W1:Y:S01]  /*4b30*/  SYNCS.PHASECHK.TRANS64.TRYWAIT P2, [UR10+0x16830], R7 ;  /* 0x01683007ff0075a7 */ /* 0x000062000804014a */
[----:B------:R-:W-:Y:S05]  /*4b40*/  @!P0 BRA `(.L_x_844) ;  /* 0x0000000000048947 */ /* 0x000fea0003800000 */
[----:B------:R-:W-:Y:S01]  /*4b50*/  BPT.TRAP 0x1 ;  /* 0x000000040000795c */ /* 0x000fe20000300000 */
.L_x_844:
[----:B-1----:R-:W-:Y:S05]  /*4b60*/  @P2 BRA `(.L_x_842) ;  /* 0x0000000000082947 */ /* 0x002fea0003800000 */
[----:B------:R-:W1:Y:S02]  /*4b70*/  SYNCS.PHASECHK.TRANS64.TRYWAIT P2, [UR10+0x16830], R7 ;  /* 0x01683007ff0075a7 */ /* 0x000e64000804014a */
[----:B-1----:R-:W-:Y:S05]  /*4b80*/  @!P2 BRA `(.L_x_845) ;  /* 0x000000cc007ca947 */ /* 0x002fea0003800000 */
.L_x_842:
[----:B01----:R-:W-:Y:S01]  /*4b90*/  VIADD R7, R17, 0x8 ;  /* 0x0000000811077836 */ /* 0x003fe20000000000 */
[----:B------:R-:W-:Y:S01]  /*4ba0*/  R2UR UR20, R12 ;  /* 0x000000000c1472ca */ /* 0x000fe200000e0000 */
[----:B------:R-:W-:Y:S01]  /*4bb0*/  ULEA UR22, UR4, UR24, 0xa ;  /* 0x0000001804167291 */ /* 0x000fe2000f8e503f */
[----:B------:R-:W-:Y:S01]  /*4bc0*/  R2UR UR21, R13 ;  /* 0x000000000d1572ca */ /* 0x000fe200000e0000 */
[----:B------:R-:W-:Y:S01]  /*4bd0*/  UMOV UR23, 0x40000040 ;  /* 0x4000004000177882 */ /* 0x000fe20000000000 */
[----:B------:R0:W-:Y:S01]  /*4be0*/  BAR.SYNC.DEFER_BLOCKING R7, 0x100 ;  /* 0x000400070000751d */ /* 0x0001e20000010000 */
[----:B------:R-:W-:Y:S02]  /*4bf0*/  UIADD3 UR10, UR22, 0x2, URZ ;  /* 0x00000002160a7890 */ /* 0x000fe4000fffe03f */
[----:B------:R-:W-:Y:S02]  /*4c00*/  UIADD3 UR14, UR22, 0x4, URZ ;  /* 0x00000004160e7890 */ /* 0x000fe4000fffe03f */
[----:B------:R-:W-:Y:S01]  /*4c10*/  UIADD3 UR18, UR22, 0x6, URZ ;  /* 0x0000000616127890 */ /* 0x000fe2000fffe03f */
[----:B------:R-:W-:Y:S01]  /*4c20*/  UMOV UR11, 0x40000040 ;  /* 0x40000040000b7882 */ /* 0x000fe20000000000 */
[----:B------:R-:W-:Y:S01]  /*4c30*/  UMOV UR15, 0x40000040 ;  /* 0x40000040000f7882 */ /* 0x000fe20000000000 */
[----:B------:R-:W-:Y:S01]  /*4c40*/  UMOV UR19, 0x40000040 ;  /* 0x4000004000137882 */ /* 0x000fe20000000000 */
[----:B------:R-:W-:-:S06]  /*4c50*/  WARPGROUP.ARRIVE ;  /* 0x00000000000079c5 */ /* 0x000fcc0000000000 */
[----:B------:R-:W-:Y:S03]  /*4c60*/  HGMMA.64x128x16.F32.BF16 R24, gdesc[UR20], RZ, !UPT, gsb0 ;  /* 0x01e00000141879f0 */ /* 0x000fe6000c0018ff */
[----:B------:R-:W-:Y:S02]  /*4c70*/  WARPGROUP.DEPBAR.LE gsb0, 0x0 ;  /* 0x00008000000079c5 */ /* 0x000fe40000010000 */
[----:B------:R-:W-:-:S07]  /*4c80*/  WARPGROUP.ARRIVE ;  /* 0x00000000000079c5 */ /* 0x000fce0000000000 */
        /* <DEDUP_REMOVED lines=8> */
[----:B0-----:R-:W-:Y:S05]  /*4d10*/  @P3 BRA `(.L_x_846) ;  /* 0x00000000002c3947 */ /* 0x001fea0003800000 */
[----:B------:R-:W-:Y:S05]  /*4d20*/  @!P0 BRA `(.L_x_847) ;  /* 0x0000000000048947 */ /* 0x000fea0003800000 */
[----:B------:R-:W-:Y:S01]  /*4d30*/  BPT.TRAP 0x1 ;  /* 0x000000040000795c */ /* 0x000fe20000300000 */
.L_x_847:
[----:B------:R-:W-:Y:S01]  /*4d40*/  ULEA UR10, UR6, UR38, 0x3 ;  /* 0x00000026060a7291 */ /* 0x000fe2000f8e183f */
[----:B------:R-:W-:-:S05]  /*4d50*/  IMAD.U32 R7, RZ, RZ, UR7 ;  /* 0x00000007ff077e24 */ /* 0x000fca000f8e00ff */
[----:B------:R-:W-:-:S04]  /*4d60*/  SHF.L.U32 R7, R7, 0x1f, RZ ;  /* 0x0000001f07077819 */ /* 0x000fc800000006ff */
[----:B------:R0:W1:Y:S01]  /*4d70*/  SYNCS.PHASECHK.TRANS64.TRYWAIT P2, [UR10+0x16850], R7 ;  /* 0x01685007ff0075a7 */ /* 0x000062000804014a */
[----:B------:R-:W-:Y:S05]  /*4d80*/  @!P0 BRA `(.L_x_848) ;  /* 0x0000000000048947 */ /* 0x000fea0003800000 */
[----:B------:R-:W-:Y:S01]  /*4d90*/  BPT.TRAP 0x1 ;  /* 0x000000040000795c */ /* 0x000fe20000300000 */
.L_x_848:
[----:B-1----:R-:W-:Y:S05]  /*4da0*/  @P2 BRA `(.L_x_846) ;  /* 0x0000000000082947 */ /* 0x002fea0003800000 */
[----:B------:R-:W1:Y:S02]  /*4db0*/  SYNCS.PHASECHK.TRANS64.TRYWAIT P2, [UR10+0x16850], R7 ;  /* 0x01685007ff0075a7 */ /* 0x000e64000804014a */
[----:B-1----:R-:W-:Y:S05]  /*4dc0*/  @!P2 BRA `(.L_x_849) ;  /* 0x000000cc0004a947 */ /* 0x002fea0003800000 */
.L_x_846:
[----:B------:R-:W-:Y:S01]  /*4dd0*/  UIADD3 UR7, UR38, 0x400, URZ ;  /* 0x0000040026077890 */ /* 0x000fe2000fffe03f */
[----:B------:R-:W-:Y:S01]  /*4de0*/  WARPGROUP.ARRIVE ;  /* 0x00000000000079c5 */ /* 0x000fe20000000000 */
[----:B------:R-:W-:Y:S01]  /*4df0*/  UMOV UR11, 0x40000040 ;  /* 0x40000040000b7882 */ /* 0x000fe20000000000 */
[----:B------:R-:W-:Y:S01]  /*4e00*/  PLOP3.LUT P2, PT, PT, PT, UP0, 0x80, 0x0 ;  /* 0x000000000000781c */ /* 0x000fe20003f4f008 */
[----:B------:R-:W-:Y:S01]  /*4e10*/  USHF.R.U32.HI UR7, URZ, 0x4, UR7 ;  /* 0x000000043f077899 */ /* 0x000fe20008011607 */
[----:B------:R-:W-:Y:S01]  /*4e20*/  PLOP3.LUT P3, PT, PT, PT, UP0, 0x80, 0x0 ;  /* 0x000000000000781c */ /* 0x000fe20003f6f008 */
[----:B-1----:R-:W1:Y:S01]  /*4e30*/  LDC R8, c[0x0][0x288] ;  /* 0x0000a200ff087b82 */ /* 0x002e620000000800 */
[----:B------:R-:W-:Y:S01]  /*4e40*/  IMAD.MOV.U32 R18, RZ, RZ, R0 ;  /* 0x000000ffff127224 */ /* 0x000fe200078e0000 */
[----:B------:R-:W-:Y:S01]  /*4e50*/  ULOP3.LUT UR7, UR7, 0x3fff, URZ, 0xc0, !UPT ;  /* 0x00003fff07077892 */ /* 0x000fe2000f8ec03f */
[----:B------:R-:W-:Y:S02]  /*4e60*/  IMAD.U32 R15, RZ, RZ, UR4 ;  /* 0x00000004ff0f7e24 */ /* 0x000fe4000f8e00ff */
[----:B------:R-:W-:Y:S01]  /*4e70*/  VIADD R11, R17, 0x9 ;  /* 0x00000009110b7836 */ /* 0x000fe20000000000 */
[----:B------:R-:W-:-:S02]  /*4e80*/  ULEA UR7, UR6, UR7, 0xa ;  /* 0x0000000706077291 */ /* 0x000fc4000f8e503f */
[----:B------:R-:W-:-:S05]  /*4e90*/  @!P1 LEA R15, R15, UR38, 0x3 ;  /* 0x000000260f0f9c11 */ /* 0x000fca000f8e18ff */
[----:B------:R-:W-:Y:S01]  /*4ea0*/  UMOV UR10, UR7 ;  /* 0x00000007000a7c82 */ /* 0x000fe20008000000 */
[----:B------:R-:W-:Y:S01]  /*4eb0*/  @!P1 VIADD R15, R15, 0x16840 ;  /* 0x000168400f0f9836 */ /* 0x000fe20000000000 */
[----:B------:R-:W-:Y:S01]  /*4ec0*/  HGMMA.64x64x16.F32.BF16 R88, R148, gdesc[UR8].tnspB, R88, gsb0 ;  /* 0x40e0000894587df0 */ /* 0x000fe20008001858 */
[----:B------:R-:W-:Y:S01]  /*4ed0*/  UIADD3 UR10, UR7, 0x80, URZ ;  /* 0x00000080070a7890 */ /* 0x000fe2000fffe03f */
[----:B------:R-:W-:Y:S02]  /*4ee0*/  UMOV UR11, 0x40000040 ;  /* 0x40000040000b7882 */ /* 0x000fe40000000000 */
[----:B------:R-:W-:Y:S01]  /*4ef0*/  @!P1 PRMT R15, RZ, 0x654, R15 ;  /* 0x00000654ff0f9816 */ /* 0x000fe2000000000f */
[----:B------:R-:W-:Y:S02]  /*4f00*/  WARPGROUP.DEPBAR.LE gsb0, 0x0 ;  /* 0x00008000000079c5 */ /* 0x000fe40000010000 */
[----:B------:R-:W-:-:S06]  /*4f10*/  WARPGROUP.ARRIVE ;  /* 0x00000000000079c5 */ /* 0x000fcc0000000000 */
[----:B------:R-:W-:Y:S01]  /*4f20*/  HGMMA.64x64x16.F32.BF16 R88, R144, gdesc[UR8].tnspB, R88, gsb0 ;  /* 0x40e0000890587df0 */ /* 0x000fe20008001858 */
[----:B------:R-:W-:Y:S01]  /*4f30*/  UIADD3 UR10, UR7, 0x100, URZ ;  /* 0x00000100070a7890 */ /* 0x000fe2000fffe03f */
[----:B------:R-:W-:Y:S01]  /*4f40*/  UMOV UR11, 0x40000040 ;  /* 0x40000040000b7882 */ /* 0x000fe20000000000 */
        /* <DEDUP_REMOVED lines=24> */
[----:B------:R-:W-:Y:S02]  /*50d0*/  UMOV UR11, 0x40000040 ;  /* 0x40000040000b7882 */ /* 0x000fe40000000000 */
[----:B------:R-:W-:Y:S02]  /*50e0*/  @UP0 ULDC UR7, c[0x0][0x44c] ;  /* 0x0001130000070ab9 */ /* 0x000fe40000000800 */
[----:B0-----:R-:W-:Y:S01]  /*50f0*/  @P2 IMAD.HI.U32 R7, R0, UR7, RZ ;  /* 0x0000000700072c27 */ /* 0x001fe2000f8e00ff */
[----:B------:R-:W-:Y:S01]  /*5100*/  @UP0 ULDC UR7, c[0x0][0x450] ;  /* 0x0001140000070ab9 */ /* 0x000fe20000000800 */
[----:B------:R-:W-:-:S03]  /*5110*/  ISETP.GE.U32.AND P2, PT, R2, 0x180, PT ;  /* 0x000001800200780c */ /* 0x000fc60003f46070 */
[----:B------:R-:W-:Y:S01]  /*5120*/  @P3 SHF.R.U32.HI R18, RZ, UR7, R7 ;  /* 0x00000007ff123c19 */ /* 0x000fe20008011607 */
[----:B------:R-:W-:Y:S01]  /*5130*/  IMAD.SHL.U32 R7, R9, 0x80, RZ ;  /* 0x0000008009077824 */ /* 0x000fe200078e00ff */
[----:B------:R-:W-:Y:S02]  /*5140*/  SEL R14, R11, 0x9, !P2 ;  /* 0x000000090b0e7807 */ /* 0x000fe40005000000 */
[----:B------:R-:W-:Y:S01]  /*5150*/  PLOP3.LUT P2, PT, PT, PT, UP1, 0x40, 0x0 ;  /* 0x000000000000781c */ /* 0x000fe20003f4e818 */
[----:B------:R-:W0:Y:S01]  /*5160*/  SHFL.IDX PT, R22, R18, RZ, 0x1c1f ;  /* 0x001c1fff12167589 */ /* 0x000e2200000e0000 */
[----:B------:R-:W-:-:S05]  /*5170*/  IADD3 R20, -R7, 0x1, RZ ;  /* 0x0000000107147810 */ /* 0x000fca0007ffe1ff */
[----:B------:R-:W-:-:S04]  /*5180*/  IMAD R11, R3, -0x2, R20 ;  /* 0xfffffffe030b7824 */ /* 0x000fc800078e0214 */
[----:B------:R-:W-:Y:S01]  /*5190*/  IMAD R11, R16, UR27, R11 ;  /* 0x0000001b100b7c24 */ /* 0x000fe2000f8e020b */
[----:B------:R-:W-:Y:S02]  /*51a0*/  WARPGROUP.DEPBAR.LE gsb0, 0x0 ;  /* 0x00008000000079c5 */ /* 0x000fe40000010000 */
[----:B------:R-:W-:-:S06]  /*51b0*/  WARPGROUP.ARRIVE ;  /* 0x00000000000079c5 */ /* 0x000fcc0000000000 */
[----:B------:R-:W-:Y:S03]  /*51c0*/  HGMMA.64x64x16.F32.BF16 R88, R120, gdesc[UR8].tnspB, R88, gsb0 ;  /* 0x40e0000878587df0 */ /* 0x000fe60008001858 */
[----:B------:R-:W-:Y:S02]  /*51d0*/  WARPGROUP.DEPBAR.LE gsb0, 0x0 ;  /* 0x00008000000079c5 */ /* 0x000fe40000010000 */
[----:B------:R2:W-:Y:S06]  /*51e0*/  BAR.ARV R14, 0x100 ;  /* 0x0004000e0000751d */ /* 0x0005ec0000002000 */
[----:B------:R1:W-:Y:S02]  /*51f0*/  @!P1 SYNCS.ARRIVE.TRANS64.RED.A1T0 RZ, [R15+URZ], RZ ;  /* 0x000000ff0fff99a7 */ /* 0x0003e4000810043f */
[----:B-1----:R-:W-:-:S04]  /*5200*/  IMAD.IADD R15, R11, 0x1, -R8 ;  /* 0x000000010b0f7824 */ /* 0x002fc800078e0a08 */
[C---:B------:R-:W-:Y:S02]  /*5210*/  VIADD R11, R15.reuse, UR28 ;  /* 0x0000001c0f0b7c36 */ /* 0x040fe40008000000 */
[----:B------:R-:W-:Y:S02]  /*5220*/  VIADD R15, R15, UR25 ;  /* 0x000000190f0f7c36 */ /* 0x000fe40008000000 */
[--C-:B0-----:R-:W-:Y:S02]  /*5230*/  IMAD.IADD R19, R11, 0x1, R22.reuse ;  /* 0x000000010b137824 */ /* 0x101fe400078e0216 */
[----:B------:R-:W-:Y:S01]  /*5240*/  IMAD.IADD R21, R15, 0x1, R22 ;  /* 0x000000010f157824 */ /* 0x000fe200078e0216 */
[----:B--2---:R-:W-:Y:S06]  /*5250*/  @P2 BRA `(.L_x_850) ;  /* 0x00000000005c2947 */ /* 0x004fec0003800000 */
[----:B------:R-:W-:Y:S01]  /*5260*/  IMAD R23, R16, UR27, R22 ;  /* 0x0000001b10177c24 */ /* 0x000fe2000f8e0216 */
[----:B------:R-:W-:Y:S03]  /*5270*/  BSSY B0, `(.L_x_851) ;  /* 0x0000011000007945 */ /* 0x000fe60003800000 */
[----:B------:R-:W-:-:S05]  /*5280*/  IMAD.IADD R23, R23, 0x1, -R8 ;  /* 0x0000000117177824 */ /* 0x000fca00078e0a08 */
[----:B------:R-:W-:-:S13]  /*5290*/  ISETP.GT.AND P2, PT, R23, -0x1, PT ;  /* 0xffffffff1700780c */ /* 0x000fda0003f44270 */
[----:B------:R-:W-:Y:S05]  /*52a0*/  @P2 BRA `(.L_x_852) ;  /* 0x0000000000202947 */ /* 0x000fea0003800000 */
[----:B------:R-:W-:Y:S01]  /*52b0*/  IMAD.U32 R20, RZ, RZ, UR29 ;  /* 0x0000001dff147e24 */ /* 0x000fe2000f8e00ff */
[----:B------:R-:W-:-:S04]  /*52c0*/  LOP3.LUT R23, RZ, R23, RZ, 0x33, !PT ;  /* 0x00000017ff177212 */ /* 0x000fc800078e33ff */
[----:B------:R-:W-:-:S13]  /*52d0*/  ISETP.NE.AND P2, PT, R20, 0x1, PT ;  /* 0x000000011400780c */ /* 0x000fda0003f45270 */
[----:B------:R-:W0:Y:S02]  /*52e0*/  @P2 LDC.64 R120, c[0x0][0x9e8] ;  /* 0x00027a00ff782b82 */ /* 0x000e240000000a00 */
[----:B0-----:R-:W-:-:S05]  /*52f0*/  @P2 IMAD.HI.U32 R14, R23, R120, RZ ;  /* 0x00000078170e2227 */ /* 0x001fca00078e00ff */
[----:B------:R-:W-:-:S04]  /*5300*/  @P2 SHF.R.U32.HI R23, RZ, R121, R14 ;  /* 0x00000079ff172219 */ /* 0x000fc8000001160e */
[----:B------:R-:W-:Y:S01]  /*5310*/  LOP3.LUT R23, RZ, R23, RZ, 0x33, !PT ;  /* 0x00000017ff177212 */ /* 0x000fe200078e33ff */
[----:B------:R-:W-:Y:S06]  /*5320*/  BRA `(.L_x_853) ;  /* 0x0000000000147947 */ /* 0x000fec0003800000 */
.L_x_852:
[----:B------:R-:W-:-:S05]  /*5330*/  IMAD.U32 R20, RZ, RZ, UR29 ;  /* 0x0000001dff147e24 */ /* 0x000fca000f8e00ff */
[----:B------:R-:W-:-:S13]  /*5340*/  ISETP.NE.AND P2, PT, R20, 0x1, PT ;  /* 0x000000011400780c */ /* 0x000fda0003f45270 */
[----:B------:R-:W0:Y:S02]  /*5350*/  @P2 LDC.64 R120, c[0x0][0x9e8] ;  /* 0x00027a00ff782b82 */ /* 0x000e240000000a00 */
[----:B0-----:R-:W-:-:S05]  /*5360*/  @P2 IMAD.HI.U32 R14, R23, R120, RZ ;  /* 0x00000078170e2227 */ /* 0x001fca00078e00ff */
[----:B------:R-:W-:-:S07]  /*5370*/  @P2 SHF.R.U32.HI R23, RZ, R121, R14 ;  /* 0x00000079ff172219 */ /* 0x000fce000001160e */
.L_x_853:
[----:B------:R-:W-:Y:S05]  /*5380*/  BSYNC B0 ;  /* 0x0000000000007941 */ /* 0x000fea0003800000 */
.L_x_851:
[----:B------:R-:W-:-:S04]  /*5390*/  IMAD R14, R23, R20, -R7 ;  /* 0x00000014170e7224 */ /* 0x000fc800078e0a07 */
[----:B------:R-:W-:-:S05]  /*53a0*/  IMAD R14, R3, -0x2, R14 ;  /* 0xfffffffe030e7824 */ /* 0x000fca00078e020e */
[----:B------:R-:W-:Y:S02]  /*53b0*/  VIADDMNMX R19, R14, R20, R19, PT ;  /* 0x000000140e137246 */ /* 0x000fe40003800113 */
[----:B------:R-:W-:-:S07]  /*53c0*/  VIMNMX R21, R21, R14, !PT ;  /* 0x0000000e15157248 */ /* 0x000fce0007fe0100 */
.L_x_850:
[----:B------:R-:W-:Y:S01]  /*53d0*/  ISETP.GT.AND P2, PT, R9, -0x1, PT ;  /* 0xffffffff0900780c */ /* 0x000fe20003f44270 */
[----:B------:R-:W0:Y:S03]  /*53e0*/  SHFL.IDX PT, R14, R18, 0x1, 0x1c1f ;  /* 0x003c1f00120e7f89 */ /* 0x000e2600000e0000 */
[C---:B------:R-:W-:Y:S02]  /*53f0*/  ISETP.GT.AND P5, PT, R21.reuse, RZ, P2 ;  /* 0x000000ff1500720c */ /* 0x040fe400017a4270 */
[----:B------:R-:W-:Y:S02]  /*5400*/  ISETP.GT.AND P4, PT, R21, 0x1, P2 ;  /* 0x000000011500780c */ /* 0x000fe40001784270 */
[----:B------:R-:W-:Y:S02]  /*5410*/  ISETP.LT.OR P5, PT, R19, 0x1, P5 ;  /* 0x000000011300780c */ /* 0x000fe40002fa1670 */
[----:B------:R-:W-:-:S02]  /*5420*/  ISETP.GT.AND P6, PT, R21, 0x8, P2 ;  /* 0x000000081500780c */ /* 0x000fc400017c4270 */
[----:B------:R-:W-:Y:S02]  /*5430*/  FSEL R142, R24, -INF , !P5 ;  /* 0xff800000188e7808 */ /* 0x000fe40006800000 */
[C---:B------:R-:W-:Y:S02]  /*5440*/  ISETP.GT.AND P5, PT, R21.reuse, 0x10, P2 ;  /* 0x000000101500780c */ /* 0x040fe400017a4270 */
[----:B------:R-:W-:Y:S02]  /*5450*/  ISETP.GT.AND P3, PT, R21, 0x9, P2 ;  /* 0x000000091500780c */ /* 0x000fe40001764270 */
[C---:B------:R-:W-:Y:S02]  /*5460*/  ISETP.LT.OR P5, PT, R19.reuse, 0x11, P5 ;  /* 0x000000111300780c */ /* 0x040fe40002fa1670 */
[----:B------:R-:W-:Y:S02]  /*5470*/  ISETP.LT.OR P4, PT, R19, 0x2, P4 ;  /* 0x000000021300780c */ /* 0x000fe40002781670 */
[----:B------:R-:W-:-:S02]  /*5480*/  FSEL R32, R32, -INF , !P5 ;  /* 0xff80000020207808 */ /* 0x000fc40006800000 */
[----:B------:R-:W-:Y:S01]  /*5490*/  ISETP.GT.AND P5, PT, R21, 0x20, P2 ;  /* 0x000000201500780c */ /* 0x000fe200017a4270 */
[--C-:B0-----:R-:W-:Y:S01]  /*54a0*/  IMAD.IADD R11, R11, 0x1, R14.reuse ;  /* 0x000000010b0b7824 */ /* 0x101fe200078e020e */
[----:B------:R-:W-:Y:S01]  /*54b0*/  ISETP.LT.OR P6, PT, R19, 0x9, P6 ;  /* 0x000000091300780c */ /* 0x000fe200037c1670 */
[----:B------:R-:W-:Y:S01]  /*54c0*/  IMAD.IADD R15, R15, 0x1, R14 ;  /* 0x000000010f0f7824 */ /* 0x000fe200078e020e */
[C---:B------:R-:W-:Y:S02]  /*54d0*/  ISETP.LT.OR P3, PT, R19.reuse, 0xa, P3 ;  /* 0x0000000a1300780c */ /* 0x040fe40001f61670 */
[----:B------:R-:W-:Y:S02]  /*54e0*/  ISETP.LT.OR P5, PT, R19, 0x21, P5 ;  /* 0x000000211300780c */ /* 0x000fe40002fa1670 */
[----:B------:R-:W-:Y:S02]  /*54f0*/  FSEL R144, R25, -INF , !P4 ;  /* 0xff80000019907808 */ /* 0x000fe40006000000 */
[----:B------:R-:W-:-:S02]  /*5500*/  FSEL R146, R28, -INF , !P6 ;  /* 0xff8000001c927808 */ /* 0x000fc40007000000 */
[----:B------:R-:W-:Y:S02]  /*5510*/  FSEL R152, R29, -INF , !P3 ;  /* 0xff8000001d987808 */ /* 0x000fe40005800000 */
[C---:B------:R-:W-:Y:S02]  /*5520*/  ISETP.GT.AND P4, PT, R21.reuse, 0x11, P2 ;  /* 0x000000111500780c */ /* 0x040fe40001784270 */
[C---:B------:R-:W-:Y:S02]  /*5530*/  ISETP.GT.AND P6, PT, R21.reuse, 0x18, P2 ;  /* 0x000000181500780c */ /* 0x040fe400017c4270 */
[C---:B------:R-:W-:Y:S02]  /*5540*/  ISETP.GT.AND P3, PT, R21.reuse, 0x19, P2 ;  /* 0x000000191500780c */ /* 0x040fe40001764270 */
[----:B------:R-:W-:Y:S02]  /*5550*/  FSEL R40, R40, -INF , !P5 ;  /* 0xff80000028287808 */ /* 0x000fe40006800000 */
[----:B------:R-:W-:-:S02]  /*5560*/  ISETP.GT.AND P5, PT, R21, 0x30, P2 ;  /* 0x000000301500780c */ /* 0x000fc400017a4270 */
[C---:B------:R-:W-:Y:S02]  /*5570*/  ISETP.LT.OR P4, PT, R19.reuse, 0x12, P4 ;  /* 0x000000121300780c */ /* 0x040fe40002781670 */
[C---:B------:R-:W-:Y:S02]  /*5580*/  ISETP.LT.OR P6, PT, R19.reuse, 0x19, P6 ;  /* 0x000000191300780c */ /* 0x040fe400037c1670 */
        /* <DEDUP_REMOVED lines=55> */
[----:B------:R-:W-:Y:S02]  /*5900*/  ISETP.GT.AND P3, PT, R21, 0x69, P2 ;  /* 0x000000691500780c */ /* 0x000fe40001764270 */
[----:B------:R-:W-:Y:S02]  /*5910*/  FSEL R80, R80, -INF , !P5 ;  /* 0xff80000050507808 */ /* 0x000fe40006800000 */
[----:B------:R-:W-:-:S02]  /*5920*/  PLOP3.LUT P5, PT, PT, PT, UP1, 0x40, 0x0 ;  /* 0x000000000000781c */ /* 0x000fc40003fae818 */
[C---:B------:R-:W-:Y:S02]  /*5930*/  ISETP.LT.OR P4, PT, R19.reuse, 0x62, P4 ;  /* 0x000000621300780c */ /* 0x040fe40002781670 */
[C---:B------:R-:W-:Y:S02]  /*5940*/  ISETP.LT.OR P6, PT, R19.reuse, 0x69, P6 ;  /* 0x000000691300780c */ /* 0x040fe400037c1670 */
[----:B------:R-:W-:Y:S02]  /*5950*/  ISETP.LT.OR P3, PT, R19, 0x6a, P3 ;  /* 0x0000006a1300780c */ /* 0x000fe40001f61670 */
[----:B------:R-:W-:Y:S02]  /*5960*/  FSEL R130, R73, -INF , !P4 ;  /* 0xff80000049827808 */ /* 0x000fe40006000000 */
[----:B------:R-:W-:Y:S02]  /*5970*/  FSEL R76, R76, -INF , !P6 ;  /* 0xff8000004c4c7808 */ /* 0x000fe40007000000 */
[----:B------:R-:W-:-:S02]  /*5980*/  FSEL R132, R77, -INF , !P3 ;  /* 0xff8000004d847808 */ /* 0x000fc40005800000 */
[C---:B------:R-:W-:Y:S02]  /*5990*/  ISETP.GT.AND P4, PT, R21.reuse, 0x71, P2 ;  /* 0x000000711500780c */ /* 0x040fe40001784270 */
[C---:B------:R-:W-:Y:S02]  /*59a0*/  ISETP.GT.AND P6, PT, R21.reuse, 0x78, P2 ;  /* 0x000000781500780c */ /* 0x040fe400017c4270 */
[----:B------:R-:W-:Y:S02]  /*59b0*/  ISETP.GT.AND P3, PT, R21, 0x79, P2 ;  /* 0x000000791500780c */ /* 0x000fe40001764270 */
[C---:B------:R-:W-:Y:S02]  /*59c0*/  ISETP.LT.OR P4, PT, R19.reuse, 0x72, P4 ;  /* 0x000000721300780c */ /* 0x040fe40002781670 */
[C---:B------:R-:W-:Y:S02]  /*59d0*/  ISETP.LT.OR P6, PT, R19.reuse, 0x79, P6 ;  /* 0x000000791300780c */ /* 0x040fe400037c1670 */
[----:B------:R-:W-:-:S02]  /*59e0*/  ISETP.LT.OR P3, PT, R19, 0x7a, P3 ;  /* 0x0000007a1300780c */ /* 0x000fc40001f61670 */
[----:B------:R-:W-:Y:S02]  /*59f0*/  FSEL R134, R81, -INF , !P4 ;  /* 0xff80000051867808 */ /* 0x000fe40006000000 */
[----:B------:R-:W-:Y:S02]  /*5a00*/  FSEL R84, R84, -INF , !P6 ;  /* 0xff80000054547808 */ /* 0x000fe40007000000 */
[----:B------:R-:W-:Y:S01]  /*5a10*/  FSEL R136, R85, -INF , !P3 ;  /* 0xff80000055887808 */ /* 0x000fe20005800000 */
[----:B------:R-:W-:Y:S06]  /*5a20*/  @P5 BRA `(.L_x_854) ;  /* 0x00000000005c5947 */ /* 0x000fec0003800000 */
        /* <DEDUP_REMOVED lines=13> */
.L_x_856:
[----:B------:R-:W-:-:S05]  /*5b00*/  IMAD.U32 R140, RZ, RZ, UR29 ;  /* 0x0000001dff8c7e24 */ /* 0x000fca000f8e00ff */
[----:B------:R-:W-:-:S13]  /*5b10*/  ISETP.NE.AND P3, PT, R140, 0x1, PT ;  /* 0x000000018c00780c */ /* 0x000fda0003f65270 */
[----:B------:R-:W0:Y:S02]  /*5b20*/  @P3 LDC.64 R138, c[0x0][0x9e8] ;  /* 0x00027a00ff8a3b82 */ /* 0x000e240000000a00 */
[----:B0-----:R-:W-:-:S05]  /*5b30*/  @P3 IMAD.HI.U32 R138, R19, R138, RZ ;  /* 0x0000008a138a3227 */ /* 0x001fca00078e00ff */
[----:B------:R-:W-:-:S07]  /*5b40*/  @P3 SHF.R.U32.HI R19, RZ, R139, R138 ;  /* 0x0000008bff133219 */ /* 0x000fce000001168a */
.L_x_857:
[----:B------:R-:W-:Y:S05]  /*5b50*/  BSYNC B0 ;  /* 0x0000000000007941 */ /* 0x000fea0003800000 */
.L_x_855:
[----:B------:R-:W-:-:S04]  /*5b60*/  IMAD R14, R19, R140, -R7 ;  /* 0x0000008c130e7224 */ /* 0x000fc800078e0a07 */
[----:B------:R-:W-:-:S05]  /*5b70*/  IMAD R14, R3, -0x2, R14 ;  /* 0xfffffffe030e7824 */ /* 0x000fca00078e020e */
[----:B------:R-:W-:Y:S02]  /*5b80*/  VIADDMNMX R11, R14, R140, R11, PT ;  /* 0x0000008c0e0b7246 */ /* 0x000fe4000380010b */
[----:B------:R-:W-:-:S07]  /*5b90*/  VIMNMX R15, R15, R14, !PT ;  /* 0x0000000e0f0f7248 */ /* 0x000fce0007fe0100 */
.L_x_854:
[----:B------:R-:W-:Y:S01]  /*5ba0*/  FMNMX.FTZ R7, R142, R6, !PT ;  /* 0x000000068e077209 */ /* 0x000fe20007810000 */
[----:B------:R-:W-:Y:S01]  /*5bb0*/  IMAD.U32 R53, RZ, RZ, UR6 ;  /* 0x00000006ff357e24 */ /* 0x000fe2000f8e00ff */
[C---:B------:R-:W-:Y:S01]  /*5bc0*/  ISETP.GT.AND P6, PT, R15.reuse, 0x8, P2 ;  /* 0x000000080f00780c */ /* 0x040fe200017c4270 */
[----:B------:R-:W-:Y:S01]  /*5bd0*/  UMOV UR7, UR5 ;  /* 0x0000000500077c82 */ /* 0x000fe20008000000 */
[----:B------:R-:W-:Y:S01]  /*5be0*/  FMNMX.FTZ R7, R144, R7, !PT ;  /* 0x0000000790077209 */ /* 0x000fe20007810000 */
[----:B------:R-:W-:Y:S01]  /*5bf0*/  UMOV UR6, UR4 ;  /* 0x0000000400067c82 */ /* 0x000fe20008000000 */
[----:B------:R-:W-:Y:S02]  /*5c00*/  ISETP.GT.AND P4, PT, R15, 0x1, P2 ;  /* 0x000000010f00780c */ /* 0x000fe40001784270 */
[----:B------:R-:W-:Y:S02]  /*5c10*/  FMNMX.FTZ R7, R146, R7, !PT ;  /* 0x0000000792077209 */ /* 0x000fe40007810000 */
[----:B------:R-:W-:-:S02]  /*5c20*/  ISETP.LT.OR P6, PT, R11, 0x9, P6 ;  /* 0x000000090b00780c */ /* 0x000fc400037c1670 */
[----:B------:R-:W-:Y:S02]  /*5c30*/  FMNMX.FTZ R7, R152, R7, !PT ;  /* 0x0000000798077209 */ /* 0x000fe40007810000 */
[----:B------:R-:W-:Y:S02]  /*5c40*/  ISETP.LT.OR P4, PT, R11, 0x2, P4 ;  /* 0x000000020b00780c */ /* 0x000fe40002781670 */
[----:B------:R-:W-:Y:S02]  /*5c50*/  FMNMX.FTZ R7, R32, R7, !PT ;  /* 0x0000000720077209 */ /* 0x000fe40007810000 */
[----:B------:R-:W-:Y:S02]  /*5c60*/  FSEL R30, R30, -INF , !P6 ;  /* 0xff8000001e1e7808 */ /* 0x000fe40007000000 */
[----:B------:R-:W-:Y:S02]  /*5c70*/  FMNMX.FTZ R7, R20, R7, !PT ;  /* 0x0000000714077209 */ /* 0x000fe40007810000 */
[----:B------:R-:W-:-:S02]  /*5c80*/  FSEL R138, R27, -INF , !P4 ;  /* 0xff8000001b8a7808 */ /* 0x000fc40006000000 */
[----:B------:R-:W-:Y:S02]  /*5c90*/  FMNMX.FTZ R7, R36, R7, !PT ;  /* 0x0000000724077209 */ /* 0x000fe40007810000 */
[----:B------:R-:W-:Y:S02]  /*5ca0*/  ISETP.GT.AND P4, PT, R15, 0x11, P2 ;  /* 0x000000110f00780c */ /* 0x000fe40001784270 */
[----:B------:R-:W-:Y:S02]  /*5cb0*/  FMNMX.FTZ R7, R18, R7, !PT ;  /* 0x0000000712077209 */ /* 0x000fe40007810000 */
[----:B------:R-:W-:Y:S02]  /*5cc0*/  ISETP.LT.OR P4, PT, R11, 0x12, P4 ;  /* 0x000000120b00780c */ /* 0x000fe40002781670 */
[----:B------:R-:W-:Y:S02]  /*5cd0*/  FMNMX.FTZ R7, R40, R7, !PT ;  /* 0x0000000728077209 */ /* 0x000fe40007810000 */
[----:B------:R-:W-:-:S02]  /*5ce0*/  ISETP.GT.AND P3, PT, R15, 0x9, P2 ;  /* 0x000000090f00780c */ /* 0x000fc40001764270 */
[----:B------:R-:W-:Y:S02]  /*5cf0*/  FMNMX.FTZ R7, R22, R7, !PT ;  /* 0x0000000716077209 */ /* 0x000fe40007810000 */
[----:B------:R-:W-:Y:S02]  /*5d00*/  ISETP.GT.AND P5, PT, R15, 0x10, P2 ;  /* 0x000000100f00780c */ /* 0x000fe400017a4270 */
[----:B------:R-:W-:Y:S02]  /*5d10*/  FMNMX.FTZ R7, R44, R7, !PT ;  /* 0x000000072c077209 */ /* 0x000fe40007810000 */
[C---:B------:R-:W-:Y:S02]  /*5d20*/  ISETP.LT.OR P3, PT, R11.reuse, 0xa, P3 ;  /* 0x0000000a0b00780c */ /* 0x040fe40001f61670 */
[----:B------:R-:W-:Y:S02]  /*5d30*/  FMNMX.FTZ R7, R24, R7, !PT ;  /* 0x0000000718077209 */ /* 0x000fe40007810000 */
[----:B------:R-:W-:-:S02]  /*5d40*/  ISETP.LT.OR P5, PT, R11, 0x11, P5 ;  /* 0x000000110b00780c */ /* 0x000fc40002fa1670 */
[----:B------:R-:W-:Y:S02]  /*5d50*/  FMNMX.FTZ R7, R48, R7, !PT ;  /* 0x0000000730077209 */ /* 0x000fe40007810000 */
[----:B------:R-:W-:Y:S02]  /*5d60*/  FSEL R140, R31, -INF , !P3 ;  /* 0xff8000001f8c7808 */ /* 0x000fe40005800000 */
[----:B------:R-:W-:Y:S02]  /*5d70*/  FMNMX.FTZ R7, R28, R7, !PT ;  /* 0x000000071c077209 */ /* 0x000fe40007810000 */
[----:B------:R-:W-:Y:S02]  /*5d80*/  ISETP.GT.AND P3, PT, R15, 0x18, P2 ;  /* 0x000000180f00780c */ /* 0x000fe40001764270 */
[----:B------:R-:W-:Y:S02]  /*5d90*/  FMNMX.FTZ R7, R52, R7, !PT ;  /* 0x0000000734077209 */ /* 0x000fe40007810000 */
[----:B------:R-:W-:-:S02]  /*5da0*/  FSEL R34, R34, -INF , !P5 ;  /* 0xff80000022227808 */ /* 0x000fc40006800000 */
        /* <DEDUP_REMOVED lines=11> */
[----:B------:R-:W-:-:S02]  /*5e60*/  ISETP.LT.OR P3, PT, R11, 0x22, P3 ;  /* 0x000000220b00780c */ /* 0x000fc40001f61670 */
[----:B------:R-:W-:-:S04]  /*5e70*/  FMNMX.FTZ R7, R126, R7, !PT ;  /* 0x000000077e077209 */ /* 0x000fc80007810000 */
        /* <DEDUP_REMOVED lines=9> */
[----:B------:R-:W-:Y:S02]  /*5f10*/  FMNMX.FTZ R19, R136, R7, !PT ;  /* 0x0000000788137209 */ /* 0x000fe40007810000 */
[----:B------:R-:W0:Y:S03]  /*5f20*/  LDC R7, c[0x0][0x988] ;  /* 0x00026200ff077b82 */ /* 0x000e260000000800 */
[----:B------:R-:W1:Y:S02]  /*5f30*/  SHFL.BFLY PT, R14, R19, 0x2, 0x1f ;  /* 0x0c401f00130e7f89 */ /* 0x000e6400000e0000 */
[----:B-1----:R-:W-:-:S05]  /*5f40*/  FMNMX.FTZ R21, R19, R14, !PT ;  /* 0x0000000e13157209 */ /* 0x002fca0007810000 */
[----:B------:R-:W1:Y:S02]  /*5f50*/  SHFL.BFLY PT, R14, R21, 0x1, 0x1f ;  /* 0x0c201f00150e7f89 */ /* 0x000e6400000e0000 */
[----:B-1----:R-:W-:-:S04]  /*5f60*/  FMNMX.FTZ R14, R21, R14, !PT ;  /* 0x0000000e150e7209 */ /* 0x002fc80007810000 */
[C---:B------:R-:W-:Y:S01]  /*5f70*/  FSETP.NEU.FTZ.AND P6, PT, R14.reuse, -INF , PT ;  /* 0xff8000000e00780b */ /* 0x040fe20003fdd000 */
[----:B0-----:R-:W-:-:S03]  /*5f80*/  FMUL.FTZ R19, R14, R7 ;  /* 0x000000070e137220 */ /* 0x001fc60000410000 */
[----:B------:R-:W-:Y:S02]  /*5f90*/  FSEL R49, R14, RZ, P6 ;  /* 0x000000ff0e317208 */ /* 0x000fe40003000000 */
[----:B------:R-:W-:-:S03]  /*5fa0*/  FSEL R19, R19, RZ, P6 ;  /* 0x000000ff13137208 */ /* 0x000fc60003000000 */
[----:B------:R-:W-:Y:S02]  /*5fb0*/  FADD.FTZ R6, -R49, R6 ;  /* 0x0000000631067221 */ /* 0x000fe40000010100 */
[-CC-:B------:R-:W-:Y:S01]  /*5fc0*/  FFMA.FTZ R148, R142, R7.reuse, -R19.reuse ;  /* 0x000000078e947223 */ /* 0x180fe20000010813 */
[----:B------:R-:W-:Y:S01]  /*5fd0*/  FSEL R142, R35, -INF , !P4 ;  /* 0xff800000238e7808 */ /* 0x000fe20006000000 */
[-CC-:B------:R-:W-:Y:S01]  /*5fe0*/  FFMA.FTZ R29, R32, R7.reuse, -R19.reuse ;  /* 0x00000007201d7223 */ /* 0x180fe20000010813 */
[----:B------:R-:W-:Y:S01]  /*5ff0*/  ISETP.GT.AND P4, PT, R15, 0x20, P2 ;  /* 0x000000200f00780c */ /* 0x000fe20001784270 */
[-CC-:B------:R-:W-:Y:S01]  /*6000*/  FFMA.FTZ R21, R144, R7.reuse, -R19.reuse ;  /* 0x0000000790157223 */ /* 0x180fe20000010813 */
[----:B------:R-:W-:Y:S01]  /*6010*/  FSEL R144, R39, -INF , !P5 ;  /* 0xff80000027907808 */ /* 0x000fe20006800000 */
[-CC-:B------:R-:W-:Y:S01]  /*6020*/  FFMA.FTZ R150, R146, R7.reuse, -R19.reuse ;  /* 0x0000000792967223 */ /* 0x180fe20000010813 */
[----:B------:R-:W-:Y:S01]  /*6030*/  ISETP.LT.OR P4, PT, R11, 0x21, P4 ;  /* 0x000000210b00780c */ /* 0x000fe20002781670 */
[-CC-:B------:R-:W-:Y:S01]  /*6040*/  FFMA.FTZ R31, R36, R7.reuse, -R19.reuse ;  /* 0x00000007241f7223 */ /* 0x180fe20000010813 */
[C---:B------:R-:W-:Y:S01]  /*6050*/  ISETP.GT.AND P5, PT, R15.reuse, 0x28, P2 ;  /* 0x000000280f00780c */ /* 0x040fe200017a4270 */
[-CC-:B------:R-:W-:Y:S01]  /*6060*/  FFMA.FTZ R23, R152, R7.reuse, -R19.reuse ;  /* 0x0000000798177223 */ /* 0x180fe20000010813 */
[----:B------:R-:W-:Y:S01]  /*6070*/  FSEL R42, R42, -INF , !P4 ;  /* 0xff8000002a2a7808 */ /* 0x000fe20006000000 */
[-CC-:B------:R-:W-:Y:S01]  /*6080*/  FFMA.FTZ R33, R40, R7.reuse, -R19.reuse ;  /* 0x0000000728217223 */ /* 0x180fe20000010813 */
[----:B------:R-:W-:Y:S01]  /*6090*/  ISETP.GT.AND P4, PT, R15, RZ, P2 ;  /* 0x000000ff0f00720c */ /* 0x000fe20001784270 */
[-CC-:B------:R-:W-:Y:S01]  /*60a0*/  FFMA.FTZ R44, R44, R7.reuse, -R19.reuse ;  /* 0x000000072c2c7223 */ /* 0x180fe20000010813 */
[C---:B------:R-:W-:Y:S01]  /*60b0*/  ISETP.LT.OR P5, PT, R11.reuse, 0x29, P5 ;  /* 0x000000290b00780c */ /* 0x040fe20002fa1670 */
[-CC-:B------:R-:W-:Y:S01]  /*60c0*/  FFMA.FTZ R48, R48, R7.reuse, -R19.reuse ;  /* 0x0000000730307223 */ /* 0x180fe20000010813 */
[----:B------:R-:W-:Y:S01]  /*60d0*/  ISETP.LT.OR P4, PT, R11, 0x1, P4 ;  /* 0x000000010b00780c */ /* 0x000fe20002781670 */
[-CC-:B------:R-:W-:Y:S01]  /*60e0*/  FFMA.FTZ R52, R52, R7.reuse, -R19.reuse ;  /* 0x0000000734347223 */ /* 0x180fe20000010813 */
[----:B------:R-:W-:Y:S01]  /*60f0*/  FSEL R146, R43, -INF , !P3 ;  /* 0xff8000002b927808 */ /* 0x000fe20005800000 */
[-CC-:B------:R-:W-:Y:S01]  /*6100*/  FFMA.FTZ R56, R56, R7.reuse, -R19.reuse ;  /* 0x0000000738387223 */ /* 0x180fe20000010813 */
[----:B------:R-:W-:Y:S01]  /*6110*/  FSEL R26, R26, -INF , !P4 ;  /* 0xff8000001a1a7808 */ /* 0x000fe20006000000 */
[-CC-:B------:R-:W-:Y:S01]  /*6120*/  FFMA.FTZ R39, R68, R7.reuse, -R19.reuse ;  /* 0x0000000744277223 */ /* 0x180fe20000010813 */
[C---:B------:R-:W-:Y:S01]  /*6130*/  ISETP.GT.AND P3, PT, R15.reuse, 0x29, P2 ;  /* 0x000000290f00780c */ /* 0x040fe20001764270 */
[-CC-:B------:R-:W-:Y:S01]  /*6140*/  FFMA.FTZ R20, R20, R7.reuse, -R19.reuse ;  /* 0x0000000714147223 */ /* 0x180fe20000010813 */
[----:B------:R-:W-:Y:S01]  /*6150*/  FMNMX.FTZ R25, R26, R10, !PT ;  /* 0x0000000a1a197209 */ /* 0x000fe20007810000 */
[-CC-:B------:R-:W-:Y:S01]  /*6160*/  FFMA.FTZ R18, R18, R7.reuse, -R19.reuse ;  /* 0x0000000712127223 */ /* 0x180fe20000010813 */
[----:B------:R-:W-:Y:S01]  /*6170*/  FSEL R46, R46, -INF , !P5 ;  /* 0xff8000002e2e7808 */ /* 0x000fe20006800000 */
[--C-:B------:R-:W-:Y:S01]  /*6180*/  FFMA.FTZ R22, R22, R7, -R19.reuse ;  /* 0x0000000716167223 */ /* 0x100fe20000010813 */
[----:B------:R-:W-:Y:S01]  /*6190*/  FMNMX.FTZ R27, R138, R25, !PT ;  /* 0x000000198a1b7209 */ /* 0x000fe20007810000 */
[-CC-:B------:R-:W-:Y:S01]  /*61a0*/  FFMA.FTZ R24, R24, R7.reuse, -R19.reuse ;  /* 0x0000000718187223 */ /* 0x180fe20000010813 */
[----:B------:R0:W-:Y:S01]  /*61b0*/  MUFU.EX2 R25, R29 ;  /* 0x0000001d00197308 */ /* 0x0001e20000000800 */
[----:B------:R-:W-:Y:S01]  /*61c0*/  ISETP.GT.AND P5, PT, R15, 0x30, P2 ;  /* 0x000000300f00780c */ /* 0x000fe200017a4270 */
[--C-:B------:R-:W-:Y:S01]  /*61d0*/  FFMA.FTZ R28, R28, R7, -R19.reuse ;  /* 0x000000071c1c7223 */ /* 0x100fe20000010813 */
[----:B------:R-:W-:Y:S01]  /*61e0*/  FMNMX.FTZ R27, R30, R27, !PT ;  /* 0x0000001b1e1b7209 */ /* 0x000fe20007810000 */
[-CC-:B------:R-:W-:Y:S01]  /*61f0*/  FFMA.FTZ R43, R132, R7.reuse, -R19.reuse ;  /* 0x00000007842b7223 */ /* 0x180fe20000010813 */
[----:B------:R-:W-:Y:S01]  /*6200*/  ISETP.LT.OR P4, PT, R11, 0x2a, P3 ;  /* 0x0000002a0b00780c */ /* 0x000fe20001f81670 */
[--C-:B------:R-:W-:Y:S01]  /*6210*/  FFMA.FTZ R45, R80, R7, -R19.reuse ;  /* 0x00000007502d7223 */ /* 0x100fe20000010813 */
[----:B------:R-:W-:Y:S01]  /*6220*/  FMNMX.FTZ R27, R140, R27, !PT ;  /* 0x0000001b8c1b7209 */ /* 0x000fe20007810000 */
[----:B------:R-:W-:Y:S01]  /*6230*/  FFMA.FTZ R68, R134, R7, -R19 ;  /* 0x0000000786447223 */ /* 0x000fe20000010813 */
[----:B------:R-:W-:Y:S01]  /*6240*/  ISETP.GT.AND P3, PT, R15, 0x31, P2 ;  /* 0x000000310f00780c */ /* 0x000fe20001764270 */
[----:B------:R-:W-:Y:S01]  /*6250*/  MUFU.EX2 R148, R148 ;  /* 0x0000009400947308 */ /* 0x000fe20000000800 */
[----:B------:R-:W-:-:S02]  /*6260*/  FMNMX.FTZ R27, R34, R27, !PT ;  /* 0x0000001b221b7209 */ /* 0x000fc40007810000 */
[----:B------:R-:W-:Y:S02]  /*6270*/  FSEL R152, R47, -INF , !P4 ;  /* 0xff8000002f987808 */ /* 0x000fe40006000000 */
[----:B0-----:R-:W-:Y:S02]  /*6280*/  FMNMX.FTZ R29, R142, R27, !PT ;  /* 0x0000001b8e1d7209 */ /* 0x001fe40007810000 */
[----:B------:R-:W-:Y:S01]  /*6290*/  ISETP.LT.OR P5, PT, R11, 0x31, P5 ;  /* 0x000000310b00780c */ /* 0x000fe20002fa1670 */
[----:B------:R0:W-:Y:S01]  /*62a0*/  MUFU.EX2 R27, R31 ;  /* 0x0000001f001b7308 */ /* 0x0001e20000000800 */
[----:B------:R-:W-:Y:S02]  /*62b0*/  FMNMX.FTZ R29, R38, R29, !PT ;  /* 0x0000001d261d7209 */ /* 0x000fe40007810000 */
[----:B------:R-:W-:Y:S02]  /*62c0*/  ISETP.GT.AND P4, PT, R15, 0x38, P2 ;  /* 0x000000380f00780c */ /* 0x000fe40001784270 */
[----:B------:R-:W-:-:S02]  /*62d0*/  FMNMX.FTZ R29, R144, R29, !PT ;  /* 0x0000001d901d7209 */ /* 0x000fc40007810000 */
[----:B------:R-:W-:Y:S01]  /*62e0*/  ISETP.LT.OR P3, PT, R11, 0x32, P3 ;  /* 0x000000320b00780c */ /* 0x000fe20001f61670 */
[----:B------:R-:W-:Y:S01]  /*62f0*/  MUFU.EX2 R21, R21 ;  /* 0x0000001500157308 */ /* 0x000fe20000000800 */
[----:B------:R-:W-:Y:S02]  /*6300*/  FMNMX.FTZ R29, R42, R29, !PT ;  /* 0x0000001d2a1d7209 */ /* 0x000fe40007810000 */
[----:B------:R-:W-:Y:S02]  /*6310*/  FSEL R50, R50, -INF , !P5 ;  /* 0xff80000032327808 */ /* 0x000fe40006800000 */
[----:B0-----:R-:W-:Y:S02]  /*6320*/  FMNMX.FTZ R31, R146, R29, !PT ;  /* 0x0000001d921f7209 */ /* 0x001fe40007810000 */
[----:B------:R-:W-:Y:S01]  /*6330*/  ISETP.GT.AND P5, PT, R15, 0x39, P2 ;  /* 0x000000390f00780c */ /* 0x000fe200017a4270 */
[----:B------:R0:W-:Y:S01]  /*6340*/  MUFU.EX2 R29, R33 ;  /* 0x00000021001d7308 */ /* 0x0001e20000000800 */
[----:B------:R-:W-:-:S02]  /*6350*/  FMNMX.FTZ R31, R46, R31, !PT ;  /* 0x0000001f2e1f7209 */ /* 0x000fc40007810000 */
[----:B------:R-:W-:Y:S02]  /*6360*/  FSEL R32, R51, -INF , !P3 ;  /* 0xff80000033207808 */ /* 0x000fe40005800000 */
[----:B------:R-:W-:Y:S02]  /*6370*/  FMNMX.FTZ R31, R152, R31, !PT ;  /* 0x0000001f981f7209 */ /* 0x000fe40007810000 */
[----:B------:R-:W-:Y:S01]  /*6380*/  ISETP.LT.OR P4, PT, R11, 0x39, P4 ;  /* 0x000000390b00780c */ /* 0x000fe20002781670 */
[----:B------:R-:W-:Y:S01]  /*6390*/  MUFU.EX2 R150, R150 ;  /* 0x0000009600967308 */ /* 0x000fe20000000800 */
[----:B------:R-:W-:Y:S02]  /*63a0*/  FMNMX.FTZ R31, R50, R31, !PT ;  /* 0x0000001f321f7209 */ /* 0x000fe40007810000 */
[----:B------:R-:W-:Y:S02]  /*63b0*/  ISETP.GT.AND P3, PT, R15, 0x40, P2 ;  /* 0x000000400f00780c */ /* 0x000fe40001764270 */
[----:B------:R-:W-:-:S02]  /*63c0*/  ISETP.LT.OR P5, PT, R11, 0x3a, P5 ;  /* 0x0000003a0b00780c */ /* 0x000fc40002fa1670 */
[----:B------:R-:W-:Y:S01]  /*63d0*/  FSEL R54, R54, -INF , !P4 ;  /* 0xff80000036367808 */ /* 0x000fe20006000000 */
[----:B------:R-:W-:Y:S01]  /*63e0*/  MUFU.EX2 R23, R23 ;  /* 0x0000001700177308 */ /* 0x000fe20000000800 */
[----:B0-----:R-:W-:Y:S02]  /*63f0*/  FMNMX.FTZ R33, R32, R31, !PT ;  /* 0x0000001f20217209 */ /* 0x001fe40007810000 */
[----:B------:R-:W-:Y:S02]  /*6400*/  ISETP.GT.AND P4, PT, R15, 0x41, P2 ;  /* 0x000000410f00780c */ /* 0x000fe40001784270 */
[----:B------:R-:W-:Y:S02]  /*6410*/  FSEL R36, R55, -INF , !P5 ;  /* 0xff80000037247808 */ /* 0x000fe40006800000 */
[----:B------:R-:W-:Y:S01]  /*6420*/  ISETP.LT.OR P3, PT, R11, 0x41, P3 ;  /* 0x000000410b00780c */ /* 0x000fe20001f61670 */
[----:B------:R-:W-:Y:S01]  /*6430*/  MUFU.EX2 R31, R44 ;  /* 0x0000002c001f7308 */ /* 0x000fe20000000800 */
[----:B------:R-:W-:-:S02]  /*6440*/  FMNMX.FTZ R33, R54, R33, !PT ;  /* 0x0000002136217209 */ /* 0x000fc40007810000 */
[----:B------:R-:W-:Y:S02]  /*6450*/  ISETP.GT.AND P5, PT, R15, 0x48, P2 ;  /* 0x000000480f00780c */ /* 0x000fe400017a4270 */
[----:B------:R-:W-:Y:S02]  /*6460*/  ISETP.LT.OR P4, PT, R11, 0x42, P4 ;  /* 0x000000420b00780c */ /* 0x000fe40002781670 */
[----:B------:R-:W-:Y:S01]  /*6470*/  FSEL R58, R58, -INF , !P3 ;  /* 0xff8000003a3a7808 */ /* 0x000fe20005800000 */
[----:B------:R-:W-:Y:S01]  /*6480*/  MUFU.EX2 R20, R20 ;  /* 0x0000001400147308 */ /* 0x000fe20000000800 */
[----:B------:R-:W-:Y:S02]  /*6490*/  FMNMX.FTZ R33, R36, R33, !PT ;  /* 0x0000002124217209 */ /* 0x000fe40007810000 */
[----:B------:R-:W-:Y:S02]  /*64a0*/  ISETP.GT.AND P3, PT, R15, 0x49, P2 ;  /* 0x000000490f00780c */ /* 0x000fe40001764270 */
[----:B------:R-:W-:-:S02]  /*64b0*/  FSEL R40, R59, -INF , !P4 ;  /* 0xff8000003b287808 */ /* 0x000fc40006000000 */
[----:B------:R-:W-:Y:S01]  /*64c0*/  ISETP.LT.OR P5, PT, R11, 0x49, P5 ;  /* 0x000000490b00780c */ /* 0x000fe20002fa1670 */
[----:B------:R-:W-:Y:S01]  /*64d0*/  MUFU.EX2 R18, R18 ;  /* 0x0000001200127308 */ /* 0x000fe20000000800 */
[----:B------:R-:W-:Y:S02]  /*64e0*/  FMNMX.FTZ R33, R58, R33, !PT ;  /* 0x000000213a217209 */ /* 0x000fe40007810000 */
[----:B------:R-:W-:Y:S02]  /*64f0*/  ISETP.GT.AND P4, PT, R15, 0x50, P2 ;  /* 0x000000500f00780c */ /* 0x000fe40001784270 */
[----:B------:R-:W-:Y:S02]  /*6500*/  ISETP.LT.OR P3, PT, R11, 0x4a, P3 ;  /* 0x0000004a0b00780c */ /* 0x000fe40001f61670 */
[----:B------:R-:W-:Y:S01]  /*6510*/  FSEL R62, R62, -INF , !P5 ;  /* 0xff8000003e3e7808 */ /* 0x000fe20006800000 */
[----:B------:R-:W-:Y:S01]  /*6520*/  MUFU.EX2 R22, R22 ;  /* 0x0000001600167308 */ /* 0x000fe20000000800 */
[----:B------:R-:W-:-:S02]  /*6530*/  FMNMX.FTZ R35, R40, R33, !PT ;  /* 0x0000002128237209 */ /* 0x000fc40007810000 */
[----:B------:R-:W-:Y:S02]  /*6540*/  ISETP.GT.AND P5, PT, R15, 0x51, P2 ;  /* 0x000000510f00780c */ /* 0x000fe400017a4270 */
[----:B------:R-:W-:Y:S02]  /*6550*/  FSEL R154, R63, -INF , !P3 ;  /* 0xff8000003f9a7808 */ /* 0x000fe40005800000 */
[----:B------:R-:W-:Y:S01]  /*6560*/  ISETP.LT.OR P4, PT, R11, 0x51, P4 ;  /* 0x000000510b00780c */ /* 0x000fe20002781670 */
[----:B------:R0:W-:Y:S01]  /*6570*/  MUFU.EX2 R33, R48 ;  /* 0x0000003000217308 */ /* 0x0001e20000000800 */
[----:B------:R-:W-:Y:S02]  /*6580*/  FMNMX.FTZ R35, R62, R35, !PT ;  /* 0x000000233e237209 */ /* 0x000fe40007810000 */
[----:B------:R-:W-:Y:S02]  /*6590*/  ISETP.GT.AND P3, PT, R15, 0x58, P2 ;  /* 0x000000580f00780c */ /* 0x000fe40001764270 */
[----:B------:R-:W-:-:S02]  /*65a0*/  ISETP.LT.OR P5, PT, R11, 0x52, P5 ;  /* 0x000000520b00780c */ /* 0x000fc40002fa1670 */
[----:B------:R-:W-:Y:S01]  /*65b0*/  FSEL R66, R66, -INF , !P4 ;  /* 0xff80000042427808 */ /* 0x000fe20006000000 */
[----:B------:R-:W-:Y:S01]  /*65c0*/  MUFU.EX2 R24, R24 ;  /* 0x0000001800187308 */ /* 0x000fe20000000800 */
[----:B------:R-:W-:Y:S01]  /*65d0*/  FMNMX.FTZ R35, R154, R35, !PT ;  /* 0x000000239a237209 */ /* 0x000fe20007810000 */
[----:B0-----:R-:W-:Y:S01]  /*65e0*/  FFMA.FTZ R48, R120, R7, -R19 ;  /* 0x0000000778307223 */ /* 0x001fe20000010813 */
        /* <DEDUP_REMOVED lines=13> */
[----:B------:R0:W-:Y:S01]  /*66c0*/  MUFU.EX2 R35, R52 ;  /* 0x0000003400237308 */ /* 0x0001e20000000800 */
[----:B------:R-:W-:Y:S02]  /*66d0*/  FMNMX.FTZ R44, R70, R37, !PT ;  /* 0x00000025462c7209 */ /* 0x000fe40007810000 */
[----:B------:R-:W-:Y:S02]  /*66e0*/  ISETP.GT.AND P4, PT, R15, 0x68, P2 ;  /* 0x000000680f00780c */ /* 0x000fe40001784270 */
[----:B------:R-:W-:Y:S02]  /*66f0*/  ISETP.LT.OR P3, PT, R11, 0x62, P3 ;  /* 0x000000620b00780c */ /* 0x000fe40001f61670 */
[----:B------:R-:W-:Y:S01]  /*6700*/  FSEL R74, R74, -INF , !P5 ;  /* 0xff8000004a4a7808 */ /* 0x000fe20006800000 */
[----:B------:R-:W-:Y:S01]  /*6710*/  MUFU.EX2 R39, R39 ;  /* 0x0000002700277308 */ /* 0x000fe20000000800 */
[----:B------:R-:W-:Y:S01]  /*6720*/  FMNMX.FTZ R37, R71, R44, !PT ;  /* 0x0000002c47257209 */ /* 0x000fe20007810000 */
[-CC-:B0-----:R-:W-:Y:S01]  /*6730*/  FFMA.FTZ R52, R122, R7.reuse, -R19.reuse ;  /* 0x000000077a347223 */ /* 0x181fe20000010813 */
[----:B------:R-:W-:Y:S01]  /*6740*/  ISETP.GT.AND P5, PT, R15, 0x69, P2 ;  /* 0x000000690f00780c */ /* 0x000fe200017a4270 */
[----:B------:R-:W-:Y:S01]  /*6750*/  FFMA.FTZ R122, R84, R7, -R19 ;  /* 0x00000007547a7223 */ /* 0x000fe20000010813 */
        /* <DEDUP_REMOVED lines=12> */
[----:B------:R-:W-:Y:S01]  /*6820*/  MUFU.EX2 R45, R45 ;  /* 0x0000002d002d7308 */ /* 0x000fe20000000800 */
[----:B------:R-:W-:Y:S02]  /*6830*/  FMNMX.FTZ R37, R78, R37, !PT ;  /* 0x000000254e257209 */ /* 0x000fe40007810000 */
[----:B------:R-:W-:Y:S02]  /*6840*/  ISETP.GT.AND P5, PT, R15, 0x78, P2 ;  /* 0x000000780f00780c */ /* 0x000fe400017a4270 */
[----:B------:R-:W-:-:S02]  /*6850*/  ISETP.LT.OR P4, PT, R11, 0x72, P4 ;  /* 0x000000720b00780c */ /* 0x000fc40002781670 */
[----:B------:R-:W-:Y:S01]  /*6860*/  FSEL R82, R82, -INF , !P3 ;  /* 0xff80000052527808 */ /* 0x000fe20005800000 */
[----:B------:R-:W-:Y:S01]  /*6870*/  MUFU.EX2 R68, R68 ;  /* 0x0000004400447308 */ /* 0x000fe20000000800 */
[----:B------:R-:W-:Y:S02]  /*6880*/  FMNMX.FTZ R37, R120, R37, !PT ;  /* 0x0000002578257209 */ /* 0x000fe40007810000 */
[----:B------:R-:W-:Y:S02]  /*6890*/  ISETP.GT.AND P2, PT, R15, 0x79, P2 ;  /* 0x000000790f00780c */ /* 0x000fe40001744270 */
[----:B------:R-:W-:Y:S02]  /*68a0*/  ISETP.LT.OR P5, PT, R11, 0x79, P5 ;  /* 0x000000790b00780c */ /* 0x000fe40002fa1670 */
[----:B------:R-:W-:Y:S01]  /*68b0*/  FSEL R83, R83, -INF , !P4 ;  /* 0xff80000053537808 */ /* 0x000fe20006000000 */
[----:B------:R0:W1:Y:S01]  /*68c0*/  MUFU.EX2 R15, R56 ;  /* 0x00000038000f7308 */ /* 0x0000620000000800 */
[----:B------:R-:W-:-:S02]  /*68d0*/  FMNMX.FTZ R44, R82, R37, !PT ;  /* 0x00000025522c7209 */ /* 0x000fc40007810000 */
[----:B------:R-:W-:Y:S01]  /*68e0*/  ISETP.LT.OR P2, PT, R11, 0x7a, P2 ;  /* 0x0000007a0b00780c */ /* 0x000fe20001741670 */
[-CC-:B------:R-:W-:Y:S01]  /*68f0*/  FFMA.FTZ R11, R60, R7.reuse, -R19.reuse ;  /* 0x000000073c0b7223 */ /* 0x180fe20000010813 */
[----:B------:R-:W-:Y:S01]  /*6900*/  FSEL R86, R86, -INF , !P5 ;  /* 0xff80000056567808 */ /* 0x000fe20006800000 */
[-CC-:B------:R-:W-:Y:S01]  /*6910*/  FFMA.FTZ R60, R126, R7.reuse, -R19.reuse ;  /* 0x000000077e3c7223 */ /* 0x180fe20000010813 */
[----:B------:R-:W-:Y:S01]  /*6920*/  FMNMX.FTZ R37, R83, R44, !PT ;  /* 0x0000002c53257209 */ /* 0x000fe20007810000 */
[-CC-:B------:R-:W-:Y:S01]  /*6930*/  FFMA.FTZ R126, R76, R7.reuse, -R19.reuse ;  /* 0x000000074c7e7223 */ /* 0x180fe20000010813 */
[----:B------:R-:W-:Y:S01]  /*6940*/  FSEL R87, R87, -INF , !P2 ;  /* 0xff80000057577808 */ /* 0x000fe20005000000 */
[--C-:B0-----:R-:W-:Y:S01]  /*6950*/  FFMA.FTZ R56, R124, R7, -R19.reuse ;  /* 0x000000077c387223 */ /* 0x101fe20000010813 */
[----:B------:R-:W-:Y:S01]  /*6960*/  FMNMX.FTZ R44, R86, R37, !PT ;  /* 0x00000025562c7209 */ /* 0x000fe20007810000 */
[-CC-:B------:R-:W-:Y:S01]  /*6970*/  FFMA.FTZ R37, R64, R7.reuse, -R19.reuse ;  /* 0x0000000740257223 */ /* 0x180fe20000010813 */
[-CC-:B------:R-:W-:Y:S01]  /*6980*/  FFMA.FTZ R64, R128, R7.reuse, -R19.reuse ;  /* 0x0000000780407223 */ /* 0x180fe20000010813 */
[----:B------:R-:W-:Y:S01]  /*6990*/  FFMA.FTZ R124, R72, R7, -R19 ;  /* 0x00000007487c7223 */ /* 0x000fe20000010813 */
[----:B------:R-:W-:Y:S01]  /*69a0*/  FMNMX.FTZ R44, R87, R44, !PT ;  /* 0x0000002c572c7209 */ /* 0x000fe20007810000 */
[----:B------:R-:W-:Y:S01]  /*69b0*/  MUFU.EX2 R11, R11 ;  /* 0x0000000b000b7308 */ /* 0x000fe20000000800 */
[----:B-1----:R-:W-:-:S03]  /*69c0*/  F2FP.BF16.F32.PACK_AB R132, R52, R15 ;  /* 0x0000000f3484723e */ /* 0x002fc600000010ff */
[----:B------:R-:W0:Y:S04]  /*69d0*/  SHFL.BFLY PT, R41, R44, 0x2, 0x1f ;  /* 0x0c401f002c297f89 */ /* 0x000e2800000e0000 */
[----:B------:R-:W1:Y:S08]  /*69e0*/  MUFU.EX2 R56, R56 ;  /* 0x0000003800387308 */ /* 0x000e700000000800 */
[----:B------:R-:W-:Y:S08]  /*69f0*/  MUFU.EX2 R37, R37 ;  /* 0x0000002500257308 */ /* 0x000ff00000000800 */
[----:B------:R-:W2:Y:S01]  /*6a00*/  MUFU.EX2 R60, R60 ;  /* 0x0000003c003c7308 */ /* 0x000ea20000000800 */
[----:B-1----:R-:W-:-:S02]  /*6a10*/  F2FP.BF16.F32.PACK_AB R134, R56, R11 ;  /* 0x0000000b3886723e */ /* 0x002fc400000010ff */
[----:B0-----:R-:W-:Y:S01]  /*6a20*/  FMNMX.FTZ R47, R44, R41, !PT ;  /* 0x000000292c2f7209 */ /* 0x001fe20007810000 */
[----:B------:R-:W-:-:S04]  /*6a30*/  FFMA.FTZ R41, R130, R7, -R19 ;  /* 0x0000000782297223 */ /* 0x000fc80000010813 */
[----:B------:R-:W0:Y:S01]  /*6a40*/  MUFU.EX2 R64, R64 ;  /* 0x0000004000407308 */ /* 0x000e220000000800 */
[----:B------:R-:W1:Y:S07]  /*6a50*/  SHFL.BFLY PT, R44, R47, 0x1, 0x1f ;  /* 0x0c201f002f2c7f89 */ /* 0x000e6e00000e0000 */
[----:B------:R-:W-:Y:S01]  /*6a60*/  MUFU.EX2 R124, R124 ;  /* 0x0000007c007c7308 */ /* 0x000fe20000000800 */
[----:B--2---:R-:W-:-:S07]  /*6a70*/  F2FP.BF16.F32.PACK_AB R128, R60, R37 ;  /* 0x000000253c80723e */ /* 0x004fce00000010ff */
[----:B------:R-:W-:Y:S01]  /*6a80*/  MUFU.EX2 R41, R41 ;  /* 0x0000002900297308 */ /* 0x000fe20000000800 */
[----:B0-----:R-:W-:-:S07]  /*6a90*/  F2FP.BF16.F32.PACK_AB R130, R64, R39 ;  /* 0x000000274082723e */ /* 0x001fce00000010ff */
[----:B------:R-:W-:Y:S01]  /*6aa0*/  MUFU.EX2 R126, R126 ;  /* 0x0000007e007e7308 */ /* 0x000fe20000000800 */
[----:B-1----:R-:W-:Y:S01]  /*6ab0*/  FMNMX.FTZ R44, R47, R44, !PT ;  /* 0x0000002c2f2c7209 */ /* 0x002fe20007810000 */
[-C--:B------:R-:W-:Y:S01]  /*6ac0*/  FFMA.FTZ R47, R136, R7.reuse, -R19 ;  /* 0x00000007882f7223 */ /* 0x080fe20000010813 */
[----:B------:R-:W-:Y:S01]  /*6ad0*/  FMUL.FTZ R19, R6, R7 ;  /* 0x0000000706137220 */ /* 0x000fe20000410000 */
[----:B------:R-:W-:Y:S02]  /*6ae0*/  F2FP.BF16.F32.PACK_AB R136, R28, R33 ;  /* 0x000000211c88723e */ /* 0x000fe400000010ff */
[C---:B------:R-:W-:Y:S01]  /*6af0*/  FMUL.FTZ R51, R44.reuse, R7 ;  /* 0x000000072c337220 */ /* 0x040fe20000410000 */
[----:B------:R-:W-:Y:S01]  /*6b00*/  FSETP.NEU.FTZ.AND P2, PT, R44, -INF , PT ;  /* 0xff8000002c00780b */ /* 0x000fe20003f5d000 */
[----:B------:R-:W-:Y:S03]  /*6b10*/  MUFU.EX2 R122, R122 ;  /* 0x0000007a007a7308 */ /* 0x000fe60000000800 */
[----:B------:R-:W-:-:S05]  /*6b20*/  FSEL R51, R51, RZ, P2 ;  /* 0x000000ff33337208 */ /* 0x000fca0001000000 */
        /* <DEDUP_REMOVED lines=16> */
[--C-:B------:R-:W-:Y:S01]  /*6c30*/  FFMA.FTZ R32, R32, R7, -R51.reuse ;  /* 0x0000000720207223 */ /* 0x100fe20000010833 */
[----:B0-----:R-:W-:Y:S01]  /*6c40*/  FFMA.FTZ R46, R19, R5, R148 ;  /* 0x00000005132e7223 */ /* 0x001fe20000010094 */
[----:B------:R-:W-:Y:S01]  /*6c50*/  MUFU.EX2 R149, R149 ;  /* 0x0000009500957308 */ /* 0x000fe20000000800 */
[-CC-:B------:R-:W-:Y:S01]  /*6c60*/  FFMA.FTZ R133, R58, R7.reuse, -R51.reuse ;  /* 0x000000073a857223 */ /* 0x180fe20000010833 */
[C---:B------:R-:W-:Y:S01]  /*6c70*/  F2FP.BF16.F32.PACK_AB R148, R21.reuse, R148 ;  /* 0x000000941594723e */ /* 0x040fe200000010ff */
[----:B------:R-:W-:Y:S01]  /*6c80*/  FADD.FTZ R5, R21, R46 ;  /* 0x0000002e15057221 */ /* 0x000fe20000010000 */
[-CC-:B------:R-:W-:Y:S01]  /*6c90*/  FFMA.FTZ R40, R40, R7.reuse, -R51.reuse ;  /* 0x0000000728287223 */ /* 0x180fe20000010833 */
[----:B------:R-:W-:Y:S01]  /*6ca0*/  FFMA.FTZ R135, R62, R7, -R51 ;  /* 0x000000073e877223 */ /* 0x000fe20000010833 */
[----:B------:R-:W-:Y:S01]  /*6cb0*/  F2FP.BF16.F32.PACK_AB R146, R18, R27 ;  /* 0x0000001b1292723e */ /* 0x000fe200000010ff */
[----:B------:R-:W-:Y:S01]  /*6cc0*/  FADD.FTZ R46, R150, R5 ;  /* 0x00000005962e7221 */ /* 0x000fe20000010000 */
[----:B------:R-:W-:Y:S01]  /*6cd0*/  FSEL R5, R44, RZ, P2 ;  /* 0x000000ff2c057208 */ /* 0x000fe20001000000 */
[----:B------:R-:W-:Y:S01]  /*6ce0*/  MUFU.EX2 R151, R151 ;  /* 0x0000009700977308 */ /* 0x000fe20000000800 */
[----:B------:R-:W-:Y:S01]  /*6cf0*/  F2FP.BF16.F32.PACK_AB R140, R22, R29 ;  /* 0x0000001d168c723e */ /* 0x000fe200000010ff */
[----:B------:R-:W-:Y:S01]  /*6d00*/  FADD.FTZ R50, R23, R46 ;  /* 0x0000002e17327221 */ /* 0x000fe20000010000 */
[-CC-:B------:R-:W-:Y:S01]  /*6d10*/  FFMA.FTZ R46, R36, R7.reuse, -R51.reuse ;  /* 0x00000007242e7223 */ /* 0x180fe20000010833 */
[----:B------:R-:W-:Y:S01]  /*6d20*/  FADD.FTZ R36, -R5, R10 ;  /* 0x0000000a05247221 */ /* 0x000fe20000010100 */
[-CC-:B------:R-:W-:Y:S01]  /*6d30*/  FFMA.FTZ R129, R66, R7.reuse, -R51.reuse ;  /* 0x0000000742817223 */ /* 0x180fe20000010833 */
[----:B------:R-:W-:Y:S01]  /*6d40*/  FADD.FTZ R49, R25, R50 ;  /* 0x0000003219317221 */ /* 0x000fe20000010000 */
[-C--:B------:R-:W-:Y:S01]  /*6d50*/  FFMA.FTZ R131, R70, R7.reuse, -R51 ;  /* 0x0000000746837223 */ /* 0x080fe20000010833 */
[-C--:B------:R-:W-:Y:S01]  /*6d60*/  FMUL.FTZ R36, R36, R7.reuse ;  /* 0x0000000724247220 */ /* 0x080fe20000410000 */
[----:B------:R0:W-:Y:S01]  /*6d70*/  MUFU.EX2 R10, R46 ;  /* 0x0000002e000a7308 */ /* 0x0001e20000000800 */
[----:B------:R-:W-:Y:S01]  /*6d80*/  FADD.FTZ R50, R20, R49 ;  /* 0x0000003114327221 */ /* 0x000fe20000010000 */
[-CC-:B------:R-:W-:Y:S01]  /*6d90*/  FFMA.FTZ R71, R71, R7.reuse, -R51.reuse ;  /* 0x0000000747477223 */ /* 0x180fe20000010833 */
[--C-:B------:R-:W-:Y:S01]  /*6da0*/  FFMA.FTZ R125, R74, R7, -R51.reuse ;  /* 0x000000074a7d7223 */ /* 0x100fe20000010833 */
[----:B------:R-:W-:Y:S01]  /*6db0*/  F2FP.BF16.F32.PACK_AB R144, R20, R25 ;  /* 0x000000191490723e */ /* 0x000fe200000010ff */
[----:B------:R-:W-:Y:S01]  /*6dc0*/  FADD.FTZ R5, R27, R50 ;  /* 0x000000321b057221 */ /* 0x000fe20000010000 */
[-CC-:B------:R-:W-:Y:S01]  /*6dd0*/  FFMA.FTZ R75, R75, R7.reuse, -R51.reuse ;  /* 0x000000074b4b7223 */ /* 0x180fe20000010833 */
[-C--:B------:R-:W-:Y:S01]  /*6de0*/  FFMA.FTZ R78, R78, R7.reuse, -R51 ;  /* 0x000000074e4e7223 */ /* 0x080fe20000010833 */
[----:B------:R-:W1:Y:S01]  /*6df0*/  MUFU.EX2 R49, R36 ;  /* 0x0000002400317308 */ /* 0x000e620000000800 */
[----:B------:R-:W-:Y:S01]  /*6e00*/  FADD.FTZ R50, R18, R5 ;  /* 0x0000000512327221 */ /* 0x000fe20000010000 */
[-CC-:B------:R-:W-:Y:S01]  /*6e10*/  FFMA.FTZ R82, R82, R7.reuse, -R51.reuse ;  /* 0x0000000752527223 */ /* 0x180fe20000010833 */
[-CC-:B------:R-:W-:Y:S01]  /*6e20*/  FFMA.FTZ R83, R83, R7.reuse, -R51.reuse ;  /* 0x0000000753537223 */ /* 0x180fe20000010833 */
[----:B------:R-:W-:Y:S01]  /*6e30*/  FFMA.FTZ R86, R86, R7, -R51 ;  /* 0x0000000756567223 */ /* 0x000fe20000010833 */
[----:B------:R-:W-:Y:S01]  /*6e40*/  FADD.FTZ R5, R29, R50 ;  /* 0x000000321d057221 */ /* 0x000fe20000010000 */
[----:B------:R-:W-:Y:S01]  /*6e50*/  @!P1 LEA R50, R53, UR38, 0x3 ;  /* 0x0000002635329c11 */ /* 0x000fe2000f8e18ff */
[----:B------:R-:W-:Y:S01]  /*6e60*/  FMUL.FTZ R88, R88, R19 ;  /* 0x0000001358587220 */ /* 0x000fe20000410000 */
[----:B------:R-:W2:Y:S01]  /*6e70*/  MUFU.EX2 R26, R26 ;  /* 0x0000001a001a7308 */ /* 0x000ea20000000800 */
[----:B0-----:R-:W-:Y:S01]  /*6e80*/  FADD.FTZ R46, R22, R5 ;  /* 0x00000005162e7221 */ /* 0x001fe20000010000 */
[----:B------:R-:W-:Y:S01]  /*6e90*/  ISETP.GT.AND P2, PT, R9, UR26, PT ;  /* 0x0000001a09007c0c */ /* 0x000fe2000bf44270 */
[----:B------:R-:W-:Y:S01]  /*6ea0*/  @!P1 VIADD R50, R50, 0x16860 ;  /* 0x0001686032329836 */ /* 0x000fe20000000000 */
[----:B------:R-:W-:Y:S01]  /*6eb0*/  F2FP.BF16.F32.PACK_AB R150, R23, R150 ;  /* 0x000000961796723e */ /* 0x000fe200000010ff */
[----:B------:R-:W-:Y:S01]  /*6ec0*/  FADD.FTZ R5, R31, R46 ;  /* 0x0000002e1f057221 */ /* 0x000fe20000010000 */
[C---:B------:R-:W-:Y:S01]  /*6ed0*/  F2FP.BF16.F32.PACK_AB R142, R24.reuse, R31 ;  /* 0x0000001f188e723e */ /* 0x040fe200000010ff */
[----:B------:R-:W-:Y:S01]  /*6ee0*/  FMUL.FTZ R89, R89, R19 ;  /* 0x0000001359597220 */ /* 0x000fe20000410000 */
[----:B------:R-:W-:Y:S01]  /*6ef0*/  @!P1 PRMT R46, RZ, 0x654, R50 ;  /* 0x00000654ff2e9816 */ /* 0x000fe20000000032 */
[----:B------:R-:W0:Y:S01]  /*6f00*/  MUFU.EX2 R145, R145 ;  /* 0x0000009100917308 */ /* 0x000e220000000800 */
[----:B------:R-:W-:Y:S01]  /*6f10*/  FADD.FTZ R50, R24, R5 ;  /* 0x0000000518327221 */ /* 0x000fe20000010000 */
[----:B------:R-:W-:Y:S01]  /*6f20*/  F2FP.BF16.F32.PACK_AB R138, R48, R35 ;  /* 0x00000023308a723e */ /* 0x000fe200000010ff */
[----:B------:R1:W-:Y:S01]  /*6f30*/  @!P1 SYNCS.ARRIVE.TRANS64.RED.A1T0 RZ, [R46+URZ], RZ ;  /* 0x000000ff2eff99a7 */ /* 0x0003e2000810043f */
[-C--:B------:R-:W-:Y:S01]  /*6f40*/  FMUL.FTZ R92, R92, R19.reuse ;  /* 0x000000135c5c7220 */ /* 0x080fe20000410000 */
[----:B------:R-:W-:Y:S01]  /*6f50*/  FADD.FTZ R5, R33, R50 ;  /* 0x0000003221057221 */ /* 0x000fe20000010000 */
[-C--:B------:R-:W-:Y:S01]  /*6f60*/  FMUL.FTZ R93, R93, R19.reuse ;  /* 0x000000135d5d7220 */ /* 0x080fe20000410000 */
[-C--:B------:R-:W-:Y:S01]  /*6f70*/  FMUL.FTZ R96, R96, R19.reuse ;  /* 0x0000001360607220 */ /* 0x080fe20000410000 */
[----:B------:R-:W3:Y:S01]  /*6f80*/  MUFU.EX2 R30, R30 ;  /* 0x0000001e001e7308 */ /* 0x000ee20000000800 */
[----:B------:R-:W-:Y:S01]  /*6f90*/  FADD.FTZ R50, R28, R5 ;  /* 0x000000051c327221 */ /* 0x000fe20000010000 */
[----:B------:R-:W-:Y:S01]  /*6fa0*/  FMUL.FTZ R97, R97, R19 ;  /* 0x0000001361617220 */ /* 0x000fe20000410000 */
[----:B-1----:R-:W-:Y:S01]  /*6fb0*/  FFMA.FTZ R46, R49, R4, R6 ;  /* 0x00000004312e7223 */ /* 0x002fe20000010006 */
[----:B------:R-:W-:Y:S01]  /*6fc0*/  FFMA.FTZ R4, R154, R7, -R51 ;  /* 0x000000079a047223 */ /* 0x000fe20000010833 */
[----:B------:R-:W-:Y:S01]  /*6fd0*/  FADD.FTZ R53, R35, R50 ;  /* 0x0000003223357221 */ /* 0x000fe20000010000 */
[-C--:B------:R-:W-:Y:S01]  /*6fe0*/  FMUL.FTZ R100, R100, R19.reuse ;  /* 0x0000001364647220 */ /* 0x080fe20000410000 */
[C---:B------:R-:W-:Y:S01]  /*6ff0*/  FADD.FTZ R46, R149.reuse, R46 ;  /* 0x0000002e952e7221 */ /* 0x040fe20000010000 */
[----:B------:R-:W1:Y:S01]  /*7000*/  MUFU.EX2 R147, R147 ;  /* 0x0000009300937308 */ /* 0x000e620000000800 */
[----:B------:R-:W-:Y:S01]  /*7010*/  FADD.FTZ R50, R48, R53 ;  /* 0x0000003530327221 */ /* 0x000fe20000010000 */
[----:B------:R-:W-:Y:S01]  /*7020*/  F2FP.BF16.F32.PACK_AB R149, R149, R6 ;  /* 0x000000069595723e */ /* 0x000fe200000010ff */
[----:B------:R-:W-:Y:S01]  /*7030*/  FADD.FTZ R5, R151, R46 ;  /* 0x0000002e97057221 */ /* 0x000fe20000010000 */
[-C--:B------:R-:W-:Y:S01]  /*7040*/  FMUL.FTZ R101, R101, R19.reuse ;  /* 0x0000001365657220 */ /* 0x080fe20000410000 */
[----:B------:R-:W-:Y:S01]  /*7050*/  FADD.FTZ R53, R15, R50 ;  /* 0x000000320f357221 */ /* 0x000fe20000010000 */
[-C--:B------:R-:W-:Y:S01]  /*7060*/  FMUL.FTZ R104, R104, R19.reuse ;  /* 0x0000001368687220 */ /* 0x080fe20000410000 */
[----:B--2---:R-:W-:Y:S01]  /*7070*/  FADD.FTZ R46, R26, R5 ;  /* 0x000000051a2e7221 */ /* 0x004fe20000010000 */
[----:B------:R-:W2:Y:S01]  /*7080*/  MUFU.EX2 R34, R34 ;  /* 0x0000002200227308 */ /* 0x000ea20000000800 */
[----:B------:R-:W-:Y:S01]  /*7090*/  FADD.FTZ R54, R52, R53 ;  /* 0x0000003534367221 */ /* 0x000fe20000010000 */
[----:B------:R-:W-:Y:S01]  /*70a0*/  FMUL.FTZ R105, R105, R19 ;  /* 0x0000001369697220 */ /* 0x000fe20000410000 */
[----:B0-----:R-:W-:Y:S01]  /*70b0*/  FADD.FTZ R5, R145, R46 ;  /* 0x0000002e91057221 */ /* 0x001fe20000010000 */
[----:B------:R-:W-:Y:S01]  /*70c0*/  FFMA.FTZ R46, R120, R7, -R51 ;  /* 0x00000007782e7223 */ /* 0x000fe20000010833 */
[----:B------:R-:W-:Y:S01]  /*70d0*/  FADD.FTZ R53, R11, R54 ;  /* 0x000000360b357221 */ /* 0x000fe20000010000 */
[----:B------:R-:W-:Y:S01]  /*70e0*/  F2FP.BF16.F32.PACK_AB R120, R68, R45 ;  /* 0x0000002d4478723e */ /* 0x000fe200000010ff */
[----:B---3--:R-:W-:Y:S01]  /*70f0*/  FADD.FTZ R50, R30, R5 ;  /* 0x000000051e327221 */ /* 0x008fe20000010000 */
[----:B------:R-:W0:Y:S01]  /*7100*/  MUFU.EX2 R141, R141 ;  /* 0x0000008d008d7308 */ /* 0x000e220000000800 */
[----:B------:R-:W-:Y:S01]  /*7110*/  FADD.FTZ R54, R56, R53 ;  /* 0x0000003538367221 */ /* 0x000fe20000010000 */
[-C--:B------:R-:W-:Y:S01]  /*7120*/  FMUL.FTZ R108, R108, R19.reuse ;  /* 0x000000136c6c7220 */ /* 0x080fe20000410000 */
[----:B-1----:R-:W-:Y:S01]  /*7130*/  FADD.FTZ R5, R147, R50 ;  /* 0x0000003293057221 */ /* 0x002fe20000010000 */
[-C--:B------:R-:W-:Y:S01]  /*7140*/  FMUL.FTZ R109, R109, R19.reuse ;  /* 0x000000136d6d7220 */ /* 0x080fe20000410000 */
[----:B------:R-:W-:Y:S01]  /*7150*/  FADD.FTZ R53, R37, R54 ;  /* 0x0000003625357221 */ /* 0x000fe20000010000 */
[-C--:B------:R-:W-:Y:S01]  /*7160*/  FMUL.FTZ R112, R112, R19.reuse ;  /* 0x0000001370707220 */ /* 0x080fe20000410000 */
[-C--:B------:R-:W-:Y:S01]  /*7170*/  FMUL.FTZ R113, R113, R19.reuse ;  /* 0x0000001371717220 */ /* 0x080fe20000410000 */
[----:B------:R-:W1:Y:S01]  /*7180*/  MUFU.EX2 R38, R38 ;  /* 0x0000002600267308 */ /* 0x000e620000000800 */
[----:B--2---:R-:W-:Y:S01]  /*7190*/  FADD.FTZ R50, R34, R5 ;  /* 0x0000000522327221 */ /* 0x004fe20000010000 */
[----:B------:R-:W-:Y:S01]  /*71a0*/  FADD.FTZ R54, R60, R53 ;  /* 0x000000353c367221 */ /* 0x000fe20000010000 */
[-C--:B------:R-:W-:Y:S01]  /*71b0*/  FMUL.FTZ R116, R116, R19.reuse ;  /* 0x0000001374747220 */ /* 0x080fe20000410000 */
[----:B------:R-:W-:Y:S01]  /*71c0*/  FMUL.FTZ R117, R117, R19 ;  /* 0x0000001375757220 */ /* 0x000fe20000410000 */
[----:B------:R-:W-:Y:S01]  /*71d0*/  F2FP.BF16.F32.PACK_AB R151, R26, R151 ;  /* 0x000000971a97723e */ /* 0x000fe200000010ff */
[----:B------:R-:W-:Y:S01]  /*71e0*/  FADD.FTZ R21, R39, R54 ;  /* 0x0000003627157221 */ /* 0x000fe20000010000 */
[----:B------:R-:W-:Y:S01]  /*71f0*/  F2FP.BF16.F32.PACK_AB R145, R30, R145 ;  /* 0x000000911e91723e */ /* 0x000fe200000010ff */
[----:B------:R-:W2:Y:S01]  /*7200*/  MUFU.EX2 R143, R143 ;  /* 0x0000008f008f7308 */ /* 0x000ea20000000800 */
[----:B0-----:R-:W-:Y:S01]  /*7210*/  FADD.FTZ R5, R141, R50 ;  /* 0x000000328d057221 */ /* 0x001fe20000010000 */
[----:B------:R-:W-:Y:S01]  /*7220*/  FADD.FTZ R21, R64, R21 ;  /* 0x0000001540157221 */ /* 0x000fe20000010000 */
[----:B------:R-:W-:Y:S01]  /*7230*/  F2FP.BF16.F32.PACK_AB R147, R34, R147 ;  /* 0x000000932293723e */ /* 0x000fe200000010ff */
[----:B------:R-:W-:-:S02]  /*7240*/  VIADD R9, R9, 0xffffffff ;  /* 0xffffffff09097836 */ /* 0x000fc40000000000 */
[----:B------:R-:W-:Y:S01]  /*7250*/  FMUL.FTZ R90, R90, R49 ;  /* 0x000000315a5a7220 */ /* 0x000fe20000410000 */
[----:B------:R-:W-:Y:S01]  /*7260*/  FADD.FTZ R22, R124, R21 ;  /* 0x000000157c167221 */ /* 0x000fe20000010000 */
[C---:B------:R-:W-:Y:S01]  /*7270*/  F2FP.BF16.F32.PACK_AB R124, R41.reuse, R124 ;  /* 0x0000007c297c723e */ /* 0x040fe200000010ff */
[----:B------:R-:W0:Y:S01]  /*7280*/  MUFU.EX2 R42, R42 ;  /* 0x0000002a002a7308 */ /* 0x000e220000000800 */
[C---:B-1----:R-:W-:Y:S01]  /*7290*/  FADD.FTZ R50, R38.reuse, R5 ;  /* 0x0000000526327221 */ /* 0x042fe20000010000 */
[----:B------:R-:W-:Y:S01]  /*72a0*/  FADD.FTZ R21, R41, R22 ;  /* 0x0000001629157221 */ /* 0x000fe20000010000 */
[----:B------:R-:W-:Y:S01]  /*72b0*/  F2FP.BF16.F32.PACK_AB R141, R38, R141 ;  /* 0x0000008d268d723e */ /* 0x000fe200000010ff */
[-C--:B------:R-:W-:Y:S01]  /*72c0*/  FMUL.FTZ R91, R91, R49.reuse ;  /* 0x000000315b5b7220 */ /* 0x080fe20000410000 */
[-C--:B------:R-:W-:Y:S01]  /*72d0*/  FMUL.FTZ R94, R94, R49.reuse ;  /* 0x000000315e5e7220 */ /* 0x080fe20000410000 */
[----:B------:R-:W-:Y:S01]  /*72e0*/  FADD.FTZ R22, R126, R21 ;  /* 0x000000157e167221 */ /* 0x000fe20000010000 */
[----:B------:R-:W-:Y:S01]  /*72f0*/  F2FP.BF16.F32.PACK_AB R126, R43, R126 ;  /* 0x0000007e2b7e723e */ /* 0x000fe200000010ff */
[----:B------:R-:W1:Y:S01]  /*7300*/  MUFU.EX2 R137, R137 ;  /* 0x0000008900897308 */ /* 0x000e620000000800 */
[----:B--2---:R-:W-:Y:S01]  /*7310*/  FADD.FTZ R5, R143, R50 ;  /* 0x000000328f057221 */ /* 0x004fe20000010000 */
[----:B------:R-:W-:Y:S01]  /*7320*/  FADD.FTZ R22, R43, R22 ;  /* 0x000000162b167221 */ /* 0x000fe20000010000 */
[-C--:B------:R-:W-:Y:S01]  /*7330*/  FMUL.FTZ R95, R95, R49.reuse ;  /* 0x000000315f5f7220 */ /* 0x080fe20000410000 */
[-C--:B------:R-:W-:Y:S01]  /*7340*/  FMUL.FTZ R98, R98, R49.reuse ;  /* 0x0000003162627220 */ /* 0x080fe20000410000 */
[-C--:B------:R-:W-:Y:S01]  /*7350*/  FMUL.FTZ R99, R99, R49.reuse ;  /* 0x0000003163637220 */ /* 0x080fe20000410000 */
[----:B------:R-:W-:Y:S01]  /*7360*/  FADD.FTZ R11, R45, R22 ;  /* 0x000000162d0b7221 */ /* 0x000fe20000010000 */
[----:B------:R-:W-:Y:S01]  /*7370*/  FMUL.FTZ R102, R102, R49 ;  /* 0x0000003166667220 */ /* 0x000fe20000410000 */
[----:B------:R-:W2:Y:S01]  /*7380*/  MUFU.EX2 R32, R32 ;  /* 0x0000002000207308 */ /* 0x000ea20000000800 */
[----:B0-----:R-:W-:Y:S01]  /*7390*/  FADD.FTZ R50, R42, R5 ;  /* 0x000000052a327221 */ /* 0x001fe20000010000 */
[----:B------:R-:W-:Y:S01]  /*73a0*/  FADD.FTZ R11, R68, R11 ;  /* 0x0000000b440b7221 */ /* 0x000fe20000010000 */
[----:B------:R-:W-:Y:S01]  /*73b0*/  F2FP.BF16.F32.PACK_AB R143, R42, R143 ;  /* 0x0000008f2a8f723e */ /* 0x000fe200000010ff */
[-C--:B------:R-:W-:Y:S01]  /*73c0*/  FMUL.FTZ R103, R103, R49.reuse ;  /* 0x0000003167677220 */ /* 0x080fe20000410000 */
[-C--:B------:R-:W-:Y:S01]  /*73d0*/  FMUL.FTZ R106, R106, R49.reuse ;  /* 0x000000316a6a7220 */ /* 0x080fe20000410000 */
[----:B------:R-:W-:Y:S01]  /*73e0*/  FADD.FTZ R22, R122, R11 ;  /* 0x0000000b7a167221 */ /* 0x000fe20000010000 */
[-C--:B------:R-:W-:Y:S01]  /*73f0*/  FMUL.FTZ R107, R107, R49.reuse ;  /* 0x000000316b6b7220 */ /* 0x080fe20000410000 */
[----:B------:R-:W0:Y:S01]  /*7400*/  MUFU.EX2 R139, R139 ;  /* 0x0000008b008b7308 */ /* 0x000e220000000800 */
[----:B-1----:R-:W-:Y:S01]  /*7410*/  FADD.FTZ R5, R137, R50 ;  /* 0x0000003289057221 */ /* 0x002fe20000010000 */
[-C--:B------:R-:W-:Y:S01]  /*7420*/  FMUL.FTZ R110, R110, R49.reuse ;  /* 0x000000316e6e7220 */ /* 0x080fe20000410000 */
[-C--:B------:R-:W-:Y:S01]  /*7430*/  FMUL.FTZ R111, R111, R49.reuse ;  /* 0x000000316f6f7220 */ /* 0x080fe20000410000 */
[-C--:B------:R-:W-:Y:S01]  /*7440*/  FMUL.FTZ R114, R114, R49.reuse ;  /* 0x0000003172727220 */ /* 0x080fe20000410000 */
[-C--:B------:R-:W-:Y:S01]  /*7450*/  FMUL.FTZ R115, R115, R49.reuse ;  /* 0x0000003173737220 */ /* 0x080fe20000410000 */
[-C--:B------:R-:W-:Y:S01]  /*7460*/  FMUL.FTZ R118, R118, R49.reuse ;  /* 0x0000003176767220 */ /* 0x080fe20000410000 */
[----:B------:R-:W-:Y:S01]  /*7470*/  FMUL.FTZ R119, R119, R49 ;  /* 0x0000003177777220 */ /* 0x000fe20000410000 */
[----:B------:R-:W1:Y:S01]  /*7480*/  MUFU.EX2 R133, R133 ;  /* 0x0000008500857308 */ /* 0x000e620000000800 */
[C---:B--2---:R-:W-:Y:S01]  /*7490*/  FADD.FTZ R18, R32.reuse, R5 ;  /* 0x0000000520127221 */ /* 0x044fe20000010000 */
[----:B------:R-:W-:Y:S01]  /*74a0*/  F2FP.BF16.F32.PACK_AB R137, R32, R137 ;  /* 0x000000892089723e */ /* 0x000fe200000010ff */
[----:B------:R-:W-:-:S05]  /*74b0*/  IMAD.MOV.U32 R6, RZ, RZ, R14 ;  /* 0x000000ffff067224 */ /* 0x000fca00078e000e */
[----:B------:R2:W3:Y:S01]  /*74c0*/  MUFU.EX2 R36, R40 ;  /* 0x0000002800247308 */ /* 0x0004e20000000800 */
[----:B0-----:R-:W-:Y:S01]  /*74d0*/  FADD.FTZ R5, R139, R18 ;  /* 0x000000128b057221 */ /* 0x001fe20000010000 */
[----:B------:R-:W-:-:S03]  /*74e0*/  F2FP.BF16.F32.PACK_AB R139, R10, R139 ;  /* 0x0000008b0a8b723e */ /* 0x000fc600000010ff */
[----:B------:R-:W-:Y:S01]  /*74f0*/  FADD.FTZ R18, R10, R5 ;  /* 0x000000050a127221 */ /* 0x000fe20000010000 */
[----:B------:R-:W-:Y:S02]  /*7500*/  IMAD.MOV.U32 R10, RZ, RZ, R44 ;  /* 0x000000ffff0a7224 */ /* 0x000fe400078e002c */
[----:B------:R-:W0:Y:S01]  /*7510*/  MUFU.EX2 R135, R135 ;  /* 0x0000008700877308 */ /* 0x000e220000000800 */
[-CC-:B--2---:R-:W-:Y:S01]  /*7520*/  FFMA.FTZ R40, R156, R7.reuse, -R51.reuse ;  /* 0x000000079c287223 */ /* 0x184fe20000010833 */
[----:B-1----:R-:W-:Y:S01]  /*7530*/  FADD.FTZ R5, R133, R18 ;  /* 0x0000001285057221 */ /* 0x002fe20000010000 */
[----:B------:R-:W-:-:S05]  /*7540*/  FFMA.FTZ R51, R87, R7, -R51 ;  /* 0x0000000757337223 */ /* 0x000fca0000010833 */
[----:B------:R-:W1:Y:S01]  /*7550*/  MUFU.EX2 R4, R4 ;  /* 0x0000000400047308 */ /* 0x000e620000000800 */
[C---:B---3--:R-:W-:Y:S01]  /*7560*/  FADD.FTZ R18, R36.reuse, R5 ;  /* 0x0000000524127221 */ /* 0x048fe20000010000 */
[----:B------:R-:W-:-:S06]  /*7570*/  F2FP.BF16.F32.PACK_AB R133, R36, R133 ;  /* 0x000000852485723e */ /* 0x000fcc00000010ff */
[----:B------:R-:W2:Y:S01]  /*7580*/  MUFU.EX2 R129, R129 ;  /* 0x0000008100817308 */ /* 0x000ea20000000800 */
[----:B0-----:R-:W-:-:S07]  /*7590*/  FADD.FTZ R5, R135, R18 ;  /* 0x0000001287057221 */ /* 0x001fce0000010000 */
        /* <DEDUP_REMOVED lines=30> */
[C---:B-1----:R-:W-:Y:S01]  /*7780*/  FADD.FTZ R5, R47.reuse, R22 ;  /* 0x000000162f057221 */ /* 0x042fe20000010000 */
[----:B------:R-:W-:Y:S02]  /*7790*/  F2FP.BF16.F32.PACK_AB R122, R47, R122 ;  /* 0x0000007a2f7a723e */ /* 0x000fe400000010ff */
[C---:B--2---:R-:W-:Y:S01]  /*77a0*/  FADD.FTZ R4, R51.reuse, R18 ;  /* 0x0000001233047221 */ /* 0x044fe20000010000 */
[----:B------:R-:W-:Y:S01]  /*77b0*/  F2FP.BF16.F32.PACK_AB R123, R51, R123 ;  /* 0x0000007b337b723e */ /* 0x000fe200000010ff */
[----:B------:R-:W-:Y:S06]  /*77c0*/  @P2 BRA `(.L_x_858) ;  /* 0xffffffd000a82947 */ /* 0x000fec000383ffff */
[----:B------:R-:W-:Y:S02]  /*77d0*/  IMAD.MOV.U32 R10, RZ, RZ, R44 ;  /* 0x000000ffff0a7224 */ /* 0x000fe400078e002c */
[----:B------:R-:W-:-:S07]  /*77e0*/  IMAD.MOV.U32 R6, RZ, RZ, R14 ;  /* 0x000000ffff067224 */ /* 0x000fce00078e000e */
.L_x_841:
[----:B------:R-:W0:Y:S01]  /*77f0*/  S2UR UR6, SR_CTAID.X ;  /* 0x00000000000679c3 */ /* 0x000e220000002500 */
[----:B------:R-:W-:Y:S01]  /*7800*/  ULDC UR7, c[0x0][0x448] ;  /* 0x0001120000077ab9 */ /* 0x000fe20000000800 */
[----:B------:R-:W-:Y:S01]  /*7810*/  IADD3 R11, -R8, 0x1, RZ ;  /* 0x00000001080b7810 */ /* 0x000fe20007ffe1ff */
[----:B------:R-:W-:Y:S01]  /*7820*/  UISETP.NE.AND UP0, UPT, UR7, 0x1, UPT ;  /* 0x000000010700788c */ /* 0x000fe2000bf05270 */
[----:B------:R-:W-:Y:S01]  /*7830*/  ULDC UR14, c[0x0][0x9e4] ;  /* 0x00027900000e7ab9 */ /* 0x000fe20000000800 */
[----:B------:R-:W-:Y:S02]  /*7840*/  UMOV UR10, 0xc0 ;  /* 0x000000c0000a7882 */ /* 0x000fe40000000000 */
[----:B------:R-:W-:Y:S01]  /*7850*/  IMAD R11, R16, UR27, R11 ;  /* 0x0000001b100b7c24 */ /* 0x000fe2000f8e020b */
[----:B------:R-:W-:-:S04]  /*7860*/  UISETP.GE.AND UP1, UPT, UR14, 0x1, UPT ;  /* 0x000000010e00788c */ /* 0x000fc8000bf26270 */
[----:B------:R-:W-:Y:S02]  /*7870*/  R2UR UR11, R11 ;  /* 0x000000000b0b72ca */ /* 0x000fe400000e0000 */
[----:B------:R-:W-:Y:S01]  /*7880*/  PLOP3.LUT P6, PT, PT, PT, UP1, 0x80, 0x0 ;  /* 0x000000000000781c */ /* 0x000fe20003fcf018 */
[----:B------:R-:W-:Y:S01]  /*7890*/  @UP0 ULDC UR15, c[0x0][0x450] ;  /* 0x00011400000f0ab9 */ /* 0x000fe20000000800 */
[----:B0-----:R-:W-:-:S03]  /*78a0*/  UIMAD UR10, UR6, UR10, 0xbf ;  /* 0x000000bf060a74a4 */ /* 0x001fc6000f8e020a */
[----:B------:R-:W-:Y:S02]  /*78b0*/  @UP0 ULDC UR6, c[0x0][0x44c] ;  /* 0x0001130000060ab9 */ /* 0x000fe40000000800 */
[----:B------:R-:W-:-:S04]  /*78c0*/  UIMAD.WIDE.U32 UR6, UR10, UR6, URZ ;  /* 0x000000060a0672a5 */ /* 0x000fc8000f8e003f */
[----:B------:R-:W-:-:S04]  /*78d0*/  @UP0 USHF.R.U32.HI UR10, URZ, UR15, UR7 ;  /* 0x0000000f3f0a0299 */ /* 0x000fc80008011607 */
[----:B------:R-:W-:-:S03]  /*78e0*/  UIADD3 UR10, UR11, UR10, URZ ;  /* 0x0000000a0b0a7290 */ /* 0x000fc6000fffe03f */
[----:B------:R-:W-:Y:S02]  /*78f0*/  ULDC UR11, c[0x0][0x9dc] ;  /* 0x00027700000b7ab9 */ /* 0x000fe40000000800 */
[----:B------:R-:W-:Y:S01]  /*7900*/  UIADD3 UR11, UR10, -UR11, URZ ;  /* 0x8000000b0a0b7290 */ /* 0x000fe2000fffe03f */
[----:B------:R-:W-:Y:S11]  /*7910*/  @!P6 BRA `(.L_x_859) ;  /* 0x000000000044e947 */ /* 0x000ff60003800000 */
        /* <DEDUP_REMOVED lines=10> */
.L_x_860:
[----:B------:R-:W-:-:S11]  /*79c0*/  UISETP.NE.AND UP1, UPT, UR14, 0x1, UPT ;  /* 0x000000010e00788c */ /* 0x000fd6000bf25270 */
[----:B------:R-:W-:Y:S02]  /*79d0*/  @UP1 ULDC.64 UR18, c[0x0][0x9e8] ;  /* 0x00027a0000121ab9 */ /* 0x000fe40000000a00 */
[----:B------:R-:W-:-:S04]  /*79e0*/  UIMAD.WIDE.U32 UR6, UR10, UR18, URZ ;  /* 0x000000120a0672a5 */ /* 0x000fc8000f8e003f */
[----:B------:R-:W-:-:S12]  /*79f0*/  @UP1 USHF.R.U32.HI UR10, URZ, UR19, UR7 ;  /* 0x000000133f0a1299 */ /* 0x000fd80008011607 */
.L_x_861:
[----:B------:R-:W-:-:S04]  /*7a00*/  UIMAD UR10, UR10, UR14, URZ ;  /* 0x0000000e0a0a72a4 */ /* 0x000fc8000f8e023f */
[----:B------:R-:W-:-:S04]  /*7a10*/  UISETP.LT.AND UP1, UPT, UR11, UR10, UPT ;  /* 0x0000000a0b00728c */ /* 0x000fc8000bf21270 */
[----:B------:R-:W-:-:S12]  /*7a20*/  USEL UR11, UR11, UR10, !UP1 ;  /* 0x0000000a0b0b7287 */ /* 0x000fd8000c800000 */
.L_x_859:
[----:B------:R-:W-:-:S04]  /*7a30*/  UIADD3 UR11, UR11, 0x7f, URZ ;  /* 0x0000007f0b0b7890 */ /* 0x000fc8000fffe03f */
[----:B------:R-:W-:-:S04]  /*7a40*/  USHF.R.S32.HI UR6, URZ, 0x1f, UR11 ;  /* 0x0000001f3f067899 */ /* 0x000fc8000801140b */
[----:B------:R-:W-:-:S04]  /*7a50*/  ULEA.HI UR6, UR6, UR11, URZ, 0x7 ;  /* 0x0000000b06067291 */ /* 0x000fc8000f8f383f */
[----:B------:R-:W-:-:S04]  /*7a60*/  USHF.R.S32.HI UR6, URZ, 0x7, UR6 ;  /* 0x000000073f067899 */ /* 0x000fc80008011406 */
[----:B------:R-:W-:-:S04]  /*7a70*/  UISETP.LT.AND UP1, UPT, UR37, UR6, UPT ;  /* 0x000000062500728c */ /* 0x000fc8000bf21270 */
[----:B------:R-:W-:-:S06]  /*7a80*/  USEL UR6, UR37, UR6, !UP1 ;  /* 0x0000000625067287 */ /* 0x000fcc000c800000 */
[----:B------:R-:W-:-:S13]  /*7a90*/  ISETP.GE.AND P2, PT, R9, UR6, PT ;  /* 0x0000000609007c0c */ /* 0x000fda000bf46270 */
[----:B------:R-:W-:Y:S05]  /*7aa0*/  @!P2 BRA `(.L_x_862) ;  /* 0x0000001c002ca947 */ /* 0x000fea0003800000 */
[----:B------:R-:W-:Y:S01]  /*7ab0*/  IMAD.MOV.U32 R11, RZ, RZ, R10 ;  /* 0x000000ffff0b7224 */ /* 0x000fe200078e000a */
[----:B------:R-:W-:Y:S01]  /*7ac0*/  UMOV UR26, UR5 ;  /* 0x00000005001a7c82 */ /* 0x000fe20008000000 */
[----:B------:R-:W-:Y:S01]  /*7ad0*/  IMAD.MOV.U32 R15, RZ, RZ, R6 ;  /* 0x000000ffff0f7224 */ /* 0x000fe200078e0006 */
[----:B------:R-:W-:-:S06]  /*7ae0*/  UMOV UR7, UR4 ;  /* 0x0000000400077c82 */ /* 0x000fcc0008000000 */
.L_x_871:
        /* <DEDUP_REMOVED lines=9> */
.L_x_864:
[----:B------:R-:W-:Y:S01]  /*7b80*/  ULEA UR10, UR4, UR38, 0x3 ;  /* 0x00000026040a7291 */ /* 0x000fe2000f8e183f */
[----:B------:R-:W-:-:S05]  /*7b90*/  IMAD.U32 R6, RZ, RZ, UR5 ;  /* 0x00000005ff067e24 */ /* 0x000fca000f8e00ff */
[----:B------:R-:W-:-:S04]  /*7ba0*/  SHF.L.U32 R6, R6, 0x1f, RZ ;  /* 0x0000001f06067819 */ /* 0x000fc800000006ff */
[----:B------:R0:W1:Y:S01]  /*7bb0*/  SYNCS.PHASECHK.TRANS64.TRYWAIT P2, [UR10+0x16830], R6 ;  /* 0x01683006ff0075a7 */ /* 0x000062000804014a */
[----:B------:R-:W-:Y:S05]  /*7bc0*/  @!P0 BRA `(.L_x_865) ;  /* 0x0000000000048947 */ /* 0x000fea0003800000 */
[----:B------:R-:W-:Y:S01]  /*7bd0*/  BPT.TRAP 0x1 ;  /* 0x000000040000795c */ /* 0x000fe20000300000 */
.L_x_865:
[----:B-1----:R-:W-:Y:S05]  /*7be0*/  @P2 BRA `(.L_x_863) ;  /* 0x0000000000082947 */ /* 0x002fea0003800000 */
[----:B------:R-:W1:Y:S02]  /*7bf0*/  SYNCS.PHASECHK.TRANS64.TRYWAIT P2, [UR10+0x16830], R6 ;  /* 0x01683006ff0075a7 */ /* 0x000e64000804014a */
[----:B-1----:R-:W-:Y:S05]  /*7c00*/  @!P2 BRA `(.L_x_866) ;  /* 0x0000009c008ca947 */ /* 0x002fea0003800000 */
.L_x_863:
        /* <DEDUP_REMOVED lines=27> */
.L_x_868:
[----:B------:R-:W-:Y:S01]  /*7dc0*/  ULEA UR10, UR7, UR38, 0x3 ;  /* 0x00000026070a7291 */ /* 0x000fe2000f8e183f */
[----:B------:R-:W-:-:S05]  /*7dd0*/  IMAD.U32 R6, RZ, RZ, UR26 ;  /* 0x0000001aff067e24 */ /* 0x000fca000f8e00ff */
[----:B------:R-:W-:-:S04]  /*7de0*/  SHF.L.U32 R6, R6, 0x1f, RZ ;  /* 0x0000001f06067819 */ /* 0x000fc800000006ff */
[----:B------:R0:W1:Y:S01]  /*7df0*/  SYNCS.PHASECHK.TRANS64.TRYWAIT P2, [UR10+0x16850], R6 ;  /* 0x01685006ff0075a7 */ /* 0x000062000804014a */
[----:B------:R-:W-:Y:S05]  /*7e00*/  @!P0 BRA `(.L_x_869) ;  /* 0x0000000000048947 */ /* 0x000fea0003800000 */
[----:B------:R-:W-:Y:S01]  /*7e10*/  BPT.TRAP 0x1 ;  /* 0x000000040000795c */ /* 0x000fe20000300000 */
.L_x_869:
[----:B-1----:R-:W-:Y:S05]  /*7e20*/  @P2 BRA `(.L_x_867) ;  /* 0x0000000000082947 */ /* 0x002fea0003800000 */
[----:B------:R-:W1:Y:S02]  /*7e30*/  SYNCS.PHASECHK.TRANS64.TRYWAIT P2, [UR10+0x16850], R6 ;  /* 0x01685006ff0075a7 */ /* 0x000e64000804014a */
[----:B-1----:R-:W-:Y:S05]  /*7e40*/  @!P2 BRA `(.L_x_870) ;  /* 0x0000009c0014a947 */ /* 0x002fea0003800000 */
.L_x_867:
[----:B------:R-:W-:Y:S01]  /*7e50*/  UIADD3 UR10, UR38, 0x400, URZ ;  /* 0x00000400260a7890 */ /* 0x000fe2000fffe03f */
[----:B------:R-:W-:Y:S01]  /*7e60*/  WARPGROUP.ARRIVE ;  /* 0x00000000000079c5 */ /* 0x000fe20000000000 */
[----:B------:R-:W-:Y:S01]  /*7e70*/  UMOV UR11, 0x40000040 ;  /* 0x40000040000b7882 */ /* 0x000fe20000000000 */
[----:B------:R-:W-:Y:S01]  /*7e80*/  UMOV UR15, 0x40000040 ;  /* 0x40000040000f7882 */ /* 0x000fe20000000000 */
[----:B------:R-:W-:Y:S01]  /*7e90*/  USHF.R.U32.HI UR10, URZ, 0x4, UR10 ;  /* 0x000000043f0a7899 */ /* 0x000fe2000801160a */
[----:B01----:R-:W-:Y:S01]  /*7ea0*/  FMNMX.FTZ R6, R24, R15, !PT ;  /* 0x0000000f18067209 */ /* 0x003fe20007810000 */
[----:B------:R-:W-:Y:S01]  /*7eb0*/  UMOV UR26, UR5 ;  /* 0x00000005001a7c82 */ /* 0x000fe20008000000 */
[----:B------:R-:W-:Y:S01]  /*7ec0*/  ISETP.GE.U32.AND P2, PT, R2, 0x180, PT ;  /* 0x000001800200780c */ /* 0x000fe20003f46070 */
[----:B------:R-:W-:Y:S01]  /*7ed0*/  ULOP3.LUT UR10, UR10, 0x3fff, URZ, 0xc0, !UPT ;  /* 0x00003fff0a0a7892 */ /* 0x000fe2000f8ec03f */
[----:B------:R-:W-:-:S03]  /*7ee0*/  FMNMX.FTZ R7, R25, R6, !PT ;  /* 0x0000000619077209 */ /* 0x000fc60007810000 */
[----:B------:R-:W-:Y:S01]  /*7ef0*/  ULEA UR10, UR7, UR10, 0xa ;  /* 0x0000000a070a7291 */ /* 0x000fe2000f8e503f */
[----:B------:R-:W-:-:S03]  /*7f00*/  FMNMX.FTZ R6, R28, R7, !PT ;  /* 0x000000071c067209 */ /* 0x000fc60007810000 */
[----:B------:R-:W-:Y:S01]  /*7f10*/  UIADD3 UR14, UR10, 0x80, URZ ;  /* 0x000000800a0e7890 */ /* 0x000fe2000fffe03f */
[----:B------:R-:W-:-:S04]  /*7f20*/  FMNMX.FTZ R7, R29, R6, !PT ;  /* 0x000000061d077209 */ /* 0x000fc80007810000 */
[----:B------:R-:W-:Y:S01]  /*7f30*/  HGMMA.64x64x16.F32.BF16 R88, R148, gdesc[UR8].tnspB, R88, gsb0 ;  /* 0x40e0000894587df0 */ /* 0x000fe20008001858 */
[----:B------:R-:W-:Y:S01]  /*7f40*/  FMNMX.FTZ R6, R32, R7, !PT ;  /* 0x0000000720067209 */ /* 0x000fe20007810000 */
[----:B------:R-:W-:-:S03]  /*7f50*/  UMOV UR11, 0x40000040 ;  /* 0x40000040000b7882 */ /* 0x000fc60000000000 */
        /* <DEDUP_REMOVED lines=18> */
[----:B------:R-:W-:Y:S01]  /*8080*/  FMNMX.FTZ R7, R69, R6, !PT ;  /* 0x0000000645077209 */ /* 0x000fe20007810000 */
[----:B------:R-:W-:Y:S02]  /*8090*/  WARPGROUP.DEPBAR.LE gsb0, 0x0 ;  /* 0x00008000000079c5 */ /* 0x000fe40000010000 */
[----:B------:R-:W-:Y:S01]  /*80a0*/  WARPGROUP.ARRIVE ;  /* 0x00000000000079c5 */ /* 0x000fe20000000000 */
[----:B------:R-:W-:-:S04]  /*80b0*/  FMNMX.FTZ R6, R72, R7, !PT ;  /* 0x0000000748067209 */ /* 0x000fc80007810000 */
[----:B------:R-:W-:Y:S01]  /*80c0*/  FMNMX.FTZ R7, R73, R6, !PT ;  /* 0x0000000649077209 */ /* 0x000fe20007810000 */
[----:B------:R-:W-:Y:S01]  /*80d0*/  HGMMA.64x64x16.F32.BF16 R88, R144, gdesc[UR12].tnspB, R88, gsb0 ;  /* 0x40e0000c90587df0 */ /* 0x000fe20008001858 */
[----:B------:R-:W-:Y:S01]  /*80e0*/  UIADD3 UR14, UR10, 0x100, URZ ;  /* 0x000001000a0e7890 */ /* 0x000fe2000fffe03f */
[----:B------:R-:W-:Y:S01]  /*80f0*/  UMOV UR15, 0x40000040 ;  /* 0x40000040000f7882 */ /* 0x000fe20000000000 */
[----:B------:R-:W-:-:S04]  /*8100*/  FMNMX.FTZ R6, R76, R7, !PT ;  /* 0x000000074c067209 */ /* 0x000fc80007810000 */
[----:B------:R-:W-:-:S04]  /*8110*/  FMNMX.FTZ R7, R77, R6, !PT ;  /* 0x000000064d077209 */ /* 0x000fc80007810000 */
[----:B------:R-:W-:-:S04]  /*8120*/  FMNMX.FTZ R6, R80, R7, !PT ;  /* 0x0000000750067209 */ /* 0x000fc80007810000 */
[----:B------:R-:W-:-:S04]  /*8130*/  FMNMX.FTZ R7, R81, R6, !PT ;  /* 0x0000000651077209 */ /* 0x000fc80007810000 */
[----:B------:R-:W-:-:S04]  /*8140*/  FMNMX.FTZ R6, R84, R7, !PT ;  /* 0x0000000754067209 */ /* 0x000fc80007810000 */
[----:B------:R-:W-:-:S05]  /*8150*/  FMNMX.FTZ R8, R85, R6, !PT ;  /* 0x0000000655087209 */ /* 0x000fca0007810000 */
[----:B------:R-:W0:Y:S02]  /*8160*/  SHFL.BFLY PT, R7, R8, 0x2, 0x1f ;  /* 0x0c401f0008077f89 */ /* 0x000e2400000e0000 */
[----:B0-----:R-:W-:Y:S02]  /*8170*/  FMNMX.FTZ R10, R8, R7, !PT ;  /* 0x00000007080a7209 */ /* 0x001fe40007810000 */
[----:B------:R-:W0:Y:S03]  /*8180*/  LDC R7, c[0x0][0x988] ;  /* 0x00026200ff077b82 */ /* 0x000e260000000800 */
[----:B------:R-:W1:Y:S01]  /*8190*/  SHFL.BFLY PT, R19, R10, 0x1, 0x1f ;  /* 0x0c201f000a137f89 */ /* 0x000e6200000e0000 */
[----:B------:R-:W-:Y:S02]  /*81a0*/  WARPGROUP.DEPBAR.LE gsb0, 0x0 ;  /* 0x00008000000079c5 */ /* 0x000fe40000010000 */
[----:B------:R-:W-:Y:S01]  /*81b0*/  WARPGROUP.ARRIVE ;  /* 0x00000000000079c5 */ /* 0x000fe20000000000 */
[----:B-1----:R-:W-:-:S02]  /*81c0*/  FMNMX.FTZ R6, R10, R19, !PT ;  /* 0x000000130a067209 */ /* 0x002fc40007810000 */
[----:B------:R-:W-:-:S03]  /*81d0*/  FMNMX.FTZ R10, R26, R11, !PT ;  /* 0x0000000b1a0a7209 */ /* 0x000fc60007810000 */
[----:B------:R-:W-:Y:S01]  /*81e0*/  HGMMA.64x64x16.F32.BF16 R88, R140, gdesc[UR12].tnspB, R88, gsb0 ;  /* 0x40e0000c8c587df0 */ /* 0x000fe20008001858 */
[----:B------:R-:W-:Y:S01]  /*81f0*/  UIADD3 UR14, UR10, 0x180, URZ ;  /* 0x000001800a0e7890 */ /* 0x000fe2000fffe03f */
[----:B------:R-:W-:Y:S01]  /*8200*/  FMNMX.FTZ R21, R27, R10, !PT ;  /* 0x0000000a1b157209 */ /* 0x000fe20007810000 */
[----:B------:R-:W-:Y:S01]  /*8210*/  UMOV UR15, 0x40000040 ;  /* 0x40000040000f7882 */ /* 0x000fe20000000000 */
[----:B------:R-:W-:Y:S02]  /*8220*/  FADD.FTZ R14, -R6, R15 ;  /* 0x0000000f060e7221 */ /* 0x000fe40000010100 */
[----:B------:R-:W-:Y:S02]  /*8230*/  FMNMX.FTZ R10, R30, R21, !PT ;  /* 0x000000151e0a7209 */ /* 0x000fe40007810000 */
[-C--:B0-----:R-:W-:Y:S01]  /*8240*/  FMUL.FTZ R18, R14, R7.reuse ;  /* 0x000000070e127220 */ /* 0x081fe20000410000 */
[----:B------:R-:W-:Y:S01]  /*8250*/  FMUL.FTZ R14, R6, R7 ;  /* 0x00000007060e7220 */ /* 0x000fe20000410000 */
[----:B------:R-:W-:-:S02]  /*8260*/  FMNMX.FTZ R23, R31, R10, !PT ;  /* 0x0000000a1f177209 */ /* 0x000fc40007810000 */
[----:B------:R0:W-:Y:S01]  /*8270*/  MUFU.EX2 R8, R18 ;  /* 0x0000001200087308 */ /* 0x0001e20000000800 */
[--C-:B------:R-:W-:Y:S01]  /*8280*/  FFMA.FTZ R33, R33, R7, -R14.reuse ;  /* 0x0000000721217223 */ /* 0x100fe2000001080e */
[----:B------:R-:W-:Y:S01]  /*8290*/  FMNMX.FTZ R10, R34, R23, !PT ;  /* 0x00000017220a7209 */ /* 0x000fe20007810000 */
[-CC-:B------:R-:W-:Y:S01]  /*82a0*/  FFMA.FTZ R148, R25, R7.reuse, -R14.reuse ;  /* 0x0000000719947223 */ /* 0x180fe2000001080e */
[-CC-:B------:R-:W-:Y:S01]  /*82b0*/  FFMA.FTZ R25, R37, R7.reuse, -R14.reuse ;  /* 0x0000000725197223 */ /* 0x180fe2000001080e */
[-CC-:B------:R-:W-:Y:S01]  /*82c0*/  FFMA.FTZ R45, R45, R7.reuse, -R14.reuse ;  /* 0x000000072d2d7223 */ /* 0x180fe2000001080e */
[----:B------:R-:W-:Y:S01]  /*82d0*/  FMNMX.FTZ R23, R35, R10, !PT ;  /* 0x0000000a23177209 */ /* 0x000fe20007810000 */
[-CC-:B------:R-:W-:Y:S01]  /*82e0*/  FFMA.FTZ R57, R57, R7.reuse, -R14.reuse ;  /* 0x0000000739397223 */ /* 0x180fe2000001080e */
        /* <DEDUP_REMOVED lines=15> */
[-CC-:B0-----:R-:W-:Y:S01]  /*83e0*/  FFMA.FTZ R18, R64, R7.reuse, -R14.reuse ;  /* 0x0000000740127223 */ /* 0x181fe2000001080e */
[-CC-:B------:R-:W-:Y:S01]  /*83f0*/  FFMA.FTZ R20, R68, R7.reuse, -R14.reuse ;  /* 0x0000000744147223 */ /* 0x180fe2000001080e */
[--C-:B------:R-:W-:Y:S01]  /*8400*/  FFMA.FTZ R22, R72, R7, -R14.reuse ;  /* 0x0000000748167223 */ /* 0x100fe2000001080e */
[----:B------:R-:W-:Y:S01]  /*8410*/  FMNMX.FTZ R10, R46, R23, !PT ;  /* 0x000000172e0a7209 */ /* 0x000fe20007810000 */
[-CC-:B------:R-:W-:Y:S01]  /*8420*/  FFMA.FTZ R24, R76, R7.reuse, -R14.reuse ;  /* 0x000000074c187223 */ /* 0x180fe2000001080e */
[-CC-:B------:R-:W-:Y:S01]  /*8430*/  FFMA.FTZ R28, R80, R7.reuse, -R14.reuse ;  /* 0x00000007501c7223 */ /* 0x180fe2000001080e */
[-CC-:B------:R-:W-:Y:S01]  /*8440*/  FFMA.FTZ R84, R84, R7.reuse, -R14.reuse ;  /* 0x0000000754547223 */ /* 0x180fe2000001080e */
[----:B------:R-:W-:Y:S01]  /*8450*/  FMNMX.FTZ R23, R47, R10, !PT ;  /* 0x0000000a2f177209 */ /* 0x000fe20007810000 */
[----:B------:R-:W-:Y:S01]  /*8460*/  FFMA.FTZ R85, R85, R7, -R14 ;  /* 0x0000000755557223 */ /* 0x000fe2000001080e */
[----:B------:R-:W0:Y:S02]  /*8470*/  MUFU.EX2 R15, R15 ;  /* 0x0000000f000f7308 */ /* 0x000e240000000800 */
[----:B------:R-:W-:-:S04]  /*8480*/  FMNMX.FTZ R10, R50, R23, !PT ;  /* 0x00000017320a7209 */ /* 0x000fc80007810000 */
[----:B------:R-:W-:Y:S02]  /*8490*/  FMNMX.FTZ R23, R51, R10, !PT ;  /* 0x0000000a33177209 */ /* 0x000fe40007810000 */
[----:B------:R-:W2:Y:S02]  /*84a0*/  MUFU.EX2 R148, R148 ;  /* 0x0000009400947308 */ /* 0x000ea40000000800 */
[----:B------:R-:W-:-:S04]  /*84b0*/  FMNMX.FTZ R10, R54, R23, !PT ;  /* 0x00000017360a7209 */ /* 0x000fc80007810000 */
[----:B-1----:R-:W-:Y:S02]  /*84c0*/  FMNMX.FTZ R33, R55, R10, !PT ;  /* 0x0000000a37217209 */ /* 0x002fe40007810000 */
[----:B------:R-:W-:Y:S01]  /*84d0*/  MUFU.EX2 R23, R45 ;  /* 0x0000002d00177308 */ /* 0x000fe20000000800 */
[----:B0-----:R-:W-:Y:S01]  /*84e0*/  FFMA.FTZ R5, R8, R5, R15 ;  /* 0x0000000508057223 */ /* 0x001fe2000001000f */
[----:B------:R-:W-:-:S04]  /*84f0*/  FMNMX.FTZ R10, R58, R33, !PT ;  /* 0x000000213a0a7209 */ /* 0x000fc80007810000 */
[----:B------:R-:W-:Y:S02]  /*8500*/  FMNMX.FTZ R33, R59, R10, !PT ;  /* 0x0000000a3b217209 */ /* 0x000fe40007810000 */
[----:B------:R-:W0:Y:S01]  /*8510*/  MUFU.EX2 R150, R150 ;  /* 0x0000009600967308 */ /* 0x000e220000000800 */
[----:B--2---:R-:W-:Y:S01]  /*8520*/  FADD.FTZ R5, R148, R5 ;  /* 0x0000000594057221 */ /* 0x004fe20000010000 */
[----:B------:R-:W-:Y:S02]  /*8530*/  FMNMX.FTZ R10, R62, R33, !PT ;  /* 0x000000213e0a7209 */ /* 0x000fe40007810000 */
[----:B------:R-:W-:Y:S02]  /*8540*/  F2FP.BF16.F32.PACK_AB R148, R148, R15 ;  /* 0x0000000f9494723e */ /* 0x000fe400000010ff */
[----:B------:R-:W-:Y:S02]  /*8550*/  FMNMX.FTZ R37, R63, R10, !PT ;  /* 0x0000000a3f257209 */ /* 0x000fe40007810000 */
[----:B------:R1:W-:Y:S01]  /*8560*/  MUFU.EX2 R33, R49 ;  /* 0x0000003100217308 */ /* 0x0003e20000000800 */
[----:B------:R-:W-:-:S02]  /*8570*/  WARPGROUP.DEPBAR.LE gsb0, 0x0 ;  /* 0x00008000000079c5 */ /* 0x000fc40000010000 */
[----:B------:R-:W-:Y:S01]  /*8580*/  WARPGROUP.ARRIVE ;  /* 0x00000000000079c5 */ /* 0x000fe20000000000 */
[----:B------:R-:W-:Y:S01]  /*8590*/  FMNMX.FTZ R10, R66, R37, !PT ;  /* 0x00000025420a7209 */ /* 0x000fe20007810000 */
[-CC-:B------:R-:W-:Y:S01]  /*85a0*/  FFMA.FTZ R140, R40, R7.reuse, -R14.reuse ;  /* 0x00000007288c7223 */ /* 0x180fe2000001080e */
[-CC-:B------:R-:W-:Y:S02]  /*85b0*/  FFMA.FTZ R142, R44, R7.reuse, -R14.reuse ;  /* 0x000000072c8e7223 */ /* 0x180fe4000001080e */
[----:B------:R-:W2:Y:S01]  /*85c0*/  MUFU.EX2 R19, R19 ;  /* 0x0000001300137308 */ /* 0x000ea20000000800 */
[----:B------:R-:W-:Y:S01]  /*85d0*/  FMNMX.FTZ R37, R67, R10, !PT ;  /* 0x0000000a43257209 */ /* 0x000fe20007810000 */
[----:B------:R-:W-:Y:S01]  /*85e0*/  HGMMA.64x64x16.F32.BF16 R88, R136, gdesc[UR12].tnspB, R88, gsb0 ;  /* 0x40e0000c88587df0 */ /* 0x000fe20008001858 */
[----:B------:R-:W-:Y:S01]  /*85f0*/  UIADD3 UR14, UR10, 0x200, URZ ;  /* 0x000002000a0e7890 */ /* 0x000fe2000fffe03f */
[--C-:B-1----:R-:W-:Y:S01]  /*8600*/  FFMA.FTZ R49, R65, R7, -R14.reuse ;  /* 0x0000000741317223 */ /* 0x102fe2000001080e */
[----:B------:R-:W-:Y:S01]  /*8610*/  UMOV UR15, 0x40000040 ;  /* 0x40000040000f7882 */ /* 0x000fe20000000000 */
        /* <DEDUP_REMOVED lines=8> */
[----:B------:R1:W-:Y:S02]  /*86a0*/  MUFU.EX2 R37, R57 ;  /* 0x0000003900257308 */ /* 0x0003e40000000800 */
[----:B------:R-:W-:-:S04]  /*86b0*/  FMNMX.FTZ R45, R79, R10, !PT ;  /* 0x0000000a4f2d7209 */ /* 0x000fc80007810000 */
[----:B------:R-:W-:Y:S02]  /*86c0*/  FMNMX.FTZ R10, R82, R45, !PT ;  /* 0x0000002d520a7209 */ /* 0x000fe40007810000 */
[----:B------:R-:W-:Y:S02]  /*86d0*/  MUFU.EX2 R25, R25 ;  /* 0x0000001900197308 */ /* 0x000fe40000000800 */
[----:B------:R-:W-:-:S04]  /*86e0*/  FMNMX.FTZ R45, R83, R10, !PT ;  /* 0x0000000a532d7209 */ /* 0x000fc80007810000 */
[----:B------:R-:W-:Y:S02]  /*86f0*/  FMNMX.FTZ R10, R86, R45, !PT ;  /* 0x0000002d560a7209 */ /* 0x000fe40007810000 */
[----:B------:R3:W-:Y:S02]  /*8700*/  MUFU.EX2 R45, R61 ;  /* 0x0000003d002d7308 */ /* 0x0007e40000000800 */
[----:B------:R-:W-:-:S05]  /*8710*/  FMNMX.FTZ R10, R87, R10, !PT ;  /* 0x0000000a570a7209 */ /* 0x000fca0007810000 */
[----:B-1----:R-:W1:Y:S01]  /*8720*/  SHFL.BFLY PT, R57, R10, 0x2, 0x1f ;  /* 0x0c401f000a397f89 */ /* 0x002e6200000e0000 */
[----:B------:R-:W-:Y:S01]  /*8730*/  MUFU.EX2 R140, R140 ;  /* 0x0000008c008c7308 */ /* 0x000fe20000000800 */
[----:B---3--:R-:W-:-:S07]  /*8740*/  FFMA.FTZ R61, R77, R7, -R14 ;  /* 0x000000074d3d7223 */ /* 0x008fce000001080e */
[----:B------:R-:W-:Y:S08]  /*8750*/  MUFU.EX2 R29, R29 ;  /* 0x0000001d001d7308 */ /* 0x000ff00000000800 */
[----:B------:R-:W-:Y:S01]  /*8760*/  MUFU.EX2 R142, R142 ;  /* 0x0000008e008e7308 */ /* 0x000fe20000000800 */
[----:B-1----:R-:W-:Y:S01]  /*8770*/  FMNMX.FTZ R32, R10, R57, !PT ;  /* 0x000000390a207209 */ /* 0x002fe20007810000 */
[----:B------:R-:W-:-:S06]  /*8780*/  FFMA.FTZ R57, R73, R7, -R14 ;  /* 0x0000000749397223 */ /* 0x000fcc000001080e */
[----:B------:R-:W-:Y:S01]  /*8790*/  MUFU.EX2 R41, R41 ;  /* 0x0000002900297308 */ /* 0x000fe20000000800 */
[----:B------:R-:W1:Y:S01]  /*87a0*/  SHFL.BFLY PT, R69, R32, 0x1, 0x1f ;  /* 0x0c201f0020457f89 */ /* 0x000e6200000e0000 */
[----:B------:R-:W-:Y:S02]  /*87b0*/  WARPGROUP.DEPBAR.LE gsb0, 0x0 ;  /* 0x00008000000079c5 */ /* 0x000fe40000010000 */
[----:B------:R-:W-:Y:S01]  /*87c0*/  WARPGROUP.ARRIVE ;  /* 0x00000000000079c5 */ /* 0x000fe20000000000 */
[-CC-:B------:R-:W-:Y:S01]  /*87d0*/  FFMA.FTZ R136, R48, R7.reuse, -R14.reuse ;  /* 0x0000000730887223 */ /* 0x180fe2000001080e */
[----:B------:R-:W-:Y:S02]  /*87e0*/  FFMA.FTZ R138, R52, R7, -R14 ;  /* 0x00000007348a7223 */ /* 0x000fe4000001080e */
[----:B------:R-:W-:Y:S02]  /*87f0*/  MUFU.EX2 R18, R18 ;  /* 0x0000001200127308 */ /* 0x000fe40000000800 */
[----:B------:R-:W-:Y:S01]  /*8800*/  HGMMA.64x64x16.F32.BF16 R88, R132, gdesc[UR12].tnspB, R88, gsb0 ;  /* 0x40e0000c84587df0 */ /* 0x000fe20008001858 */
[----:B------:R-:W-:Y:S01]  /*8810*/  UIADD3 UR14, UR10, 0x280, URZ ;  /* 0x000002800a0e7890 */ /* 0x000fe2000fffe03f */
[----:B------:R-:W-:-:S04]  /*8820*/  UMOV UR15, 0x40000040 ;  /* 0x40000040000f7882 */ /* 0x000fc80000000000 */
[----:B------:R-:W-:Y:S01]  /*8830*/  MUFU.EX2 R136, R136 ;  /* 0x0000008800887308 */ /* 0x000fe20000000800 */
[----:B-1----:R-:W-:-:S07]  /*8840*/  FMNMX.FTZ R10, R32, R69, !PT ;  /* 0x00000045200a7209 */ /* 0x002fce0007810000 */
[----:B------:R-:W-:Y:S01]  /*8850*/  MUFU.EX2 R138, R138 ;  /* 0x0000008a008a7308 */ /* 0x000fe20000000800 */
[----:B------:R-:W-:-:S04]  /*8860*/  FMUL.FTZ R36, R10, R7 ;  /* 0x000000070a247220 */ /* 0x000fc80000410000 */
[-CC-:B------:R-:W-:Y:S01]  /*8870*/  FFMA.FTZ R149, R27, R7.reuse, -R36.reuse ;  /* 0x000000071b957223 */ /* 0x180fe20000010824 */
[----:B------:R-:W-:Y:S02]  /*8880*/  VIADD R27, R17, 0x9 ;  /* 0x00000009111b7836 */ /* 0x000fe40000000000 */
[-CC-:B------:R-:W-:Y:S01]  /*8890*/  FFMA.FTZ R151, R30, R7.reuse, -R36.reuse ;  /* 0x000000071e977223 */ /* 0x180fe20000010824 */
[-CC-:B------:R-:W-:Y:S01]  /*88a0*/  FFMA.FTZ R145, R34, R7.reuse, -R36.reuse ;  /* 0x0000000722917223 */ /* 0x180fe20000010824 */
[-CC-:B------:R-:W-:Y:S01]  /*88b0*/  FFMA.FTZ R30, R35, R7.reuse, -R36.reuse ;  /* 0x00000007231e7223 */ /* 0x180fe20000010824 */
[-CC-:B------:R-:W-:Y:S01]  /*88c0*/  FFMA.FTZ R147, R38, R7.reuse, -R36.reuse ;  /* 0x0000000726937223 */ /* 0x180fe20000010824 */
[----:B------:R-:W-:Y:S01]  /*88d0*/  MUFU.EX2 R149, R149 ;  /* 0x0000009500957308 */ /* 0x000fe20000000800 */
[----:B------:R-:W-:Y:S01]  /*88e0*/  SEL R27, R27, 0x9, !P2 ;  /* 0x000000091b1b7807 */ /* 0x000fe20005000000 */
[-CC-:B------:R-:W-:Y:S01]  /*88f0*/  FFMA.FTZ R34, R39, R7.reuse, -R36.reuse ;  /* 0x0000000727227223 */ /* 0x180fe20000010824 */
[-CC-:B------:R-:W-:Y:S01]  /*8900*/  FFMA.FTZ R137, R50, R7.reuse, -R36.reuse ;  /* 0x0000000732897223 */ /* 0x180fe20000010824 */
[----:B0-----:R-:W-:Y:S01]  /*8910*/  FADD.FTZ R50, R150, R5 ;  /* 0x0000000596327221 */ /* 0x001fe20000010000 */
        /* <DEDUP_REMOVED lines=15> */
[----:B------:R-:W-:Y:S01]  /*8a10*/  FFMA.FTZ R86, R86, R7, -R36 ;  /* 0x0000000756567223 */ /* 0x000fe20000010824 */
[C---:B------:R-:W-:Y:S01]  /*8a20*/  ISETP.GT.AND P2, PT, R9.reuse, UR6, PT ;  /* 0x0000000609007c0c */ /* 0x040fe2000bf44270 */
[----:B------:R-:W-:Y:S01]  /*8a30*/  VIADD R9, R9, 0xffffffff ;  /* 0xffffffff09097836 */ /* 0x000fe20000000000 */
[----:B--2---:R-:W-:Y:S01]  /*8a40*/  F2FP.BF16.F32.PACK_AB R150, R19, R150 ;  /* 0x000000961396723e */ /* 0x004fe200000010ff */
[----:B------:R-:W-:Y:S08]  /*8a50*/  MUFU.EX2 R30, R30 ;  /* 0x0000001e001e7308 */ /* 0x000ff00000000800 */
[----:B------:R-:W-:Y:S08]  /*8a60*/  MUFU.EX2 R147, R147 ;  /* 0x0000009300937308 */ /* 0x000ff00000000800 */
[----:B------:R-:W-:Y:S08]  /*8a70*/  MUFU.EX2 R34, R34 ;  /* 0x0000002200227308 */ /* 0x000ff00000000800 */
[----:B------:R-:W-:Y:S01]  /*8a80*/  MUFU.EX2 R141, R141 ;  /* 0x0000008d008d7308 */ /* 0x000fe20000000800 */
[----:B------:R-:W-:-:S02]  /*8a90*/  WARPGROUP.DEPBAR.LE gsb0, 0x0 ;  /* 0x00008000000079c5 */ /* 0x000fc40000010000 */
[----:B------:R-:W-:Y:S01]  /*8aa0*/  WARPGROUP.ARRIVE ;  /* 0x00000000000079c5 */ /* 0x000fe20000000000 */
[-CC-:B------:R-:W-:Y:S01]  /*8ab0*/  FFMA.FTZ R132, R56, R7.reuse, -R14.reuse ;  /* 0x0000000738847223 */ /* 0x180fe2000001080e */
[-C--:B------:R-:W-:Y:S01]  /*8ac0*/  FFMA.FTZ R134, R60, R7.reuse, -R14 ;  /* 0x000000073c867223 */ /* 0x080fe2000001080e */
[----:B------:R-:W-:Y:S02]  /*8ad0*/  FADD.FTZ R14, -R10, R11 ;  /* 0x0000000b0a0e7221 */ /* 0x000fe40000010100 */
[----:B------:R-:W-:Y:S01]  /*8ae0*/  MUFU.EX2 R38, R38 ;  /* 0x0000002600267308 */ /* 0x000fe20000000800 */
[-CC-:B------:R-:W-:Y:S01]  /*8af0*/  FFMA.FTZ R133, R58, R7.reuse, -R36.reuse ;  /* 0x000000073a857223 */ /* 0x180fe20000010824 */
[----:B------:R-:W-:Y:S01]  /*8b00*/  HGMMA.64x64x16.F32.BF16 R88, R128, gdesc[UR12].tnspB, R88, gsb0 ;  /* 0x40e0000c80587df0 */ /* 0x000fe20008001858 */
[----:B------:R-:W-:Y:S01]  /*8b10*/  UIADD3 UR14, UR10, 0x300, URZ ;  /* 0x000003000a0e7890 */ /* 0x000fe2000fffe03f */
[-C--:B------:R-:W-:Y:S01]  /*8b20*/  FMUL.FTZ R69, R14, R7.reuse ;  /* 0x000000070e457220 */ /* 0x080fe20000410000 */
[----:B------:R-:W-:Y:S01]  /*8b30*/  UMOV UR15, 0x40000040 ;  /* 0x40000040000f7882 */ /* 0x000fe20000000000 */
[----:B------:R-:W-:Y:S01]  /*8b40*/  UIADD3 UR10, UR10, 0x380, URZ ;  /* 0x000003800a0a7890 */ /* 0x000fe2000fffe03f */
[-CC-:B------:R-:W-:Y:S01]  /*8b50*/  FFMA.FTZ R14, R26, R7.reuse, -R36.reuse ;  /* 0x000000071a0e7223 */ /* 0x180fe20000010824 */
[-CC-:B------:R-:W-:Y:S01]  /*8b60*/  FFMA.FTZ R26, R31, R7.reuse, -R36.reuse ;  /* 0x000000071f1a7223 */ /* 0x180fe20000010824 */
[----:B------:R-:W-:Y:S01]  /*8b70*/  IMAD.U32 R31, RZ, RZ, UR4 ;  /* 0x00000004ff1f7e24 */ /* 0x000fe2000f8e00ff */
[----:B------:R-:W-:Y:S01]  /*8b80*/  MUFU.EX2 R69, R69 ;  /* 0x0000004500457308 */ /* 0x000fe20000000800 */
[----:B------:R-:W-:-:S03]  /*8b90*/  FFMA.FTZ R135, R62, R7, -R36 ;  /* 0x000000073e877223 */ /* 0x000fc60000010824 */
[----:B------:R-:W-:-:S04]  /*8ba0*/  @!P1 LEA R31, R31, UR38, 0x3 ;  /* 0x000000261f1f9c11 */ /* 0x000fc8000f8e18ff */
[----:B------:R-:W0:Y:S01]  /*8bb0*/  MUFU.EX2 R14, R14 ;  /* 0x0000000e000e7308 */ /* 0x000e220000000800 */
[----:B------:R-:W-:-:S05]  /*8bc0*/  @!P1 VIADD R31, R31, 0x16840 ;  /* 0x000168401f1f9836 */ /* 0x000fca0000000000 */
[----:B------:R-:W-:Y:S02]  /*8bd0*/  @!P1 PRMT R31, RZ, 0x654, R31 ;  /* 0x00000654ff1f9816 */ /* 0x000fe4000000001f */
[----:B------:R-:W1:Y:S08]  /*8be0*/  MUFU.EX2 R26, R26 ;  /* 0x0000001a001a7308 */ /* 0x000e700000000800 */
[----:B------:R-:W2:Y:S01]  /*8bf0*/  MUFU.EX2 R143, R143 ;  /* 0x0000008f008f7308 */ /* 0x000ea20000000800 */
[----:B0-----:R-:W-:-:S04]  /*8c00*/  FFMA.FTZ R4, R69, R4, R14 ;  /* 0x0000000445047223 */ /* 0x001fc8000001000e */
[----:B------:R-:W-:Y:S01]  /*8c10*/  FADD.FTZ R48, R149, R4 ;  /* 0x0000000495307221 */ /* 0x000fe20000010000 */
[----:B------:R-:W-:Y:S01]  /*8c20*/  FFMA.FTZ R4, R63, R7, -R36 ;  /* 0x000000073f047223 */ /* 0x000fe20000010824 */
[----:B------:R-:W-:Y:S01]  /*8c30*/  F2FP.BF16.F32.PACK_AB R149, R149, R14 ;  /* 0x0000000e9595723e */ /* 0x000fe200000010ff */
[----:B------:R-:W0:Y:S01]  /*8c40*/  MUFU.EX2 R40, R40 ;  /* 0x0000002800287308 */ /* 0x000e220000000800 */
[----:B------:R-:W-:Y:S01]  /*8c50*/  FADD.FTZ R5, R151, R48 ;  /* 0x0000003097057221 */ /* 0x000fe20000010000 */
[----:B-1----:R-:W-:-:S03]  /*8c60*/  F2FP.BF16.F32.PACK_AB R151, R26, R151 ;  /* 0x000000971a97723e */ /* 0x002fc600000010ff */
[----:B------:R-:W-:-:S03]  /*8c70*/  FADD.FTZ R48, R26, R5 ;  /* 0x000000051a307221 */ /* 0x000fc60000010000 */
[----:B------:R-:W1:Y:S01]  /*8c80*/  MUFU.EX2 R137, R137 ;  /* 0x0000008900897308 */ /* 0x000e620000000800 */
[----:B------:R-:W-:Y:S01]  /*8c90*/  FADD.FTZ R5, R145, R48 ;  /* 0x0000003091057221 */ /* 0x000fe20000010000 */
[----:B------:R-:W-:Y:S01]  /*8ca0*/  FFMA.FTZ R48, R67, R7, -R36 ;  /* 0x0000000743307223 */ /* 0x000fe20000010824 */
[C---:B------:R-:W-:Y:S02]  /*8cb0*/  F2FP.BF16.F32.PACK_AB R145, R30.reuse, R145 ;  /* 0x000000911e91723e */ /* 0x040fe400000010ff */
[----:B------:R-:W-:-:S03]  /*8cc0*/  FADD.FTZ R52, R30, R5 ;  /* 0x000000051e347221 */ /* 0x000fc60000010000 */
[----:B------:R-:W3:Y:S01]  /*8cd0*/  MUFU.EX2 R42, R42 ;  /* 0x0000002a002a7308 */ /* 0x000ee20000000800 */
[----:B------:R-:W-:Y:S01]  /*8ce0*/  FADD.FTZ R5, R147, R52 ;  /* 0x0000003493057221 */ /* 0x000fe20000010000 */
[----:B------:R-:W-:-:S03]  /*8cf0*/  F2FP.BF16.F32.PACK_AB R147, R34, R147 ;  /* 0x000000932293723e */ /* 0x000fc600000010ff */
[----:B------:R-:W-:-:S03]  /*8d00*/  FADD.FTZ R52, R34, R5 ;  /* 0x0000000522347221 */ /* 0x000fc60000010000 */
[----:B------:R-:W4:Y:S01]  /*8d10*/  MUFU.EX2 R139, R139 ;  /* 0x0000008b008b7308 */ /* 0x000f220000000800 */
[----:B------:R-:W-:Y:S01]  /*8d20*/  FADD.FTZ R5, R141, R52 ;  /* 0x000000348d057221 */ /* 0x000fe20000010000 */
[----:B------:R-:W-:-:S03]  /*8d30*/  F2FP.BF16.F32.PACK_AB R141, R38, R141 ;  /* 0x0000008d268d723e */ /* 0x000fc600000010ff */
[----:B------:R-:W-:-:S03]  /*8d40*/  FADD.FTZ R52, R38, R5 ;  /* 0x0000000526347221 */ /* 0x000fc60000010000 */
[----:B------:R-:W5:Y:S01]  /*8d50*/  MUFU.EX2 R44, R44 ;  /* 0x0000002c002c7308 */ /* 0x000f620000000800 */
[----:B--2---:R-:W-:Y:S01]  /*8d60*/  FADD.FTZ R5, R143, R52 ;  /* 0x000000348f057221 */ /* 0x004fe20000010000 */
[----:B0-----:R-:W-:-:S03]  /*8d70*/  F2FP.BF16.F32.PACK_AB R143, R40, R143 ;  /* 0x0000008f288f723e */ /* 0x001fc600000010ff */
[----:B------:R-:W-:Y:S01]  /*8d80*/  FADD.FTZ R52, R40, R5 ;  /* 0x0000000528347221 */ /* 0x000fe20000010000 */
[----:B------:R-:W-:Y:S02]  /*8d90*/  WARPGROUP.DEPBAR.LE gsb0, 0x0 ;  /* 0x00008000000079c5 */ /* 0x000fe40000010000 */
[----:B------:R-:W-:Y:S01]  /*8da0*/  WARPGROUP.ARRIVE ;  /* 0x00000000000079c5 */ /* 0x000fe20000000000 */
[----:B------:R-:W-:Y:S01]  /*8db0*/  MUFU.EX2 R132, R132 ;  /* 0x0000008400847308 */ /* 0x000fe20000000800 */
[----:B-1----:R-:W-:Y:S01]  /*8dc0*/  FADD.FTZ R5, R137, R52 ;  /* 0x0000003489057221 */ /* 0x002fe20000010000 */
[-CC-:B------:R-:W-:Y:S01]  /*8dd0*/  FFMA.FTZ R129, R66, R7.reuse, -R36.reuse ;  /* 0x0000000742817223 */ /* 0x180fe20000010824 */
[----:B------:R-:W-:Y:S01]  /*8de0*/  FFMA.FTZ R131, R70, R7, -R36 ;  /* 0x0000000746837223 */ /* 0x000fe20000010824 */
[C---:B---3--:R-:W-:Y:S01]  /*8df0*/  F2FP.BF16.F32.PACK_AB R137, R42.reuse, R137 ;  /* 0x000000892a89723e */ /* 0x048fe200000010ff */
[----:B------:R-:W-:Y:S01]  /*8e00*/  HGMMA.64x64x16.F32.BF16 R88, R124, gdesc[UR12].tnspB, R88, gsb0 ;  /* 0x40e0000c7c587df0 */ /* 0x000fe20008001858 */
[----:B------:R-:W-:-:S02]  /*8e10*/  FADD.FTZ R52, R42, R5 ;  /* 0x000000052a347221 */ /* 0x000fc40000010000 */
[----:B------:R-:W0:Y:S02]  /*8e20*/  MUFU.EX2 R133, R133 ;  /* 0x0000008500857308 */ /* 0x000e240000000800 */
[----:B----4-:R-:W-:Y:S01]  /*8e30*/  FADD.FTZ R5, R139, R52 ;  /* 0x000000348b057221 */ /* 0x010fe20000010000 */
[----:B-----5:R-:W-:-:S03]  /*8e40*/  F2FP.BF16.F32.PACK_AB R139, R44, R139 ;  /* 0x0000008b2c8b723e */ /* 0x020fc600000010ff */
[----:B------:R-:W-:Y:S02]  /*8e50*/  FADD.FTZ R26, R44, R5 ;  /* 0x000000052c1a7221 */ /* 0x000fe40000010000 */
[----:B------:R-:W1:Y:S08]  /*8e60*/  MUFU.EX2 R46, R46 ;  /* 0x0000002e002e7308 */ /* 0x000e700000000800 */
[----:B------:R-:W-:Y:S01]  /*8e70*/  MUFU.EX2 R134, R134 ;  /* 0x0000008600867308 */ /* 0x000fe20000000800 */
[----:B0-----:R-:W-:-:S07]  /*8e80*/  FADD.FTZ R5, R133, R26 ;  /* 0x0000001a85057221 */ /* 0x001fce0000010000 */
[----:B------:R-:W0:Y:S01]  /*8e90*/  MUFU.EX2 R135, R135 ;  /* 0x0000008700877308 */ /* 0x000e220000000800 */
[C---:B-1----:R-:W-:Y:S01]  /*8ea0*/  FADD.FTZ R26, R46.reuse, R5 ;  /* 0x000000052e1a7221 */ /* 0x042fe20000010000 */
[----:B------:R-:W-:-:S06]  /*8eb0*/  F2FP.BF16.F32.PACK_AB R133, R46, R133 ;  /* 0x000000852e85723e */ /* 0x000fcc00000010ff */
[----:B------:R-:W1:Y:S08]  /*8ec0*/  MUFU.EX2 R4, R4 ;  /* 0x0000000400047308 */ /* 0x000e700000000800 */
[----:B------:R-:W2:Y:S01]  /*8ed0*/  MUFU.EX2 R129, R129 ;  /* 0x0000008100817308 */ /* 0x000ea20000000800 */
[----:B0-----:R-:W-:-:S07]  /*8ee0*/  FADD.FTZ R5, R135, R26 ;  /* 0x0000001a87057221 */ /* 0x001fce0000010000 */
[----:B------:R-:W0:Y:S01]  /*8ef0*/  MUFU.EX2 R49, R49 ;  /* 0x0000003100317308 */ /* 0x000e220000000800 */
[C---:B-1----:R-:W-:Y:S01]  /*8f00*/  FADD.FTZ R26, R4.reuse, R5 ;  /* 0x00000005041a7221 */ /* 0x042fe20000010000 */
[----:B------:R-:W-:-:S06]  /*8f10*/  F2FP.BF16.F32.PACK_AB R135, R4, R135 ;  /* 0x000000870487723e */ /* 0x000fcc00000010ff */
[----:B------:R-:W1:Y:S01]  /*8f20*/  MUFU.EX2 R48, R48 ;  /* 0x0000003000307308 */ /* 0x000e620000000800 */
[----:B--2---:R-:W-:-:S07]  /*8f30*/  FADD.FTZ R5, R129, R26 ;  /* 0x0000001a81057221 */ /* 0x004fce0000010000 */
[----:B------:R-:W-:Y:S01]  /*8f40*/  MUFU.EX2 R20, R20 ;  /* 0x0000001400147308 */ /* 0x000fe20000000800 */
[----:B0-----:R-:W-:-:S07]  /*8f50*/  F2FP.BF16.F32.PACK_AB R128, R49, R18 ;  /* 0x000000123180723e */ /* 0x001fce00000010ff */
[----:B------:R-:W0:Y:S01]  /*8f60*/  MUFU.EX2 R131, R131 ;  /* 0x0000008300837308 */ /* 0x000e220000000800 */
[C---:B-1----:R-:W-:Y:S01]  /*8f70*/  FADD.FTZ R26, R48.reuse, R5 ;  /* 0x00000005301a7221 */ /* 0x042fe20000010000 */
[----:B------:R-:W-:Y:S01]  /*8f80*/  F2FP.BF16.F32.PACK_AB R129, R48, R129 ;  /* 0x000000813081723e */ /* 0x000fe200000010ff */
[----:B------:R-:W-:Y:S02]  /*8f90*/  WARPGROUP.DEPBAR.LE gsb0, 0x0 ;  /* 0x00008000000079c5 */ /* 0x000fe40000010000 */
[----:B------:R-:W-:Y:S01]  /*8fa0*/  WARPGROUP.ARRIVE ;  /* 0x00000000000079c5 */ /* 0x000fe20000000000 */
[----:B------:R-:W-:Y:S02]  /*8fb0*/  FFMA.FTZ R125, R74, R7, -R36 ;  /* 0x000000074a7d7223 */ /* 0x000fe40000010824 */
[----:B------:R-:W1:Y:S03]  /*8fc0*/  MUFU.EX2 R53, R53 ;  /* 0x0000003500357308 */ /* 0x000e660000000800 */
[----:B------:R-:W-:Y:S05]  /*8fd0*/  HGMMA.64x64x16.F32.BF16 R88, R120, gdesc[UR8].tnspB, R88, gsb0 ;  /* 0x40e0000878587df0 */ /* 0x000fea0008001858 */
[----:B------:R-:W-:Y:S01]  /*8fe0*/  MUFU.EX2 R22, R22 ;  /* 0x0000001600167308 */ /* 0x000fe20000000800 */
[----:B0-----:R-:W-:-:S07]  /*8ff0*/  FADD.FTZ R5, R131, R26 ;  /* 0x0000001a83057221 */ /* 0x001fce0000010000 */
[----:B------:R-:W-:Y:S01]  /*9000*/  MUFU.EX2 R125, R125 ;  /* 0x0000007d007d7308 */ /* 0x000fe20000000800 */
[----:B-1----:R-:W-:-:S07]  /*9010*/  F2FP.BF16.F32.PACK_AB R130, R53, R20 ;  /* 0x000000143582723e */ /* 0x002fce00000010ff */
[----:B------:R-:W0:Y:S08]  /*9020*/  MUFU.EX2 R57, R57 ;  /* 0x0000003900397308 */ /* 0x000e300000000800 */
[----:B------:R-:W-:Y:S08]  /*9030*/  MUFU.EX2 R14, R75 ;  /* 0x0000004b000e7308 */ /* 0x000ff00000000800 */
[----:B------:R-:W-:Y:S01]  /*9040*/  MUFU.EX2 R24, R24 ;  /* 0x0000001800187308 */ /* 0x000fe20000000800 */
[----:B0-----:R-:W-:-:S07]  /*9050*/  F2FP.BF16.F32.PACK_AB R124, R57, R22 ;  /* 0x00000016397c723e */ /* 0x001fce00000010ff */
[----:B------:R-:W-:Y:S08]  /*9060*/  MUFU.EX2 R78, R78 ;  /* 0x0000004e004e7308 */ /* 0x000ff00000000800 */
[----:B------:R-:W0:Y:S08]  /*9070*/  MUFU.EX2 R61, R61 ;  /* 0x0000003d003d7308 */ /* 0x000e300000000800 */
[----:B------:R-:W1:Y:S08]  /*9080*/  MUFU.EX2 R79, R79 ;  /* 0x0000004f004f7308 */ /* 0x000e700000000800 */
[----:B------:R-:W-:Y:S01]  /*9090*/  MUFU.EX2 R28, R28 ;  /* 0x0000001c001c7308 */ /* 0x000fe20000000800 */
[----:B0-----:R-:W-:-:S07]  /*90a0*/  F2FP.BF16.F32.PACK_AB R126, R61, R24 ;  /* 0x000000183d7e723e */ /* 0x001fce00000010ff */
[----:B------:R-:W-:Y:S01]  /*90b0*/  MUFU.EX2 R82, R82 ;  /* 0x0000005200527308 */ /* 0x000fe20000000800 */
[----:B------:R-:W-:Y:S02]  /*90c0*/  WARPGROUP.DEPBAR.LE gsb0, 0x0 ;  /* 0x00008000000079c5 */ /* 0x000fe40000010000 */
[----:B------:R0:W-:Y:S06]  /*90d0*/  BAR.ARV R27, 0x100 ;  /* 0x0004001b0000751d */ /* 0x0001ec0000002000 */
[----:B------:R2:W-:Y:S01]  /*90e0*/  @!P1 SYNCS.ARRIVE.TRANS64.RED.A1T0 RZ, [R31+URZ], RZ ;  /* 0x000000ff1fff99a7 */ /* 0x0005e2000810043f */
[----:B------:R-:W3:Y:S01]  /*90f0*/  MUFU.EX2 R65, R65 ;  /* 0x0000004100417308 */ /* 0x000ee20000000800 */
[----:B-1----:R-:W-:Y:S01]  /*9100*/  F2FP.BF16.F32.PACK_AB R127, R79, R78 ;  /* 0x0000004e4f7f723e */ /* 0x002fe200000010ff */
[-C--:B------:R-:W-:Y:S01]  /*9110*/  FMUL.FTZ R88, R88, R8.reuse ;  /* 0x0000000858587220 */ /* 0x080fe20000410000 */
[-C--:B------:R-:W-:Y:S01]  /*9120*/  FMUL.FTZ R89, R89, R8.reuse ;  /* 0x0000000859597220 */ /* 0x080fe20000410000 */
[-C--:B------:R-:W-:Y:S01]  /*9130*/  FMUL.FTZ R92, R92, R8.reuse ;  /* 0x000000085c5c7220 */ /* 0x080fe20000410000 */
[-C--:B------:R-:W-:Y:S01]  /*9140*/  FMUL.FTZ R93, R93, R8.reuse ;  /* 0x000000085d5d7220 */ /* 0x080fe20000410000 */
[-C--:B------:R-:W-:Y:S01]  /*9150*/  FMUL.FTZ R96, R96, R8.reuse ;  /* 0x0000000860607220 */ /* 0x080fe20000410000 */
[----:B--2---:R-:W-:Y:S01]  /*9160*/  IMAD.U32 R31, RZ, RZ, UR7 ;  /* 0x00000007ff1f7e24 */ /* 0x004fe2000f8e00ff */
[----:B------:R-:W1:Y:S01]  /*9170*/  MUFU.EX2 R83, R83 ;  /* 0x0000005300537308 */ /* 0x000e620000000800 */
[----:B------:R-:W-:Y:S01]  /*9180*/  UMOV UR7, UR4 ;  /* 0x0000000400077c82 */ /* 0x000fe20008000000 */
[-C--:B------:R-:W-:Y:S01]  /*9190*/  FMUL.FTZ R97, R97, R8.reuse ;  /* 0x0000000861617220 */ /* 0x080fe20000410000 */
[-C--:B------:R-:W-:Y:S01]  /*91a0*/  FMUL.FTZ R100, R100, R8.reuse ;  /* 0x0000000864647220 */ /* 0x080fe20000410000 */
[----:B------:R-:W-:Y:S01]  /*91b0*/  @!P1 LEA R31, R31, UR38, 0x3 ;  /* 0x000000261f1f9c11 */ /* 0x000fe2000f8e18ff */
[-C--:B------:R-:W-:Y:S01]  /*91c0*/  FMUL.FTZ R101, R101, R8.reuse ;  /* 0x0000000865657220 */ /* 0x080fe20000410000 */
[-C--:B------:R-:W-:Y:S01]  /*91d0*/  FMUL.FTZ R104, R104, R8.reuse ;  /* 0x0000000868687220 */ /* 0x080fe20000410000 */
[----:B------:R-:W-:Y:S01]  /*91e0*/  FMUL.FTZ R105, R105, R8 ;  /* 0x0000000869697220 */ /* 0x000fe20000410000 */
[----:B------:R-:W-:Y:S01]  /*91f0*/  MUFU.EX2 R32, R84 ;  /* 0x0000005400207308 */ /* 0x000fe20000000800 */
[----:B0-----:R-:W-:Y:S01]  /*9200*/  @!P1 VIADD R27, R31, 0x16860 ;  /* 0x000168601f1b9836 */ /* 0x001fe20000000000 */
[----:B---3--:R-:W-:Y:S01]  /*9210*/  F2FP.BF16.F32.PACK_AB R120, R65, R28 ;  /* 0x0000001c4178723e */ /* 0x008fe200000010ff */
[-C--:B------:R-:W-:Y:S01]  /*9220*/  FMUL.FTZ R108, R108, R8.reuse ;  /* 0x000000086c6c7220 */ /* 0x080fe20000410000 */
[-C--:B------:R-:W-:Y:S01]  /*9230*/  FMUL.FTZ R109, R109, R8.reuse ;  /* 0x000000086d6d7220 */ /* 0x080fe20000410000 */
[----:B------:R-:W-:Y:S01]  /*9240*/  FMUL.FTZ R112, R112, R8 ;  /* 0x0000000870707220 */ /* 0x000fe20000410000 */
[----:B------:R-:W-:Y:S01]  /*9250*/  @!P1 PRMT R31, RZ, 0x654, R27 ;  /* 0x00000654ff1f9816 */ /* 0x000fe2000000001b */
[----:B------:R-:W-:Y:S01]  /*9260*/  FADD.FTZ R27, R19, R50 ;  /* 0x00000032131b7221 */ /* 0x000fe20000010000 */
[----:B------:R-:W-:Y:S01]  /*9270*/  MUFU.EX2 R86, R86 ;  /* 0x0000005600567308 */ /* 0x000fe20000000800 */
[----:B-1----:R-:W-:Y:S01]  /*9280*/  F2FP.BF16.F32.PACK_AB R121, R83, R82 ;  /* 0x000000525379723e */ /* 0x002fe200000010ff */
[----:B------:R0:W-:Y:S01]  /*9290*/  @!P1 SYNCS.ARRIVE.TRANS64.RED.A1T0 RZ, [R31+URZ], RZ ;  /* 0x000000ff1fff99a7 */ /* 0x0001e2000810043f */
[----:B------:R-:W-:Y:S01]  /*92a0*/  FADD.FTZ R50, R144, R27 ;  /* 0x0000001b90327221 */ /* 0x000fe20000010000 */
[----:B------:R-:W-:Y:S01]  /*92b0*/  F2FP.BF16.F32.PACK_AB R144, R21, R144 ;  /* 0x000000901590723e */ /* 0x000fe200000010ff */
[-C--:B------:R-:W-:Y:S01]  /*92c0*/  FMUL.FTZ R113, R113, R8.reuse ;  /* 0x0000000871717220 */ /* 0x080fe20000410000 */
[----:B------:R-:W-:Y:S01]  /*92d0*/  FMUL.FTZ R116, R116, R8 ;  /* 0x0000000874747220 */ /* 0x000fe20000410000 */
[----:B------:R-:W-:Y:S01]  /*92e0*/  FADD.FTZ R27, R21, R50 ;  /* 0x00000032151b7221 */ /* 0x000fe20000010000 */
[-CC-:B------:R-:W-:Y:S01]  /*92f0*/  FFMA.FTZ R50, R71, R7.reuse, -R36.reuse ;  /* 0x0000000747327223 */ /* 0x180fe20000010824 */
[----:B------:R-:W-:Y:S01]  /*9300*/  FFMA.FTZ R36, R87, R7, -R36 ;  /* 0x0000000757247223 */ /* 0x000fe20000010824 */
[----:B------:R-:W1:Y:S01]  /*9310*/  MUFU.EX2 R11, R85 ;  /* 0x00000055000b7308 */ /* 0x000e620000000800 */
[----:B------:R-:W-:Y:S01]  /*9320*/  FADD.FTZ R54, R146, R27 ;  /* 0x0000001b92367221 */ /* 0x000fe20000010000 */
[----:B------:R-:W-:Y:S01]  /*9330*/  F2FP.BF16.F32.PACK_AB R146, R25, R146 ;  /* 0x000000921992723e */ /* 0x000fe200000010ff */
[----:B------:R-:W-:Y:S01]  /*9340*/  FMUL.FTZ R117, R117, R8 ;  /* 0x0000000875757220 */ /* 0x000fe20000410000 */
[-C--:B------:R-:W-:Y:S01]  /*9350*/  FMUL.FTZ R90, R90, R69.reuse ;  /* 0x000000455a5a7220 */ /* 0x080fe20000410000 */
[----:B------:R-:W-:Y:S01]  /*9360*/  FADD.FTZ R27, R25, R54 ;  /* 0x00000036191b7221 */ /* 0x000fe20000010000 */
[-C--:B------:R-:W-:Y:S01]  /*9370*/  FMUL.FTZ R91, R91, R69.reuse ;  /* 0x000000455b5b7220 */ /* 0x080fe20000410000 */
[-C--:B------:R-:W-:Y:S01]  /*9380*/  FMUL.FTZ R94, R94, R69.reuse ;  /* 0x000000455e5e7220 */ /* 0x080fe20000410000 */
[----:B------:R-:W2:Y:S01]  /*9390*/  MUFU.EX2 R50, R50 ;  /* 0x0000003200327308 */ /* 0x000ea20000000800 */
[----:B------:R-:W-:Y:S01]  /*93a0*/  FADD.FTZ R54, R140, R27 ;  /* 0x0000001b8c367221 */ /* 0x000fe20000010000 */
[----:B------:R-:W-:Y:S01]  /*93b0*/  F2FP.BF16.F32.PACK_AB R140, R29, R140 ;  /* 0x0000008c1d8c723e */ /* 0x000fe200000010ff */
[-C--:B------:R-:W-:Y:S01]  /*93c0*/  FMUL.FTZ R95, R95, R69.reuse ;  /* 0x000000455f5f7220 */ /* 0x080fe20000410000 */
[-C--:B------:R-:W-:Y:S01]  /*93d0*/  FMUL.FTZ R98, R98, R69.reuse ;  /* 0x0000004562627220 */ /* 0x080fe20000410000 */
[----:B------:R-:W-:Y:S01]  /*93e0*/  FADD.FTZ R27, R29, R54 ;  /* 0x000000361d1b7221 */ /* 0x000fe20000010000 */
[-C--:B------:R-:W-:Y:S01]  /*93f0*/  FMUL.FTZ R99, R99, R69.reuse ;  /* 0x0000004563637220 */ /* 0x080fe20000410000 */
[-C--:B------:R-:W-:Y:S01]  /*9400*/  FMUL.FTZ R102, R102, R69.reuse ;  /* 0x0000004566667220 */ /* 0x080fe20000410000 */
[----:B------:R-:W3:Y:S01]  /*9410*/  MUFU.EX2 R123, R36 ;  /* 0x00000024007b7308 */ /* 0x000ee20000000800 */
[----:B------:R-:W-:Y:S01]  /*9420*/  FADD.FTZ R54, R142, R27 ;  /* 0x0000001b8e367221 */ /* 0x000fe20000010000 */
[----:B-1----:R-:W-:Y:S01]  /*9430*/  F2FP.BF16.F32.PACK_AB R122, R11, R32 ;  /* 0x000000200b7a723e */ /* 0x002fe200000010ff */
[-C--:B------:R-:W-:Y:S01]  /*9440*/  FMUL.FTZ R103, R103, R69.reuse ;  /* 0x0000004567677220 */ /* 0x080fe20000410000 */
[C---:B------:R-:W-:Y:S01]  /*9450*/  F2FP.BF16.F32.PACK_AB R142, R23.reuse, R142 ;  /* 0x0000008e178e723e */ /* 0x040fe200000010ff */
[----:B------:R-:W-:Y:S01]  /*9460*/  FADD.FTZ R27, R23, R54 ;  /* 0x00000036171b7221 */ /* 0x000fe20000010000 */
[-C--:B------:R-:W-:Y:S01]  /*9470*/  FMUL.FTZ R106, R106, R69.reuse ;  /* 0x000000456a6a7220 */ /* 0x080fe20000410000 */
[-C--:B------:R-:W-:Y:S01]  /*9480*/  FMUL.FTZ R107, R107, R69.reuse ;  /* 0x000000456b6b7220 */ /* 0x080fe20000410000 */
[-C--:B------:R-:W-:Y:S01]  /*9490*/  FMUL.FTZ R110, R110, R69.reuse ;  /* 0x000000456e6e7220 */ /* 0x080fe20000410000 */
[----:B------:R-:W-:Y:S01]  /*94a0*/  FADD.FTZ R54, R136, R27 ;  /* 0x0000001b88367221 */ /* 0x000fe20000010000 */
[----:B--2---:R-:W-:Y:S01]  /*94b0*/  FADD.FTZ R26, R50, R5 ;  /* 0x00000005321a7221 */ /* 0x004fe20000010000 */
[----:B------:R-:W-:Y:S01]  /*94c0*/  F2FP.BF16.F32.PACK_AB R136, R33, R136 ;  /* 0x000000882188723e */ /* 0x000fe200000010ff */
[----:B------:R-:W-:Y:S01]  /*94d0*/  FMUL.FTZ R111, R111, R69 ;  /* 0x000000456f6f7220 */ /* 0x000fe20000410000 */
[----:B------:R-:W-:Y:S01]  /*94e0*/  FADD.FTZ R15, R33, R54 ;  /* 0x00000036210f7221 */ /* 0x000fe20000010000 */
[----:B------:R-:W-:Y:S01]  /*94f0*/  FADD.FTZ R5, R125, R26 ;  /* 0x0000001a7d057221 */ /* 0x000fe20000010000 */
[----:B------:R-:W-:Y:S01]  /*9500*/  F2FP.BF16.F32.PACK_AB R125, R14, R125 ;  /* 0x0000007d0e7d723e */ /* 0x000fe200000010ff */
[-C--:B------:R-:W-:Y:S01]  /*9510*/  FMUL.FTZ R114, R114, R69.reuse ;  /* 0x0000004572727220 */ /* 0x080fe20000410000 */
[----:B------:R-:W-:Y:S01]  /*9520*/  FADD.FTZ R54, R138, R15 ;  /* 0x0000000f8a367221 */ /* 0x000fe20000010000 */
[----:B------:R-:W-:Y:S01]  /*9530*/  FADD.FTZ R5, R14, R5 ;  /* 0x000000050e057221 */ /* 0x000fe20000010000 */
        /* <DEDUP_REMOVED lines=11> */
[----:B------:R-:W-:-:S03]  /*95f0*/  FADD.FTZ R5, R82, R5 ;  /* 0x0000000552057221 */ /* 0x000fc60000010000 */
[----:B------:R-:W-:Y:S01]  /*9600*/  FADD.FTZ R30, R134, R15 ;  /* 0x0000000f861e7221 */ /* 0x000fe20000010000 */
[----:B------:R-:W-:Y:S01]  /*9610*/  FADD.FTZ R5, R83, R5 ;  /* 0x0000000553057221 */ /* 0x000fe20000010000 */
[C---:B------:R-:W-:Y:S02]  /*9620*/  F2FP.BF16.F32.PACK_AB R134, R45.reuse, R134 ;  /* 0x000000862d86723e */ /* 0x040fe400000010ff */
[----:B------:R-:W-:Y:S01]  /*9630*/  FADD.FTZ R15, R45, R30 ;  /* 0x0000001e2d0f7221 */ /* 0x000fe20000010000 */
[----:B------:R-:W-:-:S03]  /*9640*/  FADD.FTZ R14, R86, R5 ;  /* 0x00000005560e7221 */ /* 0x000fc60000010000 */
[----:B------:R-:W-:-:S04]  /*9650*/  FADD.FTZ R30, R18, R15 ;  /* 0x0000000f121e7221 */ /* 0x000fc80000010000 */
        /* <DEDUP_REMOVED lines=9> */
[----:B------:R-:W-:Y:S01]  /*96f0*/  FADD.FTZ R4, R32, R15 ;  /* 0x0000000f20047221 */ /* 0x000fe20000010000 */
[----:B------:R-:W-:-:S03]  /*9700*/  IMAD.MOV.U32 R15, RZ, RZ, R6 ;  /* 0x000000ffff0f7224 */ /* 0x000fc600078e0006 */
[----:B------:R-:W-:Y:S01]  /*9710*/  FADD.FTZ R5, R11, R4 ;  /* 0x000000040b057221 */ /* 0x000fe20000010000 */
[C---:B---3--:R-:W-:Y:S01]  /*9720*/  FADD.FTZ R4, R123.reuse, R14 ;  /* 0x0000000e7b047221 */ /* 0x048fe20000010000 */
[----:B------:R-:W-:Y:S01]  /*9730*/  F2FP.BF16.F32.PACK_AB R123, R123, R86 ;  /* 0x000000567b7b723e */ /* 0x000fe200000010ff */
[----:B------:R-:W-:Y:S01]  /*9740*/  IMAD.MOV.U32 R11, RZ, RZ, R10 ;  /* 0x000000ffff0b7224 */ /* 0x000fe200078e000a */
[----:B0-----:R-:W-:Y:S06]  /*9750*/  @P2 BRA `(.L_x_871) ;  /* 0xffffffe000e42947 */ /* 0x001fec000383ffff */
.L_x_862:
[----:B------:R-:W-:-:S13]  /*9760*/  ISETP.GE.AND P2, PT, R9, UR37, PT ;  /* 0x0000002509007c0c */ /* 0x000fda000bf46270 */
[----:B------:R-:W-:Y:S05]  /*9770*/  @!P2 BRA `(.L_x_872) ;  /* 0x0000002c0064a947 */ /* 0x000fea0003800000 */
[C---:B------:R-:W-:Y:S01]  /*9780*/  VIADD R14, R17.reuse, 0x9 ;  /* 0x00000009110e7836 */ /* 0x040fe20000000000 */
[----:B------:R-:W-:Y:S01]  /*9790*/  ISETP.GE.U32.AND P2, PT, R2, 0x180, PT ;  /* 0x000001800200780c */ /* 0x000fe20003f46070 */
[----:B------:R-:W-:Y:S01]  /*97a0*/  IMAD.MOV.U32 R11, RZ, RZ, R10 ;  /* 0x000000ffff0b7224 */ /* 0x000fe200078e000a */
[----:B------:R-:W-:Y:S01]  /*97b0*/  UMOV UR7, UR5 ;  /* 0x0000000500077c82 */ /* 0x000fe20008000000 */
[----:B------:R-:W-:Y:S01]  /*97c0*/  IMAD.MOV.U32 R8, RZ, RZ, R6 ;  /* 0x000000ffff087224 */ /* 0x000fe200078e0006 */
[----:B------:R-:W-:Y:S01]  /*97d0*/  SEL R14, R14, 0x9, !P2 ;  /* 0x000000090e0e7807 */ /* 0x000fe20005000000 */
[----:B------:R-:W-:Y:S01]  /*97e0*/  VIADD R17, R17, 0x8 ;  /* 0x0000000811117836 */ /* 0x000fe20000000000 */
[----:B------:R-:W-:Y:S01]  /*97f0*/  UMOV UR6, UR4 ;  /* 0x0000000400067c82 */ /* 0x000fe20008000000 */
[----:B------:R-:W-:Y:S01]  /*9800*/  ULDC UR26, c[0x0][0x9e4] ;  /* 0x00027900001a7ab9 */ /* 0x000fe20000000800 */
[----:B------:R-:W-:Y:S01]  /*9810*/  ULDC UR27, c[0x0][0x288] ;  /* 0x0000a200001b7ab9 */ /* 0x000fe20000000800 */
[----:B------:R-:W-:Y:S01]  /*9820*/  ULDC UR28, c[0x0][0x2f0] ;  /* 0x0000bc00001c7ab9 */ /* 0x000fe20000000800 */
[----:B------:R-:W-:-:S05]  /*9830*/  ULDC UR29, c[0x0][0x9e0] ;  /* 0x00027800001d7ab9 */ /* 0x000fca0000000800 */
.L_x_889:
        /* <DEDUP_REMOVED lines=9> */
.L_x_874:
[----:B------:R-:W-:Y:S01]  /*98d0*/  ULEA UR10, UR4, UR38, 0x3 ;  /* 0x00000026040a7291 */ /* 0x000fe2000f8e183f */
[----:B------:R-:W-:-:S05]  /*98e0*/  IMAD.U32 R6, RZ, RZ, UR5 ;  /* 0x00000005ff067e24 */ /* 0x000fca000f8e00ff */
[----:B------:R-:W-:-:S04]  /*98f0*/  SHF.L.U32 R6, R6, 0x1f, RZ ;  /* 0x0000001f06067819 */ /* 0x000fc800000006ff */
[----:B------:R0:W1:Y:S01]  /*9900*/  SYNCS.PHASECHK.TRANS64.TRYWAIT P2, [UR10+0x16830], R6 ;  /* 0x01683006ff0075a7 */ /* 0x000062000804014a */
[----:B------:R-:W-:Y:S05]  /*9910*/  @!P0 BRA `(.L_x_875) ;  /* 0x0000000000048947 */ /* 0x000fea0003800000 */
[----:B------:R-:W-:Y:S01]  /*9920*/  BPT.TRAP 0x1 ;  /* 0x000000040000795c */ /* 0x000fe20000300000 */
.L_x_875:
[----:B-1----:R-:W-:Y:S05]  /*9930*/  @P2 BRA `(.L_x_873) ;  /* 0x0000000000082947 */ /* 0x002fea0003800000 */
[----:B------:R-:W1:Y:S02]  /*9940*/  SYNCS.PHASECHK.TRANS64.TRYWAIT P2, [UR10+0x16830], R6 ;  /* 0x01683006ff0075a7 */ /* 0x000e64000804014a */
[----:B-1----:R-:W-:Y:S05]  /*9950*/  @!P2 BRA `(.L_x_876) ;  /* 0x000000800068a947 */ /* 0x002fea0003800000 */
.L_x_873:
[----:B------:R2:W-:Y:S01]  /*9960*/  BAR.SYNC.DEFER_BLOCKING R17, 0x100 ;  /* 0x000400110000751d */ /* 0x0005e20000010000 */
[----:B------:R-:W-:Y:S01]  /*9970*/  R2UR UR20, R12 ;  /* 0x000000000c1472ca */ /* 0x000fe200000e0000 */
[----:B------:R-:W-:Y:S01]  /*9980*/  ULEA UR22, UR4, UR24, 0xa ;  /* 0x0000001804167291 */ /* 0x000fe2000f8e503f */
[----:B------:R-:W-:-:S03]  /*9990*/  R2UR UR21, R13 ;  /* 0x000000000d1572ca */ /* 0x000fc600000e0000 */
[----:B------:R-:W-:Y:S01]  /*99a0*/  UMOV UR23, 0x40000040 ;  /* 0x4000004000177882 */ /* 0x000fe20000000000 */
[----:B------:R-:W-:Y:S01]  /*99b0*/  UIADD3 UR10, UR22, 0x2, URZ ;  /* 0x00000002160a7890 */ /* 0x000fe2000fffe03f */
[----:B------:R-:W-:Y:S01]  /*99c0*/  UMOV UR11, 0x40000040 ;  /* 0x40000040000b7882 */ /* 0x000fe20000000000 */
[----:B------:R-:W-:Y:S01]  /*99d0*/  UIADD3 UR14, UR22, 0x4, URZ ;  /* 0x00000004160e7890 */ /* 0x000fe2000fffe03f */
[----:B------:R-:W-:Y:S01]  /*99e0*/  UMOV UR15, 0x40000040 ;  /* 0x40000040000f7882 */ /* 0x000fe20000000000 */
[----:B------:R-:W-:Y:S01]  /*99f0*/  UIADD3 UR18, UR22, 0x6, URZ ;  /* 0x0000000616127890 */ /* 0x000fe2000fffe03f */
        /* <DEDUP_REMOVED lines=13> */
[----:B--2---:R-:W-:Y:S05]  /*9ad0*/  @P3 BRA `(.L_x_877) ;  /* 0x00000000002c3947 */ /* 0x004fea0003800000 */
[----:B------:R-:W-:Y:S05]  /*9ae0*/  @!P0 BRA `(.L_x_878) ;  /* 0x0000000000048947 */ /* 0x000fea0003800000 */
[----:B------:R-:W-:Y:S01]  /*9af0*/  BPT.TRAP 0x1 ;  /* 0x000000040000795c */ /* 0x000fe20000300000 */
.L_x_878:
[----:B------:R-:W-:Y:S01]  /*9b00*/  ULEA UR10, UR6, UR38, 0x3 ;  /* 0x00000026060a7291 */ /* 0x000fe2000f8e183f */
[----:B01----:R-:W-:-:S05]  /*9b10*/  IMAD.U32 R6, RZ, RZ, UR7 ;  /* 0x00000007ff067e24 */ /* 0x003fca000f8e00ff */
[----:B------:R-:W-:-:S04]  /*9b20*/  SHF.L.U32 R6, R6, 0x1f, RZ ;  /* 0x0000001f06067819 */ /* 0x000fc800000006ff */
[----:B------:R0:W1:Y:S01]  /*9b30*/  SYNCS.PHASECHK.TRANS64.TRYWAIT P2, [UR10+0x16850], R6 ;  /* 0x01685006ff0075a7 */ /* 0x000062000804014a */
[----:B------:R-:W-:Y:S05]  /*9b40*/  @!P0 BRA `(.L_x_879) ;  /* 0x0000000000048947 */ /* 0x000fea0003800000 */
[----:B------:R-:W-:Y:S01]  /*9b50*/  BPT.TRAP 0x1 ;  /* 0x000000040000795c */ /* 0x000fe20000300000 */
.L_x_879:
[----:B-1----:R-:W-:Y:S05]  /*9b60*/  @P2 BRA `(.L_x_877) ;  /* 0x0000000000082947 */ /* 0x002fea0003800000 */
[----:B------:R-:W1:Y:S02]  /*9b70*/  SYNCS.PHASECHK.TRANS64.TRYWAIT P2, [UR10+0x16850], R6 ;  /* 0x01685006ff0075a7 */ /* 0x000e64000804014a */
[----:B-1----:R-:W-:Y:S05]  /*9b80*/  @!P2 BRA `(.L_x_880) ;  /* 0x0000007c00f4a947 */ /* 0x002fea0003800000 */
.L_x_877:
[----:B------:R-:W-:Y:S01]  /*9b90*/  UIADD3 UR7, UR38, 0x400, URZ ;  /* 0x0000040026077890 */ /* 0x000fe2000fffe03f */
[----:B------:R-:W-:Y:S01]  /*9ba0*/  WARPGROUP.ARRIVE ;  /* 0x00000000000079c5 */ /* 0x000fe20000000000 */
[----:B------:R-:W-:Y:S01]  /*9bb0*/  UMOV UR11, 0x40000040 ;  /* 0x40000040000b7882 */ /* 0x000fe20000000000 */
[----:B------:R-:W-:Y:S01]  /*9bc0*/  UMOV UR15, 0x40000040 ;  /* 0x40000040000f7882 */ /* 0x000fe20000000000 */
[----:B------:R-:W-:Y:S01]  /*9bd0*/  USHF.R.U32.HI UR7, URZ, 0x4, UR7 ;  /* 0x000000043f077899 */ /* 0x000fe20008011607 */
[----:B------:R-:W-:Y:S01]  /*9be0*/  PLOP3.LUT P2, PT, PT, PT, UP0, 0x80, 0x0 ;  /* 0x000000000000781c */ /* 0x000fe20003f4f008 */
[----:B-1----:R-:W-:Y:S02]  /*9bf0*/  IMAD.U32 R7, RZ, RZ, UR4 ;  /* 0x00000004ff077e24 */ /* 0x002fe4000f8e00ff */
[----:B------:R-:W-:Y:S01]  /*9c00*/  ULOP3.LUT UR7, UR7, 0x3fff, URZ, 0xc0, !UPT ;  /* 0x00003fff07077892 */ /* 0x000fe2000f8ec03f */
[----:B------:R-:W-:Y:S02]  /*9c10*/  IMAD.SHL.U32 R21, R9, 0x80, RZ ;  /* 0x0000008009157824 */ /* 0x000fe400078e00ff */
[----:B------:R-:W-:Y:S01]  /*9c20*/  @!P1 LEA R7, R7, UR38, 0x3 ;  /* 0x0000002607079c11 */ /* 0x000fe2000f8e18ff */
[----:B------:R-:W-:Y:S01]  /*9c30*/  ULEA UR10, UR6, UR7, 0xa ;  /* 0x00000007060a7291 */ /* 0x000fe2000f8e503f */
[----:B0-----:R-:W-:Y:S01]  /*9c40*/  IMAD.MOV.U32 R6, RZ, RZ, R0 ;  /* 0x000000ffff067224 */ /* 0x001fe200078e0000 */
[----:B------:R-:W-:Y:S01]  /*9c50*/  IADD3 R10, -R21, 0x1, RZ ;  /* 0x00000001150a7810 */ /* 0x000fe20007ffe1ff */
[----:B------:R-:W-:Y:S01]  /*9c60*/  @UP0 ULDC UR7, c[0x0][0x44c] ;  /* 0x0001130000070ab9 */ /* 0x000fe20000000800 */
[----:B------:R-:W-:-:S02]  /*9c70*/  UIADD3 UR14, UR10, 0x80, URZ ;  /* 0x000000800a0e7890 */ /* 0x000fc4000fffe03f */
[----:B------:R-:W-:Y:S01]  /*9c80*/  @P2 IMAD.HI.U32 R15, R0, UR7, RZ ;  /* 0x00000007000f2c27 */ /* 0x000fe2000f8e00ff */
[----:B------:R-:W-:Y:S02]  /*9c90*/  @UP0 ULDC UR7, c[0x0][0x450] ;  /* 0x0001140000070ab9 */ /* 0x000fe40000000800 */
[----:B------:R-:W-:Y:S01]  /*9ca0*/  HGMMA.64x64x16.F32.BF16 R88, R148, gdesc[UR8].tnspB, R88, gsb0 ;  /* 0x40e0000894587df0 */ /* 0x000fe20008001858 */
[----:B------:R-:W-:Y:S01]  /*9cb0*/  UMOV UR11, 0x40000040 ;  /* 0x40000040000b7882 */ /* 0x000fe20000000000 */
[----:B------:R-:W-:Y:S01]  /*9cc0*/  @P2 SHF.R.U32.HI R6, RZ, UR7, R15 ;  /* 0x00000007ff062c19 */ /* 0x000fe2000801160f */
[----:B------:R-:W-:Y:S02]  /*9cd0*/  @!P1 VIADD R15, R7, 0x16840 ;  /* 0x00016840070f9836 */ /* 0x000fe40000000000 */
[----:B------:R-:W-:Y:S02]  /*9ce0*/  IMAD R7, R3, -0x2, R10 ;  /* 0xfffffffe03077824 */ /* 0x000fe400078e020a */
[----:B------:R-:W0:Y:S01]  /*9cf0*/  SHFL.IDX PT, R10, R6, RZ, 0x1c1f ;  /* 0x001c1fff060a7589 */ /* 0x000e2200000e0000 */
[----:B------:R-:W-:Y:S01]  /*9d00*/  @!P1 PRMT R15, RZ, 0x654, R15 ;  /* 0x00000654ff0f9816 */ /* 0x000fe2000000000f */
[----:B------:R-:W-:-:S04]  /*9d10*/  IMAD R7, R16, UR28, R7 ;  /* 0x0000001c10077c24 */ /* 0x000fc8000f8e0207 */
[----:B------:R-:W-:-:S04]  /*9d20*/  VIADD R7, R7, -UR27 ;  /* 0x8000001b07077c36 */ /* 0x000fc80008000000 */
[----:B------:R-:W-:-:S04]  /*9d30*/  VIADD R19, R7, UR25 ;  /* 0x0000001907137c36 */ /* 0x000fc80008000000 */
[----:B0-----:R-:W-:Y:S01]  /*9d40*/  IMAD.IADD R23, R19, 0x1, R10 ;  /* 0x0000000113177824 */ /* 0x001fe200078e020a */
        /* <DEDUP_REMOVED lines=25> */
[----:B------:R-:W-:Y:S01]  /*9ee0*/  UIADD3 UR10, UR10, 0x380, URZ ;  /* 0x000003800a0a7890 */ /* 0x000fe2000fffe03f */
[----:B------:R-:W-:Y:S02]  /*9ef0*/  WARPGROUP.DEPBAR.LE gsb0, 0x0 ;  /* 0x00008000000079c5 */ /* 0x000fe40000010000 */
[----:B------:R-:W-:-:S06]  /*9f00*/  WARPGROUP.ARRIVE ;  /* 0x00000000000079c5 */ /* 0x000fcc0000000000 */
[----:B------:R-:W-:Y:S03]  /*9f10*/  HGMMA.64x64x16.F32.BF16 R88, R124, gdesc[UR12].tnspB, R88, gsb0 ;  /* 0x40e0000c7c587df0 */ /* 0x000fe60008001858 */
[----:B------:R-:W-:Y:S02]  /*9f20*/  WARPGROUP.DEPBAR.LE gsb0, 0x0 ;  /* 0x00008000000079c5 */ /* 0x000fe40000010000 */
[----:B------:R-:W-:-:S06]  /*9f30*/  WARPGROUP.ARRIVE ;  /* 0x00000000000079c5 */ /* 0x000fcc0000000000 */
[----:B------:R-:W-:Y:S03]  /*9f40*/  HGMMA.64x64x16.F32.BF16 R88, R120, gdesc[UR8].tnspB, R88, gsb0 ;  /* 0x40e0000878587df0 */ /* 0x000fe60008001858 */
[----:B------:R-:W-:Y:S02]  /*9f50*/  WARPGROUP.DEPBAR.LE gsb0, 0x0 ;  /* 0x00008000000079c5 */ /* 0x000fe40000010000 */
[----:B------:R0:W-:Y:S06]  /*9f60*/  BAR.ARV R14, 0x100 ;  /* 0x0004000e0000751d */ /* 0x0001ec0000002000 */
[----:B------:R1:W-:Y:S02]  /*9f70*/  @!P1 SYNCS.ARRIVE.TRANS64.RED.A1T0 RZ, [R15+URZ], RZ ;  /* 0x000000ff0fff99a7 */ /* 0x0003e4000810043f */
[----:B-1----:R-:W-:-:S04]  /*9f80*/  VIADD R15, R7, UR29 ;  /* 0x0000001d070f7c36 */ /* 0x002fc80008000000 */
[----:B------:R-:W-:Y:S01]  /*9f90*/  IMAD.IADD R7, R15, 0x1, R10 ;  /* 0x000000010f077824 */ /* 0x000fe200078e020a */
[----:B0-----:R-:W-:Y:S06]  /*9fa0*/  @!P6 BRA `(.L_x_881) ;  /* 0x00000000005ce947 */ /* 0x001fec0003800000 */
[----:B------:R-:W-:Y:S01]  /*9fb0*/  IMAD R10, R16, UR28, R10 ;  /* 0x0000001c100a7c24 */ /* 0x000fe2000f8e020a */
[----:B------:R-:W-:Y:S03]  /*9fc0*/  BSSY B0, `(.L_x_882) ;  /* 0x0000011000007945 */ /* 0x000fe60003800000 */
[----:B------:R-:W-:-:S05]  /*9fd0*/  VIADD R10, R10, -UR27 ;  /* 0x8000001b0a0a7c36 */ /* 0x000fca0008000000 */
        /* <DEDUP_REMOVED lines=10> */
.L_x_883:
[----:B------:R-:W-:-:S05]  /*a080*/  IMAD.U32 R20, RZ, RZ, UR26 ;  /* 0x0000001aff147e24 */ /* 0x000fca000f8e00ff */
[----:B------:R-:W-:-:S13]  /*a090*/  ISETP.NE.AND P2, PT, R20, 0x1, PT ;  /* 0x000000011400780c */ /* 0x000fda0003f45270 */
[----:B------:R-:W0:Y:S02]  /*a0a0*/  @P2 LDC.64 R120, c[0x0][0x9e8] ;  /* 0x00027a00ff782b82 */ /* 0x000e240000000a00 */
[----:B0-----:R-:W-:-:S05]  /*a0b0*/  @P2 IMAD.HI.U32 R18, R10, R120, RZ ;  /* 0x000000780a122227 */ /* 0x001fca00078e00ff */
[----:B------:R-:W-:-:S07]  /*a0c0*/  @P2 SHF.R.U32.HI R10, RZ, R121, R18 ;  /* 0x00000079ff0a2219 */ /* 0x000fce0000011612 */
.L_x_884:
[----:B------:R-:W-:Y:S05]  /*a0d0*/  BSYNC B0 ;  /* 0x0000000000007941 */ /* 0x000fea0003800000 */
.L_x_882:
[----:B------:R-:W-:-:S04]  /*a0e0*/  IMAD R10, R10, R20, -R21 ;  /* 0x000000140a0a7224 */ /* 0x000fc800078e0a15 */
[----:B------:R-:W-:-:S05]  /*a0f0*/  IMAD R10, R3, -0x2, R10 ;  /* 0xfffffffe030a7824 */ /* 0x000fca00078e020a */
[----:B------:R-:W-:Y:S02]  /*a100*/  VIADDMNMX R7, R10, R20, R7, PT ;  /* 0x000000140a077246 */ /* 0x000fe40003800107 */
[----:B------:R-:W-:-:S07]  /*a110*/  VIMNMX R23, R23, R10, !PT ;  /* 0x0000000a17177248 */ /* 0x000fce0007fe0100 */
.L_x_881:
[----:B------:R-:W-:Y:S01]  /*a120*/  ISETP.GT.AND P2, PT, R9, -0x1, PT ;  /* 0xffffffff0900780c */ /* 0x000fe20003f44270 */
[----:B------:R-:W0:Y:S03]  /*a130*/  SHFL.IDX PT, R6, R6, 0x1, 0x1c1f ;  /* 0x003c1f0006067f89 */ /* 0x000e2600000e0000 */
[C---:B------:R-:W-:Y:S02]  /*a140*/  ISETP.GT.AND P4, PT, R23.reuse, RZ, P2 ;  /* 0x000000ff1700720c */ /* 0x040fe40001784270 */
[----:B------:R-:W-:Y:S02]  /*a150*/  ISETP.GT.AND P5, PT, R23, 0x1, P2 ;  /* 0x000000011700780c */ /* 0x000fe400017a4270 */
[C---:B------:R-:W-:Y:S02]  /*a160*/  ISETP.LT.OR P4, PT, R7.reuse, 0x1, P4 ;  /* 0x000000010700780c */ /* 0x040fe40002781670 */
[----:B------:R-:W-:-:S02]  /*a170*/  ISETP.LT.OR P5, PT, R7, 0x2, P5 ;  /* 0x000000020700780c */ /* 0x000fc40002fa1670 */
[----:B------:R-:W-:Y:S02]  /*a180*/  FSEL R144, R24, -INF , !P4 ;  /* 0xff80000018907808 */ /* 0x000fe40006000000 */
[----:B------:R-:W-:Y:S02]  /*a190*/  FSEL R146, R25, -INF , !P5 ;  /* 0xff80000019927808 */ /* 0x000fe40006800000 */
[C---:B------:R-:W-:Y:S02]  /*a1a0*/  ISETP.GT.AND P3, PT, R23.reuse, 0x8, P2 ;  /* 0x000000081700780c */ /* 0x040fe40001764270 */
[C---:B------:R-:W-:Y:S02]  /*a1b0*/  ISETP.GT.AND P4, PT, R23.reuse, 0x9, P2 ;  /* 0x000000091700780c */ /* 0x040fe40001784270 */
[----:B------:R-:W-:Y:S02]  /*a1c0*/  ISETP.GT.AND P5, PT, R23, 0x10, P2 ;  /* 0x000000101700780c */ /* 0x000fe400017a4270 */
[----:B------:R-:W-:-:S02]  /*a1d0*/  ISETP.LT.OR P3, PT, R7, 0x9, P3 ;  /* 0x000000090700780c */ /* 0x000fc40001f61670 */
[----:B------:R-:W-:Y:S01]  /*a1e0*/  ISETP.LT.OR P4, PT, R7, 0xa, P4 ;  /* 0x0000000a0700780c */ /* 0x000fe20002781670 */
[--C-:B0-----:R-:W-:Y:S01]  /*a1f0*/  IMAD.IADD R15, R15, 0x1, R6.reuse ;  /* 0x000000010f0f7824 */ /* 0x101fe200078e0206 */
[----:B------:R-:W-:Y:S01]  /*a200*/  ISETP.LT.OR P5, PT, R7, 0x11, P5 ;  /* 0x000000110700780c */ /* 0x000fe20002fa1670 */
[----:B------:R-:W-:Y:S01]  /*a210*/  IMAD.IADD R19, R19, 0x1, R6 ;  /* 0x0000000113137824 */ /* 0x000fe200078e0206 */
[----:B------:R-:W-:Y:S02]  /*a220*/  FSEL R150, R28, -INF , !P3 ;  /* 0xff8000001c967808 */ /* 0x000fe40005800000 */
[----:B------:R-:W-:Y:S02]  /*a230*/  FSEL R24, R29, -INF , !P4 ;  /* 0xff8000001d187808 */ /* 0x000fe40006000000 */
[----:B------:R-:W-:Y:S02]  /*a240*/  FSEL R32, R32, -INF , !P5 ;  /* 0xff80000020207808 */ /* 0x000fe40006800000 */
[----:B------:R-:W-:-:S02]  /*a250*/  ISETP.GT.AND P3, PT, R23, 0x11, P2 ;  /* 0x000000111700780c */ /* 0x000fc40001764270 */
[C---:B------:R-:W-:Y:S02]  /*a260*/  ISETP.GT.AND P4, PT, R23.reuse, 0x18, P2 ;  /* 0x000000181700780c */ /* 0x040fe40001784270 */
[----:B------:R-:W-:Y:S02]  /*a270*/  ISETP.GT.AND P5, PT, R23, 0x19, P2 ;  /* 0x000000191700780c */ /* 0x000fe400017a4270 */
[C---:B------:R-:W-:Y:S02]  /*a280*/  ISETP.LT.OR P3, PT, R7.reuse, 0x12, P3 ;  /* 0x000000120700780c */ /* 0x040fe40001f61670 */
[C---:B------:R-:W-:Y:S02]  /*a290*/  ISETP.LT.OR P4, PT, R7.reuse, 0x19, P4 ;  /* 0x000000190700780c */ /* 0x040fe40002781670 */
[----:B------:R-:W-:Y:S02]  /*a2a0*/  ISETP.LT.OR P5, PT, R7, 0x1a, P5 ;  /* 0x0000001a0700780c */ /* 0x000fe40002fa1670 */
[----:B------:R-:W-:-:S02]  /*a2b0*/  FSEL R20, R33, -INF , !P3 ;  /* 0xff80000021147808 */ /* 0x000fc40005800000 */
[----:B------:R-:W-:Y:S02]  /*a2c0*/  FSEL R36, R36, -INF , !P4 ;  /* 0xff80000024247808 */ /* 0x000fe40006000000 */
[----:B------:R-:W-:Y:S02]  /*a2d0*/  FSEL R10, R37, -INF , !P5 ;  /* 0xff800000250a7808 */ /* 0x000fe40006800000 */
[C---:B------:R-:W-:Y:S02]  /*a2e0*/  ISETP.GT.AND P3, PT, R23.reuse, 0x20, P2 ;  /* 0x000000201700780c */ /* 0x040fe40001764270 */
[C---:B------:R-:W-:Y:S02]  /*a2f0*/  ISETP.GT.AND P4, PT, R23.reuse, 0x21, P2 ;  /* 0x000000211700780c */ /* 0x040fe40001784270 */
[----:B------:R-:W-:Y:S02]  /*a300*/  ISETP.GT.AND P5, PT, R23, 0x28, P2 ;  /* 0x000000281700780c */ /* 0x000fe400017a4270 */
[----:B------:R-:W-:-:S02]  /*a310*/  ISETP.LT.OR P3, PT, R7, 0x21, P3 ;  /* 0x000000210700780c */ /* 0x000fc40001f61670 */
[C---:B------:R-:W-:Y:S02]  /*a320*/  ISETP.LT.OR P4, PT, R7.reuse, 0x22, P4 ;  /* 0x000000220700780c */ /* 0x040fe40002781670 */
[----:B------:R-:W-:Y:S02]  /*a330*/  ISETP.LT.OR P5, PT, R7, 0x29, P5 ;  /* 0x000000290700780c */ /* 0x000fe40002fa1670 */
        /* <DEDUP_REMOVED lines=65> */
[----:B------:R-:W-:Y:S01]  /*a750*/  FSEL R136, R85, -INF , !P5 ;  /* 0xff80000055887808 */ /* 0x000fe20006800000 */
[----:B------:R-:W-:Y:S06]  /*a760*/  @!P6 BRA `(.L_x_885) ;  /* 0x00000000005ce947 */ /* 0x000fec0003800000 */
        /* <DEDUP_REMOVED lines=13> */
.L_x_887:
[----:B------:R-:W-:-:S05]  /*a840*/  IMAD.U32 R138, RZ, RZ, UR26 ;  /* 0x0000001aff8a7e24 */ /* 0x000fca000f8e00ff */
[----:B------:R-:W-:-:S13]  /*a850*/  ISETP.NE.AND P3, PT, R138, 0x1, PT ;  /* 0x000000018a00780c */ /* 0x000fda0003f65270 */
[----:B------:R-:W0:Y:S02]  /*a860*/  @P3 LDC.64 R6, c[0x0][0x9e8] ;  /* 0x00027a00ff063b82 */ /* 0x000e240000000a00 */
[----:B0-----:R-:W-:-:S05]  /*a870*/  @P3 IMAD.HI.U32 R6, R23, R6, RZ ;  /* 0x0000000617063227 */ /* 0x001fca00078e00ff */
[----:B------:R-:W-:-:S07]  /*a880*/  @P3 SHF.R.U32.HI R23, RZ, R7, R6 ;  /* 0x00000007ff173219 */ /* 0x000fce0000011606 */
.L_x_888:
[----:B------:R-:W-:Y:S05]  /*a890*/  BSYNC B0 ;  /* 0x0000000000007941 */ /* 0x000fea0003800000 */
.L_x_886:
[----:B------:R-:W-:-:S04]  /*a8a0*/  IMAD R6, R23, R138, -R21 ;  /* 0x0000008a17067224 */ /* 0x000fc800078e0a15 */
[----:B------:R-:W-:-:S05]  /*a8b0*/  IMAD R6, R3, -0x2, R6 ;  /* 0xfffffffe03067824 */ /* 0x000fca00078e0206 */
[----:B------:R-:W-:Y:S02]  /*a8c0*/  VIADDMNMX R15, R6, R138, R15, PT ;  /* 0x0000008a060f7246 */ /* 0x000fe4000380010f */
[----:B------:R-:W-:-:S07]  /*a8d0*/  VIMNMX R19, R19, R6, !PT ;  /* 0x0000000613137248 */ /* 0x000fce0007fe0100 */
.L_x_885:
[----:B------:R-:W-:Y:S01]  /*a8e0*/  FMNMX.FTZ R7, R144, R8, !PT ;  /* 0x0000000890077209 */ /* 0x000fe20007810000 */
[----:B------:R-:W-:Y:S01]  /*a8f0*/  UMOV UR7, UR5 ;  /* 0x0000000500077c82 */ /* 0x000fe20008000000 */
[C---:B------:R-:W-:Y:S02]  /*a900*/  ISETP.GT.AND P5, PT, R19.reuse, 0x1, P2 ;  /* 0x000000011300780c */ /* 0x040fe400017a4270 */
[----:B------:R-:W-:Y:S02]  /*a910*/  FMNMX.FTZ R7, R146, R7, !PT ;  /* 0x0000000792077209 */ /* 0x000fe40007810000 */
        /* <DEDUP_REMOVED lines=8> */
[----:B------:R-:W-:-:S02]  /*a9a0*/  ISETP.GT.AND P5, PT, R19, 0x10, P2 ;  /* 0x000000101300780c */ /* 0x000fc400017a4270 */
[----:B------:R-:W-:Y:S02]  /*a9b0*/  FMNMX.FTZ R7, R36, R7, !PT ;  /* 0x0000000724077209 */ /* 0x000fe40007810000 */
[----:B------:R-:W-:Y:S02]  /*a9c0*/  FSEL R30, R30, -INF , !P4 ;  /* 0xff8000001e1e7808 */ /* 0x000fe40006000000 */
        /* <DEDUP_REMOVED lines=17> */
[----:B------:R-:W-:Y:S02]  /*aae0*/  ISETP.LT.OR P3, PT, R15, 0xa, P3 ;  /* 0x0000000a0f00780c */ /* 0x000fe40001f61670 */
[----:B------:R-:W-:Y:S02]  /*aaf0*/  FMNMX.FTZ R7, R56, R7, !PT ;  /* 0x0000000738077209 */ /* 0x000fe40007810000 */
[----:B------:R-:W-:Y:S02]  /*ab00*/  FSEL R140, R31, -INF , !P3 ;  /* 0xff8000001f8c7808 */ /* 0x000fe40005800000 */
        /* <DEDUP_REMOVED lines=32> */
[----:B0-----:R-:W-:-:S05]  /*ad10*/  FMUL.FTZ R21, R6, R7 ;  /* 0x0000000706157220 */ /* 0x001fca0000410000 */
[----:B------:R-:W-:-:S05]  /*ad20*/  FSEL R21, R21, RZ, P5 ;  /* 0x000000ff15157208 */ /* 0x000fca0002800000 */
[-CC-:B------:R-:W-:Y:S01]  /*ad30*/  FFMA.FTZ R148, R144, R7.reuse, -R21.reuse ;  /* 0x0000000790947223 */ /* 0x180fe20000010815 */
[----:B------:R-:W-:Y:S01]  /*ad40*/  FSEL R144, R39, -INF , !P4 ;  /* 0xff80000027907808 */ /* 0x000fe20006000000 */
[-CC-:B------:R-:W-:Y:S01]  /*ad50*/  FFMA.FTZ R23, R146, R7.reuse, -R21.reuse ;  /* 0x0000000792177223 */ /* 0x180fe20000010815 */
[----:B------:R-:W-:Y:S01]  /*ad60*/  ISETP.GT.AND P4, PT, R19, 0x21, P2 ;  /* 0x000000211300780c */ /* 0x000fe20001784270 */
[-CC-:B------:R-:W-:Y:S01]  /*ad70*/  FFMA.FTZ R31, R32, R7.reuse, -R21.reuse ;  /* 0x00000007201f7223 */ /* 0x180fe20000010815 */
[-CC-:B------:R-:W-:Y:S01]  /*ad80*/  FFMA.FTZ R25, R24, R7.reuse, -R21.reuse ;  /* 0x0000000718197223 */ /* 0x180fe20000010815 */
[----:B------:R-:W-:Y:S01]  /*ad90*/  FSEL R24, R47, -INF , !P3 ;  /* 0xff8000002f187808 */ /* 0x000fe20005800000 */
[-CC-:B------:R-:W-:Y:S01]  /*ada0*/  FFMA.FTZ R33, R36, R7.reuse, -R21.reuse ;  /* 0x0000000724217223 */ /* 0x180fe20000010815 */
[----:B------:R-:W-:Y:S01]  /*adb0*/  ISETP.LT.OR P4, PT, R15, 0x22, P4 ;  /* 0x000000220f00780c */ /* 0x000fe20002781670 */
[-CC-:B------:R-:W-:Y:S01]  /*adc0*/  FFMA.FTZ R36, R10, R7.reuse, -R21.reuse ;  /* 0x000000070a247223 */ /* 0x180fe20000010815 */
[----:B------:R-:W-:Y:S01]  /*add0*/  ISETP.GT.AND P3, PT, R19, 0x31, P2 ;  /* 0x000000311300780c */ /* 0x000fe20001764270 */
        /* <DEDUP_REMOVED lines=13> */
[----:B------:R-:W-:Y:S01]  /*aeb0*/  ISETP.GT.AND P4, PT, R19, 0x30, P2 ;  /* 0x000000301300780c */ /* 0x000fe20001784270 */
[--C-:B------:R-:W-:Y:S01]  /*aec0*/  FFMA.FTZ R28, R28, R7, -R21.reuse ;  /* 0x000000071c1c7223 */ /* 0x100fe20000010815 */
[----:B------:R-:W-:Y:S01]  /*aed0*/  FMNMX.FTZ R27, R26, R11, !PT ;  /* 0x0000000b1a1b7209 */ /* 0x000fe20007810000 */
[-CC-:B------:R-:W-:Y:S01]  /*aee0*/  FFMA.FTZ R45, R132, R7.reuse, -R21.reuse ;  /* 0x00000007842d7223 */ /* 0x180fe20000010815 */
[----:B------:R-:W-:Y:S01]  /*aef0*/  ISETP.LT.OR P4, PT, R15, 0x31, P4 ;  /* 0x000000310f00780c */ /* 0x000fe20002781670 */
[----:B------:R-:W-:Y:S01]  /*af00*/  FFMA.FTZ R47, R80, R7, -R21 ;  /* 0x00000007502f7223 */ /* 0x000fe20000010815 */
[----:B------:R-:W-:Y:S01]  /*af10*/  FMNMX.FTZ R29, R138, R27, !PT ;  /* 0x0000001b8a1d7209 */ /* 0x000fe20007810000 */
[----:B------:R-:W-:Y:S01]  /*af20*/  MUFU.EX2 R148, R148 ;  /* 0x0000009400947308 */ /* 0x000fe20000000800 */
[----:B------:R-:W-:-:S02]  /*af30*/  FSEL R50, R50, -INF , !P4 ;  /* 0xff80000032327808 */ /* 0x000fc40006000000 */
[----:B------:R-:W-:Y:S02]  /*af40*/  FMNMX.FTZ R29, R30, R29, !PT ;  /* 0x0000001d1e1d7209 */ /* 0x000fe40007810000 */
[----:B------:R-:W-:Y:S02]  /*af50*/  ISETP.GT.AND P4, PT, R19, 0x38, P2 ;  /* 0x000000381300780c */ /* 0x000fe40001784270 */
[----:B------:R-:W-:Y:S01]  /*af60*/  FMNMX.FTZ R29, R140, R29, !PT ;  /* 0x0000001d8c1d7209 */ /* 0x000fe20007810000 */
[----:B------:R0:W-:Y:S01]  /*af70*/  MUFU.EX2 R27, R31 ;  /* 0x0000001f001b7308 */ /* 0x0001e20000000800 */
[----:B------:R-:W-:Y:S02]  /*af80*/  ISETP.LT.OR P4, PT, R15, 0x39, P4 ;  /* 0x000000390f00780c */ /* 0x000fe40002781670 */
[----:B------:R-:W-:Y:S02]  /*af90*/  FMNMX.FTZ R29, R34, R29, !PT ;  /* 0x0000001d221d7209 */ /* 0x000fe40007810000 */
[----:B------:R-:W-:-:S02]  /*afa0*/  ISETP.GT.AND P3, PT, R19, 0x39, P2 ;  /* 0x000000391300780c */ /* 0x000fc40001764270 */
[----:B------:R-:W-:Y:S01]  /*afb0*/  FSEL R54, R54, -INF , !P4 ;  /* 0xff80000036367808 */ /* 0x000fe20006000000 */
[----:B------:R-:W-:Y:S01]  /*afc0*/  MUFU.EX2 R23, R23 ;  /* 0x0000001700177308 */ /* 0x000fe20000000800 */
[----:B0-----:R-:W-:Y:S02]  /*afd0*/  FMNMX.FTZ R31, R142, R29, !PT ;  /* 0x0000001d8e1f7209 */ /* 0x001fe40007810000 */
[----:B------:R-:W-:Y:S02]  /*afe0*/  ISETP.GT.AND P4, PT, R19, 0x40, P2 ;  /* 0x000000401300780c */ /* 0x000fe40001784270 */
[----:B------:R-:W-:Y:S02]  /*aff0*/  FMNMX.FTZ R31, R38, R31, !PT ;  /* 0x0000001f261f7209 */ /* 0x000fe40007810000 */
[----:B------:R-:W-:Y:S01]  /*b000*/  ISETP.LT.OR P3, PT, R15, 0x3a, P3 ;  /* 0x0000003a0f00780c */ /* 0x000fe20001f61670 */
[----:B------:R0:W-:Y:S01]  /*b010*/  MUFU.EX2 R29, R33 ;  /* 0x00000021001d7308 */ /* 0x0001e20000000800 */
[----:B------:R-:W-:-:S02]  /*b020*/  FMNMX.FTZ R31, R144, R31, !PT ;  /* 0x0000001f901f7209 */ /* 0x000fc40007810000 */
[----:B------:R-:W-:Y:S02]  /*b030*/  ISETP.LT.OR P4, PT, R15, 0x41, P4 ;  /* 0x000000410f00780c */ /* 0x000fe40002781670 */
[----:B------:R-:W-:Y:S02]  /*b040*/  FMNMX.FTZ R31, R42, R31, !PT ;  /* 0x0000001f2a1f7209 */ /* 0x000fe40007810000 */
[----:B------:R-:W-:Y:S01]  /*b050*/  FSEL R152, R55, -INF , !P3 ;  /* 0xff80000037987808 */ /* 0x000fe20005800000 */
[----:B------:R-:W-:Y:S01]  /*b060*/  MUFU.EX2 R150, R150 ;  /* 0x0000009600967308 */ /* 0x000fe20000000800 */
[----:B0-----:R-:W-:Y:S02]  /*b070*/  FMNMX.FTZ R33, R146, R31, !PT ;  /* 0x0000001f92217209 */ /* 0x001fe40007810000 */
[----:B------:R-:W-:Y:S02]  /*b080*/  ISETP.GT.AND P3, PT, R19, 0x41, P2 ;  /* 0x000000411300780c */ /* 0x000fe40001764270 */
[----:B------:R-:W-:-:S02]  /*b090*/  FMNMX.FTZ R33, R46, R33, !PT ;  /* 0x000000212e217209 */ /* 0x000fc40007810000 */
[----:B------:R-:W-:Y:S01]  /*b0a0*/  FSEL R58, R58, -INF , !P4 ;  /* 0xff8000003a3a7808 */ /* 0x000fe20006000000 */
[----:B------:R0:W-:Y:S01]  /*b0b0*/  MUFU.EX2 R31, R10 ;  /* 0x0000000a001f7308 */ /* 0x0001e20000000800 */
[----:B------:R-:W-:Y:S02]  /*b0c0*/  FMNMX.FTZ R33, R24, R33, !PT ;  /* 0x0000002118217209 */ /* 0x000fe40007810000 */
[----:B------:R-:W-:Y:S02]  /*b0d0*/  ISETP.GT.AND P4, PT, R19, 0x48, P2 ;  /* 0x000000481300780c */ /* 0x000fe40001784270 */
[----:B------:R-:W-:Y:S02]  /*b0e0*/  FMNMX.FTZ R33, R50, R33, !PT ;  /* 0x0000002132217209 */ /* 0x000fe40007810000 */
[C---:B------:R-:W-:Y:S01]  /*b0f0*/  ISETP.LT.OR P3, PT, R15.reuse, 0x42, P3 ;  /* 0x000000420f00780c */ /* 0x040fe20001f61670 */
[----:B------:R-:W-:Y:S01]  /*b100*/  MUFU.EX2 R25, R25 ;  /* 0x0000001900197308 */ /* 0x000fe20000000800 */
[----:B------:R-:W-:Y:S01]  /*b110*/  FMNMX.FTZ R35, R32, R33, !PT ;  /* 0x0000002120237209 */ /* 0x000fe20007810000 */
[----:B0-----:R-:W-:Y:S01]  /*b120*/  FFMA.FTZ R10, R44, R7, -R21 ;  /* 0x000000072c0a7223 */ /* 0x001fe20000010815 */
[----:B------:R-:W-:-:S02]  /*b130*/  ISETP.LT.OR P4, PT, R15, 0x49, P4 ;  /* 0x000000490f00780c */ /* 0x000fc40002781670 */
[----:B------:R-:W-:Y:S02]  /*b140*/  FMNMX.FTZ R35, R54, R35, !PT ;  /* 0x0000002336237209 */ /* 0x000fe40007810000 */
[----:B------:R-:W-:Y:S01]  /*b150*/  FSEL R40, R59, -INF , !P3 ;  /* 0xff8000003b287808 */ /* 0x000fe20005800000 */
[----:B------:R-:W-:Y:S01]  /*b160*/  MUFU.EX2 R33, R10 ;  /* 0x0000000a00217308 */ /* 0x000fe20000000800 */
[C---:B------:R-:W-:Y:S02]  /*b170*/  ISETP.GT.AND P3, PT, R19.reuse, 0x49, P2 ;  /* 0x000000491300780c */ /* 0x040fe40001764270 */
[----:B------:R-:W-:Y:S02]  /*b180*/  FMNMX.FTZ R35, R152, R35, !PT ;  /* 0x0000002398237209 */ /* 0x000fe40007810000 */
[----:B------:R-:W-:Y:S02]  /*b190*/  FSEL R62, R62, -INF , !P4 ;  /* 0xff8000003e3e7808 */ /* 0x000fe40006000000 */
[----:B------:R-:W-:Y:S01]  /*b1a0*/  ISETP.GT.AND P4, PT, R19, 0x50, P2 ;  /* 0x000000501300780c */ /* 0x000fe20001784270 */
[----:B------:R-:W-:Y:S01]  /*b1b0*/  MUFU.EX2 R20, R20 ;  /* 0x0000001400147308 */ /* 0x000fe20000000800 */
[----:B------:R-:W-:-:S02]  /*b1c0*/  ISETP.LT.OR P3, PT, R15, 0x4a, P3 ;  /* 0x0000004a0f00780c */ /* 0x000fc40001f61670 */
[----:B------:R-:W-:Y:S02]  /*b1d0*/  FMNMX.FTZ R35, R58, R35, !PT ;  /* 0x000000233a237209 */ /* 0x000fe40007810000 */
[----:B------:R-:W-:Y:S02]  /*b1e0*/  ISETP.LT.OR P4, PT, R15, 0x51, P4 ;  /* 0x000000510f00780c */ /* 0x000fe40002781670 */
[----:B------:R-:W-:Y:S01]  /*b1f0*/  FSEL R154, R63, -INF , !P3 ;  /* 0xff8000003f9a7808 */ /* 0x000fe20005800000 */
[----:B------:R-:W-:Y:S01]  /*b200*/  MUFU.EX2 R36, R36 ;  /* 0x0000002400247308 */ /* 0x000fe20000000800 */
[----:B------:R-:W-:Y:S02]  /*b210*/  ISETP.GT.AND P3, PT, R19, 0x51, P2 ;  /* 0x000000511300780c */ /* 0x000fe40001764270 */
[----:B------:R-:W-:Y:S02]  /*b220*/  FMNMX.FTZ R37, R40, R35, !PT ;  /* 0x0000002328257209 */ /* 0x000fe40007810000 */
[----:B------:R-:W-:-:S02]  /*b230*/  FSEL R66, R66, -INF , !P4 ;  /* 0xff80000042427808 */ /* 0x000fc40006000000 */
[----:B------:R-:W-:Y:S01]  /*b240*/  ISETP.GT.AND P4, PT, R19, 0x58, P2 ;  /* 0x000000581300780c */ /* 0x000fe20001784270 */
[----:B------:R0:W-:Y:S01]  /*b250*/  MUFU.EX2 R35, R48 ;  /* 0x0000003000237308 */ /* 0x0001e20000000800 */
[C---:B------:R-:W-:Y:S02]  /*b260*/  ISETP.LT.OR P3, PT, R15.reuse, 0x52, P3 ;  /* 0x000000520f00780c */ /* 0x040fe40001f61670 */
[----:B------:R-:W-:Y:S02]  /*b270*/  FMNMX.FTZ R37, R62, R37, !PT ;  /* 0x000000253e257209 */ /* 0x000fe40007810000 */
[----:B------:R-:W-:Y:S02]  /*b280*/  ISETP.LT.OR P4, PT, R15, 0x59, P4 ;  /* 0x000000590f00780c */ /* 0x000fe40002781670 */
[----:B------:R-:W-:Y:S01]  /*b290*/  FSEL R44, R67, -INF , !P3 ;  /* 0xff800000432c7808 */ /* 0x000fe20005800000 */
[----:B------:R-:W-:Y:S01]  /*b2a0*/  MUFU.EX2 R18, R18 ;  /* 0x0000001200127308 */ /* 0x000fe20000000800 */
[----:B------:R-:W-:Y:S01]  /*b2b0*/  FMNMX.FTZ R37, R154, R37, !PT ;  /* 0x000000259a257209 */ /* 0x000fe20007810000 */
[----:B0-----:R-:W-:Y:S01]  /*b2c0*/  FFMA.FTZ R48, R120, R7, -R21 ;  /* 0x0000000778307223 */ /* 0x001fe20000010815 */
[----:B------:R-:W-:-:S02]  /*b2d0*/  ISETP.GT.AND P3, PT, R19, 0x59, P2 ;  /* 0x000000591300780c */ /* 0x000fc40001764270 */
[----:B------:R-:W-:Y:S02]  /*b2e0*/  FSEL R70, R70, -INF , !P4 ;  /* 0xff80000046467808 */ /* 0x000fe40006000000 */
[----:B------:R-:W-:Y:S01]  /*b2f0*/  FMNMX.FTZ R37, R66, R37, !PT ;  /* 0x0000002542257209 */ /* 0x000fe20007810000 */
[----:B------:R-:W-:Y:S01]  /*b300*/  MUFU.EX2 R22, R22 ;  /* 0x0000001600167308 */ /* 0x000fe20000000800 */
[----:B------:R-:W-:Y:S02]  /*b310*/  ISETP.GT.AND P4, PT, R19, 0x60, P2 ;  /* 0x000000601300780c */ /* 0x000fe40001784270 */
[C---:B------:R-:W-:Y:S02]  /*b320*/  ISETP.LT.OR P3, PT, R15.reuse, 0x5a, P3 ;  /* 0x0000005a0f00780c */ /* 0x040fe40001f61670 */
[----:B------:R-:W-:Y:S02]  /*b330*/  FMNMX.FTZ R39, R44, R37, !PT ;  /* 0x000000252c277209 */ /* 0x000fe40007810000 */
[----:B------:R-:W-:Y:S01]  /*b340*/  ISETP.LT.OR P4, PT, R15, 0x61, P4 ;  /* 0x000000610f00780c */ /* 0x000fe20002781670 */
[----:B------:R0:W-:Y:S01]  /*b350*/  MUFU.EX2 R37, R52 ;  /* 0x0000003400257308 */ /* 0x0001e20000000800 */
[----:B------:R-:W-:-:S02]  /*b360*/  FSEL R156, R71, -INF , !P3 ;  /* 0xff800000479c7808 */ /* 0x000fc40005800000 */
[C---:B------:R-:W-:Y:S02]  /*b370*/  ISETP.GT.AND P3, PT, R19.reuse, 0x61, P2 ;  /* 0x000000611300780c */ /* 0x040fe40001764270 */
[----:B------:R-:W-:Y:S02]  /*b380*/  FMNMX.FTZ R39, R70, R39, !PT ;  /* 0x0000002746277209 */ /* 0x000fe40007810000 */
[----:B------:R-:W-:Y:S01]  /*b390*/  FSEL R74, R74, -INF , !P4 ;  /* 0xff8000004a4a7808 */ /* 0x000fe20006000000 */
[----:B------:R-:W-:Y:S01]  /*b3a0*/  MUFU.EX2 R28, R28 ;  /* 0x0000001c001c7308 */ /* 0x000fe20000000800 */
[----:B------:R-:W-:Y:S01]  /*b3b0*/  ISETP.GT.AND P4, PT, R19, 0x68, P2 ;  /* 0x000000681300780c */ /* 0x000fe20001784270 */
[-CC-:B0-----:R-:W-:Y:S01]  /*b3c0*/  FFMA.FTZ R52, R122, R7.reuse, -R21.reuse ;  /* 0x000000077a347223 */ /* 0x181fe20000010815 */
[----:B------:R-:W-:Y:S01]  /*b3d0*/  ISETP.LT.OR P3, PT, R15, 0x62, P3 ;  /* 0x000000620f00780c */ /* 0x000fe20001f61670 */
[----:B------:R-:W-:Y:S01]  /*b3e0*/  FFMA.FTZ R122, R84, R7, -R21 ;  /* 0x00000007547a7223 */ /* 0x000fe20000010815 */
[----:B------:R-:W-:-:S02]  /*b3f0*/  FMNMX.FTZ R39, R156, R39, !PT ;  /* 0x000000279c277209 */ /* 0x000fc40007810000 */
[----:B------:R-:W-:Y:S01]  /*b400*/  ISETP.LT.OR P4, PT, R15, 0x69, P4 ;  /* 0x000000690f00780c */ /* 0x000fe20002781670 */
[----:B------:R-:W-:Y:S01]  /*b410*/  MUFU.EX2 R48, R48 ;  /* 0x0000003000307308 */ /* 0x000fe20000000800 */
[----:B------:R-:W-:Y:S02]  /*b420*/  FSEL R75, R75, -INF , !P3 ;  /* 0xff8000004b4b7808 */ /* 0x000fe40005800000 */
[C---:B------:R-:W-:Y:S02]  /*b430*/  ISETP.GT.AND P3, PT, R19.reuse, 0x69, P2 ;  /* 0x000000691300780c */ /* 0x040fe40001764270 */
[----:B------:R-:W-:Y:S01]  /*b440*/  FMNMX.FTZ R10, R74, R39, !PT ;  /* 0x000000274a0a7209 */ /* 0x000fe20007810000 */
[-CC-:B------:R-:W-:Y:S01]  /*b450*/  FFMA.FTZ R39, R56, R7.reuse, -R21.reuse ;  /* 0x0000000738277223 */ /* 0x180fe20000010815 */
[----:B------:R-:W-:Y:S01]  /*b460*/  FSEL R78, R78, -INF , !P4 ;  /* 0xff8000004e4e7808 */ /* 0x000fe20006000000 */
[-CC-:B------:R-:W-:Y:S01]  /*b470*/  FFMA.FTZ R56, R124, R7.reuse, -R21.reuse ;  /* 0x000000077c387223 */ /* 0x180fe20000010815 */
[----:B------:R-:W-:Y:S01]  /*b480*/  ISETP.GT.AND P4, PT, R19, 0x70, P2 ;  /* 0x000000701300780c */ /* 0x000fe20001784270 */
[----:B------:R-:W-:Y:S01]  /*b490*/  FFMA.FTZ R124, R72, R7, -R21 ;  /* 0x00000007487c7223 */ /* 0x000fe20000010815 */
[----:B------:R-:W-:Y:S01]  /*b4a0*/  ISETP.LT.OR P3, PT, R15, 0x6a, P3 ;  /* 0x0000006a0f00780c */ /* 0x000fe20001f61670 */
[----:B------:R-:W-:Y:S01]  /*b4b0*/  MUFU.EX2 R39, R39 ;  /* 0x0000002700277308 */ /* 0x000fe20000000800 */
[----:B------:R-:W-:-:S02]  /*b4c0*/  FMNMX.FTZ R41, R75, R10, !PT ;  /* 0x0000000a4b297209 */ /* 0x000fc40007810000 */
[----:B------:R-:W-:Y:S02]  /*b4d0*/  ISETP.LT.OR P4, PT, R15, 0x71, P4 ;  /* 0x000000710f00780c */ /* 0x000fe40002781670 */
[----:B------:R-:W-:Y:S02]  /*b4e0*/  FSEL R120, R79, -INF , !P3 ;  /* 0xff8000004f787808 */ /* 0x000fe40005800000 */
[C---:B------:R-:W-:Y:S01]  /*b4f0*/  ISETP.GT.AND P3, PT, R19.reuse, 0x71, P2 ;  /* 0x000000711300780c */ /* 0x040fe20001764270 */
[----:B------:R-:W0:Y:S01]  /*b500*/  MUFU.EX2 R52, R52 ;  /* 0x0000003400347308 */ /* 0x000e220000000800 */
[----:B------:R-:W-:Y:S02]  /*b510*/  FMNMX.FTZ R41, R78, R41, !PT ;  /* 0x000000294e297209 */ /* 0x000fe40007810000 */
[----:B------:R-:W-:Y:S02]  /*b520*/  FSEL R82, R82, -INF , !P4 ;  /* 0xff80000052527808 */ /* 0x000fe40006000000 */
[----:B------:R-:W-:-:S02]  /*b530*/  ISETP.GT.AND P4, PT, R19, 0x78, P2 ;  /* 0x000000781300780c */ /* 0x000fc40001784270 */
[----:B------:R-:W-:Y:S01]  /*b540*/  ISETP.LT.OR P3, PT, R15, 0x72, P3 ;  /* 0x000000720f00780c */ /* 0x000fe20001f61670 */
[----:B------:R-:W-:Y:S01]  /*b550*/  MUFU.EX2 R56, R56 ;  /* 0x0000003800387308 */ /* 0x000fe20000000800 */
[----:B------:R-:W-:Y:S02]  /*b560*/  FMNMX.FTZ R41, R120, R41, !PT ;  /* 0x0000002978297209 */ /* 0x000fe40007810000 */
[----:B------:R-:W-:Y:S02]  /*b570*/  ISETP.GT.AND P2, PT, R19, 0x79, P2 ;  /* 0x000000791300780c */ /* 0x000fe40001744270 */
[----:B------:R-:W-:Y:S02]  /*b580*/  ISETP.LT.OR P4, PT, R15, 0x79, P4 ;  /* 0x000000790f00780c */ /* 0x000fe40002781670 */
[----:B------:R-:W-:Y:S01]  /*b590*/  FSEL R83, R83, -INF , !P3 ;  /* 0xff80000053537808 */ /* 0x000fe20005800000 */
[----:B------:R-:W-:Y:S01]  /*b5a0*/  MUFU.EX2 R124, R124 ;  /* 0x0000007c007c7308 */ /* 0x000fe20000000800 */
[----:B------:R-:W-:Y:S01]  /*b5b0*/  FMNMX.FTZ R10, R82, R41, !PT ;  /* 0x00000029520a7209 */ /* 0x000fe20007810000 */
[-CC-:B------:R-:W-:Y:S01]  /*b5c0*/  FFMA.FTZ R41, R68, R7.reuse, -R21.reuse ;  /* 0x0000000744297223 */ /* 0x180fe20000010815 */
[----:B------:R-:W-:Y:S01]  /*b5d0*/  ISETP.LT.OR P2, PT, R15, 0x7a, P2 ;  /* 0x0000007a0f00780c */ /* 0x000fe20001741670 */
[-CC-:B------:R-:W-:Y:S01]  /*b5e0*/  FFMA.FTZ R15, R60, R7.reuse, -R21.reuse ;  /* 0x000000073c0f7223 */ /* 0x180fe20000010815 */
[----:B------:R-:W-:Y:S01]  /*b5f0*/  FSEL R86, R86, -INF , !P4 ;  /* 0xff80000056567808 */ /* 0x000fe20006000000 */
[-CC-:B------:R-:W-:Y:S01]  /*b600*/  FFMA.FTZ R60, R126, R7.reuse, -R21.reuse ;  /* 0x000000077e3c7223 */ /* 0x180fe20000010815 */
[----:B------:R-:W-:Y:S01]  /*b610*/  FMNMX.FTZ R19, R83, R10, !PT ;  /* 0x0000000a53137209 */ /* 0x000fe20007810000 */
[-CC-:B------:R-:W-:Y:S01]  /*b620*/  FFMA.FTZ R126, R76, R7.reuse, -R21.reuse ;  /* 0x000000074c7e7223 */ /* 0x180fe20000010815 */
[----:B------:R-:W-:Y:S01]  /*b630*/  FSEL R87, R87, -INF , !P2 ;  /* 0xff80000057577808 */ /* 0x000fe20005000000 */
[--C-:B------:R-:W-:Y:S01]  /*b640*/  FFMA.FTZ R68, R134, R7, -R21.reuse ;  /* 0x0000000786447223 */ /* 0x100fe20000010815 */
[----:B------:R-:W-:Y:S01]  /*b650*/  FMNMX.FTZ R10, R86, R19, !PT ;  /* 0x00000013560a7209 */ /* 0x000fe20007810000 */
[-CC-:B------:R-:W-:Y:S01]  /*b660*/  FFMA.FTZ R19, R64, R7.reuse, -R21.reuse ;  /* 0x0000000740137223 */ /* 0x180fe20000010815 */
[----:B------:R-:W-:Y:S01]  /*b670*/  FSEL R51, R6, RZ, P5 ;  /* 0x000000ff06337208 */ /* 0x000fe20002800000 */
[----:B------:R-:W-:Y:S01]  /*b680*/  FFMA.FTZ R64, R128, R7, -R21 ;  /* 0x0000000780407223 */ /* 0x000fe20000010815 */
[----:B------:R-:W-:Y:S01]  /*b690*/  FMNMX.FTZ R10, R87, R10, !PT ;  /* 0x0000000a570a7209 */ /* 0x000fe20007810000 */
[----:B------:R-:W1:Y:S01]  /*b6a0*/  MUFU.EX2 R15, R15 ;  /* 0x0000000f000f7308 */ /* 0x000e620000000800 */
[----:B0-----:R-:W-:Y:S01]  /*b6b0*/  F2FP.BF16.F32.PACK_AB R132, R52, R39 ;  /* 0x000000273484723e */ /* 0x001fe200000010ff */
[----:B------:R-:W-:-:S02]  /*b6c0*/  FADD.FTZ R8, -R51, R8 ;  /* 0x0000000833087221 */ /* 0x000fc40000010100 */
[----:B------:R-:W0:Y:S04]  /*b6d0*/  SHFL.BFLY PT, R43, R10, 0x2, 0x1f ;  /* 0x0c401f000a2b7f89 */ /* 0x000e2800000e0000 */
[----:B------:R-:W-:Y:S08]  /*b6e0*/  MUFU.EX2 R19, R19 ;  /* 0x0000001300137308 */ /* 0x000ff00000000800 */
[----:B------:R-:W2:Y:S01]  /*b6f0*/  MUFU.EX2 R60, R60 ;  /* 0x0000003c003c7308 */ /* 0x000ea20000000800 */
[----:B-1----:R-:W-:-:S07]  /*b700*/  F2FP.BF16.F32.PACK_AB R134, R56, R15 ;  /* 0x0000000f3886723e */ /* 0x002fce00000010ff */
[----:B------:R-:W-:Y:S01]  /*b710*/  MUFU.EX2 R41, R41 ;  /* 0x0000002900297308 */ /* 0x000fe20000000800 */
[----:B0-----:R-:W-:Y:S01]  /*b720*/  FMNMX.FTZ R49, R10, R43, !PT ;  /* 0x0000002b0a317209 */ /* 0x001fe20007810000 */
[----:B------:R-:W-:-:S06]  /*b730*/  FFMA.FTZ R43, R130, R7, -R21 ;  /* 0x00000007822b7223 */ /* 0x000fcc0000010815 */
[----:B------:R-:W0:Y:S01]  /*b740*/  MUFU.EX2 R64, R64 ;  /* 0x0000004000407308 */ /* 0x000e220000000800 */
[----:B------:R-:W1:Y:S01]  /*b750*/  SHFL.BFLY PT, R10, R49, 0x1, 0x1f ;  /* 0x0c201f00310a7f89 */ /* 0x000e6200000e0000 */
[----:B--2---:R-:W-:-:S06]  /*b760*/  F2FP.BF16.F32.PACK_AB R128, R60, R19 ;  /* 0x000000133c80723e */ /* 0x004fcc00000010ff */
[----:B------:R-:W-:Y:S08]  /*b770*/  MUFU.EX2 R43, R43 ;  /* 0x0000002b002b7308 */ /* 0x000ff00000000800 */
        /* <DEDUP_REMOVED lines=31> */
[-CC-:B------:R-:W-:Y:S01]  /*b970*/  FFMA.FTZ R133, R58, R7.reuse, -R51.reuse ;  /* 0x000000073a857223 */ /* 0x180fe20000010833 */
[C---:B------:R-:W-:Y:S01]  /*b980*/  FADD.FTZ R5, R23.reuse, R42 ;  /* 0x0000002a17057221 */ /* 0x040fe20000010000 */
[-CC-:B------:R-:W-:Y:S01]  /*b990*/  FFMA.FTZ R40, R40, R7.reuse, -R51.reuse ;  /* 0x0000000728287223 */ /* 0x180fe20000010833 */
[----:B------:R-:W-:Y:S01]  /*b9a0*/  F2FP.BF16.F32.PACK_AB R148, R23, R148 ;  /* 0x000000941794723e */ /* 0x000fe200000010ff */
[----:B------:R-:W-:Y:S01]  /*b9b0*/  FFMA.FTZ R135, R62, R7, -R51 ;  /* 0x000000073e877223 */ /* 0x000fe20000010833 */
[----:B------:R-:W-:Y:S01]  /*b9c0*/  FADD.FTZ R42, R150, R5 ;  /* 0x00000005962a7221 */ /* 0x000fe20000010000 */
[----:B------:R-:W-:Y:S01]  /*b9d0*/  MUFU.EX2 R151, R151 ;  /* 0x0000009700977308 */ /* 0x000fe20000000800 */
[----:B------:R-:W-:Y:S01]  /*b9e0*/  F2FP.BF16.F32.PACK_AB R140, R18, R31 ;  /* 0x0000001f128c723e */ /* 0x000fe200000010ff */
[-CC-:B------:R-:W-:Y:S01]  /*b9f0*/  FFMA.FTZ R129, R66, R7.reuse, -R51.reuse ;  /* 0x0000000742817223 */ /* 0x180fe20000010833 */
[----:B------:R-:W-:Y:S01]  /*ba00*/  FADD.FTZ R46, R25, R42 ;  /* 0x0000002a192e7221 */ /* 0x000fe20000010000 */
[----:B------:R-:W-:Y:S01]  /*ba10*/  FSEL R42, R10, RZ, P2 ;  /* 0x000000ff0a2a7208 */ /* 0x000fe20001000000 */
[----:B------:R-:W-:Y:S01]  /*ba20*/  FFMA.FTZ R44, R44, R7, -R51 ;  /* 0x000000072c2c7223 */ /* 0x000fe20000010833 */
[----:B------:R-:W-:Y:S01]  /*ba30*/  F2FP.BF16.F32.PACK_AB R146, R36, R29 ;  /* 0x0000001d2492723e */ /* 0x000fe200000010ff */
[----:B------:R-:W-:Y:S01]  /*ba40*/  FADD.FTZ R5, R27, R46 ;  /* 0x0000002e1b057221 */ /* 0x000fe20000010000 */
[----:B------:R-:W-:Y:S01]  /*ba50*/  MUFU.EX2 R26, R26 ;  /* 0x0000001a001a7308 */ /* 0x000fe20000000800 */
[----:B------:R-:W-:Y:S01]  /*ba60*/  FADD.FTZ R46, -R42, R11 ;  /* 0x0000000b2a2e7221 */ /* 0x000fe20000010100 */
[----:B------:R-:W-:Y:S01]  /*ba70*/  F2FP.BF16.F32.PACK_AB R142, R22, R33 ;  /* 0x00000021168e723e */ /* 0x000fe200000010ff */
[----:B------:R-:W-:Y:S01]  /*ba80*/  FADD.FTZ R50, R20, R5 ;  /* 0x0000000514327221 */ /* 0x000fe20000010000 */
[-CC-:B------:R-:W-:Y:S01]  /*ba90*/  FFMA.FTZ R131, R70, R7.reuse, -R51.reuse ;  /* 0x0000000746837223 */ /* 0x180fe20000010833 */
[-C--:B------:R-:W-:Y:S01]  /*baa0*/  FMUL.FTZ R11, R46, R7.reuse ;  /* 0x000000072e0b7220 */ /* 0x080fe20000410000 */
[-CC-:B------:R-:W-:Y:S01]  /*bab0*/  FFMA.FTZ R156, R156, R7.reuse, -R51.reuse ;  /* 0x000000079c9c7223 */ /* 0x180fe20000010833 */
[----:B------:R-:W-:Y:S01]  /*bac0*/  FADD.FTZ R5, R29, R50 ;  /* 0x000000321d057221 */ /* 0x000fe20000010000 */
[----:B------:R-:W-:Y:S01]  /*bad0*/  IMAD.U32 R50, RZ, RZ, UR6 ;  /* 0x00000006ff327e24 */ /* 0x000fe2000f8e00ff */
[----:B------:R-:W-:Y:S01]  /*bae0*/  MUFU.EX2 R145, R145 ;  /* 0x0000009100917308 */ /* 0x000fe20000000800 */
[----:B------:R-:W-:Y:S01]  /*baf0*/  FFMA.FTZ R125, R74, R7, -R51 ;  /* 0x000000074a7d7223 */ /* 0x000fe20000010833 */
[----:B------:R-:W-:Y:S01]  /*bb00*/  FADD.FTZ R46, R36, R5 ;  /* 0x00000005242e7221 */ /* 0x000fe20000010000 */
[----:B------:R-:W-:Y:S01]  /*bb10*/  F2FP.BF16.F32.PACK_AB R144, R20, R27 ;  /* 0x0000001b1490723e */ /* 0x000fe200000010ff */
[-CC-:B------:R-:W-:Y:S01]  /*bb20*/  FFMA.FTZ R75, R75, R7.reuse, -R51.reuse ;  /* 0x000000074b4b7223 */ /* 0x180fe20000010833 */
[----:B------:R-:W-:Y:S01]  /*bb30*/  @!P1 LEA R50, R50, UR38, 0x3 ;  /* 0x0000002632329c11 */ /* 0x000fe2000f8e18ff */
[----:B------:R-:W-:Y:S01]  /*bb40*/  FADD.FTZ R5, R31, R46 ;  /* 0x0000002e1f057221 */ /* 0x000fe20000010000 */
[-CC-:B------:R-:W-:Y:S01]  /*bb50*/  FFMA.FTZ R78, R78, R7.reuse, -R51.reuse ;  /* 0x000000074e4e7223 */ /* 0x180fe20000010833 */
[----:B------:R-:W0:Y:S01]  /*bb60*/  MUFU.EX2 R11, R11 ;  /* 0x0000000b000b7308 */ /* 0x000e220000000800 */
[----:B------:R-:W-:Y:S01]  /*bb70*/  FFMA.FTZ R82, R82, R7, -R51 ;  /* 0x0000000752527223 */ /* 0x000fe20000010833 */
[----:B------:R-:W-:Y:S01]  /*bb80*/  FADD.FTZ R46, R18, R5 ;  /* 0x00000005122e7221 */ /* 0x000fe20000010000 */
[----:B------:R-:W-:-:S02]  /*bb90*/  @!P1 VIADD R50, R50, 0x16860 ;  /* 0x0001686032329836 */ /* 0x000fc40000000000 */
[-CC-:B------:R-:W-:Y:S01]  /*bba0*/  FFMA.FTZ R83, R83, R7.reuse, -R51.reuse ;  /* 0x0000000753537223 */ /* 0x180fe20000010833 */
[----:B------:R-:W-:Y:S01]  /*bbb0*/  FFMA.FTZ R86, R86, R7, -R51 ;  /* 0x0000000756567223 */ /* 0x000fe20000010833 */
[----:B------:R-:W-:Y:S01]  /*bbc0*/  FADD.FTZ R5, R33, R46 ;  /* 0x0000002e21057221 */ /* 0x000fe20000010000 */
[----:B------:R-:W-:Y:S01]  /*bbd0*/  ISETP.GT.AND P2, PT, R9, UR37, PT ;  /* 0x0000002509007c0c */ /* 0x000fe2000bf44270 */
[----:B------:R-:W1:Y:S01]  /*bbe0*/  MUFU.EX2 R30, R30 ;  /* 0x0000001e001e7308 */ /* 0x000e620000000800 */
[----:B------:R-:W-:Y:S01]  /*bbf0*/  @!P1 PRMT R46, RZ, 0x654, R50 ;  /* 0x00000654ff2e9816 */ /* 0x000fe20000000032 */
[----:B------:R-:W-:Y:S01]  /*bc00*/  FADD.FTZ R50, R22, R5 ;  /* 0x0000000516327221 */ /* 0x000fe20000010000 */
[----:B------:R-:W-:Y:S01]  /*bc10*/  UMOV UR6, UR4 ;  /* 0x0000000400067c82 */ /* 0x000fe20008000000 */
[----:B------:R-:W-:Y:S01]  /*bc20*/  F2FP.BF16.F32.PACK_AB R150, R25, R150 ;  /* 0x000000961996723e */ /* 0x000fe200000010ff */
[----:B------:R2:W-:Y:S01]  /*bc30*/  @!P1 SYNCS.ARRIVE.TRANS64.RED.A1T0 RZ, [R46+URZ], RZ ;  /* 0x000000ff2eff99a7 */ /* 0x0005e2000810043f */
[----:B------:R-:W-:Y:S01]  /*bc40*/  FADD.FTZ R5, R35, R50 ;  /* 0x0000003223057221 */ /* 0x000fe20000010000 */
[----:B------:R-:W-:Y:S01]  /*bc50*/  F2FP.BF16.F32.PACK_AB R138, R48, R37 ;  /* 0x00000025308a723e */ /* 0x000fe200000010ff */
[----:B------:R-:W3:Y:S01]  /*bc60*/  MUFU.EX2 R147, R147 ;  /* 0x0000009300937308 */ /* 0x000ee20000000800 */
[-C--:B0-----:R-:W-:Y:S01]  /*bc70*/  FMUL.FTZ R90, R90, R11.reuse ;  /* 0x0000000b5a5a7220 */ /* 0x081fe20000410000 */
[----:B------:R-:W-:Y:S01]  /*bc80*/  FADD.FTZ R50, R28, R5 ;  /* 0x000000051c327221 */ /* 0x000fe20000010000 */
[-C--:B------:R-:W-:Y:S01]  /*bc90*/  FMUL.FTZ R91, R91, R11.reuse ;  /* 0x0000000b5b5b7220 */ /* 0x080fe20000410000 */
[----:B------:R-:W-:Y:S01]  /*bca0*/  FMUL.FTZ R94, R94, R11 ;  /* 0x0000000b5e5e7220 */ /* 0x000fe20000410000 */
[----:B--2---:R-:W-:Y:S01]  /*bcb0*/  FFMA.FTZ R46, R11, R4, R8 ;  /* 0x000000040b2e7223 */ /* 0x004fe20000010008 */
[----:B------:R-:W-:Y:S01]  /*bcc0*/  FADD.FTZ R53, R37, R50 ;  /* 0x0000003225357221 */ /* 0x000fe20000010000 */
[----:B------:R-:W-:Y:S01]  /*bcd0*/  FFMA.FTZ R4, R154, R7, -R51 ;  /* 0x000000079a047223 */ /* 0x000fe20000010833 */
[----:B------:R-:W0:Y:S01]  /*bce0*/  MUFU.EX2 R34, R34 ;  /* 0x0000002200227308 */ /* 0x000e220000000800 */
[C---:B------:R-:W-:Y:S01]  /*bcf0*/  FADD.FTZ R46, R149.reuse, R46 ;  /* 0x0000002e952e7221 */ /* 0x040fe20000010000 */
[----:B------:R-:W-:Y:S01]  /*bd00*/  FADD.FTZ R50, R48, R53 ;  /* 0x0000003530327221 */ /* 0x000fe20000010000 */
[----:B------:R-:W-:Y:S01]  /*bd10*/  F2FP.BF16.F32.PACK_AB R149, R149, R8 ;  /* 0x000000089595723e */ /* 0x000fe200000010ff */
[-C--:B------:R-:W-:Y:S01]  /*bd20*/  FMUL.FTZ R95, R95, R11.reuse ;  /* 0x0000000b5f5f7220 */ /* 0x080fe20000410000 */
[----:B------:R-:W-:Y:S01]  /*bd30*/  FADD.FTZ R5, R151, R46 ;  /* 0x0000002e97057221 */ /* 0x000fe20000010000 */
[----:B------:R-:W-:Y:S01]  /*bd40*/  FADD.FTZ R53, R39, R50 ;  /* 0x0000003227357221 */ /* 0x000fe20000010000 */
[-C--:B------:R-:W-:Y:S01]  /*bd50*/  FMUL.FTZ R98, R98, R11.reuse ;  /* 0x0000000b62627220 */ /* 0x080fe20000410000 */
[----:B------:R-:W2:Y:S01]  /*bd60*/  MUFU.EX2 R141, R141 ;  /* 0x0000008d008d7308 */ /* 0x000ea20000000800 */
[----:B------:R-:W-:Y:S01]  /*bd70*/  FADD.FTZ R46, R26, R5 ;  /* 0x000000051a2e7221 */ /* 0x000fe20000010000 */
[----:B------:R-:W-:Y:S01]  /*bd80*/  FADD.FTZ R54, R52, R53 ;  /* 0x0000003534367221 */ /* 0x000fe20000010000 */
[-C--:B------:R-:W-:Y:S01]  /*bd90*/  FMUL.FTZ R99, R99, R11.reuse ;  /* 0x0000000b63637220 */ /* 0x080fe20000410000 */
[----:B------:R-:W-:Y:S01]  /*bda0*/  FMUL.FTZ R102, R102, R11 ;  /* 0x0000000b66667220 */ /* 0x000fe20000410000 */
[----:B------:R-:W-:Y:S01]  /*bdb0*/  FADD.FTZ R5, R145, R46 ;  /* 0x0000002e91057221 */ /* 0x000fe20000010000 */
[----:B------:R-:W-:Y:S01]  /*bdc0*/  FADD.FTZ R53, R15, R54 ;  /* 0x000000360f357221 */ /* 0x000fe20000010000 */
[-C--:B------:R-:W-:Y:S01]  /*bdd0*/  FFMA.FTZ R46, R120, R7.reuse, -R51 ;  /* 0x00000007782e7223 */ /* 0x080fe20000010833 */
[----:B------:R-:W4:Y:S01]  /*bde0*/  MUFU.EX2 R38, R38 ;  /* 0x0000002600267308 */ /* 0x000f220000000800 */
[----:B-1----:R-:W-:Y:S01]  /*bdf0*/  FADD.FTZ R50, R30, R5 ;  /* 0x000000051e327221 */ /* 0x002fe20000010000 */
[----:B------:R-:W-:Y:S01]  /*be00*/  FADD.FTZ R54, R56, R53 ;  /* 0x0000003538367221 */ /* 0x000fe20000010000 */
[----:B------:R-:W-:Y:S01]  /*be10*/  FFMA.FTZ R51, R87, R7, -R51 ;  /* 0x0000000757337223 */ /* 0x000fe20000010833 */
[-C--:B------:R-:W-:Y:S01]  /*be20*/  FMUL.FTZ R103, R103, R11.reuse ;  /* 0x0000000b67677220 */ /* 0x080fe20000410000 */
[----:B---3--:R-:W-:Y:S01]  /*be30*/  FADD.FTZ R5, R147, R50 ;  /* 0x0000003293057221 */ /* 0x008fe20000010000 */
[----:B------:R-:W-:Y:S01]  /*be40*/  FADD.FTZ R53, R19, R54 ;  /* 0x0000003613357221 */ /* 0x000fe20000010000 */
[-C--:B------:R-:W-:Y:S01]  /*be50*/  FMUL.FTZ R106, R106, R11.reuse ;  /* 0x0000000b6a6a7220 */ /* 0x080fe20000410000 */
[----:B------:R-:W1:Y:S01]  /*be60*/  MUFU.EX2 R143, R143 ;  /* 0x0000008f008f7308 */ /* 0x000e620000000800 */
[----:B0-----:R-:W-:Y:S01]  /*be70*/  FADD.FTZ R50, R34, R5 ;  /* 0x0000000522327221 */ /* 0x001fe20000010000 */
[----:B------:R-:W-:Y:S01]  /*be80*/  FADD.FTZ R54, R60, R53 ;  /* 0x000000353c367221 */ /* 0x000fe20000010000 */
[-C--:B------:R-:W-:Y:S01]  /*be90*/  FMUL.FTZ R107, R107, R11.reuse ;  /* 0x0000000b6b6b7220 */ /* 0x080fe20000410000 */
[-C--:B------:R-:W-:Y:S01]  /*bea0*/  FMUL.FTZ R110, R110, R11.reuse ;  /* 0x0000000b6e6e7220 */ /* 0x080fe20000410000 */
[----:B--2---:R-:W-:Y:S01]  /*beb0*/  FADD.FTZ R5, R141, R50 ;  /* 0x000000328d057221 */ /* 0x004fe20000010000 */
[----:B------:R-:W-:Y:S01]  /*bec0*/  FADD.FTZ R23, R41, R54 ;  /* 0x0000003629177221 */ /* 0x000fe20000010000 */
[-C--:B------:R-:W-:Y:S01]  /*bed0*/  FMUL.FTZ R111, R111, R11.reuse ;  /* 0x0000000b6f6f7220 */ /* 0x080fe20000410000 */
[----:B------:R-:W0:Y:S01]  /*bee0*/  MUFU.EX2 R24, R24 ;  /* 0x0000001800187308 */ /* 0x000e220000000800 */
[----:B----4-:R-:W-:Y:S01]  /*bef0*/  FADD.FTZ R50, R38, R5 ;  /* 0x0000000526327221 */ /* 0x010fe20000010000 */
[----:B------:R-:W-:Y:S01]  /*bf00*/  FADD.FTZ R23, R64, R23 ;  /* 0x0000001740177221 */ /* 0x000fe20000010000 */
[-C--:B------:R-:W-:Y:S01]  /*bf10*/  FMUL.FTZ R114, R114, R11.reuse ;  /* 0x0000000b72727220 */ /* 0x080fe20000410000 */
[-C--:B------:R-:W-:Y:S01]  /*bf20*/  FMUL.FTZ R115, R115, R11.reuse ;  /* 0x0000000b73737220 */ /* 0x080fe20000410000 */
[-C--:B------:R-:W-:Y:S01]  /*bf30*/  FMUL.FTZ R118, R118, R11.reuse ;  /* 0x0000000b76767220 */ /* 0x080fe20000410000 */
[----:B------:R-:W-:Y:S01]  /*bf40*/  FADD.FTZ R36, R124, R23 ;  /* 0x000000177c247221 */ /* 0x000fe20000010000 */
[----:B------:R-:W-:Y:S01]  /*bf50*/  FMUL.FTZ R119, R119, R11 ;  /* 0x0000000b77777220 */ /* 0x000fe20000410000 */
[----:B------:R-:W2:Y:S01]  /*bf60*/  MUFU.EX2 R137, R137 ;  /* 0x0000008900897308 */ /* 0x000ea20000000800 */
[----:B-1----:R-:W-:Y:S01]  /*bf70*/  FADD.FTZ R5, R143, R50 ;  /* 0x000000328f057221 */ /* 0x002fe20000010000 */
[C---:B------:R-:W-:Y:S01]  /*bf80*/  FADD.FTZ R23, R43.reuse, R36 ;  /* 0x000000242b177221 */ /* 0x040fe20000010000 */
[----:B------:R-:W-:Y:S01]  /*bf90*/  F2FP.BF16.F32.PACK_AB R124, R43, R124 ;  /* 0x0000007c2b7c723e */ /* 0x000fe200000010ff */
[-C--:B------:R-:W-:Y:S01]  /*bfa0*/  FMUL.FTZ R88, R88, R21.reuse ;  /* 0x0000001558587220 */ /* 0x080fe20000410000 */
[-C--:B------:R-:W-:Y:S01]  /*bfb0*/  FMUL.FTZ R89, R89, R21.reuse ;  /* 0x0000001559597220 */ /* 0x080fe20000410000 */
[----:B------:R-:W-:Y:S01]  /*bfc0*/  FADD.FTZ R22, R126, R23 ;  /* 0x000000177e167221 */ /* 0x000fe20000010000 */
[C---:B------:R-:W-:Y:S01]  /*bfd0*/  F2FP.BF16.F32.PACK_AB R126, R45.reuse, R126 ;  /* 0x0000007e2d7e723e */ /* 0x040fe200000010ff */
[----:B------:R-:W1:Y:S01]  /*bfe0*/  MUFU.EX2 R32, R32 ;  /* 0x0000002000207308 */ /* 0x000e620000000800 */
[----:B0-----:R-:W-:Y:S01]  /*bff0*/  FADD.FTZ R50, R24, R5 ;  /* 0x0000000518327221 */ /* 0x001fe20000010000 */
[----:B------:R-:W-:Y:S01]  /*c000*/  FADD.FTZ R22, R45, R22 ;  /* 0x000000162d167221 */ /* 0x000fe20000010000 */
[-C--:B------:R-:W-:Y:S01]  /*c010*/  FMUL.FTZ R92, R92, R21.reuse ;  /* 0x000000155c5c7220 */ /* 0x080fe20000410000 */
[-C--:B------:R-:W-:Y:S01]  /*c020*/  FMUL.FTZ R93, R93, R21.reuse ;  /* 0x000000155d5d7220 */ /* 0x080fe20000410000 */
[-C--:B------:R-:W-:Y:S01]  /*c030*/  FMUL.FTZ R96, R96, R21.reuse ;  /* 0x0000001560607220 */ /* 0x080fe20000410000 */
[----:B------:R-:W-:Y:S01]  /*c040*/  FADD.FTZ R15, R47, R22 ;  /* 0x000000162f0f7221 */ /* 0x000fe20000010000 */
[-C--:B------:R-:W-:Y:S01]  /*c050*/  FMUL.FTZ R97, R97, R21.reuse ;  /* 0x0000001561617220 */ /* 0x080fe20000410000 */
[----:B------:R-:W0:Y:S01]  /*c060*/  MUFU.EX2 R139, R139 ;  /* 0x0000008b008b7308 */ /* 0x000e220000000800 */
[----:B--2---:R-:W-:Y:S01]  /*c070*/  FADD.FTZ R5, R137, R50 ;  /* 0x0000003289057221 */ /* 0x004fe20000010000 */
[-C--:B------:R-:W-:Y:S01]  /*c080*/  FMUL.FTZ R100, R100, R21.reuse ;  /* 0x0000001564647220 */ /* 0x080fe20000410000 */
[-C--:B------:R-:W-:Y:S01]  /*c090*/  FMUL.FTZ R101, R101, R21.reuse ;  /* 0x0000001565657220 */ /* 0x080fe20000410000 */
[-C--:B------:R-:W-:Y:S01]  /*c0a0*/  FMUL.FTZ R104, R104, R21.reuse ;  /* 0x0000001568687220 */ /* 0x080fe20000410000 */
[-C--:B------:R-:W-:Y:S01]  /*c0b0*/  FMUL.FTZ R105, R105, R21.reuse ;  /* 0x0000001569697220 */ /* 0x080fe20000410000 */
[-C--:B------:R-:W-:Y:S01]  /*c0c0*/  FMUL.FTZ R108, R108, R21.reuse ;  /* 0x000000156c6c7220 */ /* 0x080fe20000410000 */
[-C--:B------:R-:W-:Y:S01]  /*c0d0*/  FMUL.FTZ R109, R109, R21.reuse ;  /* 0x000000156d6d7220 */ /* 0x080fe20000410000 */
[----:B------:R-:W2:Y:S01]  /*c0e0*/  MUFU.EX2 R42, R152 ;  /* 0x00000098002a7308 */ /* 0x000ea20000000800 */
[----:B-1----:R-:W-:Y:S01]  /*c0f0*/  FADD.FTZ R18, R32, R5 ;  /* 0x0000000520127221 */ /* 0x002fe20000010000 */
[-C--:B------:R-:W-:Y:S01]  /*c100*/  FMUL.FTZ R112, R112, R21.reuse ;  /* 0x0000001570707220 */ /* 0x080fe20000410000 */
[-C--:B------:R-:W-:Y:S01]  /*c110*/  FMUL.FTZ R113, R113, R21.reuse ;  /* 0x0000001571717220 */ /* 0x080fe20000410000 */
[-C--:B------:R-:W-:Y:S01]  /*c120*/  FMUL.FTZ R116, R116, R21.reuse ;  /* 0x0000001574747220 */ /* 0x080fe20000410000 */
[----:B------:R-:W-:Y:S01]  /*c130*/  FMUL.FTZ R117, R117, R21 ;  /* 0x0000001575757220 */ /* 0x000fe20000410000 */
[----:B------:R-:W-:Y:S01]  /*c140*/  F2FP.BF16.F32.PACK_AB R151, R26, R151 ;  /* 0x000000971a97723e */ /* 0x000fe200000010ff */
[----:B------:R-:W-:Y:S01]  /*c150*/  VIADD R9, R9, 0xffffffff ;  /* 0xffffffff09097836 */ /* 0x000fe20000000000 */
[----:B------:R-:W1:Y:S01]  /*c160*/  MUFU.EX2 R133, R133 ;  /* 0x0000008500857308 */ /* 0x000e620000000800 */
[----:B0-----:R-:W-:Y:S01]  /*c170*/  FADD.FTZ R5, R139, R18 ;  /* 0x000000128b057221 */ /* 0x001fe20000010000 */
[----:B------:R-:W-:Y:S01]  /*c180*/  F2FP.BF16.F32.PACK_AB R145, R30, R145 ;  /* 0x000000911e91723e */ /* 0x000fe200000010ff */
[----:B------:R-:W-:Y:S01]  /*c190*/  IMAD.MOV.U32 R8, RZ, RZ, R6 ;  /* 0x000000ffff087224 */ /* 0x000fe200078e0006 */
[----:B------:R-:W-:Y:S01]  /*c1a0*/  F2FP.BF16.F32.PACK_AB R147, R34, R147 ;  /* 0x000000932293723e */ /* 0x000fe200000010ff */
[----:B------:R-:W-:Y:S01]  /*c1b0*/  IMAD.MOV.U32 R11, RZ, RZ, R10 ;  /* 0x000000ffff0b7224 */ /* 0x000fe200078e000a */
[----:B------:R-:W-:-:S02]  /*c1c0*/  F2FP.BF16.F32.PACK_AB R141, R38, R141 ;  /* 0x0000008d268d723e */ /* 0x000fc400000010ff */
[----:B------:R-:W0:Y:S01]  /*c1d0*/  MUFU.EX2 R40, R40 ;  /* 0x0000002800287308 */ /* 0x000e220000000800 */
[----:B--2---:R-:W-:Y:S01]  /*c1e0*/  FADD.FTZ R18, R42, R5 ;  /* 0x000000052a127221 */ /* 0x004fe20000010000 */
[----:B------:R-:W-:Y:S02]  /*c1f0*/  F2FP.BF16.F32.PACK_AB R143, R24, R143 ;  /* 0x0000008f188f723e */ /* 0x000fe400000010ff */
[----:B------:R-:W-:Y:S02]  /*c200*/  F2FP.BF16.F32.PACK_AB R137, R32, R137 ;  /* 0x000000892089723e */ /* 0x000fe400000010ff */
[----:B------:R-:W-:Y:S02]  /*c210*/  F2FP.BF16.F32.PACK_AB R139, R42, R139 ;  /* 0x0000008b2a8b723e */ /* 0x000fe400000010ff */
        /* <DEDUP_REMOVED lines=41> */
[----:B0-----:R-:W-:Y:S01]  /*c4b0*/  FADD.FTZ R18, R123, R18 ;  /* 0x000000127b127221 */ /* 0x001fe20000010000 */
[C---:B--2---:R-:W-:Y:S01]  /*c4c0*/  FADD.FTZ R5, R49.reuse, R22 ;  /* 0x0000001631057221 */ /* 0x044fe20000010000 */
[----:B------:R-:W-:Y:S02]  /*c4d0*/  F2FP.BF16.F32.PACK_AB R122, R49, R122 ;  /* 0x0000007a317a723e */ /* 0x000fe400000010ff */
[C---:B-1----:R-:W-:Y:S01]  /*c4e0*/  FADD.FTZ R4, R51.reuse, R18 ;  /* 0x0000001233047221 */ /* 0x042fe20000010000 */
[----:B------:R-:W-:Y:S01]  /*c4f0*/  F2FP.BF16.F32.PACK_AB R123, R51, R123 ;  /* 0x0000007b337b723e */ /* 0x000fe200000010ff */
[----:B------:R-:W-:Y:S06]  /*c500*/  @P2 BRA `(.L_x_889) ;  /* 0xffffffd000cc2947 */ /* 0x000fec000383ffff */
.L_x_872:
[----:B------:R-:W-:Y:S06]  /*c510*/  BAR.ARV 0x8, 0x200 ;  /* 0x0208000000007b1d */ /* 0x000fec0000002000 */
[----:B------:R-:W-:Y:S05]  /*c520*/  @!P0 BRA `(.L_x_890) ;  /* 0x0000000000048947 */ /* 0x000fea0003800000 */
[----:B------:R-:W-:Y:S01]  /*c530*/  BPT.TRAP 0x1 ;  /* 0x000000040000795c */ /* 0x000fe20000300000 */
.L_x_890:
[----:B------:R-:W-:Y:S01]  /*c540*/  ULEA UR7, UR4, UR38, 0x3 ;  /* 0x0000002604077291 */ /* 0x000fe2000f8e183f */
[----:B------:R-:W-:-:S05]  /*c550*/  IMAD.U32 R0, RZ, RZ, UR5 ;  /* 0x00000005ff007e24 */ /* 0x000fca000f8e00ff */
[----:B------:R-:W-:-:S04]  /*c560*/  SHF.L.U32 R0, R0, 0x1f, RZ ;  /* 0x0000001f00007819 */ /* 0x000fc800000006ff */
[----:B------:R0:W1:Y:S01]  /*c570*/  SYNCS.PHASECHK.TRANS64.TRYWAIT P2, [UR7+0x16850], R0 ;  /* 0x01685000ff0075a7 */ /* 0x0000620008040147 */
[----:B------:R-:W-:Y:S05]  /*c580*/  @!P0 BRA `(.L_x_891) ;  /* 0x0000000000048947 */ /* 0x000fea0003800000 */
[----:B------:R-:W-:Y:S01]  /*c590*/  BPT.TRAP 0x1 ;  /* 0x000000040000795c */ /* 0x000fe20000300000 */
.L_x_891:
[----:B-1----:R-:W-:Y:S05]  /*c5a0*/  @P2 BRA `(.L_x_892) ;  /* 0x0000000000082947 */ /* 0x002fea0003800000 */
[----:B------:R-:W1:Y:S02]  /*c5b0*/  SYNCS.PHASECHK.TRANS64.TRYWAIT P0, [UR7+0x16850], R0 ;  /* 0x01685000ff0075a7 */ /* 0x000e640008000147 */
[----:B-1----:R-:W-:Y:S05]  /*c5c0*/  @!P0 BRA `(.L_x_893) ;  /* 0x00000054007c8947 */ /* 0x002fea0003800000 */
.L_x_892:
[----:B------:R-:W-:Y:S01]  /*c5d0*/  UIADD3 UR38, UR38, 0x400, URZ ;  /* 0x0000040026267890 */ /* 0x000fe2000fffe03f */
[----:B------:R-:W-:Y:S01]  /*c5e0*/  WARPGROUP.ARRIVE ;  /* 0x00000000000079c5 */ /* 0x000fe20000000000 */
[----:B------:R-:W-:Y:S01]  /*c5f0*/  UMOV UR11, 0x40000040 ;  /* 0x40000040000b7882 */ /* 0x000fe20000000000 */
[----:B01----:R-:W0:Y:S01]  /*c600*/  SHFL.BFLY PT, R0, R5, 0x2, 0x1f ;  /* 0x0c401f0005007f89 */ /* 0x003e2200000e0000 */
[----:B------:R-:W-:Y:S01]  /*c610*/  USHF.R.U32.HI UR38, URZ, 0x4, UR38 ;  /* 0x000000043f267899 */ /* 0x000fe20008011626 */
[----:B------:R-:W-:Y:S02]  /*c620*/  IMAD.U32 R13, RZ, RZ, UR7 ;  /* 0x00000007ff0d7e24 */ /* 0x000fe4000f8e00ff */
[----:B------:R-:W1:Y:S01]  /*c630*/  SHFL.BFLY PT, R3, R4, 0x2, 0x1f ;  /* 0x0c401f0004037f89 */ /* 0x000e6200000e0000 */
[----:B------:R-:W-:Y:S01]  /*c640*/  ULOP3.LUT UR38, UR38, 0x3fff, URZ, 0xc0, !UPT ;  /* 0x00003fff26267892 */ /* 0x000fe2000f8ec03f */
[----:B------:R-:W-:Y:S02]  /*c650*/  @!P1 VIADD R13, R13, 0x16860 ;  /* 0x000168600d0d9836 */ /* 0x000fe40000000000 */
[----:B------:R-:W-:Y:S01]  /*c660*/  IMAD.MOV.U32 R11, RZ, RZ, RZ ;  /* 0x000000ffff0b7224 */ /* 0x000fe200078e00ff */
[----:B------:R-:W-:-:S02]  /*c670*/  ULEA UR4, UR4, UR38, 0xa ;  /* 0x0000002604047291 */ /* 0x000fc4000f8e503f */
[----:B------:R-:W-:Y:S02]  /*c680*/  @!P1 PRMT R13, RZ, 0x654, R13 ;  /* 0x00000654ff0d9816 */ /* 0x000fe4000000000d */
[----:B------:R-:W-:-:S03]  /*c690*/  UIADD3 UR6, UR4, 0x80, URZ ;  /* 0x0000008004067890 */ /* 0x000fc6000fffe03f */
[----:B------:R-:W-:Y:S02]  /*c6a0*/  UMOV UR10, UR4 ;  /* 0x00000004000a7c82 */ /* 0x000fe40008000000 */
[----:B------:R-:W-:Y:S01]  /*c6b0*/  HGMMA.64x64x16.F32.BF16 R88, R148, gdesc[UR8].tnspB, R88, gsb0 ;  /* 0x40e0000894587df0 */ /* 0x000fe20008001858 */
[----:B------:R-:W-:Y:S01]  /*c6c0*/  UMOV UR11, 0x40000040 ;  /* 0x40000040000b7882 */ /* 0x000fe20000000000 */
[----:B------:R-:W-:Y:S01]  /*c6d0*/  UMOV UR10, UR6 ;  /* 0x00000006000a7c82 */ /* 0x000fe20008000000 */
[----:B------:R-:W-:Y:S01]  /*c6e0*/  UIADD3 UR6, UR4, 0x100, URZ ;  /* 0x0000010004067890 */ /* 0x000fe2000fffe03f */
[----:B0-----:R-:W-:Y:S01]  /*c6f0*/  FADD.FTZ R0, R0, R5 ;  /* 0x0000000500007221 */ /* 0x001fe20000010000 */
[----:B-1----:R-:W-:Y:S01]  /*c700*/  FADD.FTZ R8, R3, R4 ;  /* 0x0000000403087221 */ /* 0x002fe20000010000 */
[----:B------:R-:W-:-:S03]  /*c710*/  IMAD.MOV.U32 R4, RZ, RZ, RZ ;  /* 0x000000ffff047224 */ /* 0x000fc600078e00ff */
[----:B------:R-:W0:Y:S04]  /*c720*/  SHFL.BFLY PT, R3, R0, 0x1, 0x1f ;  /* 0x0c201f0000037f89 */ /* 0x000e2800000e0000 */
[----:B------:R-:W1:Y:S01]  /*c730*/  SHFL.BFLY PT, R9, R8, 0x1, 0x1f ;  /* 0x0c201f0008097f89 */ /* 0x000e6200000e0000 */
[----:B0-----:R-:W-:Y:S01]  /*c740*/  FADD.FTZ R14, R0, R3 ;  /* 0x00000003000e7221 */ /* 0x001fe20000010000 */
[----:B------:R-:W-:Y:S02]  /*c750*/  IMAD.MOV.U32 R3, RZ, RZ, -0x800000 ;  /* 0xff800000ff037424 */ /* 0x000fe400078e00ff */
[----:B------:R-:W-:Y:S02]  /*c760*/  IMAD.MOV.U32 R0, RZ, RZ, -0x800000 ;  /* 0xff800000ff007424 */ /* 0x000fe400078e00ff */
[----:B-1----:R-:W-:Y:S01]  /*c770*/  FADD.FTZ R15, R8, R9 ;  /* 0x00000009080f7221 */ /* 0x002fe20000010000 */
[----:B------:R-:W-:-:S04]  /*c780*/  FSETP.NE.FTZ.AND P0, PT, R14, RZ, PT ;  /* 0x000000ff0e00720b */ /* 0x000fc80003f15000 */
[----:B------:R-:W-:-:S09]  /*c790*/  FSETP.NE.FTZ.AND P2, PT, R15, RZ, PT ;  /* 0x000000ff0f00720b */ /* 0x000fd20003f55000 */
[----:B------:R-:W0:Y:S01]  /*c7a0*/  @P0 MUFU.LG2 R9, R14 ;  /* 0x0000000e00090308 */ /* 0x000e220000000c00 */
[----:B------:R-:W-:-:S03]  /*c7b0*/  @P0 FMUL.FTZ R5, R7, 0.69314718246459960938 ;  /* 0x3f31721807050820 */ /* 0x000fc60000410000 */
[----:B------:R-:W-:-:S04]  /*c7c0*/  @P2 FMUL.FTZ R16, R7, 0.69314718246459960938 ;  /* 0x3f31721807102820 */ /* 0x000fc80000410000 */
[----:B------:R-:W1:Y:S08]  /*c7d0*/  @P2 MUFU.LG2 R12, R15 ;  /* 0x0000000f000c2308 */ /* 0x000e700000000c00 */
[----:B------:R-:W2:Y:S01]  /*c7e0*/  @P0 MUFU.RCP R4, R14 ;  /* 0x0000000e00040308 */ /* 0x000ea20000001000 */
[----:B0-----:R-:W-:-:S04]  /*c7f0*/  @P0 FMUL.FTZ R8, R9, 0.69314718246459960938 ;  /* 0x3f31721809080820 */ /* 0x001fc80000410000 */
[----:B------:R-:W-:Y:S01]  /*c800*/  @P0 FFMA.FTZ R3, R5, R6, R8 ;  /* 0x0000000605030223 */ /* 0x000fe20000010008 */
[----:B------:R-:W-:Y:S01]  /*c810*/  PLOP3.LUT P0, PT, PT, PT, PT, 0x8, 0x0 ;  /* 0x000000000000781c */ /* 0x000fe20003f0e170 */
[----:B------:R-:W-:Y:S02]  /*c820*/  WARPGROUP.DEPBAR.LE gsb0, 0x0 ;  /* 0x00008000000079c5 */ /* 0x000fe40000010000 */
[----:B------:R-:W-:Y:S01]  /*c830*/  WARPGROUP.ARRIVE ;  /* 0x00000000000079c5 */ /* 0x000fe20000000000 */
[----:B------:R-:W0:Y:S01]  /*c840*/  @P2 MUFU.RCP R11, R15 ;  /* 0x0000000f000b2308 */ /* 0x000e220000001000 */
[----:B-1----:R-:W-:-:S04]  /*c850*/  @P2 FMUL.FTZ R7, R12, 0.69314718246459960938 ;  /* 0x3f3172180c072820 */ /* 0x002fc80000410000 */
[----:B------:R-:W-:Y:S01]  /*c860*/  HGMMA.64x64x16.F32.BF16 R88, R144, gdesc[UR8].tnspB, R88, gsb0 ;  /* 0x40e0000890587df0 */ /* 0x000fe20008001858 */
[----:B------:R-:W-:Y:S01]  /*c870*/  UMOV UR10, UR6 ;  /* 0x00000006000a7c82 */ /* 0x000fe20008000000 */
[----:B------:R-:W-:Y:S01]  /*c880*/  UMOV UR11, 0x40000040 ;  /* 0x40000040000b7882 */ /* 0x000fe20000000000 */
[----:B------:R-:W-:Y:S01]  /*c890*/  UIADD3 UR6, UR4, 0x180, URZ ;  /* 0x0000018004067890 */ /* 0x000fe2000fffe03f */
[----:B------:R-:W-:Y:S01]  /*c8a0*/  @P2 FFMA.FTZ R0, R16, R10, R7 ;  /* 0x0000000a10002223 */ /* 0x000fe20000010007 */
[----:B------:R-:W-:Y:S02]  /*c8b0*/  WARPGROUP.DEPBAR.LE gsb0, 0x0 ;  /* 0x00008000000079c5 */ /* 0x000fe40000010000 */
[----:B------:R-:W-:-:S06]  /*c8c0*/  WARPGROUP.ARRIVE ;  /* 0x00000000000079c5 */ /* 0x000fcc0000000000 */
[----:B------:R-:W-:Y:S01]  /*c8d0*/  HGMMA.64x64x16.F32.BF16 R88, R140, gdesc[UR8].tnspB, R88, gsb0 ;  /* 0x40e000088c587df0 */ /* 0x000fe20008001858 */
[----:B------:R-:W-:Y:S01]  /*c8e0*/  UMOV UR10, UR6 ;  /* 0x00000006000a7c82 */ /* 0x000fe20008000000 */
[----:B------:R-:W-:Y:S01]  /*c8f0*/  UMOV UR11, 0x40000040 ;  /* 0x40000040000b7882 */ /* 0x000fe20000000000 */
[----:B------:R-:W-:Y:S01]  /*c900*/  UIADD3 UR6, UR4, 0x200, URZ ;  /* 0x0000020004067890 */ /* 0x000fe2000fffe03f */
        /* <DEDUP_REMOVED lines=11> */
[----:B------:R-:W-:Y:S02]  /*c9c0*/  UIADD3 UR6, UR4, 0x300, URZ ;  /* 0x0000030004067890 */ /* 0x000fe4000fffe03f */
[----:B------:R-:W-:Y:S01]  /*c9d0*/  UIADD3 UR4, UR4, 0x380, URZ ;  /* 0x0000038004047890 */ /* 0x000fe2000fffe03f */
[----:B------:R-:W-:Y:S02]  /*c9e0*/  WARPGROUP.DEPBAR.LE gsb0, 0x0 ;  /* 0x00008000000079c5 */ /* 0x000fe40000010000 */
[----:B------:R-:W-:-:S06]  /*c9f0*/  WARPGROUP.ARRIVE ;  /* 0x00000000000079c5 */ /* 0x000fcc0000000000 */
[----:B------:R-:W-:Y:S01]  /*ca00*/  HGMMA.64x64x16.F32.BF16 R88, R128, gdesc[UR8].tnspB, R88, gsb0 ;  /* 0x40e0000880587df0 */ /* 0x000fe20008001858 */
[----:B------:R-:W-:Y:S01]  /*ca10*/  UMOV UR10, UR6 ;  /* 0x00000006000a7c82 */ /* 0x000fe20008000000 */
[----:B------:R-:W-:Y:S01]  /*ca20*/  UMOV UR11, 0x40000040 ;  /* 0x40000040000b7882 */ /* 0x000fe20000000000 */
[----:B------:R-:W-:Y:S02]  /*ca30*/  WARPGROUP.DEPBAR.LE gsb0, 0x0 ;  /* 0x00008000000079c5 */ /* 0x000fe40000010000 */
[----:B------:R-:W-:-:S06]  /*ca40*/  WARPGROUP.ARRIVE ;  /* 0x00000000000079c5 */ /* 0x000fcc0000000000 */
[----:B------:R-:W-:Y:S01]  /*ca50*/  HGMMA.64x64x16.F32.BF16 R88, R124, gdesc[UR8].tnspB, R88, gsb0 ;  /* 0x40e000087c587df0 */ /* 0x000fe20008001858 */
[----:B------:R-:W-:Y:S01]  /*ca60*/  UMOV UR10, UR4 ;  /* 0x00000004000a7c82 */ /* 0x000fe20008000000 */
[----:B------:R-:W-:Y:S01]  /*ca70*/  UMOV UR11, 0x40000040 ;  /* 0x40000040000b7882 */ /* 0x000fe20000000000 */
[----:B------:R-:W-:Y:S02]  /*ca80*/  WARPGROUP.DEPBAR.LE gsb0, 0x0 ;  /* 0x00008000000079c5 */ /* 0x000fe40000010000 */
[----:B------:R-:W-:-:S06]  /*ca90*/  WARPGROUP.ARRIVE ;  /* 0x00000000000079c5 */ /* 0x000fcc0000000000 */
[----:B------:R-:W-:Y:S03]  /*caa0*/  HGMMA.64x64x16.F32.BF16 R88, R120, gdesc[UR8].tnspB, R88, gsb0 ;  /* 0x40e0000878587df0 */ /* 0x000fe60008001858 */
[----:B------:R-:W-:Y:S02]  /*cab0*/  WARPGROUP.DEPBAR.LE gsb0, 0x0 ;  /* 0x00008000000079c5 */ /* 0x000fe40000010000 */
[----:B------:R1:W-:Y:S01]  /*cac0*/  @!P1 SYNCS.ARRIVE.TRANS64.RED.A1T0 RZ, [R13+URZ], RZ ;  /* 0x000000ff0dff99a7 */ /* 0x0003e2000810043f */
[-C--:B--2---:R-:W-:Y:S01]  /*cad0*/  FMUL.FTZ R88, R88, R4.reuse ;  /* 0x0000000458587220 */ /* 0x084fe20000410000 */
        /* <DEDUP_REMOVED lines=31> */
.L_x_823:
[----:B------:R-:W-:Y:S05]  /*ccd0*/  @P0 BRA `(.L_x_894) ;  /* 0x0000000c00c80947 */ /* 0x000fea0003800000 */
[----:B------:R-:W-:Y:S01]  /*cce0*/  VIADD R2, R2, 0xffffff80 ;  /* 0xffffff8002027836 */ /* 0x000fe20000000000 */
[----:B------:R-:W0:Y:S01]  /*ccf0*/  LDC R17, c[0x0][0xbe8] ;  /* 0x0002fa00ff117b82 */ /* 0x000e220000000800 */
[----:B------:R-:W1:Y:S01]  /*cd00*/  S2R R19, SR_CTAID.X ;  /* 0x0000000000137919 */ /* 0x000e620000002500 */
[----:B------:R-:W-:Y:S02]  /*cd10*/  USHF.R.S32.HI UR7, URZ, 0x1f, UR36 ;  /* 0x0000001f3f077899 */ /* 0x000fe40008011424 */
[----:B------:R-:W-:Y:S01]  /*cd20*/  IMAD R16, RZ, RZ, -UR36 ;  /* 0x80000024ff107e24 */ /* 0x000fe2000f8e02ff */
[----:B------:R-:W-:Y:S01]  /*cd30*/  SHF.R.S32.HI R5, RZ, 0x1f, R2 ;  /* 0x0000001fff057819 */ /* 0x000fe20000011402 */
[----:B------:R-:W-:Y:S01]  /*cd40*/  ULDC.64 UR8, c[0x0][0xbd0] ;  /* 0x0002f40000087ab9 */ /* 0x000fe20000000a00 */
[----:B------:R-:W-:Y:S01]  /*cd50*/  BSSY B0, `(.L_x_895) ;  /* 0x00000b6000007945 */ /* 0x000fe20003800000 */
[----:B------:R-:W-:Y:S01]  /*cd60*/  UIMAD UR6, UR7, UR8, URZ ;  /* 0x00000008070672a4 */ /* 0x000fe2000f8e023f */
[CC--:B------:R-:W-:Y:S01]  /*cd70*/  LEA.HI R4, R5.reuse, R2.reuse, RZ, 0x7 ;  /* 0x0000000205047211 */ /* 0x0c0fe200078f38ff */
[----:B------:R-:W2:Y:S01]  /*cd80*/  S2UR UR12, SR_CTAID.Z ;  /* 0x00000000000c79c3 */ /* 0x000ea20000002700 */
[----:B------:R-:W-:Y:S01]  /*cd90*/  LEA.HI R8, R5, R2, RZ, 0x2 ;  /* 0x0000000205087211 */ /* 0x000fe200078f10ff */
[----:B------:R-:W-:Y:S01]  /*cda0*/  UIMAD.WIDE.U32 UR4, UR36, UR8, URZ ;  /* 0x00000008240472a5 */ /* 0x000fe2000f8e003f */
[----:B------:R-:W-:Y:S01]  /*cdb0*/  LOP3.LUT R7, R4, 0xffffff80, RZ, 0xc0, !PT ;  /* 0xffffff8004077812 */ /* 0x000fe200078ec0ff */
[----:B------:R-:W-:Y:S01]  /*cdc0*/  UIMAD UR6, UR36, UR9, UR6 ;  /* 0x00000009240672a4 */ /* 0x000fe2000f8e0206 */
[----:B------:R-:W-:-:S02]  /*cdd0*/  SHF.R.S32.HI R4, RZ, 0x7, R4 ;  /* 0x00000007ff047819 */ /* 0x000fc40000011404 */
[----:B------:R-:W-:Y:S01]  /*cde0*/  LOP3.LUT R13, R8, 0xfffffffc, RZ, 0xc0, !PT ;  /* 0xfffffffc080d7812 */ /* 0x000fe200078ec0ff */
[----:B------:R-:W-:Y:S01]  /*cdf0*/  IMAD.IADD R22, R2, 0x1, -R7 ;  /* 0x0000000102167824 */ /* 0x000fe200078e0a07 */
[----:B------:R-:W3:Y:S01]  /*ce00*/  S2UR UR11, SR_CTAID.Y ;  /* 0x00000000000b79c3 */ /* 0x000ee20000002600 */
[----:B------:R-:W-:Y:S01]  /*ce10*/  IMAD.HI R5, R4, 0x55555556, RZ ;  /* 0x5555555604057827 */ /* 0x000fe200078e02ff */
[----:B------:R-:W-:Y:S02]  /*ce20*/  UIADD3 UR6, UR5, UR6, URZ ;  /* 0x0000000605067290 */ /* 0x000fe4000fffe03f */
[----:B------:R-:W-:Y:S01]  /*ce30*/  SHF.R.S32.HI R9, RZ, 0x1f, R22 ;  /* 0x0000001fff097819 */ /* 0x000fe20000011416 */
[----:B------:R-:W-:-:S03]  /*ce40*/  IMAD.IADD R13, R2, 0x1, -R13 ;  /* 0x00000001020d7824 */ /* 0x000fc600078e0a0d */
[----:B------:R-:W-:Y:S01]  /*ce50*/  BAR.SYNC.DEFER_BLOCKING 0x1, 0x180 ;  /* 0x0046000000007b1d */ /* 0x000fe20000010000 */
[----:B0-----:R-:W-:Y:S02]  /*ce60*/  ISETP.NE.AND P0, PT, R17, 0x1, PT ;  /* 0x000000011100780c */ /* 0x001fe40003f05270 */
[----:B------:R-:W-:Y:S02]  /*ce70*/  LEA.HI R23, R9, R22, RZ, 0x2 ;  /* 0x0000001609177211 */ /* 0x000fe400078f10ff */
[----:B------:R-:W-:-:S03]  /*ce80*/  LEA.HI R5, R5, R5, RZ, 0x1 ;  /* 0x0000000505057211 */ /* 0x000fc600078f08ff */
[----:B------:R-:W3:Y:S01]  /*ce90*/  LDC R21, c[0x0][0xc50] ;  /* 0x00031400ff157b82 */ /* 0x000ee20000000800 */
[--C-:B------:R-:W-:Y:S01]  /*cea0*/  SHF.R.S32.HI R6, RZ, 0x2, R23.reuse ;  /* 0x00000002ff067819 */ /* 0x100fe20000011417 */
[----:B------:R-:W-:Y:S01]  /*ceb0*/  ULDC.64 UR8, c[0x0][0xb38] ;  /* 0x0002ce0000087ab9 */ /* 0x000fe20000000a00 */
[----:B------:R-:W-:Y:S01]  /*cec0*/  SHF.R.S32.HI R7, RZ, 0x1f, R23 ;  /* 0x0000001fff077819 */ /* 0x000fe20000011417 */
[----:B--2---:R-:W-:Y:S01]  /*ced0*/  USHF.R.S32.HI UR10, URZ, 0x1f, UR12 ;  /* 0x0000001f3f0a7899 */ /* 0x004fe2000801140c */
[----:B------:R-:W-:Y:S01]  /*cee0*/  LEA.HI R9, R9, R22, RZ, 0x5 ;  /* 0x0000001609097211 */ /* 0x000fe200078f28ff */
[----:B------:R-:W-:Y:S01]  /*cef0*/  UIMAD UR7, UR7, UR8, URZ ;  /* 0x00000008070772a4 */ /* 0x000fe2000f8e023f */
[----:B------:R-:W-:Y:S01]  /*cf00*/  LEA.HI R7, R7, R6, RZ, 0x3 ;  /* 0x0000000607077211 */ /* 0x000fe200078f18ff */
[----:B------:R-:W0:Y:S01]  /*cf10*/  LDC.64 R14, c[0x0][0xb40] ;  /* 0x0002d000ff0e7b82 */ /* 0x000e220000000a00 */
[----:B------:R-:W-:Y:S02]  /*cf20*/  SHF.R.S32.HI R9, RZ, 0x5, R9 ;  /* 0x00000005ff097819 */ /* 0x000fe40000011409 */
[----:B------:R-:W-:Y:S01]  /*cf30*/  LOP3.LUT R11, R7, 0xfffffff8, RZ, 0xc0, !PT ;  /* 0xfffffff8070b7812 */ /* 0x000fe200078ec0ff */
[----:B------:R-:W-:Y:S01]  /*cf40*/  IMAD R7, R5, -0x3, R4 ;  /* 0xfffffffd05077824 */ /* 0x000fe200078e0204 */
[----:B------:R-:W-:Y:S01]  /*cf50*/  LEA.HI R4, R13, R13, RZ, 0x1 ;  /* 0x0000000d0d047211 */ /* 0x000fe200078f08ff */
[----:B------:R-:W-:Y:S01]  /*cf60*/  IMAD.U32 R5, RZ, RZ, UR5 ;  /* 0x00000005ff057e24 */ /* 0x000fe2000f8e00ff */
[----:B------:R-:W-:Y:S01]  /*cf70*/  LOP3.LUT R23, R23, 0x7ffffffc, RZ, 0xc0, !PT ;  /* 0x7ffffffc17177812 */ /* 0x000fe200078ec0ff */
[----:B------:R-:W-:Y:S01]  /*cf80*/  IMAD.IADD R2, R6, 0x1, -R11 ;  /* 0x0000000106027824 */ /* 0x000fe200078e0a0b */
[----:B------:R-:W-:Y:S01]  /*cf90*/  LOP3.LUT R4, R4, 0x1ffffffe, RZ, 0xc0, !PT ;  /* 0x1ffffffe04047812 */ /* 0x000fe200078ec0ff */
[----:B------:R-:W2:Y:S01]  /*cfa0*/  LDC.64 R10, c[0x0][0xbd8] ;  /* 0x0002f600ff0a7b82 */ /* 0x000ea20000000a00 */
[----:B------:R-:W-:Y:S01]  /*cfb0*/  IMAD.U32 R5, RZ, RZ, UR6 ;  /* 0x00000006ff057e24 */ /* 0x000fe2000f8e00ff */
[----:B------:R-:W-:Y:S01]  /*cfc0*/  UIMAD UR6, UR36, UR9, UR7 ;  /* 0x00000009240672a4 */ /* 0x000fe2000f8e0207 */
[----:B------:R-:W-:-:S02]  /*cfd0*/  IMAD R2, R9, 0x10, R2 ;  /* 0x0000001009027824 */ /* 0x000fc400078e0202 */
[----:B------:R-:W-:Y:S02]  /*cfe0*/  IMAD.IADD R25, R13, 0x1, -R4 ;  /* 0x000000010d197824 */ /* 0x000fe400078e0a04 */
[----:B------:R-:W-:Y:S01]  /*cff0*/  IMAD R2, R7, 0x40, R2 ;  /* 0x0000004007027824 */ /* 0x000fe200078e0202 */
[----:B------:R-:W4:Y:S01]  /*d000*/  @P0 LDC R9, c[0x0][0xbec] ;  /* 0x0002fb00ff090b82 */ /* 0x000f220000000800 */
[----:B------:R-:W-:Y:S01]  /*d010*/  IMAD.U32 R4, RZ, RZ, UR4 ;  /* 0x00000004ff047e24 */ /* 0x000fe2000f8e00ff */
[----:B------:R-:W-:Y:S01]  /*d020*/  UIMAD.WIDE.U32 UR4, UR36, UR8, URZ ;  /* 0x00000008240472a5 */ /* 0x000fe2000f8e003f */
[--C-:B------:R-:W-:Y:S02]  /*d030*/  IMAD R6, R25, 0x8, R2.reuse ;  /* 0x0000000819067824 */ /* 0x100fe400078e0202 */
[----:B---3--:R-:W-:Y:S01]  /*d040*/  IMAD R21, R21, R16, UR11 ;  /* 0x0000000b15157e24 */ /* 0x008fe2000f8e0210 */
[----:B------:R-:W-:Y:S01]  /*d050*/  UIADD3 UR6, UR5, UR6, URZ ;  /* 0x0000000605067290 */ /* 0x000fe2000fffe03f */
[----:B0-----:R-:W-:Y:S01]  /*d060*/  IMAD R12, R14, UR10, RZ ;  /* 0x0000000a0e0c7c24 */ /* 0x001fe2000f8e02ff */
[----:B------:R-:W0:Y:S01]  /*d070*/  @P0 LDC R13, c[0x0][0xbf0] ;  /* 0x0002fc00ff0d0b82 */ /* 0x000e220000000800 */
[----:B------:R-:W-:Y:S01]  /*d080*/  IMAD.U32 R7, RZ, RZ, UR5 ;  /* 0x00000005ff077e24 */ /* 0x000fe2000f8e00ff */
[----:B------:R-:W-:Y:S01]  /*d090*/  ULDC.64 UR8, c[0x0][0xb28] ;  /* 0x0002ca0000087ab9 */ /* 0x000fe20000000a00 */
[----:B-1----:R-:W-:-:S02]  /*d0a0*/  IMAD R2, R19, 0xc0, R2 ;  /* 0x000000c013027824 */ /* 0x002fc400078e0202 */
[----:B------:R-:W-:Y:S01]  /*d0b0*/  IMAD.U32 R7, RZ, RZ, UR6 ;  /* 0x00000006ff077e24 */ /* 0x000fe2000f8e00ff */
[----:B------:R-:W-:Y:S01]  /*d0c0*/  ULDC.64 UR6, c[0x0][0xb48] ;  /* 0x0002d20000067ab9 */ /* 0x000fe20000000a00 */
[----:B------:R-:W-:Y:S01]  /*d0d0*/  VIADD R16, R2, 0x8 ;  /* 0x0000000802107836 */ /* 0x000fe20000000000 */
[----:B------:R-:W1:Y:S01]  /*d0e0*/  @P0 LDC R27, c[0x0][0xbec] ;  /* 0x0002fb00ff1b0b82 */ /* 0x000e620000000800 */
[C---:B--2---:R-:W-:Y:S02]  /*d0f0*/  IMAD R8, R10.reuse, UR10, RZ ;  /* 0x0000000a0a087c24 */ /* 0x044fe4000f8e02ff */
[----:B------:R-:W-:-:S04]  /*d100*/  IMAD.WIDE.U32 R4, R10, UR12, R4 ;  /* 0x0000000c0a047c25 */ /* 0x000fc8000f8e0004 */
[----:B------:R-:W-:Y:S01]  /*d110*/  IMAD R11, R11, UR12, R8 ;  /* 0x0000000c0b0b7c24 */ /* 0x000fe2000f8e0208 */
[----:B------:R-:W2:Y:S01]  /*d120*/  @P0 LDC R18, c[0x0][0xbf0] ;  /* 0x0002fc00ff120b82 */ /* 0x000ea20000000800 */
[----:B------:R-:W-:Y:S02]  /*d130*/  IMAD R8, R19, 0xc0, R6 ;  /* 0x000000c013087824 */ /* 0x000fe400078e0206 */
[----:B------:R-:W-:Y:S01]  /*d140*/  IMAD.U32 R6, RZ, RZ, UR4 ;  /* 0x00000004ff067e24 */ /* 0x000fe2000f8e00ff */
[----:B------:R-:W-:Y:S01]  /*d150*/  ULDC.64 UR4, c[0x0][0xbe0] ;  /* 0x0002f80000047ab9 */ /* 0x000fe20000000a00 */
[----:B----4-:R-:W-:-:S04]  /*d160*/  @P0 IMAD.HI.U32 R10, R8, R9, RZ ;  /* 0x00000009080a0227 */ /* 0x010fc800078e00ff */
[----:B------:R-:W-:Y:S01]  /*d170*/  IMAD.MOV.U32 R9, RZ, RZ, R8 ;  /* 0x000000ffff097224 */ /* 0x000fe200078e0008 */
[----:B0-----:R-:W-:Y:S01]  /*d180*/  @P0 SHF.R.U32.HI R9, RZ, R13, R10 ;  /* 0x0000000dff090219 */ /* 0x001fe2000001160a */
[----:B------:R-:W-:Y:S01]  /*d190*/  IMAD R13, R15, UR12, R12 ;  /* 0x0000000c0f0d7c24 */ /* 0x000fe2000f8e020c */
[----:B------:R-:W-:Y:S01]  /*d1a0*/  SHF.R.S32.HI R12, RZ, 0x1f, R21 ;  /* 0x0000001fff0c7819 */ /* 0x000fe20000011415 */
[----:B------:R-:W-:-:S04]  /*d1b0*/  IMAD.WIDE.U32 R6, R14, UR12, R6 ;  /* 0x0000000c0e067c25 */ /* 0x000fc8000f8e0006 */
[----:B------:R-:W-:Y:S02]  /*d1c0*/  IMAD.IADD R5, R5, 0x1, R11 ;  /* 0x0000000105057824 */ /* 0x000fe400078e020b */
[----:B-1----:R-:W-:-:S04]  /*d1d0*/  @P0 IMAD.HI.U32 R27, R8, R27, RZ ;  /* 0x0000001b081b0227 */ /* 0x002fc800078e00ff */
[----:B------:R-:W-:Y:S02]  /*d1e0*/  IMAD.IADD R7, R7, 0x1, R13 ;  /* 0x0000000107077824 */ /* 0x000fe400078e020d */
[----:B------:R-:W-:Y:S02]  /*d1f0*/  IMAD R13, R12, UR6, RZ ;  /* 0x000000060c0d7c24 */ /* 0x000fe4000f8e02ff */
[----:B------:R-:W-:-:S04]  /*d200*/  IMAD.WIDE.U32 R4, R21, UR4, R4 ;  /* 0x0000000415047c25 */ /* 0x000fc8000f8e0004 */
[----:B------:R-:W-:Y:S01]  /*d210*/  IMAD.MOV.U32 R11, RZ, RZ, R8 ;  /* 0x000000ffff0b7224 */ /* 0x000fe200078e0008 */
[----:B--2---:R-:W-:Y:S01]  /*d220*/  @P0 SHF.R.U32.HI R11, RZ, R18, R27 ;  /* 0x00000012ff0b0219 */ /* 0x004fe2000001161b */
        /* <DEDUP_REMOVED lines=20> */
[----:B------:R-:W0:Y:S01]  /*d370*/  S2UR UR5, SR_CgaCtaId ;  /* 0x00000000000579c3 */ /* 0x000e220000008800 */
[----:B------:R-:W-:-:S02]  /*d380*/  UMOV UR4, 0x400 ;  /* 0x0000040000047882 */ /* 0x000fc40000000000 */
[----:B------:R-:W-:Y:S02]  /*d390*/  IMAD R8, R8, UR6, RZ ;  /* 0x0000000608087c24 */ /* 0x000fe4000f8e02ff */
        /* <DEDUP_REMOVED lines=9> */
[----:B------:R-:W-:Y:S02]  /*d430*/  ULDC UR6, c[0x0][0xa88] ;  /* 0x0002a20000067ab9 */ /* 0x000fe40000000800 */
[----:B------:R-:W-:Y:S01]  /*d440*/  IMAD.IADD R9, R5, 0x1, R11 ;  /* 0x0000000105097824 */ /* 0x000fe200078e020b */
[----:B------:R-:W-:Y:S01]  /*d450*/  LEA R18, P1, R6, UR8, 0x2 ;  /* 0x0000000806127c11 */ /* 0x000fe2000f8210ff */
[----:B------:R-:W-:Y:S01]  /*d460*/  IMAD.IADD R5, R7, 0x1, R15 ;  /* 0x0000000107057824 */ /* 0x000fe200078e020f */
[----:B0-----:R-:W-:Y:S01]  /*d470*/  ULEA UR4, UR5, UR4, 0x18 ;  /* 0x0000000405047291 */ /* 0x001fe2000f8ec03f */
[----:B------:R-:W-:Y:S01]  /*d480*/  IMAD R17, R17, UR6, RZ ;  /* 0x0000000611117c24 */ /* 0x000fe2000f8e02ff */
[----:B------:R-:W-:Y:S01]  /*d490*/  LEA.HI.X R9, R4, UR7, R9, 0x2, P0 ;  /* 0x0000000704097c11 */ /* 0x000fe200080f1409 */
[----:B------:R-:W-:Y:S01]  /*d4a0*/  IMAD.IADD R19, R22, 0x1, -R23 ;  /* 0x0000000116137824 */ /* 0x000fe200078e0a17 */
[----:B------:R-:W-:Y:S01]  /*d4b0*/  LEA.HI.X R20, R6, UR9, R5, 0x2, P1 ;  /* 0x0000000906147c11 */ /* 0x000fe200088f1405 */
[----:B------:R-:W-:Y:S01]  /*d4c0*/  SHFL.IDX PT, R4, R8, RZ, 0x1c1f ;  /* 0x001c1fff08047589 */ /* 0x000fe200000e0000 */
[----:B------:R-:W-:Y:S01]  /*d4d0*/  LOP3.LUT P0, RZ, R22, 0x3, RZ, 0xc0, !PT ;  /* 0x0000000316ff7812 */ /* 0x000fe2000780c0ff */
[----:B------:R-:W-:Y:S01]  /*d4e0*/  UIADD3 UR4, UR4, 0x16820, URZ ;  /* 0x0001682004047890 */ /* 0x000fe2000fffe03f */
[CC--:B------:R-:W-:Y:S01]  /*d4f0*/  ISETP.GE.AND P2, PT, R2.reuse, R17.reuse, PT ;  /* 0x000000110200720c */ /* 0x0c0fe20003f46270 */
[----:B------:R-:W0:Y:S01]  /*d500*/  SHFL.IDX PT, R5, R9, RZ, 0x1c1f ;  /* 0x001c1fff09057589 */ /* 0x000e2200000e0000 */
[-C--:B------:R-:W-:Y:S01]  /*d510*/  ISETP.GE.OR P1, PT, R2, R17.reuse, P0 ;  /* 0x000000110200720c */ /* 0x080fe20000726670 */
[----:B------:R-:W-:Y:S01]  /*d520*/  UPRMT UR4, URZ, 0x654, UR4 ;  /* 0x000006543f047896 */ /* 0x000fe20008000004 */
[----:B------:R-:W-:Y:S01]  /*d530*/  ISETP.GE.OR P0, PT, R16, R17, P0 ;  /* 0x000000111000720c */ /* 0x000fe20000706670 */
[----:B------:R-:W-:Y:S01]  /*d540*/  SHFL.IDX PT, R6, R8, 0x1, 0x1c1f ;  /* 0x003c1f0008067f89 */ /* 0x000fe200000e0000 */
[----:B------:R-:W-:-:S03]  /*d550*/  IMAD.SHL.U32 R19, R19, 0x2, RZ ;  /* 0x0000000213137824 */ /* 0x000fc600078e00ff */
[----:B------:R-:W1:Y:S03]  /*d560*/  SHFL.IDX PT, R7, R9, 0x1, 0x1c1f ;  /* 0x003c1f0009077f89 */ /* 0x000e6600000e0000 */
[----:B------:R-:W-:Y:S01]  /*d570*/  SYNCS.ARRIVE.TRANS64.RED.A1T0 RZ, [UR4], RZ ;  /* 0x000000ffffff79a7 */ /* 0x000fe20008100404 */
[----:B------:R2:W3:Y:S04]  /*d580*/  SHFL.IDX PT, R14, R18, RZ, 0x1c1f ;  /* 0x001c1fff120e7589 */ /* 0x0004e800000e0000 */
[----:B------:R2:W4:Y:S04]  /*d590*/  SHFL.IDX PT, R15, R20, RZ, 0x1c1f ;  /* 0x001c1fff140f7589 */ /* 0x00052800000e0000 */
[----:B0-----:R2:W-:Y:S04]  /*d5a0*/  @!P1 ST.E desc[UR48][R4.64], R3 ;  /* 0x0000000304009985 */ /* 0x0015e8000c101930 */
[----:B-1----:R2:W-:Y:S01]  /*d5b0*/  @!P0 ST.E desc[UR48][R6.64], R0 ;  /* 0x0000000006008985 */ /* 0x0025e2000c101930 */
[----:B------:R-:W-:Y:S05]  /*d5c0*/  @P2 BRA `(.L_x_896) ;  /* 0x0000000000b82947 */ /* 0x000fea0003800000 */
[----:B------:R-:W-:Y:S01]  /*d5d0*/  ULDC UR4, c[0x0][0xac8] ;  /* 0x0002b20000047ab9 */ /* 0x000fe20000000800 */
[C---:B--2---:R-:W-:Y:S01]  /*d5e0*/  VIADD R0, R19.reuse, 0x8 ;  /* 0x0000000813007836 */ /* 0x044fe20000000000 */
        /* <DEDUP_REMOVED lines=11> */
[----:B---34-:R-:W-:Y:S01]  /*d6a0*/  @!P0 IMAD.WIDE R2, R19, 0x4, R14 ;  /* 0x0000000413028825 */ /* 0x018fe200078e020e */
[----:B------:R-:W-:-:S02]  /*d6b0*/  ISETP.GE.AND P5, PT, R9, UR4, PT ;  /* 0x0000000409007c0c */ /* 0x000fc4000bfa6270 */
[----:B------:R-:W-:Y:S02]  /*d6c0*/  ISETP.GE.AND P6, PT, R11, UR4, PT ;  /* 0x000000040b007c0c */ /* 0x000fe4000bfc6270 */
[----:B------:R0:W-:Y:S01]  /*d6d0*/  @!P0 ST.E.64 desc[UR48][R2.64], R88 ;  /* 0x0000005802008985 */ /* 0x0001e2000c101b30 */
[----:B------:R-:W-:Y:S02]  /*d6e0*/  ISETP.GE.AND P0, PT, R0, UR4, PT ;  /* 0x0000000400007c0c */ /* 0x000fe4000bf06270 */
[----:B------:R-:W-:Y:S02]  /*d6f0*/  @!P1 LEA.HI R4, R4, R4, RZ, 0x1 ;  /* 0x0000000404049211 */ /* 0x000fe400078f08ff */
[----:B------:R-:W-:Y:S02]  /*d700*/  @!P3 LEA.HI R6, R6, R6, RZ, 0x1 ;  /* 0x000000060606b211 */ /* 0x000fe400078f08ff */
[----:B------:R-:W-:Y:S02]  /*d710*/  @!P4 LEA.HI R8, R7, R7, RZ, 0x1 ;  /* 0x000000070708c211 */ /* 0x000fe400078f08ff */
[----:B------:R-:W-:-:S02]  /*d720*/  @!P5 LEA.HI R10, R9, R9, RZ, 0x1 ;  /* 0x00000009090ad211 */ /* 0x000fc400078f08ff */
[----:B------:R-:W-:Y:S02]  /*d730*/  @!P6 LEA.HI R12, R11, R11, RZ, 0x1 ;  /* 0x0000000b0b0ce211 */ /* 0x000fe400078f08ff */
[----:B------:R-:W-:Y:S02]  /*d740*/  @!P3 LOP3.LUT R9, R6, 0xfffffffe, RZ, 0xc0, !PT ;  /* 0xfffffffe0609b812 */ /* 0x000fe400078ec0ff */
[----:B------:R-:W-:Y:S02]  /*d750*/  @!P0 LEA.HI R0, R0, R0, RZ, 0x1 ;  /* 0x0000000000008211 */ /* 0x000fe400078f08ff */
[----:B0-----:R-:W-:Y:S02]  /*d760*/  @!P2 LEA.HI R2, R5, R5, RZ, 0x1 ;  /* 0x000000050502a211 */ /* 0x001fe400078f08ff */
[----:B------:R-:W-:Y:S02]  /*d770*/  @!P0 LOP3.LUT R3, R0, 0xfffffffe, RZ, 0xc0, !PT ;  /* 0xfffffffe00038812 */ /* 0x000fe400078ec0ff */
[----:B------:R-:W-:-:S02]  /*d780*/  @!P1 LOP3.LUT R5, R4, 0xfffffffe, RZ, 0xc0, !PT ;  /* 0xfffffffe04059812 */ /* 0x000fc400078ec0ff */
[----:B------:R-:W-:Y:S01]  /*d790*/  @!P2 LOP3.LUT R7, R2, 0xfffffffe, RZ, 0xc0, !PT ;  /* 0xfffffffe0207a812 */ /* 0x000fe200078ec0ff */
[--C-:B------:R-:W-:Y:S01]  /*d7a0*/  @!P0 IMAD.WIDE R2, R3, 0x4, R14.reuse ;  /* 0x0000000403028825 */ /* 0x100fe200078e020e */
[----:B------:R-:W-:Y:S02]  /*d7b0*/  @!P4 LOP3.LUT R11, R8, 0xfffffffe, RZ, 0xc0, !PT ;  /* 0xfffffffe080bc812 */ /* 0x000fe400078ec0ff */
[----:B------:R-:W-:Y:S01]  /*d7c0*/  @!P5 LOP3.LUT R13, R10, 0xfffffffe, RZ, 0xc0, !PT ;  /* 0xfffffffe0a0dd812 */ /* 0x000fe200078ec0ff */
[--C-:B------:R-:W-:Y:S01]  /*d7d0*/  @!P1 IMAD.WIDE R4, R5, 0x4, R14.reuse ;  /* 0x0000000405049825 */ /* 0x100fe200078e020e */
[----:B------:R-:W-:Y:S01]  /*d7e0*/  @!P6 LOP3.LUT R21, R12, 0xfffffffe, RZ, 0xc0, !PT ;  /* 0xfffffffe0c15e812 */ /* 0x000fe200078ec0ff */
[----:B------:R0:W-:Y:S02]  /*d7f0*/  @!P0 ST.E.64 desc[UR48][R2.64], R92 ;  /* 0x0000005c02008985 */ /* 0x0001e4000c101b30 */
[--C-:B------:R-:W-:Y:S02]  /*d800*/  @!P2 IMAD.WIDE R6, R7, 0x4, R14.reuse ;  /* 0x000000040706a825 */ /* 0x100fe400078e020e */
        /* <DEDUP_REMOVED lines=8> */
[----:B------:R0:W-:Y:S04]  /*d890*/  @!P5 ST.E.64 desc[UR48][R12.64], R112 ;  /* 0x000000700c00d985 */ /* 0x0001e8000c101b30 */
[----:B------:R0:W-:Y:S02]  /*d8a0*/  @!P6 ST.E.64 desc[UR48][R14.64], R116 ;  /* 0x000000740e00e985 */ /* 0x0001e4000c101b30 */
.L_x_896:
[----:B------:R-:W-:Y:S05]  /*d8b0*/  BSYNC B0 ;  /* 0x0000000000007941 */ /* 0x000fea0003800000 */
.L_x_895:
[----:B------:R-:W-:Y:S01]  /*d8c0*/  ISETP.GE.AND P0, PT, R16, R17, PT ;  /* 0x000000111000720c */ /* 0x000fe20003f06270 */
[----:B0-----:R0:W1:Y:S04]  /*d8d0*/  SHFL.IDX PT, R13, R20, 0x1, 0x1c1f ;  /* 0x003c1f00140d7f89 */ /* 0x00106800000e0000 */
[----:B------:R0:W0:Y:S08]  /*d8e0*/  SHFL.IDX PT, R12, R18, 0x1, 0x1c1f ;  /* 0x003c1f00120c7f89 */ /* 0x00003000000e0000 */
[----:B------:R-:W-:Y:S05]  /*d8f0*/  @P0 BRA `(.L_x_815) ;  /* 0x0000003c00e80947 */ /* 0x000fea0003800000 */
[C---:B--2---:R-:W-:Y:S01]  /*d900*/  VIADD R0, R19.reuse, 0x8 ;  /* 0x0000000813007836 */ /* 0x044fe20000000000 */
[----:B------:R-:W-:Y:S01]  /*d910*/  ULDC UR4, c[0x0][0xac8] ;  /* 0x0002b20000047ab9 */ /* 0x000fe20000000800 */
[C---:B------:R-:W-:Y:S01]  /*d920*/  VIADD R6, R19.reuse, 0x10 ;  /* 0x0000001013067836 */ /* 0x040fe20000000000 */
[C---:B------:R-:W-:Y:S01]  /*d930*/  ISETP.GE.AND P0, PT, R19.reuse, UR4, PT ;  /* 0x0000000413007c0c */ /* 0x040fe2000bf06270 */
[C---:B------:R-:W-:Y:S01]  /*d940*/  VIADD R7, R19.reuse, 0x18 ;  /* 0x0000001813077836 */ /* 0x040fe20000000000 */
[----:B------:R-:W-:Y:S01]  /*d950*/  ISETP.GE.AND P1, PT, R0, UR4, PT ;  /* 0x0000000400007c0c */ /* 0x000fe2000bf26270 */
[C---:B------:R-:W-:Y:S01]  /*d960*/  VIADD R8, R19.reuse, 0x20 ;  /* 0x0000002013087836 */ /* 0x040fe20000000000 */
[----:B------:R-:W-:Y:S01]  /*d970*/  ISETP.GE.AND P2, PT, R6, UR4, PT ;  /* 0x0000000406007c0c */ /* 0x000fe2000bf46270 */
[----:B------:R-:W-:Y:S01]  /*d980*/  VIADD R9, R19, 0x28 ;  /* 0x0000002813097836 */ /* 0x000fe20000000000 */
[----:B------:R-:W-:Y:S01]  /*d990*/  ISETP.GE.AND P3, PT, R7, UR4, PT ;  /* 0x0000000407007c0c */ /* 0x000fe2000bf66270 */
[----:B------:R-:W-:Y:S01]  /*d9a0*/  VIADD R11, R19, 0x30 ;  /* 0x00000030130b7836 */ /* 0x000fe20000000000 */
[----:B------:R-:W-:-:S02]  /*d9b0*/  ISETP.GE.AND P4, PT, R8, UR4, PT ;  /* 0x0000000408007c0c */ /* 0x000fc4000bf86270 */
[----:B------:R-:W-:Y:S02]  /*d9c0*/  ISETP.GE.AND P5, PT, R9, UR4, PT ;  /* 0x0000000409007c0c */ /* 0x000fe4000bfa6270 */
[----:B------:R-:W-:Y:S01]  /*d9d0*/  ISETP.GE.AND P6, PT, R11, UR4, PT ;  /* 0x000000040b007c0c */ /* 0x000fe2000bfc6270 */
[C---:B01----:R-:W-:Y:S02]  /*d9e0*/  @!P0 IMAD.WIDE R2, R19.reuse, 0x4, R12 ;  /* 0x0000000413028825 */ /* 0x043fe400078e020c */
[----:B------:R-:W-:Y:S02]  /*d9f0*/  @!P1 LEA.HI R0, R0, R0, RZ, 0x1 ;  /* 0x0000000000009211 */ /* 0x000fe400078f08ff */
[----:B------:R-:W-:Y:S01]  /*da00*/  @!P2 LEA.HI R6, R6, R6, RZ, 0x1 ;  /* 0x000000060606a211 */ /* 0x000fe200078f08ff */
[----:B------:R0:W-:Y:S01]  /*da10*/  @!P0 ST.E.64 desc[UR48][R2.64], R90 ;  /* 0x0000005a02008985 */ /* 0x0001e2000c101b30 */
[----:B------:R-:W-:Y:S01]  /*da20*/  @!P1 LOP3.LUT R5, R0, 0xfffffffe, RZ, 0xc0, !PT ;  /* 0xfffffffe00059812 */ /* 0x000fe200078ec0ff */
[----:B------:R-:W-:Y:S01]  /*da30*/  VIADD R19, R19, 0x38 ;  /* 0x0000003813137836 */ /* 0x000fe20000000000 */
[----:B------:R-:W-:-:S02]  /*da40*/  @!P3 LEA.HI R0, R7, R7, RZ, 0x1 ;  /* 0x000000070700b211 */ /* 0x000fc400078f08ff */
[----:B------:R-:W-:Y:S01]  /*da50*/  @!P4 LEA.HI R8, R8, R8, RZ, 0x1 ;  /* 0x000000080808c211 */ /* 0x000fe200078f08ff */
[--C-:B------:R-:W-:Y:S01]  /*da60*/  @!P1 IMAD.WIDE R4, R5, 0x4, R12.reuse ;  /* 0x0000000405049825 */ /* 0x100fe200078e020c */
[----:B------:R-:W-:Y:S02]  /*da70*/  @!P5 LEA.HI R10, R9, R9, RZ, 0x1 ;  /* 0x00000009090ad211 */ /* 0x000fe400078f08ff */
[----:B---3--:R-:W-:Y:S02]  /*da80*/  @!P6 LEA.HI R14, R11, R11, RZ, 0x1 ;  /* 0x0000000b0b0ee211 */ /* 0x008fe400078f08ff */
[----:B------:R-:W-:Y:S01]  /*da90*/  @!P2 LOP3.LUT R7, R6, 0xfffffffe, RZ, 0xc0, !PT ;  /* 0xfffffffe0607a812 */ /* 0x000fe200078ec0ff */
[----:B------:R1:W-:Y:S01]  /*daa0*/  @!P1 ST.E.64 desc[UR48][R4.64], R94 ;  /* 0x0000005e04009985 */ /* 0x0003e2000c101b30 */
[----:B------:R-:W-:Y:S02]  /*dab0*/  @!P3 LOP3.LUT R9, R0, 0xfffffffe, RZ, 0xc0, !PT ;  /* 0xfffffffe0009b812 */ /* 0x000fe400078ec0ff */
[----:B------:R-:W-:Y:S01]  /*dac0*/  @!P4 LOP3.LUT R11, R8, 0xfffffffe, RZ, 0xc0, !PT ;  /* 0xfffffffe080bc812 */ /* 0x000fe200078ec0ff */
[----:B0-----:R-:W-:Y:S01]  /*dad0*/  @!P2 IMAD.WIDE R2, R7, 0x4, R12 ;  /* 0x000000040702a825 */ /* 0x001fe200078e020c */
[----:B----4-:R-:W-:-:S02]  /*dae0*/  @!P5 LOP3.LUT R15, R10, 0xfffffffe, RZ, 0xc0, !PT ;  /* 0xfffffffe0a0fd812 */ /* 0x010fc400078ec0ff */
[----:B------:R-:W-:Y:S01]  /*daf0*/  @!P6 LOP3.LUT R17, R14, 0xfffffffe, RZ, 0xc0, !PT ;  /* 0xfffffffe0e11e812 */ /* 0x000fe200078ec0ff */
[--C-:B------:R-:W-:Y:S01]  /*db00*/  @!P4 IMAD.WIDE R6, R11, 0x4, R12.reuse ;  /* 0x000000040b06c825 */ /* 0x100fe200078e020c */
[----:B------:R0:W-:Y:S01]  /*db10*/  @!P2 ST.E.64 desc[UR48][R2.64], R98 ;  /* 0x000000620200a985 */ /* 0x0001e2000c101b30 */
[----:B------:R-:W-:Y:S02]  /*db20*/  ISETP.GE.AND P0, PT, R19, UR4, PT ;  /* 0x0000000413007c0c */ /* 0x000fe4000bf06270 */
[----:B------:R-:W-:-:S04]  /*db30*/  @!P6 IMAD.WIDE R10, R17, 0x4, R12 ;  /* 0x00000004110ae825 */ /* 0x000fc800078e020c */
[----:B-1----:R-:W-:-:S04]  /*db40*/  @!P3 IMAD.WIDE R4, R9, 0x4, R12 ;  /* 0x000000040904b825 */ /* 0x002fc800078e020c */
[----:B------:R-:W-:Y:S01]  /*db50*/  @!P5 IMAD.WIDE R8, R15, 0x4, R12 ;  /* 0x000000040f08d825 */ /* 0x000fe200078e020c */
[----:B------:R0:W-:Y:S04]  /*db60*/  @!P3 ST.E.64 desc[UR48][R4.64], R102 ;  /* 0x000000660400b985 */ /* 0x0001e8000c101b30 */
[----:B------:R0:W-:Y:S04]  /*db70*/  @!P4 ST.E.64 desc[UR48][R6.64], R106 ;  /* 0x0000006a0600c985 */ /* 0x0001e8000c101b30 */
        /* <DEDUP_REMOVED lines=8> */
.L_x_894:
[----:B------:R-:W-:-:S05]  /*dc00*/  VIADD R0, R2, 0xffffff80 ;  /* 0xffffff8002007836 */ /* 0x000fca0000000000 */
[----:B------:R-:W-:-:S13]  /*dc10*/  ISETP.GT.AND P0, PT, R0, 0xbf, PT ;  /* 0x000000bf0000780c */ /* 0x000fda0003f04270 */
[----:B------:R-:W-:Y:S05]  /*dc20*/  @P0 BRA `(.L_x_815) ;  /* 0x0000003c001c0947 */ /* 0x000fea0003800000 */
[----:B------:R-:W0:Y:S01]  /*dc30*/  S2R R3, SR_CTAID.X ;  /* 0x0000000000037919 */ /* 0x000e220000002500 */
[----:B------:R-:W1:Y:S01]  /*dc40*/  LDC R6, c[0x0][0xbe8] ;  /* 0x0002fa00ff067b82 */ /* 0x000e620000000800 */
[----:B------:R-:W-:Y:S01]  /*dc50*/  ULDC UR4, c[0x0][0xa88] ;  /* 0x0002a20000047ab9 */ /* 0x000fe20000000800 */
[----:B0-----:R-:W-:Y:S02]  /*dc60*/  IMAD R2, R3, 0xc0, R2 ;  /* 0x000000c003027824 */ /* 0x001fe400078e0202 */
[----:B-1----:R-:W-:Y:S02]  /*dc70*/  IMAD R3, R6, UR4, RZ ;  /* 0x0000000406037c24 */ /* 0x002fe4000f8e02ff */
[----:B------:R-:W-:-:S05]  /*dc80*/  VIADD R0, R2, 0xffffff80 ;  /* 0xffffff8002007836 */ /* 0x000fca0000000000 */
[----:B------:R-:W-:-:S13]  /*dc90*/  ISETP.GE.AND P0, PT, R0, R3, PT ;  /* 0x000000030000720c */ /* 0x000fda0003f06270 */
[----:B------:R-:W-:Y:S05]  /*dca0*/  @P0 BRA `(.L_x_815) ;  /* 0x0000003800fc0947 */ /* 0x000fea0003800000 */
[----:B------:R-:W-:Y:S01]  /*dcb0*/  ISETP.NE.AND P0, PT, R6, 0x1, PT ;  /* 0x000000010600780c */ /* 0x000fe20003f05270 */
[----:B------:R-:W0:Y:S01]  /*dcc0*/  S2UR UR7, SR_CTAID.Z ;  /* 0x00000000000779c3 */ /* 0x000e220000002700 */
[----:B------:R-:W-:Y:S01]  /*dcd0*/  USHF.R.S32.HI UR6, URZ, 0x1f, UR36 ;  /* 0x0000001f3f067899 */ /* 0x000fe20008011424 */
[----:B------:R-:W-:Y:S01]  /*dce0*/  IMAD.MOV.U32 R5, RZ, RZ, R0 ;  /* 0x000000ffff057224 */ /* 0x000fe200078e0000 */
[----:B------:R-:W-:Y:S02]  /*dcf0*/  ULDC.64 UR8, c[0x0][0xbd0] ;  /* 0x0002f40000087ab9 */ /* 0x000fe40000000a00 */
[----:B------:R-:W-:Y:S02]  /*dd00*/  UIMAD UR6, UR6, UR8, URZ ;  /* 0x00000008060672a4 */ /* 0x000fe4000f8e023f */
[----:B------:R-:W-:Y:S01]  /*dd10*/  UIMAD.WIDE.U32 UR4, UR36, UR8, URZ ;  /* 0x00000008240472a5 */ /* 0x000fe2000f8e003f */
[----:B------:R-:W1:Y:S01]  /*dd20*/  LDC.64 R10, c[0x0][0xbd8] ;  /* 0x0002f600ff0a7b82 */ /* 0x000e620000000a00 */
[----:B------:R-:W-:-:S04]  /*dd30*/  UIMAD UR6, UR36, UR9, UR6 ;  /* 0x00000009240672a4 */ /* 0x000fc8000f8e0206 */
[----:B------:R-:W-:Y:S02]  /*dd40*/  UIADD3 UR6, UR5, UR6, URZ ;  /* 0x0000000605067290 */ /* 0x000fe4000fffe03f */
[----:B------:R-:W-:Y:S01]  /*dd50*/  IMAD.U32 R3, RZ, RZ, UR5 ;  /* 0x00000005ff037e24 */ /* 0x000fe2000f8e00ff */
[----:B------:R-:W2:Y:S01]  /*dd60*/  @P0 LDC R7, c[0x0][0xbec] ;  /* 0x0002fb00ff070b82 */ /* 0x000ea20000000800 */
[----:B------:R-:W-:Y:S01]  /*dd70*/  IMAD.U32 R2, RZ, RZ, UR4 ;  /* 0x00000004ff027e24 */ /* 0x000fe2000f8e00ff */
[----:B------:R-:W-:Y:S01]  /*dd80*/  ULDC.64 UR4, c[0x0][0xbe0] ;  /* 0x0002f80000047ab9 */ /* 0x000fe20000000a00 */
[----:B------:R-:W-:-:S05]  /*dd90*/  IMAD.U32 R3, RZ, RZ, UR6 ;  /* 0x00000006ff037e24 */ /* 0x000fca000f8e00ff */
[----:B------:R-:W3:Y:S01]  /*dda0*/  @P0 LDC R9, c[0x0][0xbf0] ;  /* 0x0002fc00ff090b82 */ /* 0x000ee20000000800 */
[----:B0-----:R-:W-:-:S07]  /*ddb0*/  USHF.R.S32.HI UR8, URZ, 0x1f, UR7 ;  /* 0x0000001f3f087899 */ /* 0x001fce0008011407 */
[----:B------:R-:W0:Y:S01]  /*ddc0*/  S2UR UR10, SR_CTAID.Y ;  /* 0x00000000000a79c3 */ /* 0x000e220000002600 */
[C---:B-1----:R-:W-:Y:S02]  /*ddd0*/  IMAD R12, R10.reuse, UR8, RZ ;  /* 0x000000080a0c7c24 */ /* 0x042fe4000f8e02ff */
[----:B------:R-:W-:-:S04]  /*dde0*/  IMAD.WIDE.U32 R2, R10, UR7, R2 ;  /* 0x000000070a027c25 */ /* 0x000fc8000f8e0002 */
[----:B------:R-:W-:Y:S01]  /*ddf0*/  IMAD R11, R11, UR7, R12 ;  /* 0x000000070b0b7c24 */ /* 0x000fe2000f8e020c */
[----:B------:R-:W0:Y:S01]  /*de00*/  LDC R8, c[0x0][0xc50] ;  /* 0x00031400ff087b82 */ /* 0x000e220000000800 */
[----:B--2---:R-:W-:-:S04]  /*de10*/  @P0 IMAD.HI.U32 R4, R0, R7, RZ ;  /* 0x0000000700040227 */ /* 0x004fc800078e00ff */
[----:B------:R-:W-:Y:S02]  /*de20*/  IMAD R7, RZ, RZ, -UR36 ;  /* 0x80000024ff077e24 */ /* 0x000fe4000f8e02ff */
[----:B------:R-:W-:Y:S01]  /*de30*/  IMAD.IADD R3, R11, 0x1, R3 ;  /* 0x000000010b037824 */ /* 0x000fe200078e0203 */
[----:B---3--:R-:W-:Y:S01]  /*de40*/  @P0 SHF.R.U32.HI R5, RZ, R9, R4 ;  /* 0x00000009ff050219 */ /* 0x008fe20000011604 */
[----:B0-----:R-:W-:-:S04]  /*de50*/  IMAD R9, R8, R7, UR10 ;  /* 0x0000000a08097e24 */ /* 0x001fc8000f8e0207 */
[----:B------:R-:W-:Y:S02]  /*de60*/  IMAD.MOV R7, RZ, RZ, -R5 ;  /* 0x000000ffff077224 */ /* 0x000fe400078e0a05 */
[----:B------:R-:W-:Y:S01]  /*de70*/  IMAD.WIDE.U32 R2, R9, UR4, R2 ;  /* 0x0000000409027c25 */ /* 0x000fe2000f8e0002 */
[----:B------:R-:W-:-:S03]  /*de80*/  SHF.R.S32.HI R4, RZ, 0x1f, R9 ;  /* 0x0000001fff047819 */ /* 0x000fc60000011409 */
[----:B------:R-:W-:Y:S01]  /*de90*/  IMAD R7, R6, R7, R0 ;  /* 0x0000000706077224 */ /* 0x000fe200078e0200 */
[----:B------:R-:W-:Y:S01]  /*dea0*/  IADD3 R2, P0, R5, R2, RZ ;  /* 0x0000000205027210 */ /* 0x000fe20007f1e0ff */
[----:B------:R-:W-:-:S03]  /*deb0*/  IMAD R4, R4, UR4, RZ ;  /* 0x0000000404047c24 */ /* 0x000fc6000f8e02ff */
[----:B------:R-:W-:Y:S01]  /*dec0*/  SHF.R.S32.HI R0, RZ, 0x1f, R7 ;  /* 0x0000001fff007819 */ /* 0x000fe20000011407 */
[----:B------:R-:W-:Y:S01]  /*ded0*/  IMAD R4, R9, UR5, R4 ;  /* 0x0000000509047c24 */ /* 0x000fe2000f8e0204 */
[----:B------:R-:W-:Y:S01]  /*dee0*/  SHF.R.S32.HI R9, RZ, 0x1f, R5 ;  /* 0x0000001fff097819 */ /* 0x000fe20000011405 */
[----:B------:R-:W-:Y:S02]  /*def0*/  ULDC.64 UR4, c[0x0][0xbc8] ;  /* 0x0002f20000047ab9 */ /* 0x000fe40000000a00 */
[----:B------:R-:W-:Y:S01]  /*df00*/  IMAD R0, R0, UR4, RZ ;  /* 0x0000000400007c24 */ /* 0x000fe2000f8e02ff */
[----:B------:R-:W-:-:S03]  /*df10*/  IADD3.X R3, R9, R3, R4, P0, !PT ;  /* 0x0000000309037210 */ /* 0x000fc600007fe404 */
        /* <DEDUP_REMOVED lines=9> */
.L_x_813:
        /* <DEDUP_REMOVED lines=18> */
.L_x_897:
[----:B------:R-:W-:Y:S01]  /*e0d0*/  ULDC UR7, c[0x0][0xc50] ;  /* 0x0003140000077ab9 */ /* 0x000fe20000000800 */
[----:B------:R-:W-:Y:S01]  /*e0e0*/  UMOV UR36, UR6 ;  /* 0x0000000600247c82 */ /* 0x000fe20008000000 */
[----:B------:R-:W-:-:S11]  /*e0f0*/  UISETP.NE.AND UP0, UPT, UR7, 0x1, UPT ;  /* 0x000000010700788c */ /* 0x000fd6000bf05270 */
[----:B------:R-:W-:Y:S01]  /*e100*/  @UP0 ULDC UR4, c[0x0][0xc54] ;  /* 0x0003150000040ab9 */ /* 0x000fe20000000800 */
[----:B------:R-:W-:Y:S01]  /*e110*/  @UP0 ULDC UR8, c[0x0][0xc58] ;  /* 0x0003160000080ab9 */ /* 0x000fe20000000800 */
[----:B------:R-:W-:-:S04]  /*e120*/  UIMAD.WIDE.U32 UR4, UR6, UR4, URZ ;  /* 0x00000004060472a5 */ /* 0x000fc8000f8e003f */
[----:B------:R-:W-:-:S12]  /*e130*/  @UP0 USHF.R.U32.HI UR36, URZ, UR8, UR5 ;  /* 0x000000083f240299 */ /* 0x000fd80008011605 */
.L_x_898:
[----:B------:R-:W-:Y:S01]  /*e140*/  ISETP.GE.AND P0, PT, R27, RZ, PT ;  /* 0x000000ff1b00720c */ /* 0x000fe20003f06270 */
[----:B------:R-:W-:Y:S01]  /*e150*/  UIADD3 UR42, -UR36, URZ, URZ ;  /* 0x0000003f242a7290 */ /* 0x000fe2000fffe13f */
[----:B------:R-:W-:Y:S02]  /*e160*/  IMAD.MOV.U32 R3, RZ, RZ, 0x1 ;  /* 0x00000001ff037424 */ /* 0x000fe400078e00ff */
[----:B------:R-:W-:Y:S01]  /*e170*/  IMAD.MOV.U32 R0, RZ, RZ, RZ ;  /* 0x000000ffff007224 */ /* 0x000fe200078e00ff */
[----:B------:R-:W-:Y:S01]  /*e180*/  UIMAD UR42, UR7, UR42, UR6 ;  /* 0x0000002a072a72a4 */ /* 0x000fe2000f8e0206 */
[----:B------:R-:W-:-:S07]  /*e190*/  IMAD.MOV.U32 R4, RZ, RZ, 0x1 ;  /* 0x00000001ff047424 */ /* 0x000fce00078e00ff */
[----:B------:R-:W-:Y:S05]  /*e1a0*/  @!P0 BRA `(.L_x_899) ;  /* 0x0000003400088947 */ /* 0x000fea0003800000 */
[----:B------:R-:W0:Y:S01]  /*e1b0*/  S2UR UR40, SR_CTAID.X ;  /* 0x00000000002879c3 */ /* 0x000e220000002500 */
[----:B------:R-:W-:Y:S01]  /*e1c0*/  ULDC.64 UR4, c[0x0][0x418] ;  /* 0x0001060000047ab9 */ /* 0x000fe20000000a00 */
[----:B------:R-:W-:Y:S01]  /*e1d0*/  ULDC UR6, c[0x0][0x448] ;  /* 0x0001120000067ab9 */ /* 0x000fe20000000800 */
[----:B------:R-:W-:Y:S02]  /*e1e0*/  UISETP.NE.U32.AND UP0, UPT, UR4, URZ, UPT ;  /* 0x0000003f0400728c */ /* 0x000fe4000bf05070 */
[----:B------:R-:W-:Y:S02]  /*e1f0*/  UISETP.NE.AND UP1, UPT, UR6, 0x1, UPT ;  /* 0x000000010600788c */ /* 0x000fe4000bf25270 */
[----:B------:R-:W-:Y:S01]  /*e200*/  UISETP.NE.AND.EX UP0, UPT, UR5, URZ, UPT, UP0 ;  /* 0x0000003f0500728c */ /* 0x000fe2000bf05300 */
[----:B------:R-:W-:Y:S02]  /*e210*/  ULDC UR6, c[0x0][0x424] ;  /* 0x0001090000067ab9 */ /* 0x000fe40000000800 */
[----:B------:R-:W-:Y:S01]  /*e220*/  ULDC.64 UR4, c[0x0][0x9e0] ;  /* 0x0002780000047ab9 */ /* 0x000fe20000000a00 */
[----:B------:R-:W-:-:S02]  /*e230*/  USEL UR9, UR6, 0x1, UP0 ;  /* 0x0000000106097887 */ /* 0x000fc40008000000 */
[----:B------:R-:W-:Y:S01]  /*e240*/  UISETP.GE.AND UP0, UPT, UR5, 0x1, UPT ;  /* 0x000000010500788c */ /* 0x000fe2000bf06270 */
[----:B------:R-:W-:Y:S02]  /*e250*/  ULDC UR10, c[0x0][0x288] ;  /* 0x0000a200000a7ab9 */ /* 0x000fe40000000800 */
[----:B------:R-:W-:Y:S01]  /*e260*/  @UP1 ULDC UR7, c[0x0][0x44c] ;  /* 0x0001130000071ab9 */ /* 0x000fe20000000800 */
[----:B------:R-:W-:Y:S01]  /*e270*/  ULDC UR12, c[0x0][0x2f0] ;  /* 0x0000bc00000c7ab9 */ /* 0x000fe20000000800 */
[----:B------:R-:W-:Y:S01]  /*e280*/  UIADD3 UR11, -UR10, 0x1, URZ ;  /* 0x000000010a0b7890 */ /* 0x000fe2000fffe13f */
[----:B------:R-:W-:Y:S01]  /*e290*/  PLOP3.LUT P1, PT, PT, PT, UP0, 0x80, 0x0 ;  /* 0x000000000000781c */ /* 0x000fe20003f2f008 */
[----:B------:R-:W-:Y:S01]  /*e2a0*/  UIMAD UR13, UR9, UR12, 0x7f ;  /* 0x0000007f090d74a4 */ /* 0x000fe2000f8e020c */
[----:B------:R-:W-:Y:S01]  /*e2b0*/  @UP1 ULDC UR14, c[0x0][0x450] ;  /* 0x00011400000e1ab9 */ /* 0x000fe20000000800 */
[----:B------:R-:W-:Y:S02]  /*e2c0*/  UIMAD UR11, UR9, UR12, UR11 ;  /* 0x0000000c090b72a4 */ /* 0x000fe4000f8e020b */
[----:B0-----:R-:W-:-:S04]  /*e2d0*/  UIMAD UR40, UR40, 0xc0, URZ ;  /* 0x000000c0282878a4 */ /* 0x001fc8000f8e023f */
[----:B------:R-:W-:-:S04]  /*e2e0*/  UIADD3 UR8, UR40, 0xbf, URZ ;  /* 0x000000bf28087890 */ /* 0x000fc8000fffe03f */
[----:B------:R-:W-:-:S04]  /*e2f0*/  UIMAD.WIDE.U32 UR6, UR8, UR7, URZ ;  /* 0x00000007080672a5 */ /* 0x000fc8000f8e003f */
[----:B------:R-:W-:Y:S02]  /*e300*/  @UP1 USHF.R.U32.HI UR8, URZ, UR14, UR7 ;  /* 0x0000000e3f081299 */ /* 0x000fe40008011607 */
[----:B------:R-:W-:Y:S02]  /*e310*/  USHF.R.S32.HI UR7, URZ, 0x1f, UR13 ;  /* 0x0000001f3f077899 */ /* 0x000fe4000801140d */
[----:B------:R-:W-:Y:S02]  /*e320*/  UIADD3 UR6, UR11, UR8, URZ ;  /* 0x000000080b067290 */ /* 0x000fe4000fffe03f */
[----:B------:R-:W-:Y:S02]  /*e330*/  ULEA.HI UR7, UR7, UR13, URZ, 0x7 ;  /* 0x0000000d07077291 */ /* 0x000fe4000f8f383f */
[----:B------:R-:W-:Y:S02]  /*e340*/  UIADD3 UR4, UR6, UR4, URZ ;  /* 0x0000000406047290 */ /* 0x000fe4000fffe03f */
[----:B------:R-:W-:Y:S01]  /*e350*/  USHF.R.S32.HI UR39, URZ, 0x7, UR7 ;  /* 0x000000073f277899 */ /* 0x000fe20008011407 */
[----:B------:R-:W-:Y:S11]  /*e360*/  @!P1 BRA `(.L_x_900) ;  /* 0x0000000000449947 */ /* 0x000ff60003800000 */
        /* <DEDUP_REMOVED lines=10> */
.L_x_901:
[----:B------:R-:W-:-:S11]  /*e410*/  UISETP.NE.AND UP0, UPT, UR5, 0x1, UPT ;  /* 0x000000010500788c */ /* 0x000fd6000bf05270 */
[----:B------:R-:W-:Y:S02]  /*e420*/  @UP0 ULDC.64 UR14, c[0x0][0x9e8] ;  /* 0x00027a00000e0ab9 */ /* 0x000fe40000000a00 */
[----:B------:R-:W-:-:S04]  /*e430*/  UIMAD.WIDE.U32 UR6, UR8, UR14, URZ ;  /* 0x0000000e080672a5 */ /* 0x000fc8000f8e003f */
[----:B------:R-:W-:-:S12]  /*e440*/  @UP0 USHF.R.U32.HI UR8, URZ, UR15, UR7 ;  /* 0x0000000f3f080299 */ /* 0x000fd80008011607 */
.L_x_902:
[----:B------:R-:W-:-:S04]  /*e450*/  UIMAD UR8, UR8, UR5, UR5 ;  /* 0x00000005080872a4 */ /* 0x000fc8000f8e0205 */
[----:B------:R-:W-:-:S04]  /*e460*/  UISETP.LT.AND UP0, UPT, UR4, UR8, UPT ;  /* 0x000000080400728c */ /* 0x000fc8000bf01270 */
[----:B------:R-:W-:-:S12]  /*e470*/  USEL UR4, UR4, UR8, UP0 ;  /* 0x0000000804047287 */ /* 0x000fd80008000000 */
.L_x_900:
[----:B------:R-:W-:Y:S01]  /*e480*/  UIADD3 UR4, UR4, 0x7f, URZ ;  /* 0x0000007f04047890 */ /* 0x000fe2000fffe03f */
[----:B------:R-:W-:Y:S01]  /*e490*/  @UP1 ULDC UR6, c[0x0][0x44c] ;  /* 0x0001130000061ab9 */ /* 0x000fe20000000800 */
[----:B------:R-:W-:Y:S02]  /*e4a0*/  @UP1 ULDC UR11, c[0x0][0x450] ;  /* 0x00011400000b1ab9 */ /* 0x000fe40000000800 */
[----:B------:R-:W-:Y:S02]  /*e4b0*/  USHF.R.S32.HI UR8, URZ, 0x1f, UR4 ;  /* 0x0000001f3f087899 */ /* 0x000fe40008011404 */
[----:B------:R-:W-:Y:S02]  /*e4c0*/  UIMAD.WIDE.U32 UR6, UR40, UR6, URZ ;  /* 0x00000006280672a5 */ /* 0x000fe4000f8e003f */
[----:B------:R-:W-:Y:S02]  /*e4d0*/  ULEA.HI UR8, UR8, UR4, URZ, 0x7 ;  /* 0x0000000408087291 */ /* 0x000fe4000f8f383f */
[----:B------:R-:W-:Y:S01]  /*e4e0*/  UIMAD UR9, UR9, UR12, -UR10 ;  /* 0x0000000c090972a4 */ /* 0x000fe2000f8e0a0a */
[----:B------:R-:W-:Y:S01]  /*e4f0*/  UMOV UR4, UR40 ;  /* 0x0000002800047c82 */ /* 0x000fe20008000000 */
[----:B------:R-:W-:-:S02]  /*e500*/  USHF.R.S32.HI UR44, URZ, 0x7, UR8 ;  /* 0x000000073f2c7899 */ /* 0x000fc40008011408 */
[----:B------:R-:W-:Y:S02]  /*e510*/  @UP1 USHF.R.U32.HI UR4, URZ, UR11, UR7 ;  /* 0x0000000b3f041299 */ /* 0x000fe40008011607 */
[----:B------:R-:W-:Y:S02]  /*e520*/  UISETP.LT.AND UP0, UPT, UR39, UR44, UPT ;  /* 0x0000002c2700728c */ /* 0x000fe4000bf01270 */
[----:B------:R-:W-:Y:S01]  /*e530*/  UIADD3 UR4, UR9, UR4, URZ ;  /* 0x0000000409047290 */ /* 0x000fe2000fffe03f */
[----:B------:R-:W-:Y:S01]  /*e540*/  ULDC UR8, c[0x0][0x9dc] ;  /* 0x0002770000087ab9 */ /* 0x000fe20000000800 */
[----:B------:R-:W-:Y:S02]  /*e550*/  USEL UR12, UR39, UR44, UP0 ;  /* 0x0000002c270c7287 */ /* 0x000fe40008000000 */
        /* <DEDUP_REMOVED lines=12> */
.L_x_904:
[----:B------:R-:W-:-:S11]  /*e620*/  UISETP.NE.AND UP0, UPT, UR5, 0x1, UPT ;  /* 0x000000010500788c */ /* 0x000fd6000bf05270 */
[----:B------:R-:W-:Y:S02]  /*e630*/  @UP0 ULDC.64 UR10, c[0x0][0x9e8] ;  /* 0x00027a00000a0ab9 */ /* 0x000fe40000000a00 */
[----:B------:R-:W-:-:S04]  /*e640*/  UIMAD.WIDE.U32 UR6, UR4, UR10, URZ ;  /* 0x0000000a040672a5 */ /* 0x000fc8000f8e003f */
[----:B------:R-:W-:-:S12]  /*e650*/  @UP0 USHF.R.U32.HI UR4, URZ, UR11, UR7 ;  /* 0x0000000b3f040299 */ /* 0x000fd80008011607 */
.L_x_905:
[----:B------:R-:W-:-:S04]  /*e660*/  UIMAD UR4, UR4, UR5, URZ ;  /* 0x00000005040472a4 */ /* 0x000fc8000f8e023f */
[----:B------:R-:W-:-:S04]  /*e670*/  UISETP.LT.AND UP0, UPT, UR8, UR4, UPT ;  /* 0x000000040800728c */ /* 0x000fc8000bf01270 */
[----:B------:R-:W-:-:S12]  /*e680*/  USEL UR8, UR8, UR4, !UP0 ;  /* 0x0000000408087287 */ /* 0x000fd8000c000000 */
.L_x_903:
[----:B------:R-:W-:Y:S02]  /*e690*/  USHF.R.S32.HI UR4, URZ, 0x1f, UR8 ;  /* 0x0000001f3f047899 */ /* 0x000fe40008011408 */
[----:B------:R-:W-:Y:S02]  /*e6a0*/  USHF.R.U32.HI UR9, URZ, 0x10, UR42 ;  /* 0x000000103f097899 */ /* 0x000fe4000801162a */
[----:B------:R-:W-:Y:S02]  /*e6b0*/  ULEA.HI UR4, UR4, UR8, URZ, 0x7 ;  /* 0x0000000804047291 */ /* 0x000fe4000f8f383f */
[----:B------:R-:W-:Y:S02]  /*e6c0*/  ULOP3.LUT UR42, UR42, 0xffff, URZ, 0xc0, !UPT ;  /* 0x0000ffff2a2a7892 */ /* 0x000fe4000f8ec03f */
[----:B------:R-:W-:Y:S01]  /*e6d0*/  USHF.R.S32.HI UR4, URZ, 0x7, UR4 ;  /* 0x000000073f047899 */ /* 0x000fe20008011404 */
[----:B------:R-:W-:-:S03]  /*e6e0*/  UMOV UR46, URZ ;  /* 0x0000003f002e7c82 */ /* 0x000fc60008000000 */
[----:B------:R-:W-:-:S04]  /*e6f0*/  UISETP.LT.AND UP0, UPT, URZ, UR4, UPT ;  /* 0x000000043f00728c */ /* 0x000fc8000bf01270 */
[----:B------:R-:W-:Y:S02]  /*e700*/  USEL UR43, URZ, UR4, !UP0 ;  /* 0x000000043f2b7287 */ /* 0x000fe4000c000000 */
[----:B------:R-:W-:Y:S02]  /*e710*/  UISETP.NE.AND UP0, UPT, UR9, URZ, UPT ;  /* 0x0000003f0900728c */ /* 0x000fe4000bf05270 */
[----:B------:R-:W-:-:S06]  /*e720*/  UISETP.GT.AND UP1, UPT, UR12, UR43, UPT ;  /* 0x0000002b0c00728c */ /* 0x000fcc000bf24270 */
[----:B------:R-:W-:-:S03]  /*e730*/  PLOP3.LUT P0, PT, PT, PT, UP1, 0x80, 0x0 ;  /* 0x000000000000781c */ /* 0x000fc60003f0f018 */
[----:B------:R-:W-:-:S10]  /*e740*/  @!UP0 ULDC UR9, c[0x0][0x9f0] ;  /* 0x00027c0000098ab9 */ /* 0x000fd40000000800 */
[----:B------:R-:W-:Y:S05]  /*e750*/  @!P0 BRA `(.L_x_906) ;  /* 0x0000000000848947 */ /* 0x000fea0003800000 */
[----:B------:R-:W-:Y:S01]  /*e760*/  IMAD.U32 R4, RZ, RZ, UR9 ;  /* 0x00000009ff047e24 */ /* 0x000fe2000f8e00ff */
[----:B------:R-:W-:-:S04]  /*e770*/  UIADD3 UR4, UR9, -0x1, UR12 ;  /* 0xffffffff09047890 */ /* 0x000fc8000fffe00c */
[-C--:B------:R-:W-:Y:S01]  /*e780*/  IABS R0, R4.reuse ;  /* 0x0000000400007213 */ /* 0x080fe20000000000 */
[----:B------:R-:W-:Y:S01]  /*e790*/  UIADD3 UR6, -UR43, UR4, URZ ;  /* 0x000000042b067290 */ /* 0x000fe2000fffe13f */
[----:B------:R-:W-:Y:S02]  /*e7a0*/  IABS R6, R4 ;  /* 0x0000000400067213 */ /* 0x000fe40000000000 */
[----:B------:R-:W-:Y:S01]  /*e7b0*/  R2UR UR10, R0 ;  /* 0x00000000000a72ca */ /* 0x000fe200000e0000 */
[----:B------:R-:W-:Y:S02]  /*e7c0*/  UMOV UR4, URZ ;  /* 0x0000003f00047c82 */ /* 0x000fe40008000000 */
[----:B------:R-:W-:Y:S01]  /*e7d0*/  IABS R5, UR6 ;  /* 0x0000000600057c13 */ /* 0x000fe20008000000 */
[----:B------:R-:W-:-:S04]  /*e7e0*/  ULOP3.LUT UR6, UR6, UR9, URZ, 0x3c, !UPT ;  /* 0x0000000906067292 */ /* 0x000fc8000f8e3c3f */
[----:B------:R-:W-:-:S05]  /*e7f0*/  IMAD.MOV.U32 R4, RZ, RZ, R5 ;  /* 0x000000ffff047224 */ /* 0x000fca00078e0005 */
[----:B------:R-:W0:Y:S01]  /*e800*/  I2F.RP R0, UR10 ;  /* 0x0000000a00007d06 */ /* 0x000e220008209400 */
[----:B------:R-:W-:-:S07]  /*e810*/  R2UR UR8, R4 ;  /* 0x00000000040872ca */ /* 0x000fce00000e0000 */
[----:B0-----:R-:W0:Y:S02]  /*e820*/  MUFU.RCP R0, R0 ;  /* 0x0000000000007308 */ /* 0x001e240000001000 */
[----:B0-----:R-:W-:Y:S02]  /*e830*/  VIADD R3, R0, 0xffffffe ;  /* 0x0ffffffe00037836 */ /* 0x001fe40000000000 */
[----:B------:R-:W-:-:S04]  /*e840*/  IMAD.MOV R0, RZ, RZ, -R6 ;  /* 0x000000ffff007224 */ /* 0x000fc800078e0a06 */
        /* <DEDUP_REMOVED lines=14> */
[----:B------:R-:W-:Y:S02]  /*e930*/  UISETP.NE.AND UP0, UPT, UR9, URZ, UPT ;  /* 0x0000003f0900728c */ /* 0x000fe4000bf05270 */
[----:B------:R-:W-:-:S09]  /*e940*/  @!UP1 UIADD3 UR5, -UR5, URZ, URZ ;  /* 0x0000003f05059290 */ /* 0x000fd2000fffe13f */
[----:B------:R-:W-:-:S07]  /*e950*/  @!UP0 ULOP3.LUT UR5, URZ, UR9, URZ, 0x33, !UPT ;  /* 0x000000093f058292 */ /* 0x000fce000f8e333f */
[----:B------:R-:W-:-:S05]  /*e960*/  UMOV UR46, UR5 ;  /* 0x00000005002e7c82 */ /* 0x000fca0008000000 */
.L_x_906:
[----:B------:R-:W-:Y:S01]  /*e970*/  UIMAD UR41, UR42, UR46, UR43 ;  /* 0x0000002e2a2972a4 */ /* 0x000fe2000f8e022b */
[----:B------:R-:W-:Y:S02]  /*e980*/  IMAD.U32 R26, RZ, RZ, UR12 ;  /* 0x0000000cff1a7e24 */ /* 0x000fe4000f8e00ff */
[----:B------:R-:W-:Y:S02]  /*e990*/  IMAD.MOV.U32 R0, RZ, RZ, RZ ;  /* 0x000000ffff007224 */ /* 0x000fe400078e00ff */
[----:B------:R-:W-:Y:S02]  /*e9a0*/  IMAD.MOV.U32 R4, RZ, RZ, 0x1 ;  /* 0x00000001ff047424 */ /* 0x000fe400078e00ff */
[----:B------:R-:W-:-:S05]  /*e9b0*/  IMAD.U32 R3, RZ, RZ, UR41 ;  /* 0x00000029ff037e24 */ /* 0x000fca000f8e00ff */
[----:B------:R-:W-:Y:S01]  /*e9c0*/  VIADDMNMX R26, R3, UR46, R26, PT ;  /* 0x0000002e031a7c46 */ /* 0x000fe2000b80011a */
[----:B------:R-:W-:-:S03]  /*e9d0*/  IMAD.MOV.U32 R3, RZ, RZ, 0x1 ;  /* 0x00000001ff037424 */ /* 0x000fc600078e00ff */
[----:B------:R-:W-:-:S13]  /*e9e0*/  ISETP.GT.AND P0, PT, R26, UR41, PT ;  /* 0x000000291a007c0c */ /* 0x000fda000bf04270 */
        /* <DEDUP_REMOVED lines=24> */
.L_x_907:
        /* <DEDUP_REMOVED lines=20> */
.L_x_909:
[----:B------:R0:W1:Y:S01]  /*ecb0*/  LDC.64 R14, c[0x4][R17] ;  /* 0x01000000110e7b82 */ /* 0x0000620000000a00 */
[----:B------:R-:W-:Y:S01]  /*ecc0*/  ULDC.64 UR4, c[0x4][0xa8] ;  /* 0x01002a0000047ab9 */ /* 0x000fe20000000a00 */
[----:B------:R-:W-:Y:S01]  /*ecd0*/  ULDC.64 UR6, c[0x4][0xb0] ;  /* 0x01002c0000067ab9 */ /* 0x000fe20000000a00 */
[----:B------:R-:W-:Y:S02]  /*ece0*/  IMAD.U32 R4, RZ, RZ, UR4 ;  /* 0x00000004ff047e24 */ /* 0x000fe4000f8e00ff */
        /* <DEDUP_REMOVED lines=11> */
.L_x_908:
[----:B------:R-:W0:Y:S01]  /*eda0*/  LDC.64 R4, c[0x0][0x9f8] ;  /* 0x00027e00ff047b82 */ /* 0x000e220000000a00 */
[----:B------:R-:W-:Y:S01]  /*edb0*/  IMAD.MOV.U32 R25, RZ, RZ, R27 ;  /* 0x000000ffff197224 */ /* 0x000fe200078e001b */
[----:B0-----:R-:W-:-:S04]  /*edc0*/  ISETP.NE.U32.AND P0, PT, R4, RZ, PT ;  /* 0x000000ff0400720c */ /* 0x001fc80003f05070 */
[----:B------:R-:W-:-:S13]  /*edd0*/  ISETP.NE.AND.EX P0, PT, R5, RZ, PT, P0 ;  /* 0x000000ff0500720c */ /* 0x000fda0003f05300 */
[----:B------:R-:W0:Y:S02]  /*ede0*/  @P0 LDC.64 R4, c[0x0][0x9f8] ;  /* 0x00027e00ff040b82 */ /* 0x000e240000000a00 */
[----:B0-----:R-:W-:-:S06]  /*edf0*/  @P0 IMAD.WIDE R6, R27, 0x4, R4 ;  /* 0x000000041b060825 */ /* 0x001fcc00078e0204 */
[----:B------:R-:W0:Y:S01]  /*ee00*/  LDC.64 R4, c[0x0][0x418] ;  /* 0x00010600ff047b82 */ /* 0x000e220000000a00 */
[----:B------:R-:W2:Y:S01]  /*ee10*/  @P0 LDG.E R25, desc[UR48][R6.64] ;  /* 0x0000003006190981 */ /* 0x000ea2000c1e1900 */
[----:B------:R-:W-:Y:S01]  /*ee20*/  UMOV UR4, 0xffffffff ;  /* 0xffffffff00047882 */ /* 0x000fe20000000000 */
[----:B------:R-:W-:Y:S01]  /*ee30*/  LOP3.LUT R18, R18, 0xfffffffe, RZ, 0xc0, !PT ;  /* 0xfffffffe12127812 */ /* 0x000fe200078ec0ff */
[----:B------:R-:W-:Y:S01]  /*ee40*/  VIADD R23, R26, 0xffffffff ;  /* 0xffffffff1a177836 */ /* 0x000fe20000000000 */
[----:B0-----:R-:W-:-:S04]  /*ee50*/  ISETP.NE.U32.AND P0, PT, R4, RZ, PT ;  /* 0x000000ff0400720c */ /* 0x001fc80003f05070 */
[----:B------:R-:W-:-:S13]  /*ee60*/  ISETP.NE.AND.EX P1, PT, R5, RZ, PT, P0 ;  /* 0x000000ff0500720c */ /* 0x000fda0003f25300 */
[----:B------:R-:W-:Y:S02]  /*ee70*/  @P1 LOP3.LUT R18, R18, 0x1, RZ, 0xfc, !PT ;  /* 0x0000000112121812 */ /* 0x000fe400078efcff */
[----:B--2---:R-:W-:Y:S02]  /*ee80*/  SHF.R.S32.HI R24, RZ, 0x1f, R25 ;  /* 0x0000001fff187819 */ /* 0x004fe40000011419 */
[----:B------:R-:W-:Y:S01]  /*ee90*/  SEL R22, R25, RZ, !P1 ;  /* 0x000000ff19167207 */ /* 0x000fe20004800000 */
[----:B------:R-:W-:Y:S06]  /*eea0*/  BRA.DIV UR4, `(.L_x_910) ;  /* 0x0000002e045c7947 */ /* 0x000fec000b800000 */
[----:B------:R0:W1:Y:S02]  /*eeb0*/  SHFL.IDX PT, R14, R16, RZ, 0x1f ;  /* 0x00001fff100e7589 */ /* 0x00006400000e0000 */
.L_x_978:
        /* <DEDUP_REMOVED lines=8> */
.L_x_981:
        /* <DEDUP_REMOVED lines=23> */
.L_x_913:
[----:B------:R-:W2:Y:S01]  /*f0b0*/  SYNCS.PHASECHK.TRANS64.TRYWAIT P0, [UR38+0x16840], R0 ;  /* 0x01684000ff0075a7 */ /* 0x000ea20008000166 */
[----:B------:R-:W-:Y:S01]  /*f0c0*/  ISETP.NE.AND P1, PT, R19, RZ, PT ;  /* 0x000000ff1300720c */ /* 0x000fe20003f25270 */
[----:B--2---:R-:W-:-:S12]  /*f0d0*/  @!P0 BRA `(.L_x_914) ;  /* 0x0000002c00108947 */ /* 0x004fd80003800000 */
.L_x_982:
[----:B------:R-:W-:Y:S05]  /*f0e0*/  @P1 BRA `(.L_x_915) ;  /* 0x0000000000141947 */ /* 0x000fea0003800000 */
[----:B------:R-:W-:Y:S01]  /*f0f0*/  LOP3.LUT P0, RZ, R2, 0x1f, RZ, 0xc0, !PT ;  /* 0x0000001f02ff7812 */ /* 0x000fe2000780c0ff */
[----:B--2---:R-:W-:-:S04]  /*f100*/  IMAD.MOV.U32 R0, RZ, RZ, 0x4000 ;  /* 0x00004000ff007424 */ /* 0x004fc800078e00ff */
[----:B------:R3:W-:Y:S08]  /*f110*/  SYNCS.ARRIVE.TRANS64 RZ, [UR38+0x16830], R0 ;  /* 0x01683000ffff79a7 */ /* 0x0007f00008000026 */
[----:B---3--:R-:W-:Y:S05]  /*f120*/  @!P0 BRA `(.L_x_915) ;  /* 0x0000000000048947 */ /* 0x008fea0003800000 */
[----:B------:R-:W-:Y:S01]  /*f130*/  BPT.TRAP 0x1 ;  /* 0x000000040000795c */ /* 0x000fe20000300000 */
.L_x_915:
        /* <DEDUP_REMOVED lines=11> */
[----:B------:R-:W-:Y:S01]  /*f1f0*/  USHF.L.U32 UR11, UR11, 0x7, URZ ;  /* 0x000000070b0b7899 */ /* 0x000fe2000800063f */
[----:B------:R-:W-:Y:S01]  /*f200*/  UMOV UR10, URZ ;  /* 0x0000003f000a7c82 */ /* 0x000fe20008000000 */
[----:B------:R-:W-:Y:S02]  /*f210*/  UMOV UR12, UR36 ;  /* 0x00000024000c7c82 */ /* 0x000fe40008000000 */
[----:B------:R-:W-:-:S05]  /*f220*/  @P0 LOP3.LUT R18, R18, 0x2, RZ, 0xfc, !PT ;  /* 0x0000000212120812 */ /* 0x000fca00078efcff */
[----:B------:R3:W-:Y:S02]  /*f230*/  UTMALDG.4D [UR8], [UR4], desc[UR6] ;  /* 0x00000608040075b4 */ /* 0x0007e40008019000 */
[----:B---3--:R-:W-:Y:S01]  /*f240*/  NOP ;  /* 0x0000000000007918 */ /* 0x008fe20000000000 */
.L_x_911:
[----:B------:R-:W-:Y:S05]  /*f250*/  WARPSYNC.ALL ;  /* 0x0000000000007948 */ /* 0x000fea0003800000 */
[----:B------:R-:W-:Y:S01]  /*f260*/  UIADD3 UR5, UR38, 0x8400, URZ ;  /* 0x0000840026057890 */ /* 0x000fe2000fffe03f */
[----:B------:R-:W-:Y:S01]  /*f270*/  BAR.SYNC.DEFER_BLOCKING 0x8, 0x200 ;  /* 0x0208000000007b1d */ /* 0x000fe20000010000 */
[----:B------:R-:W-:Y:S01]  /*f280*/  USHF.R.S32.HI UR4, URZ, 0x1f, UR36 ;  /* 0x0000001f3f047899 */ /* 0x000fe20008011424 */
[----:B------:R-:W-:Y:S01]  /*f290*/  SHF.R.S32.HI R17, RZ, 0x1f, R27 ;  /* 0x0000001fff117819 */ /* 0x000fe2000001141b */
[----:B------:R-:W-:-:S03]  /*f2a0*/  ULOP3.LUT UP0, URZ, UR5, 0x3ff, URZ, 0xc0, !UPT ;  /* 0x000003ff053f7892 */ /* 0x000fc6000f80c03f */
[----:B------:R-:W-:Y:S02]  /*f2b0*/  ULDC.64 UR6, c[0x0][0x2d8] ;  /* 0x0000b60000067ab9 */ /* 0x000fe40000000a00 */
[----:B------:R-:W-:Y:S01]  /*f2c0*/  UIMAD UR4, UR4, UR6, URZ ;  /* 0x00000006040472a4 */ /* 0x000fe2000f8e023f */
[----:B------:R-:W-:Y:S01]  /*f2d0*/  PLOP3.LUT P0, PT, PT, PT, UP0, 0x80, 0x0 ;  /* 0x000000000000781c */ /* 0x000fe20003f0f008 */
[----:B------:R-:W-:Y:S02]  /*f2e0*/  UIMAD.WIDE.U32 UR50, UR36, UR6, URZ ;  /* 0x00000006243272a5 */ /* 0x000fe4000f8e003f */
[----:B------:R-:W-:-:S04]  /*f2f0*/  UIMAD UR4, UR36, UR7, UR4 ;  /* 0x00000007240472a4 */ /* 0x000fc8000f8e0204 */
[----:B------:R-:W-:-:S06]  /*f300*/  UIADD3 UR47, UR51, UR4, URZ ;  /* 0x00000004332f7290 */ /* 0x000fcc000fffe03f */
[----:B------:R-:W-:Y:S06]  /*f310*/  @!P0 BRA `(.L_x_916) ;  /* 0x0000000000408947 */ /* 0x000fec0003800000 */
[----:B------:R-:W-:Y:S01]  /*f320*/  MOV R14, 0x0 ;  /* 0x00000000000e7802 */ /* 0x000fe20000000f00 */
[----:B------:R-:W-:Y:S01]  /*f330*/  ULDC.64 UR4, c[0x4][0xa8] ;  /* 0x01002a0000047ab9 */ /* 0x000fe20000000a00 */
[----:B------:R-:W-:Y:S01]  /*f340*/  ULDC.64 UR6, c[0x4][0xb0] ;  /* 0x01002c0000067ab9 */ /* 0x000fe20000000a00 */
[----:B-1----:R-:W-:Y:S02]  /*f350*/  IMAD.U32 R4, RZ, RZ, UR4 ;  /* 0x00000004ff047e24 */ /* 0x002fe4000f8e00ff */
[----:B------:R-:W-:Y:S01]  /*f360*/  IMAD.U32 R5, RZ, RZ, UR5 ;  /* 0x00000005ff057e24 */ /* 0x000fe2000f8e00ff */
[----:B------:R-:W1:Y:S01]  /*f370*/  LDC.64 R14, c[0x4][R14] ;  /* 0x010000000e0e7b82 */ /* 0x000e620000000a00 */
        /* <DEDUP_REMOVED lines=9> */
[----:B012---:R-:W-:Y:S05]  /*f410*/  CALL.ABS.NOINC R14 ;  /* 0x000000000e007343 */ /* 0x007fea0003c00000 */
.L_x_916:
[----:B--2---:R-:W2:Y:S01]  /*f420*/  LDC R3, c[0x0][0x448] ;  /* 0x00011200ff037b82 */ /* 0x004ea20000000800 */
[----:B-1----:R-:W-:Y:S01]  /*f430*/  IMAD.SHL.U32 R5, R2, 0x10, RZ ;  /* 0x0000001002057824 */ /* 0x002fe200078e00ff */
[----:B------:R-:W-:Y:S01]  /*f440*/  SHF.R.U32.HI R0, RZ, 0x3, R19 ;  /* 0x00000003ff007819 */ /* 0x000fe20000011613 */
[----:B------:R-:W-:Y:S01]  /*f450*/  UMOV UR4, UR50 ;  /* 0x0000003200047c82 */ /* 0x000fe20008000000 */
[----:B------:R-:W-:Y:S01]  /*f460*/  UMOV UR5, UR47 ;  /* 0x0000002f00057c82 */ /* 0x000fe20008000000 */
[----:B------:R-:W-:Y:S01]  /*f470*/  ULDC.64 UR6, c[0x0][0x2c8] ;  /* 0x0000b20000067ab9 */ /* 0x000fe20000000a00 */
[----:B------:R-:W-:Y:S02]  /*f480*/  LOP3.LUT R5, R0, 0x70, R5, 0xf8, !PT ;  /* 0x0000007000057812 */ /* 0x000fe400078ef805 */
[----:B------:R-:W1:Y:S03]  /*f490*/  LDC.64 R6, c[0x0][0x2e0] ;  /* 0x0000b800ff067b82 */ /* 0x000e660000000a00 */
[----:B------:R-:W-:-:S04]  /*f4a0*/  VIADD R10, R5, UR40 ;  /* 0x00000028050a7c36 */ /* 0x000fc80008000000 */
[----:B------:R-:W-:Y:S01]  /*f4b0*/  IMAD.MOV.U32 R11, RZ, RZ, R10 ;  /* 0x000000ffff0b7224 */ /* 0x000fe200078e000a */
[----:B--2---:R-:W-:-:S13]  /*f4c0*/  ISETP.NE.AND P0, PT, R3, 0x1, PT ;  /* 0x000000010300780c */ /* 0x004fda0003f05270 */
[----:B------:R-:W2:Y:S08]  /*f4d0*/  @P0 LDC R9, c[0x0][0x44c] ;  /* 0x00011300ff090b82 */ /* 0x000eb00000000800 */
[----:B------:R-:W3:Y:S08]  /*f4e0*/  @P0 LDC R13, c[0x0][0x450] ;  /* 0x00011400ff0d0b82 */ /* 0x000ef00000000800 */
[----:B------:R-:W4:Y:S08]  /*f4f0*/  @P0 LDC R15, c[0x0][0x44c] ;  /* 0x00011300ff0f0b82 */ /* 0x000f300000000800 */
[----:B------:R-:W5:Y:S01]  /*f500*/  @P0 LDC R21, c[0x0][0x450] ;  /* 0x00011400ff150b82 */ /* 0x000f620000000800 */
[----:B--2---:R-:W-:-:S05]  /*f510*/  @P0 IMAD.HI.U32 R4, R10, R9, RZ ;  /* 0x000000090a040227 */ /* 0x004fca00078e00ff */
[----:B---3--:R-:W-:Y:S01]  /*f520*/  @P0 SHF.R.U32.HI R11, RZ, R13, R4 ;  /* 0x0000000dff0b0219 */ /* 0x008fe20000011604 */
[----:B------:R-:W-:-:S04]  /*f530*/  VIADD R4, R10, 0x80 ;  /* 0x000000800a047836 */ /* 0x000fc80000000000 */
[----:B------:R-:W-:Y:S02]  /*f540*/  IMAD.MOV.U32 R5, RZ, RZ, R4 ;  /* 0x000000ffff057224 */ /* 0x000fe400078e0004 */
[----:B----4-:R-:W-:-:S05]  /*f550*/  @P0 IMAD.HI.U32 R8, R4, R15, RZ ;  /* 0x0000000f04080227 */ /* 0x010fca00078e00ff */
[----:B-----5:R-:W-:Y:S01]  /*f560*/  @P0 SHF.R.U32.HI R5, RZ, R21, R8 ;  /* 0x00000015ff050219 */ /* 0x020fe20000011608 */
[-C--:B-1----:R-:W-:Y:S02]  /*f570*/  IMAD R8, R17, R6.reuse, RZ ;  /* 0x0000000611087224 */ /* 0x082fe400078e02ff */
[----:B------:R-:W-:Y:S02]  /*f580*/  IMAD.SHL.U32 R17, R2, 0x8, RZ ;  /* 0x0000000802117824 */ /* 0x000fe400078e00ff */
[C---:B------:R-:W-:Y:S01]  /*f590*/  IMAD R9, R27.reuse, R7, R8 ;  /* 0x000000071b097224 */ /* 0x040fe200078e0208 */
[----:B------:R-:W-:Y:S01]  /*f5a0*/  SHF.R.S32.HI R8, RZ, 0x1f, R11 ;  /* 0x0000001fff087819 */ /* 0x000fe2000001140b */
[----:B------:R-:W-:Y:S01]  /*f5b0*/  IMAD.WIDE.U32 R6, R27, R6, UR4 ;  /* 0x000000041b067e25 */ /* 0x000fe2000f8e0006 */
[----:B------:R-:W-:-:S03]  /*f5c0*/  ULDC.64 UR4, c[0x0][0x2d0] ;  /* 0x0000b40000047ab9 */ /* 0x000fc60000000a00 */
[----:B------:R-:W-:Y:S02]  /*f5d0*/  IMAD R8, R8, UR4, RZ ;  /* 0x0000000408087c24 */ /* 0x000fe4000f8e02ff */
[----:B------:R-:W-:Y:S02]  /*f5e0*/  IMAD.IADD R7, R7, 0x1, R9 ;  /* 0x0000000107077824 */ /* 0x000fe400078e0209 */
[C---:B------:R-:W-:Y:S02]  /*f5f0*/  IMAD R13, R11.reuse, UR5, R8 ;  /* 0x000000050b0d7c24 */ /* 0x040fe4000f8e0208 */
[----:B------:R-:W-:-:S04]  /*f600*/  IMAD.WIDE.U32 R8, R11, UR4, R6 ;  /* 0x000000040b087c25 */ /* 0x000fc8000f8e0006 */
[----:B------:R-:W-:Y:S02]  /*f610*/  IMAD.MOV R11, RZ, RZ, -R11 ;  /* 0x000000ffff0b7224 */ /* 0x000fe400078e0a0b */
[----:B------:R-:W-:Y:S02]  /*f620*/  IMAD.IADD R9, R9, 0x1, R13 ;  /* 0x0000000109097824 */ /* 0x000fe400078e020d */
[----:B------:R-:W-:Y:S01]  /*f630*/  IMAD R13, R3, R11, R10 ;  /* 0x0000000b030d7224 */ /* 0x000fe200078e020a */
[--C-:B------:R-:W-:Y:S01]  /*f640*/  SHF.R.S32.HI R10, RZ, 0x1f, R5.reuse ;  /* 0x0000001fff0a7819 */ /* 0x100fe20000011405 */
[----:B------:R-:W-:Y:S02]  /*f650*/  IMAD.MOV R11, RZ, RZ, -R5 ;  /* 0x000000ffff0b7224 */ /* 0x000fe400078e0a05 */
[----:B------:R-:W-:-:S04]  /*f660*/  IMAD.WIDE.U32 R6, R5, UR4, R6 ;  /* 0x0000000405067c25 */ /* 0x000fc8000f8e0006 */
[----:B------:R-:W-:Y:S01]  /*f670*/  IMAD R11, R3, R11, R4 ;  /* 0x0000000b030b7224 */ /* 0x000fe200078e0204 */
[----:B------:R-:W-:Y:S01]  /*f680*/  SHF.R.S32.HI R4, RZ, 0x1f, R13 ;  /* 0x0000001fff047819 */ /* 0x000fe2000001140d */
[----:B------:R-:W-:Y:S02]  /*f690*/  IMAD R10, R10, UR4, RZ ;  /* 0x000000040a0a7c24 */ /* 0x000fe4000f8e02ff */
[----:B------:R-:W-:-:S04]  /*f6a0*/  IMAD.WIDE.U32 R8, R13, UR6, R8 ;  /* 0x000000060d087c25 */ /* 0x000fc8000f8e0008 */
[----:B------:R-:W-:Y:S02]  /*f6b0*/  IMAD R4, R4, UR6, RZ ;  /* 0x0000000604047c24 */ /* 0x000fe4000f8e02ff */
[----:B------:R-:W-:Y:S01]  /*f6c0*/  IMAD R15, R5, UR5, R10 ;  /* 0x00000005050f7c24 */ /* 0x000fe2000f8e020a */
[----:B------:R-:W-:Y:S01]  /*f6d0*/  ULDC.64 UR4, c[0x0][0x280] ;  /* 0x0000a00000047ab9 */ /* 0x000fe20000000a00 */
[----:B------:R-:W-:Y:S01]  /*f6e0*/  IMAD R5, R13, UR7, R4 ;  /* 0x000000070d057c24 */ /* 0x000fe2000f8e0204 */
[----:B------:R-:W-:Y:S01]  /*f6f0*/  SHF.R.S32.HI R4, RZ, 0x1f, R11 ;  /* 0x0000001fff047819 */ /* 0x000fe2000001140b */
[----:B------:R-:W-:Y:S02]  /*f700*/  IMAD.IADD R7, R7, 0x1, R15 ;  /* 0x0000000107077824 */ /* 0x000fe400078e020f */
[----:B------:R-:W-:Y:S01]  /*f710*/  IMAD.IADD R5, R9, 0x1, R5 ;  /* 0x0000000109057824 */ /* 0x000fe200078e0205 */
[----:B------:R-:W-:Y:S01]  /*f720*/  LEA R9, P0, R8, UR4, 0x1 ;  /* 0x0000000408097c11 */ /* 0x000fe2000f8008ff */
[----:B------:R-:W-:-:S02]  /*f730*/  IMAD R4, R4, UR6, RZ ;  /* 0x0000000604047c24 */ /* 0x000fc4000f8e02ff */
[----:B------:R-:W-:Y:S01]  /*f740*/  IMAD.WIDE.U32 R6, R11, UR6, R6 ;  /* 0x000000060b067c25 */ /* 0x000fe2000f8e0006 */
[----:B------:R-:W-:-:S03]  /*f750*/  LEA.HI.X R8, R8, UR5, R5, 0x1, P0 ;  /* 0x0000000508087c11 */ /* 0x000fc600080f0c05 */
[----:B------:R-:W-:Y:S02]  /*f760*/  IMAD R13, R11, UR7, R4 ;  /* 0x000000070b0d7c24 */ /* 0x000fe4000f8e0204 */
[----:B------:R-:W-:Y:S02]  /*f770*/  IMAD.SHL.U32 R10, R19, 0x8, RZ ;  /* 0x00000008130a7824 */ /* 0x000fe400078e00ff */
[----:B------:R-:W-:Y:S01]  /*f780*/  IMAD.IADD R5, R7, 0x1, R13 ;  /* 0x0000000107057824 */ /* 0x000fe200078e020d */
[----:B------:R-:W-:Y:S01]  /*f790*/  LEA R7, P0, R6, UR4, 0x1 ;  /* 0x0000000406077c11 */ /* 0x000fe2000f8008ff */
[----:B------:R-:W-:-:S03]  /*f7a0*/  ULDC UR4, c[0x0][0x2b8] ;  /* 0x0000ae0000047ab9 */ /* 0x000fc60000000800 */
        /* <DEDUP_REMOVED lines=8> */
[----:B------:R-:W1:Y:S01]  /*f830*/  SHFL.IDX PT, R14, R9, RZ, 0x181f ;  /* 0x00181fff090e7589 */ /* 0x000e6200000e0000 */
[----:B------:R-:W-:Y:S01]  /*f840*/  ULDC UR4, c[0x0][0x288] ;  /* 0x0000a20000047ab9 */ /* 0x000fe20000000800 */
[----:B------:R-:W-:Y:S02]  /*f850*/  VIADD R0, R0, UR40 ;  /* 0x0000002800007c36 */ /* 0x000fe40008000000 */
[----:B------:R-:W2:Y:S01]  /*f860*/  SHFL.IDX PT, R4, R8, RZ, 0x181f ;  /* 0x00181fff08047589 */ /* 0x000ea200000e0000 */
[----:B------:R-:W-:Y:S02]  /*f870*/  IMAD R3, R3, UR4, RZ ;  /* 0x0000000403037c24 */ /* 0x000fe4000f8e02ff */
[C---:B------:R-:W-:Y:S01]  /*f880*/  VIADD R12, R0.reuse, 0x10 ;  /* 0x00000010000c7836 */ /* 0x040fe20000000000 */
[----:B------:R-:W-:Y:S02]  /*f890*/  SHFL.IDX PT, R27, R8, 0x1, 0x181f ;  /* 0x00381f00081b7f89 */ /* 0x000fe400000e0000 */
[----:B------:R-:W-:-:S02]  /*f8a0*/  ISETP.GE.AND P1, PT, R0, R3, PT ;  /* 0x000000030000720c */ /* 0x000fc40003f26270 */
[----:B------:R-:W-:Y:S04]  /*f8b0*/  SHFL.IDX PT, R28, R9, 0x2, 0x181f ;  /* 0x00581f00091c7f89 */ /* 0x000fe800000e0000 */
[----:B------:R-:W-:Y:S07]  /*f8c0*/  SHFL.IDX PT, R20, R8, 0x2, 0x181f ;  /* 0x00581f0008147f89 */ /* 0x000fee00000e0000 */
[----:B------:R-:W-:-:S02]  /*f8d0*/  @!P1 LEA R21, R10, UR38, 0x1 ;  /* 0x000000260a159c11 */ /* 0x000fc4000f8e08ff */
[----:B-1----:R-:W-:-:S05]  /*f8e0*/  @!P1 LEA R14, P2, R17, R14, 0x1 ;  /* 0x0000000e110e9211 */ /* 0x002fca00078408ff */
[----:B--2---:R-:W-:Y:S02]  /*f8f0*/  @!P1 IMAD.X R5, RZ, RZ, R4, P2 ;  /* 0x000000ffff059224 */ /* 0x004fe400010e0604 */
[----:B------:R-:W-:Y:S02]  /*f900*/  @!P1 IMAD.MOV.U32 R4, RZ, RZ, R14 ;  /* 0x000000ffff049224 */ /* 0x000fe400078e000e */
[----:B------:R-:W1:Y:S04]  /*f910*/  SHFL.IDX PT, R14, R9, 0x1, 0x181f ;  /* 0x00381f00090e7f89 */ /* 0x000e6800000e0000 */
[----:B------:R2:W-:Y:S01]  /*f920*/  @!P1 LDGSTS.E.BYPASS.LTC128B.128 [R21+0x8400], desc[UR48][R4.64], !P0 ;  /* 0x0840000004159fae */ /* 0x0005e2000c101d70 */
[----:B------:R-:W-:Y:S01]  /*f930*/  ISETP.GE.AND P1, PT, R12, R3, PT ;  /* 0x000000030c00720c */ /* 0x000fe20003f26270 */
[----:B------:R-:W-:-:S05]  /*f940*/  VIADD R12, R0, 0x20 ;  /* 0x00000020000c7836 */ /* 0x000fca0000000000 */
[----:B------:R-:W-:Y:S01]  /*f950*/  ISETP.GE.AND P2, PT, R12, R3, PT ;  /* 0x000000030c00720c */ /* 0x000fe20003f46270 */
[----:B------:R-:W-:Y:S01]  /*f960*/  VIADD R12, R0, 0x30 ;  /* 0x00000030000c7836 */ /* 0x000fe20000000000 */
[----:B--2---:R-:W-:Y:S05]  /*f970*/  SHFL.IDX PT, R21, R8, 0x3, 0x181f ;  /* 0x00781f0008157f89 */ /* 0x004fea00000e0000 */
[----:B-1----:R-:W-:Y:S02]  /*f980*/  @!P1 LEA R4, P3, R17, R14, 0x1 ;  /* 0x0000000e11049211 */ /* 0x002fe400078608ff */
[----:B------:R-:W1:Y:S04]  /*f990*/  SHFL.IDX PT, R14, R9, 0x3, 0x181f ;  /* 0x00781f00090e7f89 */ /* 0x000e6800000e0000 */
[C---:B------:R-:W-:Y:S01]  /*f9a0*/  @!P2 LEA R29, R10.reuse, UR38, 0x1 ;  /* 0x000000260a1dac11 */ /* 0x040fe2000f8e08ff */
[----:B------:R-:W-:Y:S01]  /*f9b0*/  @!P1 IMAD.X R5, RZ, RZ, R27, P3 ;  /* 0x000000ffff059224 */ /* 0x000fe200018e061b */
[----:B------:R-:W-:-:S05]  /*f9c0*/  @!P1 LEA R27, R10, UR38, 0x1 ;  /* 0x000000260a1b9c11 */ /* 0x000fca000f8e08ff */
[----:B------:R2:W-:Y:S02]  /*f9d0*/  @!P1 LDGSTS.E.BYPASS.LTC128B.128 [R27+0x8c00], desc[UR48][R4.64], !P0 ;  /* 0x08c00000041b9fae */ /* 0x0005e4000c101d70 */
[----:B--2---:R-:W-:Y:S02]  /*f9e0*/  @!P2 LEA R4, P1, R17, R28, 0x1 ;  /* 0x0000001c1104a211 */ /* 0x004fe400078208ff */
[----:B------:R-:W2:Y:S03]  /*f9f0*/  SHFL.IDX PT, R28, R9, 0x4, 0x181f ;  /* 0x00981f00091c7f89 */ /* 0x000ea600000e0000 */
[----:B------:R-:W-:Y:S01]  /*fa00*/  @!P2 IMAD.X R5, RZ, RZ, R20, P1 ;  /* 0x000000ffff05a224 */ /* 0x000fe200008e0614 */
[----:B------:R-:W-:Y:S01]  /*fa10*/  ISETP.GE.AND P1, PT, R12, R3, PT ;  /* 0x000000030c00720c */ /* 0x000fe20003f26270 */
[----:B------:R-:W3:Y:S01]  /*fa20*/  SHFL.IDX PT, R20, R8, 0x4, 0x181f ;  /* 0x00981f0008147f89 */ /* 0x000ee200000e0000 */
[----:B------:R-:W-:-:S03]  /*fa30*/  VIADD R12, R0, 0x40 ;  /* 0x00000040000c7836 */ /* 0x000fc60000000000 */
[----:B------:R1:W-:Y:S02]  /*fa40*/  @!P2 LDGSTS.E.BYPASS.LTC128B.128 [R29+0x9400], desc[UR48][R4.64], !P0 ;  /* 0x09400000041dafae */ /* 0x0003e4000c101d70 */
[----:B------:R-:W-:Y:S01]  /*fa50*/  ISETP.GE.AND P2, PT, R12, R3, PT ;  /* 0x000000030c00720c */ /* 0x000fe20003f46270 */
[----:B------:R-:W-:-:S05]  /*fa60*/  VIADD R12, R0, 0x50 ;  /* 0x00000050000c7836 */ /* 0x000fca0000000000 */
[C---:B------:R-:W-:Y:S02]  /*fa70*/  @!P1 LEA R27, R10.reuse, UR38, 0x1 ;  /* 0x000000260a1b9c11 */ /* 0x040fe4000f8e08ff */
[C---:B-1----:R-:W-:Y:S02]  /*fa80*/  @!P1 LEA R4, P3, R17.reuse, R14, 0x1 ;  /* 0x0000000e11049211 */ /* 0x042fe400078608ff */
[----:B------:R-:W1:Y:S03]  /*fa90*/  SHFL.IDX PT, R14, R9, 0x5, 0x181f ;  /* 0x00b81f00090e7f89 */ /* 0x000e6600000e0000 */
[----:B------:R-:W-:Y:S01]  /*faa0*/  @!P2 LEA R29, R10, UR38, 0x1 ;  /* 0x000000260a1dac11 */ /* 0x000fe2000f8e08ff */
[----:B------:R-:W-:Y:S02]  /*fab0*/  @!P1 IMAD.X R5, RZ, RZ, R21, P3 ;  /* 0x000000ffff059224 */ /* 0x000fe400018e0615 */
[----:B------:R-:W4:Y:S04]  /*fac0*/  SHFL.IDX PT, R21, R8, 0x5, 0x181f ;  /* 0x00b81f0008157f89 */ /* 0x000f2800000e0000 */
[----:B------:R2:W-:Y:S02]  /*fad0*/  @!P1 LDGSTS.E.BYPASS.LTC128B.128 [R27+0x9c00], desc[UR48][R4.64], !P0 ;  /* 0x09c00000041b9fae */ /* 0x0005e4000c101d70 */
[----:B--2---:R-:W-:-:S02]  /*fae0*/  @!P2 LEA R4, P1, R17, R28, 0x1 ;  /* 0x0000001c1104a211 */ /* 0x004fc400078208ff */
[----:B------:R-:W2:Y:S03]  /*faf0*/  SHFL.IDX PT, R28, R9, 0x6, 0x181f ;  /* 0x00d81f00091c7f89 */ /* 0x000ea600000e0000 */
[----:B---3--:R-:W-:Y:S01]  /*fb00*/  @!P2 IMAD.X R5, RZ, RZ, R20, P1 ;  /* 0x000000ffff05a224 */ /* 0x008fe200008e0614 */
[----:B------:R-:W-:Y:S01]  /*fb10*/  ISETP.GE.AND P1, PT, R12, R3, PT ;  /* 0x000000030c00720c */ /* 0x000fe20003f26270 */
[----:B------:R-:W3:Y:S01]  /*fb20*/  SHFL.IDX PT, R20, R8, 0x6, 0x181f ;  /* 0x00d81f0008147f89 */ /* 0x000ee200000e0000 */
[----:B------:R-:W-:-:S03]  /*fb30*/  VIADD R12, R0, 0x60 ;  /* 0x00000060000c7836 */ /* 0x000fc60000000000 */
[----:B------:R1:W-:Y:S02]  /*fb40*/  @!P2 LDGSTS.E.BYPASS.LTC128B.128 [R29+0xa400], desc[UR48][R4.64], !P0 ;  /* 0x0a400000041dafae */ /* 0x0003e4000c101d70 */
[----:B------:R-:W-:Y:S01]  /*fb50*/  ISETP.GE.AND P2, PT, R12, R3, PT ;  /* 0x000000030c00720c */ /* 0x000fe20003f46270 */
[----:B------:R-:W-:Y:S01]  /*fb60*/  VIADD R12, R0, 0x70 ;  /* 0x00000070000c7836 */ /* 0x000fe20000000000 */
[----:B------:R-:W-:Y:S04]  /*fb70*/  SHFL.IDX PT, R8, R8, 0x7, 0x181f ;  /* 0x00f81f0008087f89 */ /* 0x000fe800000e0000 */
[C---:B-1----:R-:W-:Y:S02]  /*fb80*/  @!P1 LEA R4, P3, R17.reuse, R14, 0x1 ;  /* 0x0000000e11049211 */ /* 0x042fe400078608ff */
[----:B------:R-:W1:Y:S05]  /*fb90*/  SHFL.IDX PT, R14, R9, 0x7, 0x181f ;  /* 0x00f81f00090e7f89 */ /* 0x000e6a00000e0000 */
[C---:B------:R-:W-:Y:S01]  /*fba0*/  @!P2 LEA R27, R10.reuse, UR38, 0x1 ;  /* 0x000000260a1bac11 */ /* 0x040fe2000f8e08ff */
[----:B----4-:R-:W-:Y:S01]  /*fbb0*/  @!P1 IMAD.X R5, RZ, RZ, R21, P3 ;  /* 0x000000ffff059224 */ /* 0x010fe200018e0615 */
[----:B------:R-:W-:Y:S01]  /*fbc0*/  @!P1 LEA R21, R10, UR38, 0x1 ;  /* 0x000000260a159c11 */ /* 0x000fe2000f8e08ff */
[----:B------:R-:W-:Y:S04]  /*fbd0*/  SHFL.IDX PT, R9, R6, 0x1, 0x181f ;  /* 0x00381f0006097f89 */ /* 0x000fe800000e0000 */
[----:B------:R2:W-:Y:S02]  /*fbe0*/  @!P1 LDGSTS.E.BYPASS.LTC128B.128 [R21+0xac00], desc[UR48][R4.64], !P0 ;  /* 0x0ac0000004159fae */ /* 0x0005e4000c101d70 */
[----:B--2---:R-:W-:-:S02]  /*fbf0*/  @!P2 LEA R4, P1, R17, R28, 0x1 ;  /* 0x0000001c1104a211 */ /* 0x004fc400078208ff */
[----:B------:R-:W2:Y:S03]  /*fc00*/  SHFL.IDX PT, R28, R7, RZ, 0x181f ;  /* 0x00181fff071c7589 */ /* 0x000ea600000e0000 */
[----:B---3--:R-:W-:Y:S01]  /*fc10*/  @!P2 IMAD.X R5, RZ, RZ, R20, P1 ;  /* 0x000000ffff05a224 */ /* 0x008fe200008e0614 */
[----:B------:R-:W-:Y:S01]  /*fc20*/  ISETP.GE.AND P1, PT, R12, R3, PT ;  /* 0x000000030c00720c */ /* 0x000fe20003f26270 */
[----:B------:R-:W3:Y:S01]  /*fc30*/  SHFL.IDX PT, R20, R6, RZ, 0x181f ;  /* 0x00181fff06147589 */ /* 0x000ee200000e0000 */
[----:B------:R-:W-:-:S03]  /*fc40*/  VIADD R12, R0, 0x80 ;  /* 0x00000080000c7836 */ /* 0x000fc60000000000 */
[----:B------:R1:W-:Y:S02]  /*fc50*/  @!P2 LDGSTS.E.BYPASS.LTC128B.128 [R27+0xb400], desc[UR48][R4.64], !P0 ;  /* 0x0b400000041bafae */ /* 0x0003e4000c101d70 */
[----:B------:R-:W-:Y:S01]  /*fc60*/  ISETP.GE.AND P2, PT, R12, R3, PT ;  /* 0x000000030c00720c */ /* 0x000fe20003f46270 */
[----:B------:R-:W-:-:S05]  /*fc70*/  VIADD R12, R0, 0xa0 ;  /* 0x000000a0000c7836 */ /* 0x000fca0000000000 */
[C---:B------:R-:W-:Y:S02]  /*fc80*/  @!P1 LEA R21, R10.reuse, UR38, 0x1 ;  /* 0x000000260a159c11 */ /* 0x040fe4000f8e08ff */
[----:B-1----:R-:W-:Y:S02]  /*fc90*/  @!P1 LEA R4, P3, R17, R14, 0x1 ;  /* 0x0000000e11049211 */ /* 0x002fe400078608ff */
[----:B------:R-:W1:Y:S03]  /*fca0*/  SHFL.IDX PT, R14, R7, 0x1, 0x181f ;  /* 0x00381f00070e7f89 */ /* 0x000e6600000e0000 */
[----:B------:R-:W-:Y:S01]  /*fcb0*/  @!P2 LEA R27, R10, UR38, 0x1 ;  /* 0x000000260a1bac11 */ /* 0x000fe2000f8e08ff */
[----:B------:R-:W-:Y:S02]  /*fcc0*/  @!P1 IMAD.X R5, RZ, RZ, R8, P3 ;  /* 0x000000ffff059224 */ /* 0x000fe400018e0608 */
[----:B------:R-:W-:-:S03]  /*fcd0*/  VIADD R8, R0, 0x90 ;  /* 0x0000009000087836 */ /* 0x000fc60000000000 */
[----:B------:R2:W-:Y:S02]  /*fce0*/  @!P1 LDGSTS.E.BYPASS.LTC128B.128 [R21+0xbc00], desc[UR48][R4.64], !P0 ;  /* 0x0bc0000004159fae */ /* 0x0005e4000c101d70 */
[----:B--2---:R-:W-:-:S05]  /*fcf0*/  @!P2 LEA R4, P1, R17, R28, 0x1 ;  /* 0x0000001c1104a211 */ /* 0x004fca00078208ff */
[----:B---3--:R-:W-:Y:S01]  /*fd00*/  @!P2 IMAD.X R5, RZ, RZ, R20, P1 ;  /* 0x000000ffff05a224 */ /* 0x008fe200008e0614 */
[-C--:B------:R-:W-:Y:S01]  /*fd10*/  ISETP.GE.AND P1, PT, R8, R3.reuse, PT ;  /* 0x000000030800720c */ /* 0x080fe20003f26270 */
[----:B------:R-:W2:Y:S04]  /*fd20*/  SHFL.IDX PT, R20, R7, 0x2, 0x181f ;  /* 0x00581f0007147f89 */ /* 0x000ea800000e0000 */
[----:B------:R-:W3:Y:S04]  /*fd30*/  SHFL.IDX PT, R8, R6, 0x2, 0x181f ;  /* 0x00581f0006087f89 */ /* 0x000ee800000e0000 */
[----:B------:R1:W-:Y:S01]  /*fd40*/  @!P2 LDGSTS.E.BYPASS.LTC128B.128 [R27+0xc400], desc[UR48][R4.64], !P0 ;  /* 0x0c400000041bafae */ /* 0x0003e2000c101d70 */
[----:B------:R-:W-:-:S03]  /*fd50*/  ISETP.GE.AND P2, PT, R12, R3, PT ;  /* 0x000000030c00720c */ /* 0x000fc60003f46270 */
[----:B------:R-:W4:Y:S01]  /*fd60*/  SHFL.IDX PT, R6, R6, 0x3, 0x181f ;  /* 0x00781f0006067f89 */ /* 0x000f2200000e0000 */
[----:B-1----:R-:W-:-:S09]  /*fd70*/  @!P1 LEA R4, P3, R17, R14, 0x1 ;  /* 0x0000000e11049211 */ /* 0x002fd200078608ff */
[C---:B------:R-:W-:Y:S01]  /*fd80*/  @!P2 LEA R21, R10.reuse, UR38, 0x1 ;  /* 0x000000260a15ac11 */ /* 0x040fe2000f8e08ff */
[----:B------:R1:W0:Y:S01]  /*fd90*/  SHFL.IDX PT, R14, R7, 0x3, 0x181f ;  /* 0x00781f00070e7f89 */ /* 0x00022200000e0000 */
[----:B------:R-:W-:Y:S01]  /*fda0*/  @!P1 IMAD.X R5, RZ, RZ, R9, P3 ;  /* 0x000000ffff059224 */ /* 0x000fe200018e0609 */
[----:B------:R-:W-:-:S05]  /*fdb0*/  @!P1 LEA R9, R10, UR38, 0x1 ;  /* 0x000000260a099c11 */ /* 0x000fca000f8e08ff */
[----:B------:R2:W-:Y:S02]  /*fdc0*/  @!P1 LDGSTS.E.BYPASS.LTC128B.128 [R9+0xcc00], desc[UR48][R4.64], !P0 ;  /* 0x0cc0000004099fae */ /* 0x0005e4000c101d70 */
[----:B--2---:R-:W-:-:S05]  /*fdd0*/  @!P2 LEA R4, P1, R17, R20, 0x1 ;  /* 0x000000141104a211 */ /* 0x004fca00078208ff */
[----:B---3--:R-:W-:-:S05]  /*fde0*/  @!P2 IMAD.X R5, RZ, RZ, R8, P1 ;  /* 0x000000ffff05a224 */ /* 0x008fca00008e0608 */
[----:B0---4-:R1:W-:Y:S03]  /*fdf0*/  @!P2 LDGSTS.E.BYPASS.LTC128B.128 [R21+0xd400], desc[UR48][R4.64], !P0 ;  /* 0x0d4000000415afae */ /* 0x0113e6000c101d70 */
.L_x_1007:
[----:B------:R-:W-:-:S05]  /*fe00*/  VIADD R0, R0, 0xb0 ;  /* 0x000000b000007836 */ /* 0x000fca0000000000 */
[----:B------:R-:W-:Y:S01]  /*fe10*/  ISETP.GE.AND P1, PT, R0, R3, PT ;  /* 0x000000030000720c */ /* 0x000fe20003f26270 */
[----:B------:R-:W-:-:S05]  /*fe20*/  IMAD.MOV.U32 R0, RZ, RZ, 0x1 ;  /* 0x00000001ff007424 */ /* 0x000fca00078e00ff */
[----:B------:R-:W-:-:S07]  /*fe30*/  SHF.L.U32 R0, R0, 0x1f, RZ ;  /* 0x0000001f00007819 */ /* 0x000fce00000006ff */
[----:B-1----:R-:W-:Y:S02]  /*fe40*/  @!P1 LEA R4, P2, R17, R14, 0x1 ;  /* 0x0000000e11049211 */ /* 0x002fe400078408ff */
[----:B------:R-:W-:-:S03]  /*fe50*/  @!P1 LEA R3, R10, UR38, 0x1 ;  /* 0x000000260a039c11 */ /* 0x000fc6000f8e08ff */
[----:B------:R-:W-:-:S05]  /*fe60*/  @!P1 IMAD.X R5, RZ, RZ, R6, P2 ;  /* 0x000000ffff059224 */ /* 0x000fca00010e0606 */
        /* <DEDUP_REMOVED lines=9> */
[----:B0-----:R-:W-:-:S05]  /*ff00*/  VIADD R3, R26, 0xfffffffe ;  /* 0xfffffffe1a037836 */ /* 0x001fca0000000000 */
[----:B------:R-:W-:Y:S01]  /*ff10*/  ISETP.GE.AND P1, PT, R3, UR41, PT ;  /* 0x0000002903007c0c */ /* 0x000fe2000bf26270 */
[----:B------:R-:W0:Y:S02]  /*ff20*/  SYNCS.PHASECHK.TRANS64.TRYWAIT P0, [UR38+0x16820], R0 ;  /* 0x01682000ff0075a7 */ /* 0x000e240008000166 */
[----:B0-----:R-:W-:Y:S10]  /*ff30*/  @!P0 BRA `(.L_x_918) ;  /* 0x0000002c00288947 */ /* 0x001ff40003800000 */
.L_x_1008:
[----:B------:R-:W-:Y:S02]  /*ff40*/  IMAD.MOV.U32 R12, RZ, RZ, 0x1 ;  /* 0x00000001ff0c7424 */ /* 0x000fe400078e00ff */
[----:B0-----:R-:W-:Y:S01]  /*ff50*/  IMAD.MOV.U32 R0, RZ, RZ, RZ ;  /* 0x000000ffff007224 */ /* 0x001fe200078e00ff */
[----:B------:R-:W-:Y:S06]  /*ff60*/  @!P1 BRA `(.L_x_919) ;  /* 0x0000001000e09947 */ /* 0x000fec0003800000 */
[----:B------:R-:W-:Y:S01]  /*ff70*/  UIADD3 UR4, UR42, 0x1, URZ ;  /* 0x000000012a047890 */ /* 0x000fe2000fffe03f */
[----:B------:R-:W-:Y:S01]  /*ff80*/  LOP3.LUT R8, R2, 0x1f, RZ, 0xc0, !PT ;  /* 0x0000001f02087812 */ /* 0x000fe200078ec0ff */
[----:B------:R-:W-:Y:S01]  /*ff90*/  ULOP3.LUT UR5, URZ, UR44, URZ, 0x33, !UPT ;  /* 0x0000002c3f057292 */ /* 0x000fe2000f8e333f */
[----:B------:R-:W-:Y:S01]  /*ffa0*/  IMAD.MOV.U32 R12, RZ, RZ, 0x1 ;  /* 0x00000001ff0c7424 */ /* 0x000fe200078e00ff */
[----:B------:R-:W-:-:S04]  /*ffb0*/  UIMAD UR4, UR4, UR46, URZ ;  /* 0x0000002e040472a4 */ /* 0x000fc8000f8e023f */
[----:B------:R-:W-:Y:S01]  /*ffc0*/  IMAD.U32 R5, RZ, RZ, UR5 ;  /* 0x00000005ff057e24 */ /* 0x000fe2000f8e00ff */
[----:B------:R-:W-:Y:S01]  /*ffd0*/  ULOP3.LUT UR5, URZ, UR41, URZ, 0x33, !UPT ;  /* 0x000000293f057292 */ /* 0x000fe2000f8e333f */
[----:B------:R-:W-:Y:S01]  /*ffe0*/  LOP3.LUT R4, RZ, UR4, RZ, 0x33, !PT ;  /* 0x00000004ff047c12 */ /* 0x000fe2000f8e33ff */
[----:B------:R-:W-:-:S03]  /*fff0*/  ULOP3.LUT UR4, URZ, UR39, URZ, 0x33, !UPT ;  /* 0x000000273f047292 */ /* 0x000fc6000f8e333f */
[----:B------:R-:W-:Y:S01]  /*10000*/  VIADDMNMX R4, R4, -UR43, R5, !PT ;  /* 0x8000002b04047c46 */ /* 0x000fe2000f800105 */
[----:B------:R-:W-:-:S03]  /*10010*/  IMAD.MOV.U32 R5, RZ, RZ, 0x2 ;  /* 0x00000002ff057424 */ /* 0x000fc600078e00ff */
[----:B------:R-:W-:-:S04]  /*10020*/  VIMNMX R4, R4, UR4, !PT ;  /* 0x0000000404047c48 */ /* 0x000fc8000ffe0100 */
[----:B------:R-:W-:Y:S02]  /*10030*/  VIADDMNMX R5, R4, R5, UR5, !PT ;  /* 0x0000000504057e46 */ /* 0x000fe4000f800105 */
[----:B------:R-:W-:-:S03]  /*10040*/  LOP3.LUT R6, RZ, R4, RZ, 0x33, !PT ;  /* 0x00000004ff067212 */ /* 0x000fc600078e33ff */
[C---:B------:R-:W-:Y:S02]  /*10050*/  VIADD R7, R5.reuse, 0xfffffffe ;  /* 0xfffffffe05077836 */ /* 0x040fe40000000000 */
[----:B------:R-:W-:Y:S02]  /*10060*/  IMAD.IADD R10, R5, 0x1, R6 ;  /* 0x00000001050a7824 */ /* 0x000fe400078e0206 */
[----:B------:R-:W-:Y:S01]  /*10070*/  IMAD.MOV.U32 R6, RZ, RZ, R22 ;  /* 0x000000ffff067224 */ /* 0x000fe200078e0016 */
[----:B------:R-:W-:Y:S02]  /*10080*/  ISETP.NE.AND P0, PT, R7, R4, PT ;  /* 0x000000040700720c */ /* 0x000fe40003f05270 */
[----:B------:R-:W-:-:S11]  /*10090*/  LOP3.LUT R9, R10, 0x1, RZ, 0xc0, !PT ;  /* 0x000000010a097812 */ /* 0x000fd600078ec0ff */
[----:B------:R-:W-:Y:S05]  /*100a0*/  @!P0 BRA `(.L_x_920) ;  /* 0x0000000c00148947 */ /* 0x000fea0003800000 */
[----:B------:R-:W-:Y:S01]  /*100b0*/  BSSY B0, `(.L_x_920) ;  /* 0x00000c4000007945 */ /* 0x000fe20003800000 */
[----:B------:R-:W-:Y:S02]  /*100c0*/  IMAD.IADD R10, R10, 0x1, -R9 ;  /* 0x000000010a0a7824 */ /* 0x000fe400078e0a09 */
[----:B------:R-:W-:Y:S02]  /*100d0*/  IMAD.MOV.U32 R11, RZ, RZ, 0x1 ;  /* 0x00000001ff0b7424 */ /* 0x000fe400078e00ff */
[----:B------:R-:W-:-:S07]  /*100e0*/  IMAD.MOV.U32 R6, RZ, RZ, R22 ;  /* 0x000000ffff067224 */ /* 0x000fce00078e0016 */
.L_x_947:
        /* <DEDUP_REMOVED lines=9> */
[----:B------:R-:W0:Y:S01]  /*10180*/  LDC R14, c[0x0][0x43c] ;  /* 0x00010f00ff0e7b82 */ /* 0x000e220000000800 */
[----:B------:R-:W-:Y:S01]  /*10190*/  IMAD.MOV.U32 R13, RZ, RZ, R3 ;  /* 0x000000ffff0d7224 */ /* 0x000fe200078e0003 */
[----:B------:R-:W-:Y:S01]  /*101a0*/  ULDC.64 UR4, c[0x0][0x428] ;  /* 0x00010a0000047ab9 */ /* 0x000fe20000000a00 */
[----:B0-----:R-:W-:-:S13]  /*101b0*/  ISETP.NE.AND P0, PT, R14, 0x1, PT ;  /* 0x000000010e00780c */ /* 0x001fda0003f05270 */
[----:B------:R-:W0:Y:S02]  /*101c0*/  @P0 LDC.64 R4, c[0x0][0x440] ;  /* 0x00011000ff040b82 */ /* 0x000e240000000a00 */
[----:B0-----:R-:W-:-:S05]  /*101d0*/  @P0 IMAD.HI.U32 R4, R3, R4, RZ ;  /* 0x0000000403040227 */ /* 0x001fca00078e00ff */
        /* <DEDUP_REMOVED lines=13> */
.L_x_923:
[----:B------:R-:W1:Y:S01]  /*102b0*/  SYNCS.PHASECHK.TRANS64.TRYWAIT P0, [UR38+0x16848], R12 ;  /* 0x0168480cff0075a7 */ /* 0x000e620008000166 */
[----:B------:R-:W-:Y:S01]  /*102c0*/  BSSY B2, `(.L_x_924) ;  /* 0x0000003000027945 */ /* 0x000fe20003800000 */
[----:B------:R-:W-:-:S03]  /*102d0*/  ISETP.NE.AND P2, PT, R19, RZ, PT ;  /* 0x000000ff1300720c */ /* 0x000fc60003f45270 */
[----:B-1----:R-:W-:Y:S10]  /*102e0*/  @!P0 BRA `(.L_x_925) ;  /* 0x0000002800548947 */ /* 0x002ff40003800000 */
.L_x_1009:
[----:B------:R-:W-:Y:S05]  /*102f0*/  BSYNC B2 ;  /* 0x0000000000027941 */ /* 0x000fea0003800000 */
.L_x_924:
[----:B------:R-:W-:Y:S04]  /*10300*/  BSSY B2, `(.L_x_926) ;  /* 0x0000007000027945 */ /* 0x000fe80003800000 */
[----:B------:R-:W-:Y:S05]  /*10310*/  @P2 BRA `(.L_x_927) ;  /* 0x0000000000142947 */ /* 0x000fea0003800000 */
[----:B------:R-:W-:Y:S01]  /*10320*/  ISETP.NE.AND P0, PT, R8, RZ, PT ;  /* 0x000000ff0800720c */ /* 0x000fe20003f05270 */
[----:B0-----:R-:W-:-:S04]  /*10330*/  IMAD.MOV.U32 R4, RZ, RZ, 0x4000 ;  /* 0x00004000ff047424 */ /* 0x001fc800078e00ff */
[----:B------:R1:W-:Y:S08]  /*10340*/  SYNCS.ARRIVE.TRANS64 RZ, [UR38+0x16838], R4 ;  /* 0x01683804ffff79a7 */ /* 0x0003f00008000026 */
[----:B-1----:R-:W-:Y:S05]  /*10350*/  @!P0 BRA `(.L_x_927) ;  /* 0x0000000000048947 */ /* 0x002fea0003800000 */
[----:B------:R-:W-:Y:S01]  /*10360*/  BPT.TRAP 0x1 ;  /* 0x000000040000795c */ /* 0x000fe20000300000 */
.L_x_927:
[----:B------:R-:W-:Y:S05]  /*10370*/  BSYNC B2 ;  /* 0x0000000000027941 */ /* 0x000fea0003800000 */
.L_x_926:
[----:B------:R-:W-:Y:S01]  /*10380*/  IMAD.MOV.U32 R7, RZ, RZ, RZ ;  /* 0x000000ffff077224 */ /* 0x000fe200078e00ff */
[----:B------:R-:W-:Y:S01]  /*10390*/  ULDC.64 UR4, c[0x0][0x198] ;  /* 0x0000660000047ab9 */ /* 0x000fe20000000a00 */
[----:B------:R-:W-:Y:S01]  /*103a0*/  PLOP3.LUT P0, PT, PT, PT, PT, 0x80, 0x0 ;  /* 0x000000000000781c */ /* 0x000fe20003f0f070 */
[----:B------:R-:W-:Y:S01]  /*103b0*/  UIADD3 UR4, UP0, UR4, 0x370, URZ ;  /* 0x0000037004047890 */ /* 0x000fe2000ff1e03f */
[----:B0-----:R-:W-:Y:S01]  /*103c0*/  IMAD.SHL.U32 R4, R14, 0x80, RZ ;  /* 0x000000800e047824 */ /* 0x001fe200078e00ff */
[----:B------:R-:W-:Y:S01]  /*103d0*/  R2UR UR34, R7 ;  /* 0x00000000072272ca */ /* 0x000fe200000e0000 */
[----:B------:R-:W-:Y:S02]  /*103e0*/  UIADD3 UR32, UR38, 0x12400, URZ ;  /* 0x0001240026207890 */ /* 0x000fe4000fffe03f */
[----:B------:R-:W-:Y:S02]  /*103f0*/  UIADD3 UR33, UR38, 0x16838, URZ ;  /* 0x0001683826217890 */ /* 0x000fe4000fffe03f */
[----:B------:R-:W-:Y:S01]  /*10400*/  UIADD3.X UR5, URZ, UR5, URZ, UP0, !UPT ;  /* 0x000000053f057290 */ /* 0x000fe200087fe43f */
[----:B------:R-:W-:Y:S01]  /*10410*/  UMOV UR6, 0x0 ;  /* 0x0000000000067882 */ /* 0x000fe20000000000 */
[----:B------:R-:W-:-:S10]  /*10420*/  UMOV UR7, 0x14f00000 ;  /* 0x14f0000000077882 */ /* 0x000fd40000000000 */
.L_x_928:
[----:B------:R-:W-:-:S13]  /*10430*/  @P0 ELECT P3, URZ, PT ;  /* 0x00000000003f082f */ /* 0x000fda0003860000 */
[----:B-----5:R-:W-:Y:S02]  /*10440*/  @P3 R2UR UR37, R6 ;  /* 0x00000000062532ca */ /* 0x020fe400000e0000 */
[----:B------:R-:W-:Y:S02]  /*10450*/  @P3 R2UR UR35, R4 ;  /* 0x00000000042332ca */ /* 0x000fe400000e0000 */
[----:B------:R-:W-:Y:S02]  /*10460*/  @P3 PLOP3.LUT P0, PT, P3, PT, PT, 0x8, 0x0 ;  /* 0x000000000000381c */ /* 0x000fe40001f0e170 */
[----:B------:R-:W-:-:S09]  /*10470*/  PLOP3.LUT P3, PT, PT, PT, PT, 0x8, 0x0 ;  /* 0x000000000000781c */ /* 0x000fd20003f6e170 */
[----:B------:R0:W-:Y:S02]  /*10480*/  UTMALDG.4D [UR32], [UR4], desc[UR6] ;  /* 0x00000620040075b4 */ /* 0x0001e40008019000 */
[----:B0-----:R-:W-:Y:S05]  /*10490*/  @P0 BRA.U.ANY `(.L_x_928) ;  /* 0xfffffffd00e40947 */ /* 0x001fea000393ffff */
[----:B------:R-:W0:Y:S01]  /*104a0*/  SYNCS.PHASECHK.TRANS64.TRYWAIT P0, [UR38+0x16860], R12 ;  /* 0x0168600cff0075a7 */ /* 0x000e220008000166 */
[----:B------:R-:W-:Y:S04]  /*104b0*/  BSSY B2, `(.L_x_929) ;  /* 0x0000002000027945 */ /* 0x000fe80003800000 */
[----:B0-----:R-:W-:Y:S05]  /*104c0*/  @!P0 BRA `(.L_x_930) ;  /* 0x0000002400f48947 */ /* 0x001fea0003800000 */
.L_x_1010:
[----:B------:R-:W-:Y:S05]  /*104d0*/  BSYNC B2 ;  /* 0x0000000000027941 */ /* 0x000fea0003800000 */
.L_x_929:
[----:B------:R-:W-:Y:S01]  /*104e0*/  BSSY B2, `(.L_x_931) ;  /* 0x0000009000027945 */ /* 0x000fe20003800000 */
[----:B------:R-:W-:Y:S02]  /*104f0*/  IMAD.MOV.U32 R4, RZ, RZ, 0x0 ;  /* 0x00000000ff047424 */ /* 0x000fe400078e00ff */
[----:B0-----:R-:W-:Y:S01]  /*10500*/  IMAD.MOV.U32 R5, RZ, RZ, 0x14f00000 ;  /* 0x14f00000ff057424 */ /* 0x001fe200078e00ff */
[----:B------:R-:W-:Y:S06]  /*10510*/  @P2 BRA `(.L_x_932) ;  /* 0x0000000000142947 */ /* 0x000fec0003800000 */
[----:B------:R-:W-:Y:S01]  /*10520*/  ISETP.NE.AND P0, PT, R8, RZ, PT ;  /* 0x000000ff0800720c */ /* 0x000fe20003f05270 */
[----:B------:R-:W-:-:S04]  /*10530*/  IMAD.MOV.U32 R12, RZ, RZ, 0x4000 ;  /* 0x00004000ff0c7424 */ /* 0x000fc800078e00ff */
[----:B------:R0:W-:Y:S08]  /*10540*/  SYNCS.ARRIVE.TRANS64 RZ, [UR38+0x16850], R12 ;  /* 0x0168500cffff79a7 */ /* 0x0001f00008000026 */
[----:B0-----:R-:W-:Y:S05]  /*10550*/  @!P0 BRA `(.L_x_932) ;  /* 0x0000000000048947 */ /* 0x001fea0003800000 */
[----:B------:R-:W-:Y:S01]  /*10560*/  BPT.TRAP 0x1 ;  /* 0x000000040000795c */ /* 0x000fe20000300000 */
.L_x_932:
[----:B------:R-:W-:Y:S05]  /*10570*/  BSYNC B2 ;  /* 0x0000000000027941 */ /* 0x000fea0003800000 */
.L_x_931:
[----:B------:R-:W-:Y:S01]  /*10580*/  R2UR UR7, R5 ;  /* 0x00000000050772ca */ /* 0x000fe200000e0000 */
[----:B------:R-:W-:Y:S01]  /*10590*/  ULDC.64 UR4, c[0x0][0x198] ;  /* 0x0000660000047ab9 */ /* 0x000fe20000000a00 */
[----:B------:R-:W-:Y:S01]  /*105a0*/  R2UR UR10, R7 ;  /* 0x00000000070a72ca */ /* 0x000fe200000e0000 */
[----:B------:R-:W-:Y:S01]  /*105b0*/  UIADD3 UR4, UP0, UR4, 0x470, URZ ;  /* 0x0000047004047890 */ /* 0x000fe2000ff1e03f */
[----:B------:R-:W-:Y:S01]  /*105c0*/  R2UR UR6, R4 ;  /* 0x00000000040672ca */ /* 0x000fe200000e0000 */
[----:B------:R-:W-:Y:S01]  /*105d0*/  IMAD.SHL.U32 R4, R23, 0x80, RZ ;  /* 0x0000008017047824 */ /* 0x000fe200078e00ff */
[----:B------:R-:W-:Y:S01]  /*105e0*/  PLOP3.LUT P0, PT, PT, PT, PT, 0x80, 0x0 ;  /* 0x000000000000781c */ /* 0x000fe20003f0f070 */
[----:B------:R-:W-:Y:S02]  /*105f0*/  UIADD3 UR8, UR38, 0x400, URZ ;  /* 0x0000040026087890 */ /* 0x000fe4000fffe03f */
[----:B------:R-:W-:Y:S02]  /*10600*/  UIADD3 UR9, UR38, 0x16850, URZ ;  /* 0x0001685026097890 */ /* 0x000fe4000fffe03f */
[----:B------:R-:W-:-:S12]  /*10610*/  UIADD3.X UR5, URZ, UR5, URZ, UP0, !UPT ;  /* 0x000000053f057290 */ /* 0x000fd800087fe43f */
.L_x_933:
[----:B------:R-:W-:-:S13]  /*10620*/  @P0 ELECT P2, URZ, PT ;  /* 0x00000000003f082f */ /* 0x000fda0003840000 */
[----:B------:R-:W-:Y:S01]  /*10630*/  @P2 R2UR UR13, R22 ;  /* 0x00000000160d22ca */ /* 0x000fe200000e0000 */
[----:B------:R-:W-:Y:S01]  /*10640*/  UMOV UR12, UR36 ;  /* 0x00000024000c7c82 */ /* 0x000fe20008000000 */
[----:B------:R-:W-:Y:S02]  /*10650*/  @P2 R2UR UR11, R4 ;  /* 0x00000000040b22ca */ /* 0x000fe400000e0000 */
[----:B------:R-:W-:Y:S02]  /*10660*/  @P2 PLOP3.LUT P0, PT, P2, PT, PT, 0x8, 0x0 ;  /* 0x000000000000281c */ /* 0x000fe4000170e170 */
[----:B------:R-:W-:-:S09]  /*10670*/  PLOP3.LUT P2, PT, PT, PT, PT, 0x8, 0x0 ;  /* 0x000000000000781c */ /* 0x000fd20003f4e170 */
[----:B------:R0:W-:Y:S02]  /*10680*/  UTMALDG.4D [UR8], [UR4], desc[UR6] ;  /* 0x00000608040075b4 */ /* 0x0001e40008019000 */
[----:B0-----:R-:W-:Y:S05]  /*10690*/  @P0 BRA.U.ANY `(.L_x_933) ;  /* 0xfffffffd00e00947 */ /* 0x001fea000393ffff */
[----:B------:R-:W-:Y:S02]  /*106a0*/  IMAD.MOV.U32 R23, RZ, RZ, R14 ;  /* 0x000000ffff177224 */ /* 0x000fe400078e000e */
[----:B------:R-:W-:-:S07]  /*106b0*/  IMAD.MOV.U32 R22, RZ, RZ, R6 ;  /* 0x000000ffff167224 */ /* 0x000fce00078e0006 */
.L_x_922:
[----:B------:R-:W-:Y:S05]  /*106c0*/  BSYNC B1 ;  /* 0x0000000000017941 */ /* 0x000fea0003800000 */
.L_x_921:
        /* <DEDUP_REMOVED lines=27> */
.L_x_936:
[----:B------:R-:W1:Y:S01]  /*10880*/  SYNCS.PHASECHK.TRANS64.TRYWAIT P0, [UR38+0x16840], R14 ;  /* 0x0168400eff0075a7 */ /* 0x000e620008000166 */
[----:B------:R-:W-:Y:S01]  /*10890*/  BSSY B2, `(.L_x_937) ;  /* 0x0000003000027945 */ /* 0x000fe20003800000 */
[----:B------:R-:W-:-:S03]  /*108a0*/  ISETP.NE.AND P2, PT, R19, RZ, PT ;  /* 0x000000ff1300720c */ /* 0x000fc60003f45270 */
[----:B-1----:R-:W-:Y:S10]  /*108b0*/  @!P0 BRA `(.L_x_938) ;  /* 0x0000002400108947 */ /* 0x002ff40003800000 */
.L_x_1011:
[----:B------:R-:W-:Y:S05]  /*108c0*/  BSYNC B2 ;  /* 0x0000000000027941 */ /* 0x000fea0003800000 */
.L_x_937:
[----:B------:R-:W-:Y:S04]  /*108d0*/  BSSY B2, `(.L_x_939) ;  /* 0x0000007000027945 */ /* 0x000fe80003800000 */
[----:B------:R-:W-:Y:S05]  /*108e0*/  @P2 BRA `(.L_x_940) ;  /* 0x0000000000142947 */ /* 0x000fea0003800000 */
[----:B------:R-:W-:Y:S01]  /*108f0*/  ISETP.NE.AND P0, PT, R8, RZ, PT ;  /* 0x000000ff0800720c */ /* 0x000fe20003f05270 */
[----:B0-----:R-:W-:-:S04]  /*10900*/  IMAD.MOV.U32 R4, RZ, RZ, 0x4000 ;  /* 0x00004000ff047424 */ /* 0x001fc800078e00ff */
[----:B------:R1:W-:Y:S08]  /*10910*/  SYNCS.ARRIVE.TRANS64 RZ, [UR38+0x16830], R4 ;  /* 0x01683004ffff79a7 */ /* 0x0003f00008000026 */
[----:B-1----:R-:W-:Y:S05]  /*10920*/  @!P0 BRA `(.L_x_940) ;  /* 0x0000000000048947 */ /* 0x002fea0003800000 */
[----:B------:R-:W-:Y:S01]  /*10930*/  BPT.TRAP 0x1 ;  /* 0x000000040000795c */ /* 0x000fe20000300000 */
.L_x_940:
[----:B------:R-:W-:Y:S05]  /*10940*/  BSYNC B2 ;  /* 0x0000000000027941 */ /* 0x000fea0003800000 */
.L_x_939:
        /* <DEDUP_REMOVED lines=11> */
.L_x_941:
[----:B------:R-:W-:-:S13]  /*10a00*/  @P0 ELECT P3, URZ, PT ;  /* 0x00000000003f082f */ /* 0x000fda0003860000 */
[----:B-----5:R-:W-:Y:S01]  /*10a10*/  @P3 R2UR UR13, R6 ;  /* 0x00000000060d32ca */ /* 0x020fe200000e0000 */
[----:B------:R-:W-:Y:S01]  /*10a20*/  UMOV UR12, UR36 ;  /* 0x00000024000c7c82 */ /* 0x000fe20008000000 */
[----:B------:R-:W-:Y:S02]  /*10a30*/  @P3 R2UR UR11, R4 ;  /* 0x00000000040b32ca */ /* 0x000fe400000e0000 */
[----:B------:R-:W-:Y:S02]  /*10a40*/  @P3 PLOP3.LUT P0, PT, P3, PT, PT, 0x8, 0x0 ;  /* 0x000000000000381c */ /* 0x000fe40001f0e170 */
[----:B------:R-:W-:-:S09]  /*10a50*/  PLOP3.LUT P3, PT, PT, PT, PT, 0x8, 0x0 ;  /* 0x000000000000781c */ /* 0x000fd20003f6e170 */
[----:B------:R0:W-:Y:S02]  /*10a60*/  UTMALDG.4D [UR8], [UR4], desc[UR6] ;  /* 0x00000608040075b4 */ /* 0x0001e40008019000 */
[----:B0-----:R-:W-:Y:S05]  /*10a70*/  @P0 BRA.U.ANY `(.L_x_941) ;  /* 0xfffffffd00e00947 */ /* 0x001fea000393ffff */
[----:B------:R-:W-:Y:S01]  /*10a80*/  SHF.L.U32 R4, R11, 0x1f, RZ ;  /* 0x0000001f0b047819 */ /* 0x000fe200000006ff */
[----:B------:R-:W-:Y:S03]  /*10a90*/  BSSY B2, `(.L_x_942) ;  /* 0x0000003000027945 */ /* 0x000fe60003800000 */
[----:B------:R-:W0:Y:S02]  /*10aa0*/  SYNCS.PHASECHK.TRANS64.TRYWAIT P0, [UR38+0x16868], R4 ;  /* 0x01686804ff0075a7 */ /* 0x000e240008000166 */
[----:B0-----:R-:W-:Y:S05]  /*10ab0*/  @!P0 BRA `(.L_x_943) ;  /* 0x0000002000a88947 */ /* 0x001fea0003800000 */
.L_x_1012:
[----:B------:R-:W-:Y:S05]  /*10ac0*/  BSYNC B2 ;  /* 0x0000000000027941 */ /* 0x000fea0003800000 */
.L_x_942:
[----:B------:R-:W-:Y:S01]  /*10ad0*/  BSSY B2, `(.L_x_944) ;  /* 0x0000009000027945 */ /* 0x000fe20003800000 */
[----:B0-----:R-:W-:Y:S02]  /*10ae0*/  IMAD.MOV.U32 R4, RZ, RZ, 0x0 ;  /* 0x00000000ff047424 */ /* 0x001fe400078e00ff */
[----:B------:R-:W-:Y:S01]  /*10af0*/  IMAD.MOV.U32 R5, RZ, RZ, 0x14f00000 ;  /* 0x14f00000ff057424 */ /* 0x000fe200078e00ff */
[----:B------:R-:W-:Y:S06]  /*10b00*/  @P2 BRA `(.L_x_945) ;  /* 0x0000000000142947 */ /* 0x000fec0003800000 */
[----:B------:R-:W-:Y:S01]  /*10b10*/  ISETP.NE.AND P0, PT, R8, RZ, PT ;  /* 0x000000ff0800720c */ /* 0x000fe20003f05270 */
[----:B------:R-:W-:-:S04]  /*10b20*/  IMAD.MOV.U32 R11, RZ, RZ, 0x4000 ;  /* 0x00004000ff0b7424 */ /* 0x000fc800078e00ff */
[----:B------:R0:W-:Y:S08]  /*10b30*/  SYNCS.ARRIVE.TRANS64 RZ, [UR38+0x16858], R11 ;  /* 0x0168580bffff79a7 */ /* 0x0001f00008000026 */
[----:B0-----:R-:W-:Y:S05]  /*10b40*/  @!P0 BRA `(.L_x_945) ;  /* 0x0000000000048947 */ /* 0x001fea0003800000 */
[----:B------:R-:W-:Y:S01]  /*10b50*/  BPT.TRAP 0x1 ;  /* 0x000000040000795c */ /* 0x000fe20000300000 */
.L_x_945:
[----:B------:R-:W-:Y:S05]  /*10b60*/  BSYNC B2 ;  /* 0x0000000000027941 */ /* 0x000fea0003800000 */
.L_x_944:
        /* <DEDUP_REMOVED lines=10> */
.L_x_946:
        /* <DEDUP_REMOVED lines=10> */
.L_x_935:
[----:B------:R-:W-:Y:S05]  /*10cb0*/  BSYNC B1 ;  /* 0x0000000000017941 */ /* 0x000fea0003800000 */
.L_x_934:
[----:B------:R-:W-:Y:S02]  /*10cc0*/  VIADD R3, R3, 0xfffffffe ;  /* 0xfffffffe03037836 */ /* 0x000fe40000000000 */
[----:B------:R-:W-:Y:S01]  /*10cd0*/  IMAD.MOV.U32 R11, RZ, RZ, R12 ;  /* 0x000000ffff0b7224 */ /* 0x000fe200078e000c */
[----:B------:R-:W-:Y:S06]  /*10ce0*/  @P1 BRA `(.L_x_947) ;  /* 0xfffffff400001947 */ /* 0x000fec000383ffff */
[----:B------:R-:W-:Y:S05]  /*10cf0*/  BSYNC B0 ;  /* 0x0000000000007941 */ /* 0x000fea0003800000 */
.L_x_920:
        /* <DEDUP_REMOVED lines=9> */
[----:B------:R-:W0:Y:S01]  /*10d90*/  LDC R13, c[0x0][0x43c] ;  /* 0x00010f00ff0d7b82 */ /* 0x000e220000000800 */
[----:B------:R-:W-:Y:S01]  /*10da0*/  IMAD.MOV.U32 R11, RZ, RZ, R3 ;  /* 0x000000ffff0b7224 */ /* 0x000fe200078e0003 */
[----:B------:R-:W-:Y:S02]  /*10db0*/  ULDC.64 UR4, c[0x0][0x428] ;  /* 0x00010a0000047ab9 */ /* 0x000fe40000000a00 */
[----:B------:R-:W-:-:S04]  /*10dc0*/  IMAD R24, R24, UR4, RZ ;  /* 0x0000000418187c24 */ /* 0x000fc8000f8e02ff */
[----:B------:R-:W-:Y:S01]  /*10dd0*/  IMAD R15, R25, UR5, R24 ;  /* 0x00000005190f7c24 */ /* 0x000fe2000f8e0218 */
[----:B0-----:R-:W-:-:S13]  /*10de0*/  ISETP.NE.AND P0, PT, R13, 0x1, PT ;  /* 0x000000010d00780c */ /* 0x001fda0003f05270 */
[----:B------:R-:W0:Y:S02]  /*10df0*/  @P0 LDC.64 R4, c[0x0][0x440] ;  /* 0x00011000ff040b82 */ /* 0x000e240000000a00 */
[----:B0-----:R-:W-:-:S05]  /*10e00*/  @P0 IMAD.HI.U32 R4, R3, R4, RZ ;  /* 0x0000000403040227 */ /* 0x001fca00078e00ff */
[----:B------:R-:W-:-:S04]  /*10e10*/  @P0 SHF.R.U32.HI R11, RZ, R5, R4 ;  /* 0x00000005ff0b0219 */ /* 0x000fc80000011604 */
[--C-:B------:R-:W-:Y:S01]  /*10e20*/  SHF.R.S32.HI R5, RZ, 0x1f, R11.reuse ;  /* 0x0000001fff057819 */ /* 0x100fe2000001140b */
        /* <DEDUP_REMOVED lines=9> */
.L_x_949:
[----:B------:R-:W1:Y:S01]  /*10ec0*/  SYNCS.PHASECHK.TRANS64.TRYWAIT P0, [UR38+0x16848], R9 ;  /* 0x01684809ff0075a7 */ /* 0x000e620008000166 */
[----:B------:R-:W-:Y:S01]  /*10ed0*/  BSSY B1, `(.L_x_950) ;  /* 0x0000003000017945 */ /* 0x000fe20003800000 */
[----:B------:R-:W-:-:S03]  /*10ee0*/  ISETP.NE.AND P1, PT, R19, RZ, PT ;  /* 0x000000ff1300720c */ /* 0x000fc60003f25270 */
[----:B-1----:R-:W-:Y:S10]  /*10ef0*/  @!P0 BRA `(.L_x_951) ;  /* 0x0000001c00b08947 */ /* 0x002ff40003800000 */
.L_x_1013:
[----:B------:R-:W-:Y:S05]  /*10f00*/  BSYNC B1 ;  /* 0x0000000000017941 */ /* 0x000fea0003800000 */
.L_x_950:
[----:B------:R-:W-:Y:S04]  /*10f10*/  BSSY B1, `(.L_x_952) ;  /* 0x0000007000017945 */ /* 0x000fe80003800000 */
[----:B------:R-:W-:Y:S05]  /*10f20*/  @P1 BRA `(.L_x_953) ;  /* 0x0000000000141947 */ /* 0x000fea0003800000 */
[----:B------:R-:W-:Y:S01]  /*10f30*/  ISETP.NE.AND P0, PT, R8, RZ, PT ;  /* 0x000000ff0800720c */ /* 0x000fe20003f05270 */
[----:B0-----:R-:W-:-:S04]  /*10f40*/  IMAD.MOV.U32 R4, RZ, RZ, 0x4000 ;  /* 0x00004000ff047424 */ /* 0x001fc800078e00ff */
[----:B------:R1:W-:Y:S08]  /*10f50*/  SYNCS.ARRIVE.TRANS64 RZ, [UR38+0x16838], R4 ;  /* 0x01683804ffff79a7 */ /* 0x0003f00008000026 */
[----:B-1----:R-:W-:Y:S05]  /*10f60*/  @!P0 BRA `(.L_x_953) ;  /* 0x0000000000048947 */ /* 0x002fea0003800000 */
[----:B------:R-:W-:Y:S01]  /*10f70*/  BPT.TRAP 0x1 ;  /* 0x000000040000795c */ /* 0x000fe20000300000 */
.L_x_953:
[----:B------:R-:W-:Y:S05]  /*10f80*/  BSYNC B1 ;  /* 0x0000000000017941 */ /* 0x000fea0003800000 */
.L_x_952:
        /* <DEDUP_REMOVED lines=11> */
.L_x_954:
        /* <DEDUP_REMOVED lines=11> */
.L_x_1014:
[----:B------:R-:W-:Y:S05]  /*110f0*/  BSYNC B1 ;  /* 0x0000000000017941 */ /* 0x000fea0003800000 */
.L_x_955:
        /* <DEDUP_REMOVED lines=9> */
.L_x_958:
[----:B------:R-:W-:Y:S05]  /*11190*/  BSYNC B1 ;  /* 0x0000000000017941 */ /* 0x000fea0003800000 */
.L_x_957:
        /* <DEDUP_REMOVED lines=10> */
.L_x_959:
        /* <DEDUP_REMOVED lines=10> */
.L_x_948:
[----:B------:R-:W-:Y:S05]  /*112e0*/  BSYNC B0 ;  /* 0x0000000000007941 */ /* 0x000fea0003800000 */
.L_x_919:
[----:B------:R-:W-:Y:S01]  /*112f0*/  LOP3.LUT P0, RZ, R18, 0x2, RZ, 0xc0, !PT ;  /* 0x0000000212ff7812 */ /* 0x000fe2000780c0ff */
[----:B------:R-:W-:-:S12]  /*11300*/  BSSY B0, `(.L_x_960) ;  /* 0x0000026000007945 */ /* 0x000fd80003800000 */
[----:B------:R-:W-:Y:S05]  /*11310*/  @!P0 BRA `(.L_x_961) ;  /* 0x0000000000908947 */ /* 0x000fea0003800000 */
[----:B------:R-:W-:Y:S01]  /*11320*/  LEA R4, R0, UR38, 0x3 ;  /* 0x0000002600047c11 */ /* 0x000fe2000f8e18ff */
[----:B------:R-:W-:Y:S01]  /*11330*/  BSSY B1, `(.L_x_962) ;  /* 0x0000005000017945 */ /* 0x000fe20003800000 */
[----:B------:R-:W-:Y:S02]  /*11340*/  SHF.L.U32 R3, R12, 0x1f, RZ ;  /* 0x0000001f0c037819 */ /* 0x000fe400000006ff */
[----:B------:R-:W-:Y:S02]  /*11350*/  ISETP.NE.AND P1, PT, R19, RZ, PT ;  /* 0x000000ff1300720c */ /* 0x000fe40003f25270 */
[----:B------:R-:W0:Y:S02]  /*11360*/  SYNCS.PHASECHK.TRANS64.TRYWAIT P0, [R4+URZ+0x16860], R3 ;  /* 0x01686003040075a7 */ /* 0x000e24000800017f */
[----:B0-----:R-:W-:Y:S09]  /*11370*/  @!P0 BRA `(.L_x_963) ;  /* 0x0000001800c08947 */ /* 0x001ff20003800000 */
.L_x_1015:
[----:B------:R-:W-:Y:S05]  /*11380*/  BSYNC B1 ;  /* 0x0000000000017941 */ /* 0x000fea0003800000 */
.L_x_962:
[----:B------:R-:W-:Y:S04]  /*11390*/  BSSY B1, `(.L_x_964) ;  /* 0x0000007000017945 */ /* 0x000fe80003800000 */
[----:B------:R-:W-:Y:S05]  /*113a0*/  @P1 BRA `(.L_x_965) ;  /* 0x0000000000141947 */ /* 0x000fea0003800000 */
[----:B------:R-:W-:Y:S01]  /*113b0*/  LOP3.LUT P0, RZ, R2, 0x1f, RZ, 0xc0, !PT ;  /* 0x0000001f02ff7812 */ /* 0x000fe2000780c0ff */
[----:B0-----:R-:W-:-:S04]  /*113c0*/  IMAD.MOV.U32 R3, RZ, RZ, 0x4000 ;  /* 0x00004000ff037424 */ /* 0x001fc800078e00ff */
[----:B------:R1:W-:Y:S08]  /*113d0*/  SYNCS.ARRIVE.TRANS64 RZ, [R4+URZ+0x16850], R3 ;  /* 0x0168500304ff79a7 */ /* 0x0003f0000800003f */
[----:B------:R-:W-:Y:S05]  /*113e0*/  @!P0 BRA `(.L_x_965) ;  /* 0x0000000000048947 */ /* 0x000fea0003800000 */
[----:B------:R-:W-:Y:S01]  /*113f0*/  BPT.TRAP 0x1 ;  /* 0x000000040000795c */ /* 0x000fe20000300000 */
.L_x_965:
[----:B------:R-:W-:Y:S05]  /*11400*/  BSYNC B1 ;  /* 0x0000000000017941 */ /* 0x000fea0003800000 */
.L_x_964:
[----:B------:R-:W-:Y:S01]  /*11410*/  R2UR UR8, R0 ;  /* 0x00000000000872ca */ /* 0x000fe200000e0000 */
[----:B------:R-:W-:Y:S01]  /*11420*/  ULDC.64 UR4, c[0x0][0x198] ;  /* 0x0000660000047ab9 */ /* 0x000fe20000000a00 */
[----:B------:R-:W-:Y:S01]  /*11430*/  R2UR UR9, R4 ;  /* 0x00000000040972ca */ /* 0x000fe200000e0000 */
[----:B------:R-:W-:Y:S01]  /*11440*/  UIADD3 UR4, UP0, UR4, 0x470, URZ ;  /* 0x0000047004047890 */ /* 0x000fe2000ff1e03f */
[----:B------:R-:W-:Y:S01]  /*11450*/  PLOP3.LUT P0, PT, PT, PT, PT, 0x80, 0x0 ;  /* 0x000000000000781c */ /* 0x000fe20003f0f070 */
[----:B------:R-:W-:Y:S01]  /*11460*/  IMAD.SHL.U32 R23, R23, 0x80, RZ ;  /* 0x0000008017177824 */ /* 0x000fe200078e00ff */
[----:B------:R-:W-:Y:S01]  /*11470*/  UMOV UR6, 0x0 ;  /* 0x0000000000067882 */ /* 0x000fe20000000000 */
[----:B------:R-:W-:Y:S01]  /*11480*/  UIADD3.X UR5, URZ, UR5, URZ, UP0, !UPT ;  /* 0x000000053f057290 */ /* 0x000fe200087fe43f */
[----:B------:R-:W-:Y:S01]  /*11490*/  UMOV UR7, 0x14f00000 ;  /* 0x14f0000000077882 */ /* 0x000fe20000000000 */
[----:B------:R-:W-:-:S04]  /*114a0*/  UMOV UR10, URZ ;  /* 0x0000003f000a7c82 */ /* 0x000fc80008000000 */
[----:B------:R-:W-:Y:S02]  /*114b0*/  ULEA UR8, UR8, UR38, 0xe ;  /* 0x0000002608087291 */ /* 0x000fe4000f8e703f */
[----:B------:R-:W-:Y:S02]  /*114c0*/  UIADD3 UR9, UR9, 0x16850, URZ ;  /* 0x0001685009097890 */ /* 0x000fe4000fffe03f */
[----:B------:R-:W-:-:S12]  /*114d0*/  UIADD3 UR8, UR8, 0x400, URZ ;  /* 0x0000040008087890 */ /* 0x000fd8000fffe03f */
.L_x_966:
        /* <DEDUP_REMOVED lines=8> */
.L_x_961:
[----:B------:R-:W-:Y:S05]  /*11560*/  BSYNC B0 ;  /* 0x0000000000007941 */ /* 0x000fea0003800000 */
.L_x_960:
[----:B------:R-:W-:Y:S02]  /*11570*/  VIADD R0, R0, 0x1 ;  /* 0x0000000100007836 */ /* 0x000fe40000000000 */
[----:B01----:R-:W-:-:S03]  /*11580*/  IMAD.MOV.U32 R4, RZ, RZ, RZ ;  /* 0x000000ffff047224 */ /* 0x003fc600078e00ff */
[----:B------:R-:W-:-:S04]  /*11590*/  ISETP.NE.AND P0, PT, R0, 0x2, PT ;  /* 0x000000020000780c */ /* 0x000fc80003f05270 */
[----:B------:R-:W-:Y:S02]  /*115a0*/  SEL R3, RZ, 0x1, P0 ;  /* 0x00000001ff037807 */ /* 0x000fe40000000000 */
[----:B------:R-:W-:Y:S02]  /*115b0*/  SEL R0, R0, RZ, P0 ;  /* 0x000000ff00007207 */ /* 0x000fe40000000000 */
[----:B------:R-:W-:-:S07]  /*115c0*/  LOP3.LUT R3, R12, R3, RZ, 0x3c, !PT ;  /* 0x000000030c037212 */ /* 0x000fce00078e3cff */
.L_x_899:
[----:B------:R-:W0:Y:S01]  /*115d0*/  S2R R5, SR_CgaCtaId ;  /* 0x0000000000057919 */ /* 0x000e220000008800 */
[----:B------:R-:W-:Y:S02]  /*115e0*/  MOV R2, 0x400 ;  /* 0x0000040000027802 */ /* 0x000fe40000000f00 */
[----:B------:R-:W-:Y:S02]  /*115f0*/  SHF.L.U32 R4, R4, 0x1f, RZ ;  /* 0x0000001f04047819 */ /* 0x000fe400000006ff */
[----:B0-----:R-:W-:-:S04]  /*11600*/  LEA R7, R5, R2, 0x18 ;  /* 0x0000000205077211 */ /* 0x001fc800078ec0ff */
[----:B------:R-:W0:Y:S02]  /*11610*/  SYNCS.PHASECHK.TRANS64.TRYWAIT P0, [R7+URZ+0x16820], R4 ;  /* 0x01682004070075a7 */ /* 0x000e24000800017f */
[----:B0-----:R-:W-:Y:S05]  /*11620*/  @!P0 BRA `(.L_x_967) ;  /* 0x0000001800288947 */ /* 0x001fea0003800000 */
.L_x_1016:
[----:B------:R-:W-:-:S03]  /*11630*/  UMOV UR4, 0xffffffff ;  /* 0xffffffff00047882 */ /* 0x000fc60000000000 */
[----:B------:R-:W-:Y:S05]  /*11640*/  BRA.DIV UR4, `(.L_x_968) ;  /* 0x0000001a04347947 */ /* 0x000fea000b800000 */
[----:B------:R1:W2:Y:S02]  /*11650*/  SHFL.IDX PT, R14, R16, RZ, 0x1f ;  /* 0x00001fff100e7589 */ /* 0x0002a400000e0000 */
.L_x_1019:
[----:B--2---:R-:W-:-:S13]  /*11660*/  ISETP.NE.AND P0, PT, R14, RZ, PT ;  /* 0x000000ff0e00720c */ /* 0x004fda0003f05270 */
[----:B------:R-:W-:Y:S05]  /*11670*/  @P0 BRA `(.L_x_815) ;  /* 0x0000000000880947 */ /* 0x000fea0003800000 */
[----:B------:R-:W-:-:S03]  /*11680*/  UMOV UR4, 0xffffffff ;  /* 0xffffffff00047882 */ /* 0x000fc60000000000 */
[----:B------:R-:W-:Y:S05]  /*11690*/  BRA.DIV UR4, `(.L_x_969) ;  /* 0x0000001a04487947 */ /* 0x000fea000b800000 */
[----:B------:R-:W-:-:S13]  /*116a0*/  ELECT P6, URZ, PT ;  /* 0x00000000003f782f */ /* 0x000fda00038c0000 */
.L_x_1022:
[----:B------:R-:W-:Y:S05]  /*116b0*/  @!P6 BRA `(.L_x_815) ;  /* 0x000000000078e947 */ /* 0x000fea0003800000 */
[----:B------:R-:W-:-:S06]  /*116c0*/  ULOP3.LUT UR4, UR45, 0x2, URZ, 0xfc, !UPT ;  /* 0x000000022d047892 */ /* 0x000fcc000f8efc3f */
[----:B------:R-:W-:-:S05]  /*116d0*/  IMAD.U32 R2, RZ, RZ, UR4 ;  /* 0x00000004ff027e24 */ /* 0x000fca000f8e00ff */
[----:B------:R-:W-:-:S13]  /*116e0*/  ISETP.NE.AND P2, PT, R2, 0x3, PT ;  /* 0x000000030200780c */ /* 0x000fda0003f45270 */
[----:B------:R-:W-:Y:S05]  /*116f0*/  @!P2 BRA `(.L_x_970) ;  /* 0x000000000004a947 */ /* 0x000fea0003800000 */
[----:B------:R-:W-:Y:S01]  /*11700*/  BPT.TRAP 0x1 ;  /* 0x000000040000795c */ /* 0x000fe20000300000 */
.L_x_970:
[----:B------:R-:W-:Y:S01]  /*11710*/  VIADD R9, R7, 0x16840 ;  /* 0x0001684007097836 */ /* 0x000fe20000000000 */
[----:B------:R-:W-:Y:S01]  /*11720*/  SHF.L.U32 R5, R3, 0x1f, RZ ;  /* 0x0000001f03057819 */ /* 0x000fe200000006ff */
[C---:B------:R-:W-:Y:S02]  /*11730*/  VIADD R2, R0.reuse, 0x1 ;  /* 0x0000000100027836 */ /* 0x040fe40000000000 */
[----:B------:R-:W-:-:S03]  /*11740*/  IMAD R6, R0, 0x8, R9 ;  /* 0x0000000800067824 */ /* 0x000fc600078e0209 */
[C---:B------:R-:W-:Y:S01]  /*11750*/  ISETP.NE.AND P1, PT, R2.reuse, 0x2, PT ;  /* 0x000000020200780c */ /* 0x040fe20003f25270 */
[----:B------:R-:W2:Y:S03]  /*11760*/  SYNCS.PHASECHK.TRANS64.TRYWAIT P0, [R6+URZ], R5 ;  /* 0x00000005060075a7 */ /* 0x000ea6000800017f */
[----:B0-----:R-:W-:Y:S02]  /*11770*/  SEL R4, RZ, 0x1, P1 ;  /* 0x00000001ff047807 */ /* 0x001fe40000800000 */
[----:B------:R-:W-:Y:S02]  /*11780*/  SEL R8, R2, RZ, P1 ;  /* 0x000000ff02087207 */ /* 0x000fe40000800000 */
[----:B------:R-:W-:-:S03]  /*11790*/  LOP3.LUT R2, R3, R4, RZ, 0x3c, !PT ;  /* 0x0000000403027212 */ /* 0x000fc600078e3cff */
[----:B------:R-:W-:Y:S01]  /*117a0*/  IMAD R3, R8, 0x8, R9 ;  /* 0x0000000808037824 */ /* 0x000fe200078e0209 */
[----:B------:R-:W-:Y:S01]  /*117b0*/  SHF.L.U32 R2, R2, 0x1f, RZ ;  /* 0x0000001f02027819 */ /* 0x000fe200000006ff */
[----:B--2---:R-:W-:Y:S06]  /*117c0*/  @!P0 BRA `(.L_x_971) ;  /* 0x00000018001c8947 */ /* 0x004fec0003800000 */
.L_x_1023:
[----:B------:R-:W2:Y:S02]  /*117d0*/  SYNCS.PHASECHK.TRANS64.TRYWAIT P0, [R3+URZ], R2 ;  /* 0x00000002030075a7 */ /* 0x000ea4000800017f */
[----:B--2---:R-:W-:Y:S05]  /*117e0*/  @!P0 BRA `(.L_x_972) ;  /* 0x0000001800288947 */ /* 0x004fea0003800000 */
.L_x_1024:
[----:B------:R-:W-:Y:S05]  /*117f0*/  @!P2 BRA `(.L_x_973) ;  /* 0x000000000004a947 */ /* 0x000fea0003800000 */
[----:B------:R-:W-:Y:S01]  /*11800*/  BPT.TRAP 0x1 ;  /* 0x000000040000795c */ /* 0x000fe20000300000 */
.L_x_973:
[----:B--2---:R-:W-:-:S04]  /*11810*/  VIADD R3, R7, 0x16860 ;  /* 0x0001686007037836 */ /* 0x004fc80000000000 */
[----:B------:R-:W-:-:S04]  /*11820*/  IMAD R0, R0, 0x8, R3 ;  /* 0x0000000800007824 */ /* 0x000fc800078e0203 */
[----:B------:R-:W2:Y:S02]  /*11830*/  SYNCS.PHASECHK.TRANS64.TRYWAIT P0, [R0+URZ], R5 ;  /* 0x00000005000075a7 */ /* 0x000ea4000800017f */
[----:B--2---:R-:W-:Y:S05]  /*11840*/  @!P0 BRA `(.L_x_974) ;  /* 0x0000001800248947 */ /* 0x004fea0003800000 */
.L_x_1025:
[----:B------:R-:W-:-:S07]  /*11850*/  IMAD R3, R8, 0x8, R3 ;  /* 0x0000000808037824 */ /* 0x000fce00078e0203 */
.L_x_975:
[----:B---3--:R3:W4:Y:S02]  /*11860*/  SYNCS.PHASECHK.TRANS64.TRYWAIT P0, [R3+URZ], R2 ;  /* 0x00000002030075a7 */ /* 0x008724000800017f */
[----:B----4-:R-:W-:Y:S05]  /*11870*/  @!P0 NANOSLEEP.SYNCS 0x989680 ;  /* 0x009896800000895d */ /* 0x010fea0003900000 */
[----:B------:R-:W4:Y:S02]  /*11880*/  @!P0 SYNCS.PHASECHK.TRANS64 P0, [R3+URZ], R2 ;  /* 0x00000002030085a7 */ /* 0x000f24000800007f */
[----:B----4-:R-:W-:Y:S05]  /*11890*/  @!P0 BRA `(.L_x_975) ;  /* 0xfffffffc00f08947 */ /* 0x010fea000383ffff */
.L_x_815:
[----:B------:R-:W-:Y:S05]  /*118a0*/  BSYNC B6 ;  /* 0x0000000000067941 */ /* 0x000fea0003800000 */
.L_x_812:
[----:B------:R-:W-:Y:S05]  /*118b0*/  EXIT ;  /* 0x000000000000794d */ /* 0x000fea0003800000 */
.L_x_825:
[----:B0-----:R-:W-:-:S04]  /*118c0*/  IMAD.U32 R3, RZ, RZ, UR38 ;  /* 0x00000026ff037e24 */ /* 0x001fc8000f8e00ff */
[----:B------:R0:W1:Y:S03]  /*118d0*/  SYNCS.PHASECHK.TRANS64.TRYWAIT P0, [R3+URZ+0x16800], R0 ;  /* 0x01680000030075a7 */ /* 0x000066000800017f */
[----:B-1----:R-:W-:Y:S05]  /*118e0*/  @!P0 NANOSLEEP.SYNCS 0x989680 ;  /* 0x009896800000895d */ /* 0x002fea0003900000 */
[----:B------:R-:W1:Y:S02]  /*118f0*/  @!P0 SYNCS.PHASECHK.TRANS64 P0, [R3+URZ+0x16800], R0 ;  /* 0x01680000030085a7 */ /* 0x000e64000800007f */
[----:B-1----:R-:W-:Y:S05]  /*11900*/  @!P0 BRA `(.L_x_825) ;  /* 0xfffffffc00ec8947 */ /* 0x002fea000383ffff */
[----:B------:R-:W-:Y:S05]  /*11910*/  BRA `(.L_x_976) ;  /* 0xfffffefc00607947 */ /* 0x000fea000383ffff */
.L_x_829:
[----:B-1----:R-:W-:-:S04]  /*11920*/  IMAD.U32 R3, RZ, RZ, UR38 ;  /* 0x00000026ff037e24 */ /* 0x002fc8000f8e00ff */
[----:B------:R1:W2:Y:S03]  /*11930*/  SYNCS.PHASECHK.TRANS64.TRYWAIT P2, [R3+URZ+0x16830], R0 ;  /* 0x01683000030075a7 */ /* 0x0002a6000804017f */
[----:B--2---:R-:W-:Y:S05]  /*11940*/  @!P2 NANOSLEEP.SYNCS 0x989680 ;  /* 0x009896800000a95d */ /* 0x004fea0003900000 */
[----:B------:R-:W2:Y:S02]  /*11950*/  @!P2 SYNCS.PHASECHK.TRANS64 P2, [R3+URZ+0x16830], R0 ;  /* 0x016830000300a5a7 */ /* 0x000ea4000804007f */
[----:B--2---:R-:W-:Y:S05]  /*11960*/  @!P2 BRA `(.L_x_829) ;  /* 0xfffffffc00eca947 */ /* 0x004fea000383ffff */
[----:B------:R-:W-:Y:S05]  /*11970*/  BRA `(.L_x_828) ;  /* 0xfffffefc00807947 */ /* 0x000fea000383ffff */
.L_x_845:
[----:B-1----:R-:W-:-:S04]  /*11980*/  IMAD.U32 R8, RZ, RZ, UR10 ;  /* 0x0000000aff087e24 */ /* 0x002fc8000f8e00ff */
[----:B------:R1:W2:Y:S03]  /*11990*/  SYNCS.PHASECHK.TRANS64.TRYWAIT P2, [R8+URZ+0x16830], R7 ;  /* 0x01683007080075a7 */ /* 0x0002a6000804017f */
[----:B--2---:R-:W-:Y:S05]  /*119a0*/  @!P2 NANOSLEEP.SYNCS 0x989680 ;  /* 0x009896800000a95d */ /* 0x004fea0003900000 */
[----:B------:R-:W2:Y:S02]  /*119b0*/  @!P2 SYNCS.PHASECHK.TRANS64 P2, [R8+URZ+0x16830], R7 ;  /* 0x016830070800a5a7 */ /* 0x000ea4000804007f */
[----:B--2---:R-:W-:Y:S05]  /*119c0*/  @!P2 BRA `(.L_x_845) ;  /* 0xfffffffc00eca947 */ /* 0x004fea000383ffff */
[----:B------:R-:W-:Y:S05]  /*119d0*/  BRA `(.L_x_842) ;  /* 0xffffff30006c7947 */ /* 0x000fea000383ffff */
.L_x_849:
[----:B-1----:R-:W-:-:S04]  /*119e0*/  IMAD.U32 R8, RZ, RZ, UR10 ;  /* 0x0000000aff087e24 */ /* 0x002fc8000f8e00ff */
[----:B------:R1:W2:Y:S03]  /*119f0*/  SYNCS.PHASECHK.TRANS64.TRYWAIT P2, [R8+URZ+0x16850], R7 ;  /* 0x01685007080075a7 */ /* 0x0002a6000804017f */
[----:B--2---:R-:W-:Y:S05]  /*11a00*/  @!P2 NANOSLEEP.SYNCS 0x989680 ;  /* 0x009896800000a95d */ /* 0x004fea0003900000 */
[----:B------:R-:W2:Y:S02]  /*11a10*/  @!P2 SYNCS.PHASECHK.TRANS64 P2, [R8+URZ+0x16850], R7 ;  /* 0x016850070800a5a7 */ /* 0x000ea4000804007f */
[----:B--2---:R-:W-:Y:S05]  /*11a20*/  @!P2 BRA `(.L_x_849) ;  /* 0xfffffffc00eca947 */ /* 0x004fea000383ffff */
[----:B------:R-:W-:Y:S05]  /*11a30*/  BRA `(.L_x_846) ;  /* 0xffffff3000e47947 */ /* 0x000fea000383ffff */
.L_x_866:
[----:B-1----:R-:W-:-:S04]  /*11a40*/  IMAD.U32 R7, RZ, RZ, UR10 ;  /* 0x0000000aff077e24 */ /* 0x002fc8000f8e00ff */
[----:B------:R1:W2:Y:S03]  /*11a50*/  SYNCS.PHASECHK.TRANS64.TRYWAIT P2, [R7+URZ+0x16830], R6 ;  /* 0x01683006070075a7 */ /* 0x0002a6000804017f */
[----:B--2---:R-:W-:Y:S05]  /*11a60*/  @!P2 NANOSLEEP.SYNCS 0x989680 ;  /* 0x009896800000a95d */ /* 0x004fea0003900000 */
[----:B------:R-:W2:Y:S02]  /*11a70*/  @!P2 SYNCS.PHASECHK.TRANS64 P2, [R7+URZ+0x16830], R6 ;  /* 0x016830060700a5a7 */ /* 0x000ea4000804007f */
[----:B--2---:R-:W-:Y:S05]  /*11a80*/  @!P2 BRA `(.L_x_866) ;  /* 0xfffffffc00eca947 */ /* 0x004fea000383ffff */
[----:B------:R-:W-:Y:S05]  /*11a90*/  BRA `(.L_x_863) ;  /* 0xffffff60005c7947 */ /* 0x000fea000383ffff */
.L_x_870:
[----:B-1----:R-:W-:-:S04]  /*11aa0*/  IMAD.U32 R7, RZ, RZ, UR10 ;  /* 0x0000000aff077e24 */ /* 0x002fc8000f8e00ff */
[----:B------:R1:W2:Y:S03]  /*11ab0*/  SYNCS.PHASECHK.TRANS64.TRYWAIT P2, [R7+URZ+0x16850], R6 ;  /* 0x01685006070075a7 */ /* 0x0002a6000804017f */
[----:B--2---:R-:W-:Y:S05]  /*11ac0*/  @!P2 NANOSLEEP.SYNCS 0x989680 ;  /* 0x009896800000a95d */ /* 0x004fea0003900000 */
[----:B------:R-:W2:Y:S02]  /*11ad0*/  @!P2 SYNCS.PHASECHK.TRANS64 P2, [R7+URZ+0x16850], R6 ;  /* 0x016850060700a5a7 */ /* 0x000ea4000804007f */
[----:B--2---:R-:W-:Y:S05]  /*11ae0*/  @!P2 BRA `(.L_x_870) ;  /* 0xfffffffc00eca947 */ /* 0x004fea000383ffff */
[----:B------:R-:W-:Y:S05]  /*11af0*/  BRA `(.L_x_867) ;  /* 0xffffff6000d47947 */ /* 0x000fea000383ffff */
.L_x_876:
[----:B-1----:R-:W-:-:S04]  /*11b00*/  IMAD.U32 R7, RZ, RZ, UR10 ;  /* 0x0000000aff077e24 */ /* 0x002fc8000f8e00ff */
[----:B------:R1:W2:Y:S03]  /*11b10*/  SYNCS.PHASECHK.TRANS64.TRYWAIT P2, [R7+URZ+0x16830], R6 ;  /* 0x01683006070075a7 */ /* 0x0002a6000804017f */
[----:B--2---:R-:W-:Y:S05]  /*11b20*/  @!P2 NANOSLEEP.SYNCS 0x989680 ;  /* 0x009896800000a95d */ /* 0x004fea0003900000 */
[----:B------:R-:W2:Y:S02]  /*11b30*/  @!P2 SYNCS.PHASECHK.TRANS64 P2, [R7+URZ+0x16830], R6 ;  /* 0x016830060700a5a7 */ /* 0x000ea4000804007f */
[----:B--2---:R-:W-:Y:S05]  /*11b40*/  @!P2 BRA `(.L_x_876) ;  /* 0xfffffffc00eca947 */ /* 0x004fea000383ffff */
[----:B------:R-:W-:Y:S05]  /*11b50*/  BRA `(.L_x_873) ;  /* 0xffffff7c00807947 */ /* 0x000fea000383ffff */
.L_x_880:
[----:B-1----:R-:W-:-:S04]  /*11b60*/  IMAD.U32 R7, RZ, RZ, UR10 ;  /* 0x0000000aff077e24 */ /* 0x002fc8000f8e00ff */
[----:B------:R1:W2:Y:S03]  /*11b70*/  SYNCS.PHASECHK.TRANS64.TRYWAIT P2, [R7+URZ+0x16850], R6 ;  /* 0x01685006070075a7 */ /* 0x0002a6000804017f */
[----:B--2---:R-:W-:Y:S05]  /*11b80*/  @!P2 NANOSLEEP.SYNCS 0x989680 ;  /* 0x009896800000a95d */ /* 0x004fea0003900000 */
[----:B------:R-:W2:Y:S02]  /*11b90*/  @!P2 SYNCS.PHASECHK.TRANS64 P2, [R7+URZ+0x16850], R6 ;  /* 0x016850060700a5a7 */ /* 0x000ea4000804007f */
[----:B--2---:R-:W-:Y:S05]  /*11ba0*/  @!P2 BRA `(.L_x_880) ;  /* 0xfffffffc00eca947 */ /* 0x004fea000383ffff */
[----:B------:R-:W-:Y:S05]  /*11bb0*/  BRA `(.L_x_877) ;  /* 0xffffff7c00f47947 */ /* 0x000fea000383ffff */
.L_x_893:
[----:B-1----:R-:W-:-:S04]  /*11bc0*/  IMAD.U32 R3, RZ, RZ, UR7 ;  /* 0x00000007ff037e24 */ /* 0x002fc8000f8e00ff */
[----:B------:R1:W2:Y:S03]  /*11bd0*/  SYNCS.PHASECHK.TRANS64.TRYWAIT P0, [R3+URZ+0x16850], R0 ;  /* 0x01685000030075a7 */ /* 0x0002a6000800017f */
[----:B--2---:R-:W-:Y:S05]  /*11be0*/  @!P0 NANOSLEEP.SYNCS 0x989680 ;  /* 0x009896800000895d */ /* 0x004fea0003900000 */
[----:B------:R-:W2:Y:S02]  /*11bf0*/  @!P0 SYNCS.PHASECHK.TRANS64 P0, [R3+URZ+0x16850], R0 ;  /* 0x01685000030085a7 */ /* 0x000ea4000800007f */
[----:B--2---:R-:W-:Y:S05]  /*11c00*/  @!P0 BRA `(.L_x_893) ;  /* 0xfffffffc00ec8947 */ /* 0x004fea000383ffff */
[----:B------:R-:W-:Y:S05]  /*11c10*/  BRA `(.L_x_892) ;  /* 0xffffffa8006c7947 */ /* 0x000fea000383ffff */
.L_x_910:
[----:B------:R-:W-:Y:S02]  /*11c20*/  IMAD.MOV.U32 R13, RZ, RZ, R16 ;  /* 0x000000ffff0d7224 */ /* 0x000fe400078e0010 */
[----:B------:R-:W-:Y:S02]  /*11c30*/  IMAD.MOV.U32 R12, RZ, RZ, RZ ;  /* 0x000000ffff0c7224 */ /* 0x000fe400078e00ff */
[----:B------:R-:W-:Y:S02]  /*11c40*/  IMAD.MOV.U32 R11, RZ, RZ, 0x1f ;  /* 0x0000001fff0b7424 */ /* 0x000fe400078e00ff */
[----:B------:R-:W-:-:S07]  /*11c50*/  IMAD.MOV.U32 R15, RZ, RZ, -0x1 ;  /* 0xffffffffff0f7424 */ /* 0x000fce00078e00ff */
[----:B------:R-:W-:Y:S05]  /*11c60*/  WARPSYNC.COLLECTIVE R15, `(.L_x_977) ;  /* 0x000000000f087348 */ /* 0x000fea0003c00000 */
[----:B------:R0:W1:Y:S02]  /*11c70*/  SHFL.IDX P6, R14, R13, R12, R11 ;  /* 0x0000000c0d0e7389 */ /* 0x00006400000c000b */
[----:B01----:R-:W-:Y:S01]  /*11c80*/  ENDCOLLECTIVE ;  /* 0x000000000000791b */ /* 0x003fe20003800000 */
.L_x_977:
[----:B------:R-:W-:Y:S05]  /*11c90*/  BRA `(.L_x_978) ;  /* 0xffffffd000887947 */ /* 0x000fea000383ffff */
.L_x_912:
[----:B------:R-:W-:Y:S01]  /*11ca0*/  BSSY B0, `(.L_x_979) ;  /* 0x0000006000007945 */ /* 0x000fe20003800000 */
[----:B------:R-:W-:-:S07]  /*11cb0*/  IMAD.MOV.U32 R15, RZ, RZ, -0x1 ;  /* 0xffffffffff0f7424 */ /* 0x000fce00078e00ff */
[----:B0-----:R-:W-:Y:S05]  /*11cc0*/  WARPSYNC.COLLECTIVE R15, `(.L_x_980) ;  /* 0x000000000f0c7348 */ /* 0x001fea0003c00000 */
[----:B------:R-:W-:Y:S02]  /*11cd0*/  ELECT P6, UR62, PT ;  /* 0x00000000003e782f */ /* 0x000fe400038c0000 */
[----:B------:R-:W-:Y:S01]  /*11ce0*/  MOV R14, UR62 ;  /* 0x0000003e000e7c02 */ /* 0x000fe20008000f00 */
[----:B0-----:R-:W-:Y:S10]  /*11cf0*/  ENDCOLLECTIVE ;  /* 0x000000000000791b */ /* 0x001ff40003800000 */
.L_x_980:
[----:B------:R-:W-:Y:S05]  /*11d00*/  BSYNC B0 ;  /* 0x0000000000007941 */ /* 0x000fea0003800000 */
.L_x_979:
[----:B------:R-:W-:Y:S05]  /*11d10*/  BRA `(.L_x_981) ;  /* 0xffffffd000887947 */ /* 0x000fea000383ffff */
.L_x_914:
[----:B--2---:R-:W-:-:S04]  /*11d20*/  IMAD.U32 R3, RZ, RZ, UR38 ;  /* 0x00000026ff037e24 */ /* 0x004fc8000f8e00ff */
[----:B------:R2:W3:Y:S03]  /*11d30*/  SYNCS.PHASECHK.TRANS64.TRYWAIT P0, [R3+URZ+0x16840], R0 ;  /* 0x01684000030075a7 */ /* 0x0004e6000800017f */
[----:B---3--:R-:W-:Y:S05]  /*11d40*/  @!P0 NANOSLEEP.SYNCS 0x989680 ;  /* 0x009896800000895d */ /* 0x008fea0003900000 */
[----:B------:R-:W3:Y:S02]  /*11d50*/  @!P0 SYNCS.PHASECHK.TRANS64 P0, [R3+URZ+0x16840], R0 ;  /* 0x01684000030085a7 */ /* 0x000ee4000800007f */
[----:B---3--:R-:W-:Y:S05]  /*11d60*/  @!P0 BRA `(.L_x_914) ;  /* 0xfffffffc00ec8947 */ /* 0x008fea000383ffff */
[----:B------:R-:W-:Y:S05]  /*11d70*/  BRA `(.L_x_982) ;  /* 0xffffffd000d87947 */ /* 0x000fea000383ffff */
.L_x_917:
[----:B------:R-:W-:Y:S02]  /*11d80*/  IMAD.MOV.U32 R13, RZ, RZ, R8 ;  /* 0x000000ffff0d7224 */ /* 0x000fe400078e0008 */
[----:B------:R-:W-:Y:S02]  /*11d90*/  IMAD.MOV.U32 R12, RZ, RZ, RZ ;  /* 0x000000ffff0c7224 */ /* 0x000fe400078e00ff */
[----:B------:R-:W-:Y:S02]  /*11da0*/  IMAD.MOV.U32 R11, RZ, RZ, 0x181f ;  /* 0x0000181fff0b7424 */ /* 0x000fe400078e00ff */
[----:B------:R-:W-:Y:S02]  /*11db0*/  IMAD.MOV.U32 R15, RZ, RZ, -0x1 ;  /* 0xffffffffff0f7424 */ /* 0x000fe400078e00ff */
[----:B------:R-:W-:-:S07]  /*11dc0*/  VIADD R0, R0, UR40 ;  /* 0x0000002800007c36 */ /* 0x000fce0008000000 */
[----:B0-----:R-:W-:Y:S05]  /*11dd0*/  WARPSYNC.COLLECTIVE R15, `(.L_x_983) ;  /* 0x000000000f087348 */ /* 0x001fea0003c00000 */
[----:B------:R1:W2:Y:S02]  /*11de0*/  SHFL.IDX P6, R14, R13, R12, R11 ;  /* 0x0000000c0d0e7389 */ /* 0x0002a400000c000b */
[----:B012---:R-:W-:Y:S01]  /*11df0*/  ENDCOLLECTIVE ;  /* 0x000000000000791b */ /* 0x007fe20003800000 */
.L_x_983:
[----:B------:R-:W-:Y:S02]  /*11e00*/  IMAD.MOV.U32 R13, RZ, RZ, R9 ;  /* 0x000000ffff0d7224 */ /* 0x000fe400078e0009 */
[----:B------:R-:W-:-:S07]  /*11e10*/  IMAD.MOV.U32 R4, RZ, RZ, R14 ;  /* 0x000000ffff047224 */ /* 0x000fce00078e000e */
[----:B------:R-:W-:Y:S05]  /*11e20*/  WARPSYNC.COLLECTIVE R15, `(.L_x_984) ;  /* 0x000000000f087348 */ /* 0x000fea0003c00000 */
[----:B------:R0:W1:Y:S02]  /*11e30*/  SHFL.IDX P6, R14, R13, R12, R11 ;  /* 0x0000000c0d0e7389 */ /* 0x00006400000c000b */
[----:B01----:R-:W-:Y:S01]  /*11e40*/  ENDCOLLECTIVE ;  /* 0x000000000000791b */ /* 0x003fe20003800000 */
.L_x_984:
[----:B------:R-:W-:Y:S02]  /*11e50*/  ULDC UR4, c[0x0][0x288] ;  /* 0x0000a20000047ab9 */ /* 0x000fe40000000800 */
[----:B------:R-:W-:-:S05]  /*11e60*/  IMAD R3, R3, UR4, RZ ;  /* 0x0000000403037c24 */ /* 0x000fca000f8e02ff */
[C---:B------:R-:W-:Y:S01]  /*11e70*/  ISETP.GE.AND P1, PT, R0.reuse, R3, PT ;  /* 0x000000030000720c */ /* 0x040fe20003f26270 */
[----:B------:R-:W-:Y:S02]  /*11e80*/  VIADD R12, R0, 0x10 ;  /* 0x00000010000c7836 */ /* 0x000fe40000000000 */
[----:B------:R-:W-:-:S10]  /*11e90*/  IMAD.MOV.U32 R13, RZ, RZ, R8 ;  /* 0x000000ffff0d7224 */ /* 0x000fd400078e0008 */
[----:B------:R-:W-:Y:S02]  /*11ea0*/  @!P1 LEA R21, R10, UR38, 0x1 ;  /* 0x000000260a159c11 */ /* 0x000fe4000f8e08ff */
[----:B------:R-:W-:-:S05]  /*11eb0*/  @!P1 LEA R14, P2, R17, R14, 0x1 ;  /* 0x0000000e110e9211 */ /* 0x000fca00078408ff */
[----:B------:R-:W-:Y:S02]  /*11ec0*/  @!P1 IMAD.X R5, RZ, RZ, R4, P2 ;  /* 0x000000ffff059224 */ /* 0x000fe400010e0604 */
[----:B------:R-:W-:-:S05]  /*11ed0*/  @!P1 IMAD.MOV.U32 R4, RZ, RZ, R14 ;  /* 0x000000ffff049224 */ /* 0x000fca00078e000e */
[----:B------:R-:W-:Y:S01]  /*11ee0*/  @!PT LDS RZ, [RZ] ;  /* 0x00000000fffff984 */ /* 0x000fe20000000800 */
[----:B------:R-:W-:Y:S01]  /*11ef0*/  @!PT LDS RZ, [RZ] ;  /* 0x00000000fffff984 */ /* 0x000fe20000000800 */
[----:B------:R-:W-:Y:S01]  /*11f00*/  @!PT LDS RZ, [RZ] ;  /* 0x00000000fffff984 */ /* 0x000fe20000000800 */
[----:B------:R0:W-:Y:S01]  /*11f10*/  @!P1 LDGSTS.E.BYPASS.LTC128B.128 [R21+0x8400], desc[UR48][R4.64], !P0 ;  /* 0x0840000004159fae */ /* 0x0001e2000c101d70 */
[----:B------:R-:W-:Y:S01]  /*11f20*/  ISETP.GE.AND P1, PT, R12, R3, PT ;  /* 0x000000030c00720c */ /* 0x000fe20003f26270 */
[----:B------:R-:W-:-:S12]  /*11f30*/  IMAD.MOV.U32 R12, RZ, RZ, 0x1 ;  /* 0x00000001ff0c7424 */ /* 0x000fd800078e00ff */
[----:B0-----:R-:W-:Y:S05]  /*11f40*/  WARPSYNC.COLLECTIVE R15, `(.L_x_985) ;  /* 0x000000000f087348 */ /* 0x001fea0003c00000 */
[----:B------:R1:W2:Y:S02]  /*11f50*/  SHFL.IDX P6, R14, R13, R12, R11 ;  /* 0x0000000c0d0e7389 */ /* 0x0002a400000c000b */
[----:B012---:R-:W-:Y:S01]  /*11f60*/  ENDCOLLECTIVE ;  /* 0x000000000000791b */ /* 0x007fe20003800000 */
.L_x_985:
[----:B------:R-:W-:Y:S02]  /*11f70*/  IMAD.MOV.U32 R13, RZ, RZ, R9 ;  /* 0x000000ffff0d7224 */ /* 0x000fe400078e0009 */
[----:B------:R-:W-:-:S07]  /*11f80*/  IMAD.MOV.U32 R27, RZ, RZ, R14 ;  /* 0x000000ffff1b7224 */ /* 0x000fce00078e000e */
[----:B------:R-:W-:Y:S05]  /*11f90*/  WARPSYNC.COLLECTIVE R15, `(.L_x_986) ;  /* 0x000000000f087348 */ /* 0x000fea0003c00000 */
[----:B------:R0:W1:Y:S02]  /*11fa0*/  SHFL.IDX P6, R14, R13, R12, R11 ;  /* 0x0000000c0d0e7389 */ /* 0x00006400000c000b */
[----:B01----:R-:W-:Y:S01]  /*11fb0*/  ENDCOLLECTIVE ;  /* 0x000000000000791b */ /* 0x003fe20003800000 */
.L_x_986:
        /* <DEDUP_REMOVED lines=9> */
.L_x_987:
[----:B------:R-:W-:-:S05]  /*12050*/  @!P1 LEA R27, R10, UR38, 0x1 ;  /* 0x000000260a1b9c11 */ /* 0x000fca000f8e08ff */
[----:B------:R-:W-:Y:S01]  /*12060*/  @!PT LDS RZ, [RZ] ;  /* 0x00000000fffff984 */ /* 0x000fe20000000800 */
[----:B------:R-:W-:Y:S01]  /*12070*/  @!PT LDS RZ, [RZ] ;  /* 0x00000000fffff984 */ /* 0x000fe20000000800 */
[----:B------:R-:W-:Y:S01]  /*12080*/  @!PT LDS RZ, [RZ] ;  /* 0x00000000fffff984 */ /* 0x000fe20000000800 */
[----:B------:R0:W-:Y:S01]  /*12090*/  @!P1 LDGSTS.E.BYPASS.LTC128B.128 [R27+0x8c00], desc[UR48][R4.64], !P0 ;  /* 0x08c00000041b9fae */ /* 0x0001e2000c101d70 */
[----:B------:R-:W-:Y:S01]  /*120a0*/  @!P2 LEA R29, R10, UR38, 0x1 ;  /* 0x000000260a1dac11 */ /* 0x000fe2000f8e08ff */
[----:B------:R-:W-:Y:S02]  /*120b0*/  IMAD.MOV.U32 R13, RZ, RZ, R9 ;  /* 0x000000ffff0d7224 */ /* 0x000fe400078e0009 */
[----:B------:R-:W-:-:S07]  /*120c0*/  IMAD.MOV.U32 R20, RZ, RZ, R14 ;  /* 0x000000ffff147224 */ /* 0x000fce00078e000e */
[----:B0-----:R-:W-:Y:S05]  /*120d0*/  WARPSYNC.COLLECTIVE R15, `(.L_x_988) ;  /* 0x000000000f087348 */ /* 0x001fea0003c00000 */
[----:B------:R1:W2:Y:S02]  /*120e0*/  SHFL.IDX P6, R14, R13, R12, R11 ;  /* 0x0000000c0d0e7389 */ /* 0x0002a400000c000b */
[----:B012---:R-:W-:Y:S01]  /*120f0*/  ENDCOLLECTIVE ;  /* 0x000000000000791b */ /* 0x007fe20003800000 */
.L_x_988:
[----:B------:R-:W-:Y:S02]  /*12100*/  IMAD.MOV.U32 R13, RZ, RZ, R8 ;  /* 0x000000ffff0d7224 */ /* 0x000fe400078e0008 */
[----:B------:R-:W-:Y:S02]  /*12110*/  IMAD.MOV.U32 R12, RZ, RZ, 0x3 ;  /* 0x00000003ff0c7424 */ /* 0x000fe400078e00ff */
[----:B------:R-:W-:Y:S02]  /*12120*/  IMAD.MOV.U32 R28, RZ, RZ, R14 ;  /* 0x000000ffff1c7224 */ /* 0x000fe400078e000e */
[----:B------:R-:W-:-:S03]  /*12130*/  VIADD R14, R0, 0x30 ;  /* 0x00000030000e7836 */ /* 0x000fc60000000000 */
[----:B------:R-:W-:-:S05]  /*12140*/  @!P2 LEA R4, P1, R17, R28, 0x1 ;  /* 0x0000001c1104a211 */ /* 0x000fca00078208ff */
[----:B------:R-:W-:Y:S01]  /*12150*/  @!P2 IMAD.X R5, RZ, RZ, R20, P1 ;  /* 0x000000ffff05a224 */ /* 0x000fe200008e0614 */
[----:B------:R-:W-:-:S13]  /*12160*/  ISETP.GE.AND P1, PT, R14, R3, PT ;  /* 0x000000030e00720c */ /* 0x000fda0003f26270 */
[----:B------:R-:W-:Y:S05]  /*12170*/  WARPSYNC.COLLECTIVE R15, `(.L_x_989) ;  /* 0x000000000f087348 */ /* 0x000fea0003c00000 */
[----:B------:R0:W1:Y:S02]  /*12180*/  SHFL.IDX P6, R14, R13, R12, R11 ;  /* 0x0000000c0d0e7389 */ /* 0x00006400000c000b */
[----:B01----:R-:W-:Y:S01]  /*12190*/  ENDCOLLECTIVE ;  /* 0x000000000000791b */ /* 0x003fe20003800000 */
.L_x_989:
        /* <DEDUP_REMOVED lines=10> */
.L_x_990:
        /* <DEDUP_REMOVED lines=9> */
.L_x_991:
        /* <DEDUP_REMOVED lines=10> */
.L_x_992:
        /* <DEDUP_REMOVED lines=10> */
.L_x_993:
        /* <DEDUP_REMOVED lines=9> */
.L_x_994:
        /* <DEDUP_REMOVED lines=9> */
.L_x_995:
        /* <DEDUP_REMOVED lines=11> */
.L_x_996:
[----:B------:R-:W-:Y:S02]  /*125e0*/  IMAD.MOV.U32 R13, RZ, RZ, R8 ;  /* 0x000000ffff0d7224 */ /* 0x000fe400078e0008 */
[----:B------:R-:W-:Y:S02]  /*125f0*/  IMAD.MOV.U32 R12, RZ, RZ, 0x7 ;  /* 0x00000007ff0c7424 */ /* 0x000fe400078e00ff */
[----:B------:R-:W-:-:S07]  /*12600*/  IMAD.MOV.U32 R28, RZ, RZ, R14 ;  /* 0x000000ffff1c7224 */ /* 0x000fce00078e000e */
[----:B------:R-:W-:Y:S05]  /*12610*/  WARPSYNC.COLLECTIVE R15, `(.L_x_997) ;  /* 0x000000000f087348 */ /* 0x000fea0003c00000 */
[----:B------:R0:W1:Y:S02]  /*12620*/  SHFL.IDX P6, R14, R13, R12, R11 ;  /* 0x0000000c0d0e7389 */ /* 0x00006400000c000b */
[----:B01----:R-:W-:Y:S01]  /*12630*/  ENDCOLLECTIVE ;  /* 0x000000000000791b */ /* 0x003fe20003800000 */
.L_x_997:
[----:B------:R-:W-:-:S05]  /*12640*/  @!P2 LEA R4, P1, R17, R28, 0x1 ;  /* 0x0000001c1104a211 */ /* 0x000fca00078208ff */
[----:B------:R-:W-:-:S05]  /*12650*/  @!P2 IMAD.X R5, RZ, RZ, R20, P1 ;  /* 0x000000ffff05a224 */ /* 0x000fca00008e0614 */
        /* <DEDUP_REMOVED lines=9> */
.L_x_998:
[----:B------:R-:W-:-:S05]  /*126f0*/  VIADD R4, R0, 0x70 ;  /* 0x0000007000047836 */ /* 0x000fca0000000000 */
[----:B------:R-:W-:Y:S01]  /*12700*/  ISETP.GE.AND P1, PT, R4, R3, PT ;  /* 0x000000030400720c */ /* 0x000fe20003f26270 */
[----:B------:R-:W-:Y:S02]  /*12710*/  IMAD.MOV.U32 R13, RZ, RZ, R6 ;  /* 0x000000ffff0d7224 */ /* 0x000fe400078e0006 */
[----:B------:R-:W-:-:S10]  /*12720*/  IMAD.MOV.U32 R12, RZ, RZ, RZ ;  /* 0x000000ffff0c7224 */ /* 0x000fd400078e00ff */
[----:B------:R-:W-:Y:S02]  /*12730*/  @!P1 LEA R21, R10, UR38, 0x1 ;  /* 0x000000260a159c11 */ /* 0x000fe4000f8e08ff */
[----:B------:R-:W-:-:S13]  /*12740*/  @!P1 LEA R4, P3, R17, R14, 0x1 ;  /* 0x0000000e11049211 */ /* 0x000fda00078608ff */
[----:B------:R-:W-:Y:S05]  /*12750*/  WARPSYNC.COLLECTIVE R15, `(.L_x_999) ;  /* 0x000000000f087348 */ /* 0x000fea0003c00000 */
[----:B------:R0:W1:Y:S02]  /*12760*/  SHFL.IDX P6, R14, R13, R12, R11 ;  /* 0x0000000c0d0e7389 */ /* 0x00006400000c000b */
[----:B01----:R-:W-:Y:S01]  /*12770*/  ENDCOLLECTIVE ;  /* 0x000000000000791b */ /* 0x003fe20003800000 */
.L_x_999:
        /* <DEDUP_REMOVED lines=8> */
[----:B------:R-:W-:-:S10]  /*12800*/  IMAD.MOV.U32 R13, RZ, RZ, R7 ;  /* 0x000000ffff0d7224 */ /* 0x000fd400078e0007 */
[----:B------:R-:W-:Y:S01]  /*12810*/  @!P2 LEA R27, R10, UR38, 0x1 ;  /* 0x000000260a1bac11 */ /* 0x000fe2000f8e08ff */
[----:B0-----:R-:W-:-:S07]  /*12820*/  IMAD.MOV.U32 R20, RZ, RZ, R14 ;  /* 0x000000ffff147224 */ /* 0x001fce00078e000e */
[----:B------:R-:W-:Y:S05]  /*12830*/  WARPSYNC.COLLECTIVE R15, `(.L_x_1000) ;  /* 0x000000000f087348 */ /* 0x000fea0003c00000 */
[----:B------:R0:W1:Y:S02]  /*12840*/  SHFL.IDX P6, R14, R13, R12, R11 ;  /* 0x0000000c0d0e7389 */ /* 0x00006400000c000b */
[----:B01----:R-:W-:Y:S01]  /*12850*/  ENDCOLLECTIVE ;  /* 0x000000000000791b */ /* 0x003fe20003800000 */
.L_x_1000:
[----:B------:R-:W-:Y:S02]  /*12860*/  IMAD.MOV.U32 R13, RZ, RZ, R6 ;  /* 0x000000ffff0d7224 */ /* 0x000fe400078e0006 */
[----:B------:R-:W-:Y:S02]  /*12870*/  IMAD.MOV.U32 R12, RZ, RZ, 0x1 ;  /* 0x00000001ff0c7424 */ /* 0x000fe400078e00ff */
[----:B------:R-:W-:-:S07]  /*12880*/  IMAD.MOV.U32 R28, RZ, RZ, R14 ;  /* 0x000000ffff1c7224 */ /* 0x000fce00078e000e */
[----:B------:R-:W-:Y:S05]  /*12890*/  WARPSYNC.COLLECTIVE R15, `(.L_x_1001) ;  /* 0x000000000f087348 */ /* 0x000fea0003c00000 */
[----:B------:R0:W1:Y:S02]  /*128a0*/  SHFL.IDX P6, R14, R13, R12, R11 ;  /* 0x0000000c0d0e7389 */ /* 0x00006400000c000b */
[----:B01----:R-:W-:Y:S01]  /*128b0*/  ENDCOLLECTIVE ;  /* 0x000000000000791b */ /* 0x003fe20003800000 */
.L_x_1001:
[----:B------:R-:W-:-:S05]  /*128c0*/  @!P2 LEA R4, P1, R17, R28, 0x1 ;  /* 0x0000001c1104a211 */ /* 0x000fca00078208ff */
[----:B------:R-:W-:Y:S01]  /*128d0*/  @!P2 IMAD.X R5, RZ, RZ, R20, P1 ;  /* 0x000000ffff05a224 */ /* 0x000fe200008e0614 */
[----:B------:R-:W-:-:S04]  /*128e0*/  ISETP.GE.AND P1, PT, R8, R3, PT ;  /* 0x000000030800720c */ /* 0x000fc80003f26270 */
        /* <DEDUP_REMOVED lines=9> */
.L_x_1002:
[----:B------:R-:W-:Y:S02]  /*12980*/  IMAD.MOV.U32 R13, RZ, RZ, R6 ;  /* 0x000000ffff0d7224 */ /* 0x000fe400078e0006 */
[----:B------:R-:W-:Y:S01]  /*12990*/  IMAD.MOV.U32 R12, RZ, RZ, 0x2 ;  /* 0x00000002ff0c7424 */ /* 0x000fe200078e00ff */
[----:B------:R-:W-:-:S13]  /*129a0*/  @!P1 LEA R4, P3, R17, R14, 0x1 ;  /* 0x0000000e11049211 */ /* 0x000fda00078608ff */
[----:B------:R-:W-:Y:S05]  /*129b0*/  WARPSYNC.COLLECTIVE R15, `(.L_x_1003) ;  /* 0x000000000f087348 */ /* 0x000fea0003c00000 */
[----:B------:R0:W1:Y:S02]  /*129c0*/  SHFL.IDX P6, R14, R13, R12, R11 ;  /* 0x0000000c0d0e7389 */ /* 0x00006400000c000b */
[----:B01----:R-:W-:Y:S01]  /*129d0*/  ENDCOLLECTIVE ;  /* 0x000000000000791b */ /* 0x003fe20003800000 */
.L_x_1003:
[----:B------:R-:W-:Y:S01]  /*129e0*/  @!P1 IMAD.X R5, RZ, RZ, R9, P3 ;  /* 0x000000ffff059224 */ /* 0x000fe200018e0609 */
[----:B------:R-:W-:-:S05]  /*129f0*/  @!P1 LEA R9, R10, UR38, 0x1 ;  /* 0x000000260a099c11 */ /* 0x000fca000f8e08ff */
[----:B------:R-:W-:Y:S01]  /*12a00*/  @!PT LDS RZ, [RZ] ;  /* 0x00000000fffff984 */ /* 0x000fe20000000800 */
[----:B------:R-:W-:Y:S01]  /*12a10*/  @!PT LDS RZ, [RZ] ;  /* 0x00000000fffff984 */ /* 0x000fe20000000800 */
[----:B------:R-:W-:Y:S01]  /*12a20*/  @!PT LDS RZ, [RZ] ;  /* 0x00000000fffff984 */ /* 0x000fe20000000800 */
[----:B------:R0:W-:Y:S01]  /*12a30*/  @!P1 LDGSTS.E.BYPASS.LTC128B.128 [R9+0xcc00], desc[UR48][R4.64], !P0 ;  /* 0x0cc0000004099fae */ /* 0x0001e2000c101d70 */
[----:B------:R-:W-:Y:S02]  /*12a40*/  IMAD.MOV.U32 R13, RZ, RZ, R7 ;  /* 0x000000ffff0d7224 */ /* 0x000fe400078e0007 */
[----:B0-----:R-:W-:Y:S02]  /*12a50*/  VIADD R4, R0, 0xa0 ;  /* 0x000000a000047836 */ /* 0x001fe40000000000 */
[----:B------:R-:W-:-:S07]  /*12a60*/  IMAD.MOV.U32 R8, RZ, RZ, R14 ;  /* 0x000000ffff087224 */ /* 0x000fce00078e000e */
[----:B------:R-:W-:Y:S05]  /*12a70*/  WARPSYNC.COLLECTIVE R15, `(.L_x_1004) ;  /* 0x000000000f087348 */ /* 0x000fea0003c00000 */
[----:B------:R0:W1:Y:S02]  /*12a80*/  SHFL.IDX P6, R14, R13, R12, R11 ;  /* 0x0000000c0d0e7389 */ /* 0x00006400000c000b */
[----:B01----:R-:W-:Y:S01]  /*12a90*/  ENDCOLLECTIVE ;  /* 0x000000000000791b */ /* 0x003fe20003800000 */
.L_x_1004:
[----:B------:R-:W-:Y:S01]  /*12aa0*/  ISETP.GE.AND P2, PT, R4, R3, PT ;  /* 0x000000030400720c */ /* 0x000fe20003f46270 */
[----:B------:R-:W-:-:S12]  /*12ab0*/  IMAD.MOV.U32 R13, RZ, RZ, R6 ;  /* 0x000000ffff0d7224 */ /* 0x000fd800078e0006 */
[----:B------:R-:W-:Y:S01]  /*12ac0*/  @!P2 LEA R21, R10, UR38, 0x1 ;  /* 0x000000260a15ac11 */ /* 0x000fe2000f8e08ff */
[----:B------:R-:W-:Y:S02]  /*12ad0*/  IMAD.MOV.U32 R12, RZ, RZ, 0x3 ;  /* 0x00000003ff0c7424 */ /* 0x000fe400078e00ff */
[----:B------:R-:W-:-:S07]  /*12ae0*/  IMAD.MOV.U32 R20, RZ, RZ, R14 ;  /* 0x000000ffff147224 */ /* 0x000fce00078e000e */
[----:B------:R-:W-:Y:S05]  /*12af0*/  WARPSYNC.COLLECTIVE R15, `(.L_x_1005) ;  /* 0x000000000f087348 */ /* 0x000fea0003c00000 */
[----:B------:R0:W1:Y:S02]  /*12b00*/  SHFL.IDX P6, R14, R13, R12, R11 ;  /* 0x0000000c0d0e7389 */ /* 0x00006400000c000b */
[----:B01----:R-:W-:Y:S01]  /*12b10*/  ENDCOLLECTIVE ;  /* 0x000000000000791b */ /* 0x003fe20003800000 */
.L_x_1005:
        /* <DEDUP_REMOVED lines=11> */
.L_x_1006:
[----:B------:R-:W-:Y:S05]  /*12bd0*/  BRA `(.L_x_1007) ;  /* 0xffffffd000887947 */ /* 0x000fea000383ffff */
.L_x_918:
[----:B0-----:R-:W-:-:S04]  /*12be0*/  IMAD.U32 R5, RZ, RZ, UR38 ;  /* 0x00000026ff057e24 */ /* 0x001fc8000f8e00ff */
[----:B------:R0:W1:Y:S03]  /*12bf0*/  SYNCS.PHASECHK.TRANS64.TRYWAIT P0, [R5+URZ+0x16820], R0 ;  /* 0x01682000050075a7 */ /* 0x000066000800017f */
[----:B-1----:R-:W-:Y:S05]  /*12c00*/  @!P0 NANOSLEEP.SYNCS 0x989680 ;  /* 0x009896800000895d */ /* 0x002fea0003900000 */
[----:B------:R-:W1:Y:S02]  /*12c10*/  @!P0 SYNCS.PHASECHK.TRANS64 P0, [R5+URZ+0x16820], R0 ;  /* 0x01682000050085a7 */ /* 0x000e64000800007f */
[----:B-1----:R-:W-:Y:S05]  /*12c20*/  @!P0 BRA `(.L_x_918) ;  /* 0xfffffffc00ec8947 */ /* 0x002fea000383ffff */
[----:B------:R-:W-:Y:S05]  /*12c30*/  BRA `(.L_x_1008) ;  /* 0xffffffd000c07947 */ /* 0x000fea000383ffff */
.L_x_925:
[----:B0-----:R-:W-:-:S04]  /*12c40*/  IMAD.U32 R5, RZ, RZ, UR38 ;  /* 0x00000026ff057e24 */ /* 0x001fc8000f8e00ff */
[----:B------:R0:W1:Y:S03]  /*12c50*/  SYNCS.PHASECHK.TRANS64.TRYWAIT P0, [R5+URZ+0x16848], R12 ;  /* 0x0168480c050075a7 */ /* 0x000066000800017f */
[----:B-1----:R-:W-:Y:S05]  /*12c60*/  @!P0 NANOSLEEP.SYNCS 0x989680 ;  /* 0x009896800000895d */ /* 0x002fea0003900000 */
[----:B------:R-:W1:Y:S02]  /*12c70*/  @!P0 SYNCS.PHASECHK.TRANS64 P0, [R5+URZ+0x16848], R12 ;  /* 0x0168480c050085a7 */ /* 0x000e64000800007f */
[----:B-1----:R-:W-:Y:S05]  /*12c80*/  @!P0 BRA `(.L_x_925) ;  /* 0xfffffffc00ec8947 */ /* 0x002fea000383ffff */
[----:B------:R-:W-:Y:S05]  /*12c90*/  BRA `(.L_x_1009) ;  /* 0xffffffd400947947 */ /* 0x000fea000383ffff */
.L_x_930:
[----:B0-----:R-:W-:-:S04]  /*12ca0*/  IMAD.U32 R5, RZ, RZ, UR38 ;  /* 0x00000026ff057e24 */ /* 0x001fc8000f8e00ff */
[----:B------:R0:W1:Y:S03]  /*12cb0*/  SYNCS.PHASECHK.TRANS64.TRYWAIT P0, [R5+URZ+0x16860], R12 ;  /* 0x0168600c050075a7 */ /* 0x000066000800017f */
[----:B-1----:R-:W-:Y:S05]  /*12cc0*/  @!P0 NANOSLEEP.SYNCS 0x989680 ;  /* 0x009896800000895d */ /* 0x002fea0003900000 */
[----:B------:R-:W1:Y:S02]  /*12cd0*/  @!P0 SYNCS.PHASECHK.TRANS64 P0, [R5+URZ+0x16860], R12 ;  /* 0x0168600c050085a7 */ /* 0x000e64000800007f */
[----:B-1----:R-:W-:Y:S05]  /*12ce0*/  @!P0 BRA `(.L_x_930) ;  /* 0xfffffffc00ec8947 */ /* 0x002fea000383ffff */
[----:B------:R-:W-:Y:S05]  /*12cf0*/  BRA `(.L_x_1010) ;  /* 0xffffffd400f47947 */ /* 0x000fea000383ffff */
.L_x_938:
[----:B0-----:R-:W-:-:S04]  /*12d00*/  IMAD.U32 R5, RZ, RZ, UR38 ;  /* 0x00000026ff057e24 */ /* 0x001fc8000f8e00ff */
[----:B------:R0:W1:Y:S03]  /*12d10*/  SYNCS.PHASECHK.TRANS64.TRYWAIT P0, [R5+URZ+0x16840], R14 ;  /* 0x0168400e050075a7 */ /* 0x000066000800017f */
[----:B-1----:R-:W-:Y:S05]  /*12d20*/  @!P0 NANOSLEEP.SYNCS 0x989680 ;  /* 0x009896800000895d */ /* 0x002fea0003900000 */
[----:B------:R-:W1:Y:S02]  /*12d30*/  @!P0 SYNCS.PHASECHK.TRANS64 P0, [R5+URZ+0x16840], R14 ;  /* 0x0168400e050085a7 */ /* 0x000e64000800007f */
[----:B-1----:R-:W-:Y:S05]  /*12d40*/  @!P0 BRA `(.L_x_938) ;  /* 0xfffffffc00ec8947 */ /* 0x002fea000383ffff */
[----:B------:R-:W-:Y:S05]  /*12d50*/  BRA `(.L_x_1011) ;  /* 0xffffffd800d87947 */ /* 0x000fea000383ffff */
.L_x_943:
[----:B0-----:R-:W-:-:S04]  /*12d60*/  IMAD.U32 R5, RZ, RZ, UR38 ;  /* 0x00000026ff057e24 */ /* 0x001fc8000f8e00ff */
[----:B------:R0:W1:Y:S03]  /*12d70*/  SYNCS.PHASECHK.TRANS64.TRYWAIT P0, [R5+URZ+0x16868], R4 ;  /* 0x01686804050075a7 */ /* 0x000066000800017f */
[----:B-1----:R-:W-:Y:S05]  /*12d80*/  @!P0 NANOSLEEP.SYNCS 0x989680 ;  /* 0x009896800000895d */ /* 0x002fea0003900000 */
[----:B------:R-:W1:Y:S02]  /*12d90*/  @!P0 SYNCS.PHASECHK.TRANS64 P0, [R5+URZ+0x16868], R4 ;  /* 0x01686804050085a7 */ /* 0x000e64000800007f */
[----:B-1----:R-:W-:Y:S05]  /*12da0*/  @!P0 BRA `(.L_x_943) ;  /* 0xfffffffc00ec8947 */ /* 0x002fea000383ffff */
[----:B------:R-:W-:Y:S05]  /*12db0*/  BRA `(.L_x_1012) ;  /* 0xffffffdc00407947 */ /* 0x000fea000383ffff */
.L_x_951:
[----:B0-----:R-:W-:-:S04]  /*12dc0*/  IMAD.U32 R4, RZ, RZ, UR38 ;  /* 0x00000026ff047e24 */ /* 0x001fc8000f8e00ff */
[----:B------:R0:W1:Y:S03]  /*12dd0*/  SYNCS.PHASECHK.TRANS64.TRYWAIT P0, [R4+URZ+0x16848], R9 ;  /* 0x01684809040075a7 */ /* 0x000066000800017f */
[----:B-1----:R-:W-:Y:S05]  /*12de0*/  @!P0 NANOSLEEP.SYNCS 0x989680 ;  /* 0x009896800000895d */ /* 0x002fea0003900000 */
[----:B------:R-:W1:Y:S02]  /*12df0*/  @!P0 SYNCS.PHASECHK.TRANS64 P0, [R4+URZ+0x16848], R9 ;  /* 0x01684809040085a7 */ /* 0x000e64000800007f */
[----:B-1----:R-:W-:Y:S05]  /*12e00*/  @!P0 BRA `(.L_x_951) ;  /* 0xfffffffc00ec8947 */ /* 0x002fea000383ffff */
[----:B------:R-:W-:Y:S05]  /*12e10*/  BRA `(.L_x_1013) ;  /* 0xffffffe000387947 */ /* 0x000fea000383ffff */
.L_x_956:
[----:B0-----:R-:W-:-:S04]  /*12e20*/  IMAD.U32 R4, RZ, RZ, UR38 ;  /* 0x00000026ff047e24 */ /* 0x001fc8000f8e00ff */
[----:B------:R0:W1:Y:S03]  /*12e30*/  SYNCS.PHASECHK.TRANS64.TRYWAIT P0, [R4+URZ+0x16860], R9 ;  /* 0x01686009040075a7 */ /* 0x000066000800017f */
[----:B-1----:R-:W-:Y:S05]  /*12e40*/  @!P0 NANOSLEEP.SYNCS 0x989680 ;  /* 0x009896800000895d */ /* 0x002fea0003900000 */
[----:B------:R-:W1:Y:S02]  /*12e50*/  @!P0 SYNCS.PHASECHK.TRANS64 P0, [R4+URZ+0x16860], R9 ;  /* 0x01686009040085a7 */ /* 0x000e64000800007f */
[----:B-1----:R-:W-:Y:S05]  /*12e60*/  @!P0 BRA `(.L_x_956) ;  /* 0xfffffffc00ec8947 */ /* 0x002fea000383ffff */
[----:B------:R-:W-:Y:S05]  /*12e70*/  BRA `(.L_x_1014) ;  /* 0xffffffe0009c7947 */ /* 0x000fea000383ffff */
.L_x_963:
[----:B0-----:R0:W1:Y:S02]  /*12e80*/  SYNCS.PHASECHK.TRANS64.TRYWAIT P0, [R4+URZ+0x16860], R3 ;  /* 0x01686003040075a7 */ /* 0x001064000800017f */
[----:B-1----:R-:W-:Y:S05]  /*12e90*/  @!P0 NANOSLEEP.SYNCS 0x989680 ;  /* 0x009896800000895d */ /* 0x002fea0003900000 */
[----:B------:R-:W1:Y:S02]  /*12ea0*/  @!P0 SYNCS.PHASECHK.TRANS64 P0, [R4+URZ+0x16860], R3 ;  /* 0x01686003040085a7 */ /* 0x000e64000800007f */
[----:B-1----:R-:W-:Y:S05]  /*12eb0*/  @!P0 BRA `(.L_x_963) ;  /* 0xfffffffc00f08947 */ /* 0x002fea000383ffff */
[----:B------:R-:W-:Y:S05]  /*12ec0*/  BRA `(.L_x_1015) ;  /* 0xffffffe4002c7947 */ /* 0x000fea000383ffff */
.L_x_967:
[----:B0-----:R0:W1:Y:S02]  /*12ed0*/  SYNCS.PHASECHK.TRANS64.TRYWAIT P0, [R7+URZ+0x16820], R4 ;  /* 0x01682004070075a7 */ /* 0x001064000800017f */
[----:B-1----:R-:W-:Y:S05]  /*12ee0*/  @!P0 NANOSLEEP.SYNCS 0x989680 ;  /* 0x009896800000895d */ /* 0x002fea0003900000 */
[----:B------:R-:W1:Y:S02]  /*12ef0*/  @!P0 SYNCS.PHASECHK.TRANS64 P0, [R7+URZ+0x16820], R4 ;  /* 0x01682004070085a7 */ /* 0x000e64000800007f */
[----:B-1----:R-:W-:Y:S05]  /*12f00*/  @!P0 BRA `(.L_x_967) ;  /* 0xfffffffc00f08947 */ /* 0x002fea000383ffff */
[----:B------:R-:W-:Y:S05]  /*12f10*/  BRA `(.L_x_1016) ;  /* 0xffffffe400c47947 */ /* 0x000fea000383ffff */
.L_x_968:
[----:B------:R-:W-:Y:S01]  /*12f20*/  BSSY B0, `(.L_x_1017) ;  /* 0x0000008000007945 */ /* 0x000fe20003800000 */
[----:B------:R-:W-:Y:S02]  /*12f30*/  IMAD.MOV.U32 R13, RZ, RZ, R16 ;  /* 0x000000ffff0d7224 */ /* 0x000fe400078e0010 */
[----:B------:R-:W-:Y:S02]  /*12f40*/  IMAD.MOV.U32 R12, RZ, RZ, RZ ;  /* 0x000000ffff0c7224 */ /* 0x000fe400078e00ff */
[----:B------:R-:W-:Y:S02]  /*12f50*/  IMAD.MOV.U32 R11, RZ, RZ, 0x1f ;  /* 0x0000001fff0b7424 */ /* 0x000fe400078e00ff */
[----:B------:R-:W-:-:S07]  /*12f60*/  IMAD.MOV.U32 R15, RZ, RZ, -0x1 ;  /* 0xffffffffff0f7424 */ /* 0x000fce00078e00ff */
[----:B0-----:R-:W-:Y:S05]  /*12f70*/  WARPSYNC.COLLECTIVE R15, `(.L_x_1018) ;  /* 0x000000000f087348 */ /* 0x001fea0003c00000 */
[----:B------:R1:W2:Y:S02]  /*12f80*/  SHFL.IDX P6, R14, R13, R12, R11 ;  /* 0x0000000c0d0e7389 */ /* 0x0002a400000c000b */
[----:B012---:R-:W-:Y:S01]  /*12f90*/  ENDCOLLECTIVE ;  /* 0x000000000000791b */ /* 0x007fe20003800000 */
.L_x_1018:
[----:B------:R-:W-:Y:S05]  /*12fa0*/  BSYNC B0 ;  /* 0x0000000000007941 */ /* 0x000fea0003800000 */
.L_x_1017:
[----:B------:R-:W-:Y:S05]  /*12fb0*/  BRA `(.L_x_1019) ;  /* 0xffffffe400a87947 */ /* 0x000fea000383ffff */
.L_x_969:
[----:B------:R-:W-:Y:S01]  /*12fc0*/  BSSY B0, `(.L_x_1020) ;  /* 0x0000006000007945 */ /* 0x000fe20003800000 */
[----:B------:R-:W-:-:S07]  /*12fd0*/  IMAD.MOV.U32 R15, RZ, RZ, -0x1 ;  /* 0xffffffffff0f7424 */ /* 0x000fce00078e00ff */
[----:B01----:R-:W-:Y:S05]  /*12fe0*/  WARPSYNC.COLLECTIVE R15, `(.L_x_1021) ;  /* 0x000000000f0c7348 */ /* 0x003fea0003c00000 */
[----:B------:R-:W-:Y:S02]  /*12ff0*/  ELECT P6, UR62, PT ;  /* 0x00000000003e782f */ /* 0x000fe400038c0000 */
[----:B------:R-:W-:Y:S01]  /*13000*/  MOV R14, UR62 ;  /* 0x0000003e000e7c02 */ /* 0x000fe20008000f00 */
[----:B01----:R-:W-:Y:S10]  /*13010*/  ENDCOLLECTIVE ;  /* 0x000000000000791b */ /* 0x003ff40003800000 */
.L_x_1021:
[----:B------:R-:W-:Y:S05]  /*13020*/  BSYNC B0 ;  /* 0x0000000000007941 */ /* 0x000fea0003800000 */
.L_x_1020:
[----:B------:R-:W-:Y:S05]  /*13030*/  BRA `(.L_x_1022) ;  /* 0xffffffe4009c7947 */ /* 0x000fea000383ffff */
.L_x_971:
[----:B0-----:R0:W2:Y:S02]  /*13040*/  SYNCS.PHASECHK.TRANS64.TRYWAIT P0, [R6+URZ], R5 ;  /* 0x00000005060075a7 */ /* 0x0010a4000800017f */
[----:B--2---:R-:W-:Y:S05]  /*13050*/  @!P0 NANOSLEEP.SYNCS 0x989680 ;  /* 0x009896800000895d */ /* 0x004fea0003900000 */
[----:B------:R-:W2:Y:S02]  /*13060*/  @!P0 SYNCS.PHASECHK.TRANS64 P0, [R6+URZ], R5 ;  /* 0x00000005060085a7 */ /* 0x000ea4000800007f */
[----:B--2---:R-:W-:Y:S05]  /*13070*/  @!P0 BRA `(.L_x_971) ;  /* 0xfffffffc00f08947 */ /* 0x004fea000383ffff */
[----:B------:R-:W-:Y:S05]  /*13080*/  BRA `(.L_x_1023) ;  /* 0xffffffe400d07947 */ /* 0x000fea000383ffff */
.L_x_972:
[----:B--2---:R2:W3:Y:S02]  /*13090*/  SYNCS.PHASECHK.TRANS64.TRYWAIT P0, [R3+URZ], R2 ;  /* 0x00000002030075a7 */ /* 0x0044e4000800017f */
[----:B---3--:R-:W-:Y:S05]  /*130a0*/  @!P0 NANOSLEEP.SYNCS 0x989680 ;  /* 0x009896800000895d */ /* 0x008fea0003900000 */
[----:B------:R-:W3:Y:S02]  /*130b0*/  @!P0 SYNCS.PHASECHK.TRANS64 P0, [R3+URZ], R2 ;  /* 0x00000002030085a7 */ /* 0x000ee4000800007f */
[----:B---3--:R-:W-:Y:S05]  /*130c0*/  @!P0 BRA `(.L_x_972) ;  /* 0xfffffffc00f08947 */ /* 0x008fea000383ffff */
[----:B------:R-:W-:Y:S05]  /*130d0*/  BRA `(.L_x_1024) ;  /* 0xffffffe400c47947 */ /* 0x000fea000383ffff */
.L_x_974:
[----:B--2---:R2:W3:Y:S02]  /*130e0*/  SYNCS.PHASECHK.TRANS64.TRYWAIT P0, [R0+URZ], R5 ;  /* 0x00000005000075a7 */ /* 0x0044e4000800017f */
[----:B---3--:R-:W-:Y:S05]  /*130f0*/  @!P0 NANOSLEEP.SYNCS 0x989680 ;  /* 0x009896800000895d */ /* 0x008fea0003900000 */
[----:B------:R-:W3:Y:S02]  /*13100*/  @!P0 SYNCS.PHASECHK.TRANS64 P0, [R0+URZ], R5 ;  /* 0x00000005000085a7 */ /* 0x000ee4000800007f */
[----:B---3--:R-:W-:Y:S05]  /*13110*/  @!P0 BRA `(.L_x_974) ;  /* 0xfffffffc00f08947 */ /* 0x008fea000383ffff */
[----:B------:R-:W-:Y:S05]  /*13120*/  BRA `(.L_x_1025) ;  /* 0xffffffe400c87947 */ /* 0x000fea000383ffff */
.L_x_1026:
        /* <DEDUP_REMOVED lines=13> */
.L_x_2705:


//--------------------- .text._ZN7cutlass13device_kernelIN5flash11enable_sm90INS1_16FlashAttnFwdSm90INS1_25CollectiveMainloopFwdSm90ILi2EN4cute5tupleIJNS5_1CILi1EEES8_S8_EEENS6_IJNS7_ILi192EEENS7_ILi128EEENS7_ILi64EEEEEELi64ENS_10bfloat16_tEfNS_4arch4Sm90ELb0ELb1ELb0ELb1ELb0ELb0ELb0ELb1ELb1ELb1ELb1ELb0EEENS1_21CollectiveEpilogueFwdINS6_IJSA_SC_SB_EEES9_SE_SG_Li384ELb1ELb1ELb1ELb0EEENS1_36VarlenDynamicPersistentTileSchedulerILi192ELi128ELi384ELi128ELb1ELb1ELb1ELb1ELb0ELb1EEEEEEEEEvNT_6ParamsE --------------------------
	.section	.text._ZN7cutlass13device_kernelIN5flash11enable_sm90INS1_16FlashAttnFwdSm90INS1_25CollectiveMainloopFwdSm90ILi2EN4cute5tupleIJNS5_1CILi1EEES8_S8_EEENS6_IJNS7_ILi192EEENS7_ILi128EEENS7_ILi64EEEEEELi64ENS_10bfloat16_tEfNS_4arch4Sm90ELb0ELb1ELb0ELb1ELb0ELb0ELb0ELb1ELb1ELb1ELb1ELb0EEENS1_21CollectiveEpilogueFwdINS6_IJSA_SC_SB_EEES9_SE_SG_Li384ELb1ELb1ELb1ELb0EEENS1_36VarlenDynamicPersistentTileSchedulerILi192ELi128ELi384ELi128ELb1ELb1ELb1ELb1ELb0ELb1EEEEEEEEEvNT_6ParamsE,"ax",@progbits
	.align	128
.text._ZN7cutlass13device_kernelIN5flash11enable_sm90INS1_16FlashAttnFwdSm90INS1_25CollectiveMainloopFwdSm90ILi2EN4cute5tupleIJNS5_1CILi1EEES8_S8_EEENS6_IJNS7_ILi192EEENS7_ILi128EEENS7_ILi64EEEEEELi64ENS_10bfloat16_tEfNS_4arch4Sm90ELb0ELb1ELb0ELb1ELb0ELb0ELb0ELb1ELb1ELb1ELb1ELb0EEENS1_21CollectiveEpilogueFwdINS6_IJSA_SC_SB_EEES9_SE_SG_Li384ELb1ELb1ELb1ELb0EEENS1_36VarlenDynamicPersistentTileSchedulerILi192ELi128ELi384ELi128ELb1ELb1ELb1ELb1ELb0ELb1EEEEEEEEEvNT_6ParamsE:
        .type           _ZN7cutlass13device_kernelIN5flash11enable_sm90INS1_16FlashAttnFwdSm90INS1_25CollectiveMainloopFwdSm90ILi2EN4cute5tupleIJNS5_1CILi1EEES8_S8_EEENS6_IJNS7_ILi192EEENS7_ILi128EEENS7_ILi64EEEEEELi64ENS_10bfloat16_tEfNS_4arch4Sm90ELb0ELb1ELb0ELb1ELb0ELb0ELb0ELb1ELb1ELb1ELb1ELb0EEENS1_21CollectiveEpilogueFwdINS6_IJSA_SC_SB_EEES9_SE_SG_Li384ELb1ELb1ELb1ELb0EEENS1_36VarlenDynamicPersistentTileSchedulerILi192ELi128ELi384ELi128ELb1ELb1ELb1ELb1ELb0ELb1EEEEEEEEEvNT_6ParamsE,@function
        .size           _ZN7cutlass13device_kernelIN5flash11enable_sm90INS1_16FlashAttnFwdSm90INS1_25CollectiveMainloopFwdSm90ILi2EN4cute5tupleIJNS5_1CILi1EEES8_S8_EEENS6_IJNS7_ILi192EEENS7_ILi128EEENS7_ILi64EEEEEELi64ENS_10bfloat16_tEfNS_4arch4Sm90ELb0ELb1ELb0ELb1ELb0ELb0ELb0ELb1ELb1ELb1ELb1ELb0EEENS1_21CollectiveEpilogueFwdINS6_IJSA_SC_SB_EEES9_SE_SG_Li384ELb1ELb1ELb1ELb0EEENS1_36VarlenDynamicPersistentTileSchedulerILi192ELi128ELi384ELi128ELb1ELb1ELb1ELb1ELb0ELb1EEEEEEEEEvNT_6ParamsE,(.L_x_2706 - _ZN7cutlass13device_kernelIN5flash11enable_sm90INS1_16FlashAttnFwdSm90INS1_25CollectiveMainloopFwdSm90ILi2EN4cute5tupleIJNS5_1CILi1EEES8_S8_EEENS6_IJNS7_ILi192EEENS7_ILi128EEENS7_ILi64EEEEEELi64ENS_10bfloat16_tEfNS_4arch4Sm90ELb0ELb1ELb0ELb1ELb0ELb0ELb0ELb1ELb1ELb1ELb1ELb0EEENS1_21CollectiveEpilogueFwdINS6_IJSA_SC_SB_EEES9_SE_SG_Li384ELb1ELb1ELb1ELb0EEENS1_36VarlenDynamicPersistentTileSchedulerILi192ELi128ELi384ELi128ELb1ELb1ELb1ELb1ELb0ELb1EEEEEEEEEvNT_6ParamsE)
        .other          _ZN7cutlass13device_kernelIN5flash11enable_sm90INS1_16FlashAttnFwdSm90INS1_25CollectiveMainloopFwdSm90ILi2EN4cute5tupleIJNS5_1CILi1EEES8_S8_EEENS6_IJNS7_ILi192EEENS7_ILi128EEENS7_ILi64EEEEEELi64ENS_10bfloat16_tEfNS_4arch4Sm90ELb0ELb1ELb0ELb1ELb0ELb0ELb0ELb1ELb1ELb1ELb1ELb0EEENS1_21CollectiveEpilogueFwdINS6_IJSA_SC_SB_EEES9_SE_SG_Li384ELb1ELb1ELb1ELb0EEENS1_36VarlenDynamicPersistentTileSchedulerILi192ELi128ELi384ELi128ELb1ELb1ELb1ELb1ELb0ELb1EEEEEEEEEvNT_6ParamsE,@"STO_CUDA_ENTRY STV_DEFAULT"
_ZN7cutlass13device_kernelIN5flash11enable_sm90INS1_16FlashAttnFwdSm90INS1_25CollectiveMainloopFwdSm90ILi2EN4cute5tupleIJNS5_1CILi1EEES8_S8_EEENS6_IJNS7_ILi192EEENS7_ILi128EEENS7_ILi64EEEEEELi64ENS_10bfloat16_tEfNS_4arch4Sm90ELb0ELb1ELb0ELb1ELb0ELb0ELb0ELb1ELb1ELb1ELb1ELb0EEENS1_21CollectiveEpilogueFwdINS6_IJSA_SC_SB_EEES9_SE_SG_Li384ELb1ELb1ELb1ELb0EEENS1_36VarlenDynamicPersistentTileSchedulerILi192ELi128ELi384ELi128ELb1ELb1ELb1ELb1ELb0ELb1EEEEEEEEEvNT_6ParamsE:
[----:B------:R-:W0:Y:S02]  /*0000*/  LDC R1, c[0x0][0x28] ;  /* 0x00000a00ff017b82 */ /* 0x000e240000000800 */
[----:B0-----:R-:W-:Y:S01]  /*0010*/  VIADD R1, R1, 0xffffffb8 ;  /* 0xffffffb801017836 */ /* 0x001fe20000000000 */
[----:B------:R-:W0:Y:S01]  /*0020*/  S2R R3, SR_TID.X ;  /* 0x0000000000037919 */ /* 0x000e220000002100 */
[----:B------:R-:W-:Y:S01]  /*0030*/  ELECT P0, URZ, PT ;  /* 0x00000000003f782f */ /* 0x000fe20003800000 */
[----:B------:R-:W-:Y:S01]  /*0040*/  BSSY B0, `(.L_x_1027) ;  /* 0x000000e000007945 */ /* 0x000fe20003800000 */
[--C-:B0-----:R-:W-:Y:S02]  /*0050*/  SHF.R.U32.HI R0, RZ, 0x5, R3.reuse ;  /* 0x00000005ff007819 */ /* 0x101fe40000011603 */
[----:B------:R-:W-:-:S03]  /*0060*/  SHF.R.U32.HI R3, RZ, 0x7, R3 ;  /* 0x00000007ff037819 */ /* 0x000fc60000011603 */
        /* <DEDUP_REMOVED lines=11> */
.L_x_1028:
[----:B------:R-:W-:Y:S05]  /*0120*/  BSYNC B0 ;  /* 0x0000000000007941 */ /* 0x000fea0003800000 */
.L_x_1027:
        /* <DEDUP_REMOVED lines=41> */
.L_x_1029:
        /* <DEDUP_REMOVED lines=22> */
.L_x_1030:
        /* <DEDUP_REMOVED lines=18> */
.L_x_1031:
        /* <DEDUP_REMOVED lines=22> */
.L_x_1032:
        /* <DEDUP_REMOVED lines=22> */
.L_x_1033:
[----:B------:R-:W-:Y:S01]  /*0900*/  PLOP3.LUT P0, PT, PT, PT, UP0, 0x80, 0x0 ;  /* 0x000000000000781c */ /* 0x000fe20003f0f008 */
[----:B------:R-:W-:Y:S01]  /*0910*/  UMOV UR36, 0x1 ;  /* 0x0000000100247882 */ /* 0x000fe20000000000 */
[----:B------:R-:W-:Y:S01]  /*0920*/  NOP ;  /* 0x0000000000007918 */ /* 0x000fe20000000000 */
[----:B------:R-:W-:Y:S01]  /*0930*/  USEL UR36, UR36, 0x2, !UP0 ;  /* 0x0000000224247887 */ /* 0x000fe2000c000000 */
[----:B------:R-:W-:Y:S01]  /*0940*/  ULDC.64 UR52, c[0x0][0x208] ;  /* 0x0000820000347ab9 */ /* 0x000fe20000000a00 */
[----:B012-4-:R-:W-:Y:S08]  /*0950*/  BAR.SYNC.DEFER_BLOCKING 0x0 ;  /* 0x0000000000007b1d */ /* 0x017ff00000010000 */
[----:B------:R-:W-:Y:S05]  /*0960*/  @!P0 BRA `(.L_x_1034) ;  /* 0x000000ec008c8947 */ /* 0x000fea0003800000 */
.L_x_1035:
[----:B------:R-:W-:-:S08]  /*0970*/  NOP ;  /* 0x0000000000007918 */ /* 0x000fd00000000000 */
[----:B------:R-:W0:Y:S02]  /*0980*/  USETMAXREG.TRY_ALLOC.CTAPOOL UP0, 0xa0 ;  /* 0x000000a0000079c8 */ /* 0x000e240008000600 */
[----:B0-----:R-:W-:-:S13]  /*0990*/  PLOP3.LUT P0, PT, PT, PT, UP0, 0x80, 0x0 ;  /* 0x000000000000781c */ /* 0x001fda0003f0f008 */
[----:B------:R-:W-:Y:S05]  /*09a0*/  @!P0 BRA `(.L_x_1035) ;  /* 0xfffffffc00f08947 */ /* 0x000fea000383ffff */
[----:B------:R-:W0:Y:S01]  /*09b0*/  S2R R2, SR_TID.X ;  /* 0x0000000000027919 */ /* 0x000e220000002100 */
[----:B------:R-:W1:Y:S01]  /*09c0*/  S2UR UR5, SR_CgaCtaId ;  /* 0x00000000000579c3 */ /* 0x000e620000008800 */
[----:B------:R-:W-:-:S07]  /*09d0*/  UMOV UR4, 0x400 ;  /* 0x0000040000047882 */ /* 0x000fce0000000000 */
[----:B------:R-:W-:Y:S06]  /*09e0*/  BAR.ARV 0x8, 0x200 ;  /* 0x0208000000007b1d */ /* 0x000fec0000002000 */
[----:B-1----:R-:W-:Y:S01]  /*09f0*/  ULEA UR4, UR5, UR4, 0x18 ;  /* 0x0000000405047291 */ /* 0x002fe2000f8ec03f */
[----:B0-----:R-:W-:-:S04]  /*0a00*/  LOP3.LUT R0, R2, 0xffffff80, RZ, 0xc0, !PT ;  /* 0xffffff8002007812 */ /* 0x001fc800078ec0ff */
[----:B------:R-:W-:-:S13]  /*0a10*/  ISETP.NE.AND P0, PT, R0, 0x80, PT ;  /* 0x000000800000780c */ /* 0x000fda0003f05270 */
[----:B------:R-:W-:Y:S08]  /*0a20*/  @!P0 BAR.ARV 0x9, 0x100 ;  /* 0x0244000000008b1d */ /* 0x000ff00000002000 */
[----:B------:R-:W-:Y:S06]  /*0a30*/  BAR.SYNC.DEFER_BLOCKING 0x5, 0x200 ;  /* 0x0148000000007b1d */ /* 0x000fec0000010000 */
[----:B------:R-:W0:Y:S01]  /*0a40*/  LDS.128 R8, [UR4+0x168d0] ;  /* 0x0168d004ff087984 */ /* 0x000e220008000c00 */
[----:B------:R-:W-:Y:S01]  /*0a50*/  ULDC UR4, c[0x0][0xc3c] ;  /* 0x00030f0000047ab9 */ /* 0x000fe20000000800 */
[----:B------:R-:W-:Y:S06]  /*0a60*/  BAR.ARV 0x4, 0x200 ;  /* 0x0108000000007b1d */ /* 0x000fec0000002000 */
[----:B0-----:R-:W-:-:S13]  /*0a70*/  ISETP.GE.AND P0, PT, R11, UR4, PT ;  /* 0x000000040b007c0c */ /* 0x001fda000bf06270 */
[----:B------:R-:W-:Y:S05]  /*0a80*/  @P0 EXIT ;  /* 0x000000000000094d */ /* 0x000fea0003800000 */
[----:B------:R-:W-:Y:S01]  /*0a90*/  VIADD R13, R2, 0xffffff80 ;  /* 0xffffff80020d7836 */ /* 0x000fe20000000000 */
[----:B------:R-:W-:Y:S01]  /*0aa0*/  R2UR UR5, R9 ;  /* 0x00000000090572ca */ /* 0x000fe200000e0000 */
[----:B------:R-:W-:Y:S01]  /*0ab0*/  ULOP3.LUT UR49, UR36, 0x1, URZ, 0xfc, !UPT ;  /* 0x0000000124317892 */ /* 0x000fe2000f8efc3f */
[----:B------:R-:W-:Y:S01]  /*0ac0*/  R2UR UR7, R10 ;  /* 0x000000000a0772ca */ /* 0x000fe200000e0000 */
[----:B------:R-:W-:Y:S01]  /*0ad0*/  UMOV UR48, URZ ;  /* 0x0000003f00307c82 */ /* 0x000fe20008000000 */
[----:B------:R-:W-:Y:S01]  /*0ae0*/  SHF.R.S32.HI R0, RZ, 0x1f, R13 ;  /* 0x0000001fff007819 */ /* 0x000fe2000001140d */
[----:B------:R-:W-:Y:S01]  /*0af0*/  UMOV UR50, URZ ;  /* 0x0000003f00327c82 */ /* 0x000fe20008000000 */
[----:B------:R-:W-:Y:S01]  /*0b00*/  R2UR UR6, R11 ;  /* 0x000000000b0672ca */ /* 0x000fe200000e0000 */
[----:B------:R-:W-:Y:S01]  /*0b10*/  UMOV UR47, URZ ;  /* 0x0000003f002f7c82 */ /* 0x000fe20008000000 */
[CC--:B------:R-:W-:Y:S02]  /*0b20*/  LEA.HI R2, R0.reuse, R13.reuse, RZ, 0x7 ;  /* 0x0000000d00027211 */ /* 0x0c0fe400078f38ff */
[----:B------:R-:W-:-:S02]  /*0b30*/  LEA.HI R4, R0, R13, RZ, 0x5 ;  /* 0x0000000d00047211 */ /* 0x000fc400078f28ff */
[----:B------:R-:W-:Y:S02]  /*0b40*/  LEA.HI R3, R0, R13, RZ, 0x4 ;  /* 0x0000000d00037211 */ /* 0x000fe400078f20ff */
[----:B------:R-:W-:Y:S01]  /*0b50*/  LOP3.LUT R6, R2, 0xffffff80, RZ, 0xc0, !PT ;  /* 0xffffff8002067812 */ /* 0x000fe200078ec0ff */
[----:B------:R-:W-:Y:S01]  /*0b60*/  IMAD.SHL.U32 R5, R4, 0x20, RZ ;  /* 0x0000002004057824 */ /* 0x000fe200078e00ff */
[----:B------:R-:W-:Y:S02]  /*0b70*/  LOP3.LUT R4, R3, 0x3fffff0, RZ, 0xc0, !PT ;  /* 0x03fffff003047812 */ /* 0x000fe400078ec0ff */
[----:B------:R-:W-:Y:S01]  /*0b80*/  SHF.R.S32.HI R14, RZ, 0x7, R2 ;  /* 0x00000007ff0e7819 */ /* 0x000fe20000011402 */
[----:B------:R-:W-:Y:S01]  /*0b90*/  IMAD.IADD R12, R13, 0x1, -R6 ;  /* 0x000000010d0c7824 */ /* 0x000fe200078e0a06 */
[----:B------:R-:W-:Y:S01]  /*0ba0*/  LOP3.LUT R5, R5, 0xfffffc00, RZ, 0xc0, !PT ;  /* 0xfffffc0005057812 */ /* 0x000fe200078ec0ff */
[----:B------:R-:W-:Y:S01]  /*0bb0*/  IMAD.IADD R4, R13, 0x1, -R4 ;  /* 0x000000010d047824 */ /* 0x000fe200078e0a04 */
[----:B------:R-:W-:Y:S01]  /*0bc0*/  SHF.R.S32.HI R6, RZ, 0x4, R3 ;  /* 0x00000004ff067819 */ /* 0x000fe20000011403 */
[----:B------:R-:W-:Y:S01]  /*0bd0*/  IMAD.HI R2, R14, 0x55555556, RZ ;  /* 0x555555560e027827 */ /* 0x000fe200078e02ff */
[----:B------:R-:W-:-:S02]  /*0be0*/  SHF.R.S32.HI R7, RZ, 0x1f, R12 ;  /* 0x0000001fff077819 */ /* 0x000fc4000001140c */
[----:B------:R-:W-:Y:S01]  /*0bf0*/  LEA.HI R3, R3, R6, RZ, 0x1 ;  /* 0x0000000603037211 */ /* 0x000fe200078f08ff */
[----:B------:R-:W-:Y:S01]  /*0c00*/  IMAD R4, R4, 0x40, R5 ;  /* 0x0000004004047824 */ /* 0x000fe200078e0205 */
[CC--:B------:R-:W-:Y:S02]  /*0c10*/  LEA.HI R5, R7.reuse, R12.reuse, RZ, 0x2 ;  /* 0x0000000c07057211 */ /* 0x0c0fe400078f10ff */
[----:B------:R-:W-:Y:S02]  /*0c20*/  LEA.HI R7, R7, R12, RZ, 0x5 ;  /* 0x0000000c07077211 */ /* 0x000fe400078f28ff */
[--C-:B------:R-:W-:Y:S02]  /*0c30*/  SHF.R.S32.HI R8, RZ, 0x2, R5.reuse ;  /* 0x00000002ff087819 */ /* 0x100fe40000011405 */
[----:B------:R-:W-:Y:S02]  /*0c40*/  SHF.R.S32.HI R9, RZ, 0x1f, R5 ;  /* 0x0000001fff097819 */ /* 0x000fe40000011405 */
[----:B------:R-:W-:-:S02]  /*0c50*/  LOP3.LUT R3, R3, 0x1ffffffe, RZ, 0xc0, !PT ;  /* 0x1ffffffe03037812 */ /* 0x000fc400078ec0ff */
[----:B------:R-:W-:Y:S02]  /*0c60*/  LEA.HI R9, R9, R8, RZ, 0x3 ;  /* 0x0000000809097211 */ /* 0x000fe400078f18ff */
[----:B------:R-:W-:Y:S01]  /*0c70*/  LEA.HI R2, R2, R2, RZ, 0x1 ;  /* 0x0000000202027211 */ /* 0x000fe200078f08ff */
[----:B------:R-:W-:Y:S01]  /*0c80*/  IMAD.IADD R3, R6, 0x1, -R3 ;  /* 0x0000000106037824 */ /* 0x000fe200078e0a03 */
[----:B------:R-:W-:Y:S02]  /*0c90*/  LOP3.LUT R9, R9, 0xfffffff8, RZ, 0xc0, !PT ;  /* 0xfffffff809097812 */ /* 0x000fe400078ec0ff */
[----:B------:R-:W-:Y:S01]  /*0ca0*/  SHF.R.S32.HI R7, RZ, 0x5, R7 ;  /* 0x00000005ff077819 */ /* 0x000fe20000011407 */
[----:B------:R-:W-:Y:S01]  /*0cb0*/  IMAD R2, R2, -0x3, R14 ;  /* 0xfffffffd02027824 */ /* 0x000fe200078e020e */
[-C--:B------:R-:W-:Y:S01]  /*0cc0*/  LEA.HI R10, R0, R13.reuse, RZ, 0x2 ;  /* 0x0000000d000a7211 */ /* 0x080fe200078f10ff */
[----:B------:R-:W-:Y:S01]  /*0cd0*/  IMAD.IADD R8, R8, 0x1, -R9 ;  /* 0x0000000108087824 */ /* 0x000fe200078e0a09 */
[----:B------:R-:W-:Y:S01]  /*0ce0*/  LEA.HI R0, R0, R13, RZ, 0x3 ;  /* 0x0000000d00007211 */ /* 0x000fe200078f18ff */
[----:B------:R-:W-:Y:S01]  /*0cf0*/  IMAD R3, R3, 0x8, R4 ;  /* 0x0000000803037824 */ /* 0x000fe200078e0204 */
[----:B------:R-:W-:Y:S01]  /*0d00*/  LOP3.LUT R10, R10, 0xfffffffc, RZ, 0xc0, !PT ;  /* 0xfffffffc0a0a7812 */ /* 0x000fe200078ec0ff */
[----:B------:R-:W-:Y:S01]  /*0d10*/  IMAD R7, R7, 0x10, R8 ;  /* 0x0000001007077824 */ /* 0x000fe200078e0208 */
[----:B------:R-:W-:-:S02]  /*0d20*/  LOP3.LUT R5, R5, 0x7ffffffc, RZ, 0xc0, !PT ;  /* 0x7ffffffc05057812 */ /* 0x000fc400078ec0ff */
[----:B------:R0:W-:Y:S01]  /*0d30*/  STL [R1+0x38], R3 ;  /* 0x0000380301007387 */ /* 0x0001e20000100800 */
[----:B------:R-:W-:Y:S01]  /*0d40*/  IMAD R2, R2, 0x40, R7 ;  /* 0x0000004002027824 */ /* 0x000fe200078e0207 */
[----:B------:R-:W-:Y:S01]  /*0d50*/  LOP3.LUT R18, R0, 0xfffffff8, RZ, 0xc0, !PT ;  /* 0xfffffff800127812 */ /* 0x000fe200078ec0ff */
[C---:B------:R-:W-:Y:S01]  /*0d60*/  IMAD.IADD R10, R13.reuse, 0x1, -R10 ;  /* 0x000000010d0a7824 */ /* 0x040fe200078e0a0a */
[----:B------:R-:W-:Y:S01]  /*0d70*/  SHF.R.S32.HI R157, RZ, 0x3, R0 ;  /* 0x00000003ff9d7819 */ /* 0x000fe20000011400 */
[----:B------:R-:W-:Y:S01]  /*0d80*/  IMAD.IADD R5, R12, 0x1, -R5 ;  /* 0x000000010c057824 */ /* 0x000fe200078e0a05 */
[----:B------:R1:W-:Y:S01]  /*0d90*/  STL [R1+0x34], R2 ;  /* 0x0000340201007387 */ /* 0x0003e20000100800 */
[----:B------:R-:W-:Y:S02]  /*0da0*/  IMAD.IADD R18, R13, 0x1, -R18 ;  /* 0x000000010d127824 */ /* 0x000fe400078e0a12 */
[----:B------:R-:W-:Y:S01]  /*0db0*/  IMAD.SHL.U32 R16, R5, 0x2, RZ ;  /* 0x0000000205107824 */ /* 0x000fe200078e00ff */
[----:B0-----:R-:W-:Y:S01]  /*0dc0*/  LEA.HI R3, R10, R10, RZ, 0x1 ;  /* 0x0000000a0a037211 */ /* 0x001fe200078f08ff */
[----:B------:R-:W-:-:S02]  /*0dd0*/  IMAD.SHL.U32 R19, R18, 0x8, RZ ;  /* 0x0000000812137824 */ /* 0x000fc400078e00ff */
[C---:B------:R-:W-:Y:S01]  /*0de0*/  VIADD R156, R16.reuse, 0x8 ;  /* 0x00000008109c7836 */ /* 0x040fe20000000000 */
[----:B------:R-:W-:Y:S01]  /*0df0*/  LOP3.LUT R3, R3, 0x1ffffffe, RZ, 0xc0, !PT ;  /* 0x1ffffffe03037812 */ /* 0x000fe200078ec0ff */
        /* <DEDUP_REMOVED lines=11> */
[----:B------:R-:W-:Y:S01]  /*0eb0*/  SHF.R.S32.HI R0, RZ, 0x1f, R153 ;  /* 0x0000001fff007819 */ /* 0x000fe20000011499 */
[----:B------:R-:W-:Y:S01]  /*0ec0*/  IMAD.IADD R3, R10, 0x1, -R3 ;  /* 0x000000010a037824 */ /* 0x000fe200078e0a03 */
[----:B------:R-:W-:-:S02]  /*0ed0*/  SHF.R.S32.HI R5, RZ, 0x1f, R152 ;  /* 0x0000001fff057819 */ /* 0x000fc40000011498 */
[----:B------:R-:W-:Y:S01]  /*0ee0*/  SHF.R.S32.HI R4, RZ, 0x1f, R23 ;  /* 0x0000001fff047819 */ /* 0x000fe20000011417 */
[----:B------:R-:W-:Y:S01]  /*0ef0*/  IMAD R17, R3, 0x8, R2 ;  /* 0x0000000803117824 */ /* 0x000fe200078e0202 */
[----:B-1----:R-:W-:-:S07]  /*0f00*/  SHF.R.S32.HI R0, RZ, 0x1f, R22 ;  /* 0x0000001fff007819 */ /* 0x002fce0000011416 */
.L_x_1127:
[----:B------:R-:W-:Y:S02]  /*0f10*/  ULDC.64 UR8, c[0x0][0xa28] ;  /* 0x00028a0000087ab9 */ /* 0x000fe40000000a00 */
[----:B------:R-:W-:-:S04]  /*0f20*/  UISETP.NE.U32.AND UP0, UPT, UR8, URZ, UPT ;  /* 0x0000003f0800728c */ /* 0x000fc8000bf05070 */
[----:B------:R-:W-:-:S03]  /*0f30*/  UISETP.NE.AND.EX UP0, UPT, UR9, URZ, UPT, UP0 ;  /* 0x0000003f0900728c */ /* 0x000fc6000bf05300 */
[----:B------:R-:W-:Y:S02]  /*0f40*/  ULDC.64 UR8, c[0x0][0xa18] ;  /* 0x0002860000087ab9 */ /* 0x000fe40000000a00 */
[----:B------:R-:W-:Y:S01]  /*0f50*/  UISETP.NE.U32.AND UP1, UPT, UR8, URZ, UPT ;  /* 0x0000003f0800728c */ /* 0x000fe2000bf25070 */
[----:B------:R-:W-:-:S03]  /*0f60*/  PLOP3.LUT P0, PT, PT, PT, UP0, 0x80, 0x0 ;  /* 0x000000000000781c */ /* 0x000fc60003f0f008 */
[----:B------:R-:W-:-:S03]  /*0f70*/  UISETP.NE.AND.EX UP1, UPT, UR9, URZ, UPT, UP1 ;  /* 0x0000003f0900728c */ /* 0x000fc6000bf25310 */
[----:B------:R-:W-:Y:S02]  /*0f80*/  @UP0 ULDC.64 UR8, c[0x0][0xa28] ;  /* 0x00028a0000080ab9 */ /* 0x000fe40000000a00 */
[----:B------:R-:W-:Y:S01]  /*0f90*/  @UP0 UIMAD.WIDE UR8, UR6, 0x4, UR8 ;  /* 0x00000004060808a5 */ /* 0x000fe2000f8e0208 */
[----:B------:R-:W-:-:S05]  /*0fa0*/  PLOP3.LUT P2, PT, PT, PT, UP1, 0x80, 0x0 ;  /* 0x000000000000781c */ /* 0x000fca0003f4f018 */
[----:B------:R-:W-:Y:S01]  /*0fb0*/  @UP1 ULDC.64 UR10, c[0x0][0xa18] ;  /* 0x00028600000a1ab9 */ /* 0x000fe20000000a00 */
[----:B0123--:R-:W-:Y:S02]  /*0fc0*/  IMAD.U32 R2, RZ, RZ, UR8 ;  /* 0x00000008ff027e24 */ /* 0x00ffe4000f8e00ff */
[----:B------:R-:W-:Y:S01]  /*0fd0*/  IMAD.U32 R3, RZ, RZ, UR9 ;  /* 0x00000009ff037e24 */ /* 0x000fe2000f8e00ff */
[----:B------:R-:W-:Y:S02]  /*0fe0*/  @UP1 UIMAD.WIDE UR8, UR6, 0x4, UR10 ;  /* 0x00000004060818a5 */ /* 0x000fe4000f8e020a */
[----:B------:R-:W-:Y:S02]  /*0ff0*/  ULOP3.LUT UR4, UR7, 0xff000000, URZ, 0xc0, !UPT ;  /* 0xff00000007047892 */ /* 0x000fe4000f8ec03f */
[----:B------:R-:W2:Y:S01]  /*1000*/  @P0 LDG.E R2, desc[UR52][R2.64] ;  /* 0x0000003402020981 */ /* 0x000ea2000c1e1900 */
[----:B------:R-:W-:Y:S01]  /*1010*/  ULDC.64 UR10, c[0x0][0xa20] ;  /* 0x00028800000a7ab9 */ /* 0x000fe20000000a00 */
[----:B------:R-:W-:-:S02]  /*1020*/  IMAD.U32 R4, RZ, RZ, UR8 ;  /* 0x00000008ff047e24 */ /* 0x000fc4000f8e00ff */
[----:B------:R-:W-:Y:S01]  /*1030*/  IMAD.U32 R5, RZ, RZ, UR9 ;  /* 0x00000009ff057e24 */ /* 0x000fe2000f8e00ff */
[----:B------:R-:W-:-:S04]  /*1040*/  ULDC.64 UR8, c[0x0][0x418] ;  /* 0x0001060000087ab9 */ /* 0x000fc80000000a00 */
[----:B------:R-:W3:Y:S01]  /*1050*/  @P2 LDG.E R4, desc[UR52][R4.64] ;  /* 0x0000003404042981 */ /* 0x000ee2000c1e1900 */
[----:B------:R-:W-:Y:S01]  /*1060*/  UISETP.NE.U32.AND UP0, UPT, UR8, URZ, UPT ;  /* 0x0000003f0800728c */ /* 0x000fe2000bf05070 */
[----:B------:R-:W-:Y:S01]  /*1070*/  ISETP.NE.U32.AND P1, PT, RZ, UR10, PT ;  /* 0x0000000aff007c0c */ /* 0x000fe2000bf25070 */
[----:B------:R-:W-:Y:S02]  /*1080*/  ULOP3.LUT UR42, UR7, 0xff0000, URZ, 0xc0, !UPT ;  /* 0x00ff0000072a7892 */ /* 0x000fe4000f8ec03f */
[----:B------:R-:W-:Y:S01]  /*1090*/  UISETP.NE.AND.EX UP0, UPT, UR9, URZ, UPT, UP0 ;  /* 0x0000003f0900728c */ /* 0x000fe2000bf05300 */
[----:B------:R-:W-:Y:S01]  /*10a0*/  ISETP.NE.AND.EX P1, PT, RZ, UR11, PT, P1 ;  /* 0x0000000bff007c0c */ /* 0x000fe2000bf25310 */
[----:B------:R-:W-:Y:S01]  /*10b0*/  ULDC UR8, c[0x0][0x424] ;  /* 0x0001090000087ab9 */ /* 0x000fe20000000800 */
[----:B------:R-:W-:Y:S02]  /*10c0*/  USHF.R.U32.HI UR4, URZ, 0x8, UR4 ;  /* 0x000000083f047899 */ /* 0x000fe40008011604 */
[----:B------:R-:W-:Y:S01]  /*10d0*/  USEL UR8, UR8, 0x1, UP0 ;  /* 0x0000000108087887 */ /* 0x000fe20008000000 */
[----:B------:R-:W-:Y:S01]  /*10e0*/  ULDC UR9, c[0x0][0x2f0] ;  /* 0x0000bc0000097ab9 */ /* 0x000fe20000000800 */
[----:B------:R-:W-:Y:S01]  /*10f0*/  UMOV UR40, URZ ;  /* 0x0000003f00287c82 */ /* 0x000fe20008000000 */
[----:B------:R-:W-:Y:S01]  /*1100*/  ULEA.HI UR42, UR42, UR4, URZ, 0x10 ;  /* 0x000000042a2a7291 */ /* 0x000fe2000f8f803f */
[----:B------:R-:W-:Y:S01]  /*1110*/  ULDC UR46, c[0x0][0x288] ;  /* 0x0000a200002e7ab9 */ /* 0x000fe20000000800 */
[----:B------:R-:W-:-:S02]  /*1120*/  UIMAD UR4, UR8, UR9, URZ ;  /* 0x00000009080472a4 */ /* 0x000fc4000f8e023f */
[----:B------:R-:W-:Y:S01]  /*1130*/  ULOP3.LUT UR37, UR7, 0xffff, URZ, 0xc0, !UPT ;  /* 0x0000ffff07257892 */ /* 0x000fe2000f8ec03f */
[----:B--2---:R-:W-:Y:S02]  /*1140*/  @P0 R2UR UR40, R2 ;  /* 0x00000000022802ca */ /* 0x004fe400000e0000 */
[----:B---3--:R-:W-:Y:S01]  /*1150*/  @P2 R2UR UR46, R4 ;  /* 0x00000000042e22ca */ /* 0x008fe200000e0000 */
[----:B----45:R-:W-:-:S14]  /*1160*/  @P2 BRA `(.L_x_1036) ;  /* 0x0000000000342947 */ /* 0x030fdc0003800000 */
[----:B------:R-:W-:Y:S02]  /*1170*/  ULDC.64 UR8, c[0x0][0xa00] ;  /* 0x0002800000087ab9 */ /* 0x000fe40000000a00 */
[----:B------:R-:W-:-:S04]  /*1180*/  ISETP.NE.U32.AND P0, PT, RZ, UR8, PT ;  /* 0x00000008ff007c0c */ /* 0x000fc8000bf05070 */
[----:B------:R-:W-:-:S13]  /*1190*/  ISETP.NE.AND.EX P0, PT, RZ, UR9, PT, P0 ;  /* 0x00000009ff007c0c */ /* 0x000fda000bf05300 */
[----:B------:R-:W-:Y:S05]  /*11a0*/  @!P0 BRA `(.L_x_1036) ;  /* 0x0000000000248947 */ /* 0x000fea0003800000 */
[----:B------:R-:W-:Y:S02]  /*11b0*/  ULDC.64 UR8, c[0x0][0xa00] ;  /* 0x0002800000087ab9 */ /* 0x000fe40000000a00 */
[----:B------:R-:W-:-:S06]  /*11c0*/  UIMAD.WIDE UR8, UR6, 0x4, UR8 ;  /* 0x00000004060878a5 */ /* 0x000fcc000f8e0208 */
[----:B------:R-:W-:Y:S02]  /*11d0*/  IMAD.U32 R2, RZ, RZ, UR8 ;  /* 0x00000008ff027e24 */ /* 0x000fe4000f8e00ff */
[----:B------:R-:W-:-:S05]  /*11e0*/  IMAD.U32 R3, RZ, RZ, UR9 ;  /* 0x00000009ff037e24 */ /* 0x000fca000f8e00ff */
[----:B------:R-:W2:Y:S04]  /*11f0*/  LDG.E R4, desc[UR52][R2.64] ;  /* 0x0000003402047981 */ /* 0x000ea8000c1e1900 */
[----:B------:R-:W3:Y:S01]  /*1200*/  LDG.E R0, desc[UR52][R2.64+0x4] ;  /* 0x0000043402007981 */ /* 0x000ee2000c1e1900 */
[----:B--2---:R-:W-:Y:S02]  /*1210*/  R2UR UR46, R4 ;  /* 0x00000000042e72ca */ /* 0x004fe400000e0000 */
[----:B---3--:R-:W-:-:S13]  /*1220*/  R2UR UR7, R0 ;  /* 0x00000000000772ca */ /* 0x008fda00000e0000 */
[----:B------:R-:W-:-:S12]  /*1230*/  UIADD3 UR46, -UR46, UR7, URZ ;  /* 0x000000072e2e7290 */ /* 0x000fd8000fffe13f */
.L_x_1036:
[----:B------:R-:W-:Y:S01]  /*1240*/  UMOV UR38, UR6 ;  /* 0x0000000600267c82 */ /* 0x000fe20008000000 */
[----:B------:R-:W-:Y:S05]  /*1250*/  @!P1 BRA `(.L_x_1037) ;  /* 0x00000000001c9947 */ /* 0x000fea0003800000 */
[----:B------:R-:W-:Y:S02]  /*1260*/  ULDC.64 UR8, c[0x0][0xa20] ;  /* 0x0002880000087ab9 */ /* 0x000fe40000000a00 */
[----:B------:R-:W-:-:S06]  /*1270*/  UIMAD.WIDE UR6, UR6, 0x4, UR8 ;  /* 0x00000004060678a5 */ /* 0x000fcc000f8e0208 */
[----:B------:R-:W-:Y:S02]  /*1280*/  IMAD.U32 R2, RZ, RZ, UR6 ;  /* 0x00000006ff027e24 */ /* 0x000fe4000f8e00ff */
[----:B------:R-:W-:-:S05]  /*1290*/  IMAD.U32 R3, RZ, RZ, UR7 ;  /* 0x00000007ff037e24 */ /* 0x000fca000f8e00ff */
[----:B------:R-:W2:Y:S02]  /*12a0*/  LDG.E R2, desc[UR52][R2.64] ;  /* 0x0000003402027981 */ /* 0x000ea4000c1e1900 */
[----:B--2---:R-:W-:Y:S01]  /*12b0*/  R2UR UR4, R2 ;  /* 0x00000000020472ca */ /* 0x004fe200000e0000 */
[----:B------:R-:W-:-:S14]  /*12c0*/  BRA `(.L_x_1038) ;  /* 0x0000000000347947 */ /* 0x000fdc0003800000 */
.L_x_1037:
        /* <DEDUP_REMOVED lines=13> */
.L_x_1038:
[----:B------:R-:W-:Y:S01]  /*13a0*/  ULDC UR6, c[0x0][0x448] ;  /* 0x0001120000067ab9 */ /* 0x000fe20000000800 */
[----:B------:R-:W-:Y:S02]  /*13b0*/  UIMAD UR39, UR5, 0xc0, URZ ;  /* 0x000000c0052778a4 */ /* 0x000fe4000f8e023f */
[----:B------:R-:W-:Y:S02]  /*13c0*/  UISETP.NE.AND UP0, UPT, UR6, 0x1, UPT ;  /* 0x000000010600788c */ /* 0x000fe4000bf05270 */
[----:B------:R-:W-:Y:S02]  /*13d0*/  UIADD3 UR40, -UR40, UR4, URZ ;  /* 0x0000000428287290 */ /* 0x000fe4000fffe13f */
[----:B------:R-:W-:Y:S01]  /*13e0*/  UIADD3 UR8, UR39, 0xbf, URZ ;  /* 0x000000bf27087890 */ /* 0x000fe2000fffe03f */
[----:B------:R-:W-:Y:S01]  /*13f0*/  ULDC.64 UR4, c[0x0][0x9e0] ;  /* 0x0002780000047ab9 */ /* 0x000fe20000000a00 */
[----:B------:R-:W-:Y:S02]  /*1400*/  UIADD3 UR9, UR40, 0x1, -UR46 ;  /* 0x0000000128097890 */ /* 0x000fe4000fffe82e */
[----:B------:R-:W-:-:S03]  /*1410*/  UISETP.GE.AND UP1, UPT, UR5, 0x1, UPT ;  /* 0x000000010500788c */ /* 0x000fc6000bf26270 */
[----:B------:R-:W-:Y:S01]  /*1420*/  @UP0 ULDC UR6, c[0x0][0x44c] ;  /* 0x0001130000060ab9 */ /* 0x000fe20000000800 */
[----:B------:R-:W-:Y:S01]  /*1430*/  @UP0 ULDC UR10, c[0x0][0x450] ;  /* 0x00011400000a0ab9 */ /* 0x000fe20000000800 */
[----:B------:R-:W-:Y:S01]  /*1440*/  UIMAD.WIDE.U32 UR6, UR8, UR6, URZ ;  /* 0x00000006080672a5 */ /* 0x000fe2000f8e003f */
[----:B------:R-:W-:-:S03]  /*1450*/  PLOP3.LUT P1, PT, PT, PT, UP1, 0x80, 0x0 ;  /* 0x000000000000781c */ /* 0x000fc60003f2f018 */
[----:B------:R-:W-:-:S04]  /*1460*/  @UP0 USHF.R.U32.HI UR8, URZ, UR10, UR7 ;  /* 0x0000000a3f080299 */ /* 0x000fc80008011607 */
[----:B------:R-:W-:-:S04]  /*1470*/  UIADD3 UR9, UR9, UR8, URZ ;  /* 0x0000000809097290 */ /* 0x000fc8000fffe03f */
[----:B------:R-:W-:Y:S02]  /*1480*/  UIADD3 UR4, UR9, UR4, URZ ;  /* 0x0000000409047290 */ /* 0x000fe4000fffe03f */
[----:B------:R-:W-:Y:S10]  /*1490*/  @!P1 BRA `(.L_x_1039) ;  /* 0x0000000000449947 */ /* 0x000ff40003800000 */
        /* <DEDUP_REMOVED lines=10> */
.L_x_1040:
[----:B------:R-:W-:-:S11]  /*1540*/  UISETP.NE.AND UP1, UPT, UR5, 0x1, UPT ;  /* 0x000000010500788c */ /* 0x000fd6000bf25270 */
[----:B------:R-:W-:Y:S02]  /*1550*/  @UP1 ULDC.64 UR10, c[0x0][0x9e8] ;  /* 0x00027a00000a1ab9 */ /* 0x000fe40000000a00 */
[----:B------:R-:W-:-:S04]  /*1560*/  UIMAD.WIDE.U32 UR6, UR8, UR10, URZ ;  /* 0x0000000a080672a5 */ /* 0x000fc8000f8e003f */
[----:B------:R-:W-:-:S12]  /*1570*/  @UP1 USHF.R.U32.HI UR8, URZ, UR11, UR7 ;  /* 0x0000000b3f081299 */ /* 0x000fd80008011607 */
.L_x_1041:
[----:B------:R-:W-:-:S04]  /*1580*/  UIMAD UR8, UR8, UR5, UR5 ;  /* 0x00000005080872a4 */ /* 0x000fc8000f8e0205 */
[----:B------:R-:W-:-:S04]  /*1590*/  UISETP.LT.AND UP1, UPT, UR4, UR8, UPT ;  /* 0x000000080400728c */ /* 0x000fc8000bf21270 */
[----:B------:R-:W-:-:S12]  /*15a0*/  USEL UR4, UR4, UR8, UP1 ;  /* 0x0000000804047287 */ /* 0x000fd80008800000 */
.L_x_1039:
[----:B------:R-:W-:Y:S02]  /*15b0*/  UIADD3 UR8, UR40, 0x7f, URZ ;  /* 0x0000007f28087890 */ /* 0x000fe4000fffe03f */
[----:B------:R-:W-:Y:S02]  /*15c0*/  UIADD3 UR9, UR4, 0x7f, URZ ;  /* 0x0000007f04097890 */ /* 0x000fe4000fffe03f */
[----:B------:R-:W-:Y:S02]  /*15d0*/  USHF.R.S32.HI UR4, URZ, 0x1f, UR8 ;  /* 0x0000001f3f047899 */ /* 0x000fe40008011408 */
[----:B------:R-:W-:Y:S01]  /*15e0*/  USHF.R.S32.HI UR10, URZ, 0x1f, UR9 ;  /* 0x0000001f3f0a7899 */ /* 0x000fe20008011409 */
[----:B------:R-:W-:Y:S01]  /*15f0*/  @UP0 ULDC UR6, c[0x0][0x44c] ;  /* 0x0001130000060ab9 */ /* 0x000fe20000000800 */
[----:B------:R-:W-:Y:S02]  /*1600*/  ULEA.HI UR4, UR4, UR8, URZ, 0x7 ;  /* 0x0000000804047291 */ /* 0x000fe4000f8f383f */
[----:B------:R-:W-:-:S02]  /*1610*/  ULEA.HI UR10, UR10, UR9, URZ, 0x7 ;  /* 0x000000090a0a7291 */ /* 0x000fc4000f8f383f */
[----:B------:R-:W-:Y:S01]  /*1620*/  UIMAD.WIDE.U32 UR6, UR39, UR6, URZ ;  /* 0x00000006270672a5 */ /* 0x000fe2000f8e003f */
[----:B------:R-:W-:Y:S01]  /*1630*/  @UP0 ULDC UR12, c[0x0][0x450] ;  /* 0x00011400000c0ab9 */ /* 0x000fe20000000800 */
[----:B------:R-:W-:Y:S01]  /*1640*/  UMOV UR11, UR39 ;  /* 0x00000027000b7c82 */ /* 0x000fe20008000000 */
[----:B------:R-:W-:Y:S02]  /*1650*/  USHF.R.S32.HI UR4, URZ, 0x7, UR4 ;  /* 0x000000073f047899 */ /* 0x000fe40008011404 */
[----:B------:R-:W-:Y:S02]  /*1660*/  USHF.R.S32.HI UR10, URZ, 0x7, UR10 ;  /* 0x000000073f0a7899 */ /* 0x000fe4000801140a */
[----:B------:R-:W-:Y:S02]  /*1670*/  UIADD3 UR51, UR40, -UR46, URZ ;  /* 0x8000002e28337290 */ /* 0x000fe4000fffe03f */
[----:B------:R-:W-:Y:S02]  /*1680*/  @UP0 USHF.R.U32.HI UR11, URZ, UR12, UR7 ;  /* 0x0000000c3f0b0299 */ /* 0x000fe40008011607 */
[----:B------:R-:W-:-:S02]  /*1690*/  UISETP.LT.AND UP0, UPT, UR4, UR10, UPT ;  /* 0x0000000a0400728c */ /* 0x000fc4000bf01270 */
        /* <DEDUP_REMOVED lines=15> */
.L_x_1043:
[----:B------:R-:W-:-:S11]  /*1790*/  UISETP.NE.AND UP0, UPT, UR5, 0x1, UPT ;  /* 0x000000010500788c */ /* 0x000fd6000bf05270 */
[----:B------:R-:W-:Y:S02]  /*17a0*/  @UP0 ULDC.64 UR10, c[0x0][0x9e8] ;  /* 0x00027a00000a0ab9 */ /* 0x000fe40000000a00 */
[----:B------:R-:W-:-:S04]  /*17b0*/  UIMAD.WIDE.U32 UR8, UR7, UR10, URZ ;  /* 0x0000000a070872a5 */ /* 0x000fc8000f8e003f */
[----:B------:R-:W-:-:S12]  /*17c0*/  @UP0 USHF.R.U32.HI UR7, URZ, UR11, UR9 ;  /* 0x0000000b3f070299 */ /* 0x000fd80008011609 */
.L_x_1044:
[----:B------:R-:W-:-:S04]  /*17d0*/  UIMAD UR5, UR7, UR5, URZ ;  /* 0x00000005070572a4 */ /* 0x000fc8000f8e023f */
[----:B------:R-:W-:-:S04]  /*17e0*/  UISETP.LT.AND UP0, UPT, UR4, UR5, UPT ;  /* 0x000000050400728c */ /* 0x000fc8000bf01270 */
[----:B------:R-:W-:-:S12]  /*17f0*/  USEL UR4, UR4, UR5, !UP0 ;  /* 0x0000000504047287 */ /* 0x000fd8000c000000 */
.L_x_1042:
[----:B------:R-:W-:Y:S02]  /*1800*/  USHF.R.S32.HI UR5, URZ, 0x1f, UR4 ;  /* 0x0000001f3f057899 */ /* 0x000fe40008011404 */
[----:B------:R-:W-:Y:S02]  /*1810*/  ULOP3.LUT UR41, UR42, 0xff, URZ, 0xc0, !UPT ;  /* 0x000000ff2a297892 */ /* 0x000fe4000f8ec03f */
[----:B------:R-:W-:Y:S02]  /*1820*/  ULEA.HI UR5, UR5, UR4, URZ, 0x7 ;  /* 0x0000000405057291 */ /* 0x000fe4000f8f383f */
[----:B------:R-:W-:Y:S02]  /*1830*/  USHF.R.U32.HI UR42, URZ, 0x10, UR42 ;  /* 0x000000103f2a7899 */ /* 0x000fe4000801162a */
[----:B------:R-:W-:Y:S01]  /*1840*/  USHF.R.S32.HI UR5, URZ, 0x7, UR5 ;  /* 0x000000073f057899 */ /* 0x000fe20008011405 */
[----:B------:R-:W-:-:S03]  /*1850*/  UMOV UR4, URZ ;  /* 0x0000003f00047c82 */ /* 0x000fc60008000000 */
[----:B------:R-:W-:-:S04]  /*1860*/  UISETP.LT.AND UP0, UPT, URZ, UR5, UPT ;  /* 0x000000053f00728c */ /* 0x000fc8000bf01270 */
[----:B------:R-:W-:-:S04]  /*1870*/  USEL UR43, URZ, UR5, !UP0 ;  /* 0x000000053f2b7287 */ /* 0x000fc8000c000000 */
[----:B------:R-:W-:-:S06]  /*1880*/  UISETP.GT.AND UP0, UPT, UR6, UR43, UPT ;  /* 0x0000002b0600728c */ /* 0x000fcc000bf04270 */
[----:B------:R-:W-:-:S13]  /*1890*/  PLOP3.LUT P0, PT, PT, PT, UP0, 0x80, 0x0 ;  /* 0x000000000000781c */ /* 0x000fda0003f0f008 */
[----:B------:R-:W-:Y:S05]  /*18a0*/  @!P0 BRA `(.L_x_1045) ;  /* 0x0000000000948947 */ /* 0x000fea0003800000 */
[----:B------:R-:W-:Y:S01]  /*18b0*/  UISETP.NE.AND UP0, UPT, UR42, URZ, UPT ;  /* 0x0000003f2a00728c */ /* 0x000fe2000bf05270 */
[----:B------:R-:W-:-:S03]  /*18c0*/  ULDC UR4, c[0x0][0x9f0] ;  /* 0x00027c0000047ab9 */ /* 0x000fc60000000800 */
[----:B------:R-:W-:-:S04]  /*18d0*/  USEL UR10, UR42, UR4, UP0 ;  /* 0x000000042a0a7287 */ /* 0x000fc80008000000 */
[----:B------:R-:W-:Y:S02]  /*18e0*/  UIADD3 UR4, UR10, -0x1, UR6 ;  /* 0xffffffff0a047890 */ /* 0x000fe4000fffe006 */
[----:B------:R-:W-:Y:S02]  /*18f0*/  IMAD.U32 R3, RZ, RZ, UR10 ;  /* 0x0000000aff037e24 */ /* 0x000fe4000f8e00ff */
[----:B------:R-:W-:-:S03]  /*1900*/  UIADD3 UR7, -UR43, UR4, URZ ;  /* 0x000000042b077290 */ /* 0x000fc6000fffe13f */
[-C--:B------:R-:W-:Y:S01]  /*1910*/  IABS R0, R3.reuse ;  /* 0x0000000300007213 */ /* 0x080fe20000000000 */
[----:B------:R-:W-:Y:S01]  /*1920*/  UMOV UR4, URZ ;  /* 0x0000003f00047c82 */ /* 0x000fe20008000000 */
[----:B------:R-:W-:Y:S01]  /*1930*/  IABS R5, R3 ;  /* 0x0000000300057213 */ /* 0x000fe20000000000 */
[----:B------:R-:W-:Y:S01]  /*1940*/  IMAD.U32 R4, RZ, RZ, UR7 ;  /* 0x00000007ff047e24 */ /* 0x000fe2000f8e00ff */
[----:B------:R-:W-:Y:S01]  /*1950*/  R2UR UR11, R0 ;  /* 0x00000000000b72ca */ /* 0x000fe200000e0000 */
[----:B------:R-:W-:-:S03]  /*1960*/  ULOP3.LUT UR7, UR7, UR10, URZ, 0x3c, !UPT ;  /* 0x0000000a07077292 */ /* 0x000fc6000f8e3c3f */
[----:B------:R-:W-:-:S05]  /*1970*/  IABS R4, R4 ;  /* 0x0000000400047213 */ /* 0x000fca0000000000 */
[----:B------:R-:W-:-:S04]  /*1980*/  IMAD.MOV.U32 R3, RZ, RZ, R4 ;  /* 0x000000ffff037224 */ /* 0x000fc800078e0004 */
        /* <DEDUP_REMOVED lines=23> */
.L_x_1045:
[----:B------:R-:W-:Y:S01]  /*1b00*/  UIMAD UR43, UR41, UR4, UR43 ;  /* 0x00000004292b72a4 */ /* 0x000fe2000f8e022b */
[----:B------:R-:W-:Y:S01]  /*1b10*/  IMAD.U32 R88, RZ, RZ, UR6 ;  /* 0x00000006ff587e24 */ /* 0x000fe2000f8e00ff */
[----:B------:R-:W-:Y:S01]  /*1b20*/  PLOP3.LUT P0, PT, PT, PT, PT, 0x80, 0x0 ;  /* 0x000000000000781c */ /* 0x000fe20003f0f070 */
[----:B------:R-:W-:Y:S01]  /*1b30*/  IMAD.U32 R3, RZ, RZ, UR4 ;  /* 0x00000004ff037e24 */ /* 0x000fe2000f8e00ff */
[----:B------:R-:W-:Y:S02]  /*1b40*/  CS2R R20, SRZ ;  /* 0x0000000000147805 */ /* 0x000fe4000001ff00 */
[----:B------:R-:W-:Y:S02]  /*1b50*/  CS2R R118, SRZ ;  /* 0x0000000000767805 */ /* 0x000fe4000001ff00 */
[----:B------:R-:W-:Y:S02]  /*1b60*/  CS2R R116, SRZ ;  /* 0x0000000000747805 */ /* 0x000fe4000001ff00 */
[----:B------:R-:W-:-:S02]  /*1b70*/  CS2R R114, SRZ ;  /* 0x0000000000727805 */ /* 0x000fc4000001ff00 */
[----:B------:R-:W-:Y:S02]  /*1b80*/  VIADDMNMX R88, R3, UR43, R88, PT ;  /* 0x0000002b03587c46 */ /* 0x000fe4000b800158 */
[----:B------:R-:W-:Y:S02]  /*1b90*/  CS2R R112, SRZ ;  /* 0x0000000000707805 */ /* 0x000fe4000001ff00 */
[----:B------:R-:W-:Y:S02]  /*1ba0*/  CS2R R110, SRZ ;  /* 0x00000000006e7805 */ /* 0x000fe4000001ff00 */
[----:B------:R-:W-:Y:S02]  /*1bb0*/  CS2R R108, SRZ ;  /* 0x00000000006c7805 */ /* 0x000fe4000001ff00 */
[----:B------:R-:W-:Y:S02]  /*1bc0*/  ISETP.GT.AND P1, PT, R88, UR43, PT ;  /* 0x0000002b58007c0c */ /* 0x000fe4000bf24270 */
        /* <DEDUP_REMOVED lines=10> */
[----:B------:R-:W-:Y:S06]  /*1c70*/  @!P1 BRA `(.L_x_1046) ;  /* 0x000000b400c89947 */ /* 0x000fec0003800000 */
[----:B------:R-:W0:Y:S01]  /*1c80*/  S2R R0, SR_TID.X ;  /* 0x0000000000007919 */ /* 0x000e220000002100 */
[----:B------:R-:W1:Y:S01]  /*1c90*/  S2UR UR6, SR_CgaCtaId ;  /* 0x00000000000679c3 */ /* 0x000e620000008800 */
[----:B------:R-:W-:Y:S02]  /*1ca0*/  UMOV UR45, 0x400 ;  /* 0x00000400002d7882 */ /* 0x000fe40000000000 */
[----:B-1----:R-:W-:Y:S01]  /*1cb0*/  ULEA UR45, UR6, UR45, 0x18 ;  /* 0x0000002d062d7291 */ /* 0x002fe2000f8ec03f */
[----:B0-----:R-:W-:-:S05]  /*1cc0*/  VIADD R4, R0, 0xffffff80 ;  /* 0xffffff8000047836 */ /* 0x001fca0000000000 */
[----:B------:R-:W-:-:S04]  /*1cd0*/  SHF.R.S32.HI R0, RZ, 0x1f, R4 ;  /* 0x0000001fff007819 */ /* 0x000fc80000011404 */
[----:B------:R-:W-:-:S04]  /*1ce0*/  LEA.HI R0, R0, R4, RZ, 0x7 ;  /* 0x0000000400007211 */ /* 0x000fc800078f38ff */
[----:B------:R-:W-:-:S06]  /*1cf0*/  SHF.R.S32.HI R0, RZ, 0x7, R0 ;  /* 0x00000007ff007819 */ /* 0x000fcc0000011400 */
[----:B------:R-:W0:Y:S02]  /*1d00*/  SHFL.IDX PT, R0, R0, RZ, 0x1f ;  /* 0x00001fff00007589 */ /* 0x000e2400000e0000 */
[----:B0-----:R-:W-:-:S13]  /*1d10*/  R2UR UR44, R0 ;  /* 0x00000000002c72ca */ /* 0x001fda00000e0000 */
        /* <DEDUP_REMOVED lines=26> */
.L_x_1047:
[----:B------:R-:W-:Y:S01]  /*1ec0*/  ULEA.HI UR4, UR48, UR48, URZ, 0x1 ;  /* 0x0000003030047291 */ /* 0x000fe2000f8f083f */
[----:B------:R-:W-:-:S03]  /*1ed0*/  IMAD.U32 R2, RZ, RZ, UR49 ;  /* 0x00000031ff027e24 */ /* 0x000fc6000f8e00ff */
[----:B------:R-:W-:Y:S02]  /*1ee0*/  ULOP3.LUT UR4, UR4, 0xfffffffe, URZ, 0xc0, !UPT ;  /* 0xfffffffe04047892 */ /* 0x000fe4000f8ec03f */
[----:B------:R-:W-:Y:S02]  /*1ef0*/  ISETP.NE.AND P0, PT, R2, 0x3, PT ;  /* 0x000000030200780c */ /* 0x000fe40003f05270 */
[----:B------:R-:W-:-:S06]  /*1f00*/  UIADD3 UR4, UR48, -UR4, URZ ;  /* 0x8000000430047290 */ /* 0x000fcc000fffe03f */
[----:B------:R-:W-:-:S05]  /*1f10*/  IMAD.U32 R0, RZ, RZ, UR4 ;  /* 0x00000004ff007e24 */ /* 0x000fca000f8e00ff */
[----:B------:R-:W-:-:S04]  /*1f20*/  SHF.L.U32 R0, R0, 0x1f, RZ ;  /* 0x0000001f00007819 */ /* 0x000fc800000006ff */
[----:B------:R-:W0:Y:S02]  /*1f30*/  SYNCS.PHASECHK.TRANS64.TRYWAIT P1, [UR45+0x16800], R0 ;  /* 0x01680000ff0075a7 */ /* 0x000e24000802016d */
[----:B0-----:R-:W-:Y:S05]  /*1f40*/  @!P1 BRA `(.L_x_1048) ;  /* 0x0000013c008c9947 */ /* 0x001fea0003800000 */
.L_x_1250:
[----:B------:R-:W-:Y:S05]  /*1f50*/  @!P0 BRA `(.L_x_1049) ;  /* 0x0000000000048947 */ /* 0x000fea0003800000 */
[----:B------:R-:W-:Y:S01]  /*1f60*/  BPT.TRAP 0x1 ;  /* 0x000000040000795c */ /* 0x000fe20000300000 */
.L_x_1049:
[----:B0-----:R-:W-:Y:S02]  /*1f70*/  IMAD.U32 R3, RZ, RZ, UR47 ;  /* 0x0000002fff037e24 */ /* 0x001fe4000f8e00ff */
[----:B------:R-:W-:-:S03]  /*1f80*/  IMAD.U32 R0, RZ, RZ, UR50 ;  /* 0x00000032ff007e24 */ /* 0x000fc6000f8e00ff */
[----:B------:R-:W-:Y:S02]  /*1f90*/  LEA R3, R3, UR45, 0x3 ;  /* 0x0000002d03037c11 */ /* 0x000fe4000f8e18ff */
[----:B------:R-:W-:-:S04]  /*1fa0*/  SHF.L.U32 R0, R0, 0x1f, RZ ;  /* 0x0000001f00007819 */ /* 0x000fc800000006ff */
[----:B------:R0:W1:Y:S01]  /*1fb0*/  SYNCS.PHASECHK.TRANS64.TRYWAIT P2, [R3+URZ+0x16830], R0 ;  /* 0x01683000030075a7 */ /* 0x000062000804017f */
[----:B------:R-:W-:Y:S05]  /*1fc0*/  @!P0 BRA `(.L_x_1050) ;  /* 0x0000000000048947 */ /* 0x000fea0003800000 */
[----:B------:R-:W-:Y:S01]  /*1fd0*/  BPT.TRAP 0x1 ;  /* 0x000000040000795c */ /* 0x000fe20000300000 */
.L_x_1050:
[----:B------:R-:W2:Y:S02]  /*1fe0*/  S2R R2, SR_TID.X ;  /* 0x0000000000027919 */ /* 0x000ea40000002100 */
[----:B--2---:R-:W-:Y:S01]  /*1ff0*/  LOP3.LUT P1, RZ, R2, 0x7f, RZ, 0xc0, !PT ;  /* 0x0000007f02ff7812 */ /* 0x004fe2000782c0ff */
[----:B-1----:R-:W-:-:S12]  /*2000*/  @P2 BRA `(.L_x_1051) ;  /* 0x0000000000082947 */ /* 0x002fd80003800000 */
[----:B------:R-:W1:Y:S02]  /*2010*/  SYNCS.PHASECHK.TRANS64.TRYWAIT P2, [R3+URZ+0x16830], R0 ;  /* 0x01683000030075a7 */ /* 0x000e64000804017f */
[----:B-1----:R-:W-:Y:S05]  /*2020*/  @!P2 BRA `(.L_x_1052) ;  /* 0x0000013c006ca947 */ /* 0x002fea0003800000 */
.L_x_1051:
[----:B------:R-:W-:Y:S05]  /*2030*/  WARPSYNC.ALL ;  /* 0x0000000000007948 */ /* 0x000fea0003800000 */
[----:B------:R-:W-:Y:S01]  /*2040*/  UIADD3 UR4, UR45, 0xe400, URZ ;  /* 0x0000e4002d047890 */ /* 0x000fe2000fffe03f */
[----:B------:R-:W-:Y:S01]  /*2050*/  WARPGROUP.ARRIVE ;  /* 0x00000000000079c5 */ /* 0x000fe20000000000 */
[----:B------:R-:W-:Y:S01]  /*2060*/  ULOP3.LUT UR16, UR54, 0x10000, URZ, 0xfc, !UPT ;  /* 0x0001000036107892 */ /* 0x000fe2000f8efc3f */
[----:B01----:R-:W-:Y:S01]  /*2070*/  VIADD R0, R17, UR39 ;  /* 0x0000002711007c36 */ /* 0x003fe20008000000 */
[----:B------:R-:W-:Y:S01]  /*2080*/  USHF.R.U32.HI UR4, URZ, 0x4, UR4 ;  /* 0x000000043f047899 */ /* 0x000fe20008011604 */
[----:B------:R-:W-:Y:S01]  /*2090*/  LEA R5, R88, 0xffffff80, 0x7 ;  /* 0xffffff8058057811 */ /* 0x000fe200078e38ff */
[----:B------:R-:W-:Y:S01]  /*20a0*/  UMOV UR17, 0x40000040 ;  /* 0x4000004000117882 */ /* 0x000fe20000000000 */
[----:B------:R-:W-:Y:S01]  /*20b0*/  UMOV UR19, 0x40000040 ;  /* 0x4000004000137882 */ /* 0x000fe20000000000 */
[----:B------:R-:W-:Y:S01]  /*20c0*/  ULOP3.LUT UR4, UR4, 0x3fff, URZ, 0xc0, !UPT ;  /* 0x00003fff04047892 */ /* 0x000fe2000f8ec03f */
[----:B------:R-:W-:Y:S01]  /*20d0*/  IMAD.MOV.U32 R2, RZ, RZ, R0 ;  /* 0x000000ffff027224 */ /* 0x000fe200078e0000 */
[----:B------:R-:W-:Y:S01]  /*20e0*/  UMOV UR5, 0x40000040 ;  /* 0x4000004000057882 */ /* 0x000fe20000000000 */
[----:B------:R-:W-:Y:S01]  /*20f0*/  UMOV UR7, 0x40000040 ;  /* 0x4000004000077882 */ /* 0x000fe20000000000 */
[----:B------:R-:W-:-:S02]  /*2100*/  ULOP3.LUT UR20, UR4, 0x10000, URZ, 0xfc, !UPT ;  /* 0x0001000004147892 */ /* 0x000fc4000f8efc3f */
[----:B------:R-:W-:Y:S02]  /*2110*/  UIADD3 UR4, UR16, 0x2, URZ ;  /* 0x0000000210047890 */ /* 0x000fe4000fffe03f */
[----:B------:R-:W-:Y:S02]  /*2120*/  ULEA UR18, UR47, UR20, 0xa ;  /* 0x000000142f127291 */ /* 0x000fe4000f8e503f */
[----:B------:R-:W-:Y:S02]  /*2130*/  UIADD3 UR8, UR16, 0x4, URZ ;  /* 0x0000000410087890 */ /* 0x000fe4000fffe03f */
[----:B------:R-:W-:Y:S02]  /*2140*/  UIADD3 UR6, UR18, 0x2, URZ ;  /* 0x0000000212067890 */ /* 0x000fe4000fffe03f */
[----:B------:R-:W-:Y:S01]  /*2150*/  UIADD3 UR10, UR18, 0x4, URZ ;  /* 0x00000004120a7890 */ /* 0x000fe2000fffe03f */
[----:B------:R-:W-:Y:S02]  /*2160*/  UMOV UR9, 0x40000040 ;  /* 0x4000004000097882 */ /* 0x000fe40000000000 */
[----:B------:R-:W-:Y:S01]  /*2170*/  HGMMA.64x128x16.F32.BF16 R24, gdesc[UR16], RZ, !UPT, gsb0 ;  /* 0x01e00000101879f0 */ /* 0x000fe2000c0018ff */
[----:B------:R-:W-:Y:S01]  /*2180*/  UMOV UR11, 0x40000040 ;  /* 0x40000040000b7882 */ /* 0x000fe20000000000 */
[----:B------:R-:W-:-:S02]  /*2190*/  UIADD3 UR12, UR16, 0x6, URZ ;  /* 0x00000006100c7890 */ /* 0x000fc4000fffe03f */
[----:B------:R-:W-:Y:S01]  /*21a0*/  UIADD3 UR14, UR18, 0x6, URZ ;  /* 0x00000006120e7890 */ /* 0x000fe2000fffe03f */
[----:B------:R-:W-:Y:S01]  /*21b0*/  UMOV UR13, 0x40000040 ;  /* 0x40000040000d7882 */ /* 0x000fe20000000000 */
[----:B------:R-:W-:Y:S01]  /*21c0*/  UMOV UR15, 0x40000040 ;  /* 0x40000040000f7882 */ /* 0x000fe20000000000 */
[----:B------:R-:W-:Y:S01]  /*21d0*/  ULDC UR23, c[0x0][0x9dc] ;  /* 0x0002770000177ab9 */ /* 0x000fe20000000800 */
[----:B------:R-:W-:Y:S02]  /*21e0*/  WARPGROUP.DEPBAR.LE gsb0, 0x0 ;  /* 0x00008000000079c5 */ /* 0x000fe40000010000 */
[----:B------:R-:W-:-:S06]  /*21f0*/  WARPGROUP.ARRIVE ;  /* 0x00000000000079c5 */ /* 0x000fcc0000000000 */
[----:B------:R-:W-:Y:S01]  /*2200*/  HGMMA.64x128x16.F32.BF16 R24, gdesc[UR4], R24, gsb0 ;  /* 0x01e00000041879f0 */ /* 0x000fe20008001818 */
[----:B------:R-:W-:Y:S02]  /*2210*/  ULDC UR6, c[0x0][0x448] ;  /* 0x0001120000067ab9 */ /* 0x000fe40000000800 */
[----:B------:R-:W-:-:S06]  /*2220*/  UISETP.NE.AND UP0, UPT, UR6, 0x1, UPT ;  /* 0x000000010600788c */ /* 0x000fcc000bf05270 */
[----:B------:R-:W-:Y:S02]  /*2230*/  PLOP3.LUT P2, PT, PT, PT, UP0, 0x80, 0x0 ;  /* 0x000000000000781c */ /* 0x000fe40003f4f008 */
[----:B------:R-:W-:-:S03]  /*2240*/  PLOP3.LUT P3, PT, PT, PT, UP0, 0x80, 0x0 ;  /* 0x000000000000781c */ /* 0x000fc60003f6f008 */
[----:B------:R-:W-:-:S08]  /*2250*/  @UP0 ULDC UR6, c[0x0][0x44c] ;  /* 0x0001130000060ab9 */ /* 0x000fd00000000800 */
[----:B------:R-:W-:Y:S01]  /*2260*/  @P2 IMAD.HI.U32 R4, R0, UR6, RZ ;  /* 0x0000000600042c27 */ /* 0x000fe2000f8e00ff */
[----:B------:R-:W-:-:S03]  /*2270*/  @UP0 ULDC UR6, c[0x0][0x450] ;  /* 0x0001140000060ab9 */ /* 0x000fc60000000800 */
[----:B------:R-:W-:Y:S01]  /*2280*/  @!P1 VIADD R0, R3, 0x16840 ;  /* 0x0001684003009836 */ /* 0x000fe20000000000 */
[----:B------:R-:W-:Y:S01]  /*2290*/  @P3 SHF.R.U32.HI R2, RZ, UR6, R4 ;  /* 0x00000006ff023c19 */ /* 0x000fe20008011604 */
[----:B------:R-:W-:Y:S01]  /*22a0*/  IMAD.MOV.U32 R3, RZ, RZ, -0x80 ;  /* 0xffffff80ff037424 */ /* 0x000fe200078e00ff */
[----:B------:R-:W-:Y:S02]  /*22b0*/  ULDC.64 UR6, c[0x0][0x9e0] ;  /* 0x0002780000067ab9 */ /* 0x000fe40000000a00 */
[----:B------:R-:W-:Y:S01]  /*22c0*/  UISETP.GE.AND UP1, UPT, UR7, 0x1, UPT ;  /* 0x000000010700788c */ /* 0x000fe2000bf26270 */
[----:B------:R-:W0:Y:S01]  /*22d0*/  SHFL.IDX PT, R11, R2, RZ, 0x1c1f ;  /* 0x001c1fff020b7589 */ /* 0x000e2200000e0000 */
[----:B------:R-:W-:Y:S01]  /*22e0*/  @!P1 PRMT R0, RZ, 0x654, R0 ;  /* 0x00000654ff009816 */ /* 0x000fe20000000000 */
[----:B------:R-:W-:Y:S02]  /*22f0*/  IMAD R7, R88, R3, 0x80 ;  /* 0x0000008058077424 */ /* 0x000fe400078e0203 */
[----:B------:R-:W-:Y:S01]  /*2300*/  IMAD.U32 R3, RZ, RZ, UR46 ;  /* 0x0000002eff037e24 */ /* 0x000fe2000f8e00ff */
[----:B------:R-:W-:-:S02]  /*2310*/  PLOP3.LUT P2, PT, PT, PT, UP1, 0x40, 0x0 ;  /* 0x000000000000781c */ /* 0x000fc40003f4e818 */
[----:B------:R-:W-:Y:S01]  /*2320*/  IADD3 R6, -R16, UR40, R7 ;  /* 0x0000002810067c10 */ /* 0x000fe2000fffe107 */
[----:B------:R-:W-:Y:S02]  /*2330*/  WARPGROUP.DEPBAR.LE gsb0, 0x0 ;  /* 0x00008000000079c5 */ /* 0x000fe40000010000 */
[----:B------:R-:W-:-:S06]  /*2340*/  WARPGROUP.ARRIVE ;  /* 0x00000000000079c5 */ /* 0x000fcc0000000000 */
[----:B------:R-:W-:Y:S01]  /*2350*/  HGMMA.64x128x16.F32.BF16 R24, gdesc[UR8], R24, gsb0 ;  /* 0x01e00000081879f0 */ /* 0x000fe20008001818 */
[----:B------:R-:W-:Y:S02]  /*2360*/  ULOP3.LUT UR10, URZ, UR23, URZ, 0x33, !UPT ;  /* 0x000000173f0a7292 */ /* 0x000fe4000f8e333f */
[----:B------:R-:W-:Y:S02]  /*2370*/  WARPGROUP.DEPBAR.LE gsb0, 0x0 ;  /* 0x00008000000079c5 */ /* 0x000fe40000010000 */
[----:B------:R-:W-:-:S07]  /*2380*/  WARPGROUP.ARRIVE ;  /* 0x00000000000079c5 */ /* 0x000fce0000000000 */
[----:B------:R-:W-:Y:S03]  /*2390*/  HGMMA.64x128x16.F32.BF16 R24, gdesc[UR12], R24, gsb0 ;  /* 0x01e000000c1879f0 */ /* 0x000fe60008001818 */
[----:B------:R-:W-:Y:S02]  /*23a0*/  WARPGROUP.DEPBAR.LE gsb0, 0x0 ;  /* 0x00008000000079c5 */ /* 0x000fe40000010000 */
[----:B------:R1:W-:Y:S02]  /*23b0*/  @!P1 SYNCS.ARRIVE.TRANS64.RED.A1T0 RZ, [R0+URZ], RZ ;  /* 0x000000ff00ff99a7 */ /* 0x0003e4000810043f */
[----:B-1----:R-:W-:-:S04]  /*23c0*/  IADD3 R0, -R16, 0x1, R7 ;  /* 0x0000000110007810 */ /* 0x002fc80007ffe107 */
[----:B------:R-:W-:-:S05]  /*23d0*/  IADD3 R0, -R3, UR40, R0 ;  /* 0x0000002803007c10 */ /* 0x000fca000fffe100 */
[C---:B------:R-:W-:Y:S02]  /*23e0*/  VIADD R9, R0.reuse, UR6 ;  /* 0x0000000600097c36 */ /* 0x040fe40008000000 */
[----:B------:R-:W-:-:S03]  /*23f0*/  VIADD R8, R0, UR10 ;  /* 0x0000000a00087c36 */ /* 0x000fc60008000000 */
[----:B0-----:R-:W-:Y:S01]  /*2400*/  VIADDMNMX R0, R11, R9, R6, PT ;  /* 0x000000090b007246 */ /* 0x001fe20003800106 */
[----:B------:R-:W-:Y:S01]  /*2410*/  IMAD.IADD R4, R8, 0x1, R11 ;  /* 0x0000000108047824 */ /* 0x000fe200078e020b */
[----:B------:R-:W-:Y:S06]  /*2420*/  @P2 BRA `(.L_x_1053) ;  /* 0x00000000005c2947 */ /* 0x000fec0003800000 */
[----:B------:R-:W-:Y:S01]  /*2430*/  IMAD.U32 R10, RZ, RZ, UR46 ;  /* 0x0000002eff0a7e24 */ /* 0x000fe2000f8e00ff */
[----:B------:R-:W-:Y:S04]  /*2440*/  BSSY B0, `(.L_x_1054) ;  /* 0x0000011000007945 */ /* 0x000fe80003800000 */
[----:B------:R-:W-:-:S04]  /*2450*/  IADD3 R3, -R10, UR40, R11 ;  /* 0x000000280a037c10 */ /* 0x000fc8000fffe10b */
        /* <DEDUP_REMOVED lines=10> */
.L_x_1055:
[----:B------:R-:W-:-:S06]  /*2500*/  UISETP.NE.AND UP2, UPT, UR7, 0x1, UPT ;  /* 0x000000010700788c */ /* 0x000fcc000bf45270 */
[----:B------:R-:W-:-:S05]  /*2510*/  PLOP3.LUT P2, PT, PT, PT, UP2, 0x80, 0x0 ;  /* 0x000000000000781c */ /* 0x000fca0003f4f028 */
[----:B------:R-:W-:-:S08]  /*2520*/  @UP2 ULDC.64 UR10, c[0x0][0x9e8] ;  /* 0x00027a00000a2ab9 */ /* 0x000fd00000000a00 */
[----:B------:R-:W-:-:S05]  /*2530*/  @P2 IMAD.HI.U32 R10, R3, UR10, RZ ;  /* 0x0000000a030a2c27 */ /* 0x000fca000f8e00ff */
[----:B------:R-:W-:-:S07]  /*2540*/  @P2 SHF.R.U32.HI R3, RZ, UR11, R10 ;  /* 0x0000000bff032c19 */ /* 0x000fce000801160a */
.L_x_1056:
[----:B------:R-:W-:Y:S05]  /*2550*/  BSYNC B0 ;  /* 0x0000000000007941 */ /* 0x000fea0003800000 */
.L_x_1054:
[----:B------:R-:W-:-:S04]  /*2560*/  IMAD R3, R3, UR7, -R5 ;  /* 0x0000000703037c24 */ /* 0x000fc8000f8e0a05 */
[----:B------:R-:W-:-:S05]  /*2570*/  IMAD.IADD R3, R3, 0x1, -R16 ;  /* 0x0000000103037824 */ /* 0x000fca00078e0a10 */
[----:B------:R-:W-:Y:S02]  /*2580*/  VIMNMX R4, R4, R3, !PT ;  /* 0x0000000304047248 */ /* 0x000fe40007fe0100 */
[----:B------:R-:W-:-:S07]  /*2590*/  VIADDMNMX R0, R3, UR7, R0, PT ;  /* 0x0000000703007c46 */ /* 0x000fce000b800100 */
.L_x_1053:
[----:B------:R-:W2:Y:S01]  /*25a0*/  LDL.LU R10, [R1] ;  /* 0x00000000010a7983 */ /* 0x000ea20000300800 */
[C---:B------:R-:W-:Y:S02]  /*25b0*/  ISETP.GE.AND P4, PT, R7.reuse, 0x9, PT ;  /* 0x000000090700780c */ /* 0x040fe40003f86270 */
[C---:B------:R-:W-:Y:S02]  /*25c0*/  ISETP.GE.AND P2, PT, R7.reuse, 0x2, PT ;  /* 0x000000020700780c */ /* 0x040fe40003f46270 */
[----:B------:R-:W-:Y:S02]  /*25d0*/  ISETP.GE.AND P5, PT, R7, 0xa, PT ;  /* 0x0000000a0700780c */ /* 0x000fe40003fa6270 */
[----:B------:R-:W-:-:S04]  /*25e0*/  ISETP.GT.AND P3, PT, R4, 0x1, !P2 ;  /* 0x000000010400780c */ /* 0x000fc80005764270 */
[----:B------:R-:W-:-:S04]  /*25f0*/  ISETP.LT.OR P3, PT, R0, 0x2, P3 ;  /* 0x000000020000780c */ /* 0x000fc80001f61670 */
[----:B------:R-:W-:Y:S02]  /*2600*/  FSEL R25, R25, -INF , !P3 ;  /* 0xff80000019197808 */ /* 0x000fe40005800000 */
[----:B------:R-:W-:-:S04]  /*2610*/  ISETP.GT.AND P3, PT, R4, 0x9, !P5 ;  /* 0x000000090400780c */ /* 0x000fc80006f64270 */
[----:B------:R-:W-:-:S04]  /*2620*/  ISETP.LT.OR P3, PT, R0, 0xa, P3 ;  /* 0x0000000a0000780c */ /* 0x000fc80001f61670 */
[----:B------:R-:W-:Y:S02]  /*2630*/  FSEL R29, R29, -INF , !P3 ;  /* 0xff8000001d1d7808 */ /* 0x000fe40005800000 */
[----:B--2---:R-:W-:-:S04]  /*2640*/  LOP3.LUT R10, R10, 0xfffffffd, RZ, 0xc0, !PT ;  /* 0xfffffffd0a0a7812 */ /* 0x004fc800078ec0ff */
[----:B------:R-:W-:Y:S02]  /*2650*/  @P4 LOP3.LUT R10, R10, 0x2, RZ, 0xfc, !PT ;  /* 0x000000020a0a4812 */ /* 0x000fe400078efcff */
[----:B------:R-:W-:Y:S02]  /*2660*/  ISETP.GT.AND P4, PT, R4, 0x8, !P4 ;  /* 0x000000080400780c */ /* 0x000fe40006784270 */
[----:B------:R-:W-:Y:S02]  /*2670*/  LOP3.LUT R10, R10, 0xfffffffb, RZ, 0xc0, !PT ;  /* 0xfffffffb0a0a7812 */ /* 0x000fe400078ec0ff */
[----:B------:R-:W-:Y:S02]  /*2680*/  ISETP.LT.OR P4, PT, R0, 0x9, P4 ;  /* 0x000000090000780c */ /* 0x000fe40002781670 */
[----:B------:R-:W-:Y:S02]  /*2690*/  @P5 LOP3.LUT R10, R10, 0x4, RZ, 0xfc, !PT ;  /* 0x000000040a0a5812 */ /* 0x000fe400078efcff */
[----:B------:R-:W-:-:S02]  /*26a0*/  ISETP.GE.AND P5, PT, R7, 0x11, PT ;  /* 0x000000110700780c */ /* 0x000fc40003fa6270 */
[----:B------:R-:W-:Y:S02]  /*26b0*/  FSEL R28, R28, -INF , !P4 ;  /* 0xff8000001c1c7808 */ /* 0x000fe40006000000 */
        /* <DEDUP_REMOVED lines=9> */
[----:B------:R-:W-:Y:S02]  /*2750*/  ISETP.GE.AND P4, PT, R7, 0x19, PT ;  /* 0x000000190700780c */ /* 0x000fe40003f86270 */
[----:B------:R-:W-:Y:S02]  /*2760*/  ISETP.LT.OR P3, PT, R0, 0x12, P3 ;  /* 0x000000120000780c */ /* 0x000fe40001f61670 */
[----:B------:R-:W-:Y:S02]  /*2770*/  LOP3.LUT R10, R10, 0xfeffffff, RZ, 0xc0, !PT ;  /* 0xfeffffff0a0a7812 */ /* 0x000fe400078ec0ff */
        /* <DEDUP_REMOVED lines=150> */
[----:B------:R-:W-:Y:S02]  /*30e0*/  ISETP.GE.AND P6, PT, R7, 0x7a, PT ;  /* 0x0000007a0700780c */ /* 0x000fe40003fc6270 */
[----:B------:R-:W0:Y:S11]  /*30f0*/  SHFL.IDX PT, R7, R2, 0x1, 0x1c1f ;  /* 0x003c1f0002077f89 */ /* 0x000e3600000e0000 */
[----:B------:R-:W-:-:S02]  /*3100*/  @P6 LOP3.LUT R10, R10, 0x8000000, RZ, 0xfc, !PT ;  /* 0x080000000a0a6812 */ /* 0x000fc400078efcff */
[----:B------:R-:W-:-:S03]  /*3110*/  ISETP.GT.AND P6, PT, R4, 0x79, !P6 ;  /* 0x000000790400780c */ /* 0x000fc600077c4270 */
[----:B------:R1:W-:Y:S01]  /*3120*/  STL [R1], R10 ;  /* 0x0000000a01007387 */ /* 0x0003e20000100800 */
[----:B------:R-:W-:-:S04]  /*3130*/  ISETP.LT.OR P6, PT, R0, 0x7a, P6 ;  /* 0x0000007a0000780c */ /* 0x000fc800037c1670 */
[----:B------:R-:W-:Y:S02]  /*3140*/  FSEL R85, R85, -INF , !P6 ;  /* 0xff80000055557808 */ /* 0x000fe40007000000 */
[----:B------:R-:W-:Y:S01]  /*3150*/  PLOP3.LUT P6, PT, PT, PT, UP1, 0x40, 0x0 ;  /* 0x000000000000781c */ /* 0x000fe20003fce818 */
[----:B0-----:R-:W-:Y:S01]  /*3160*/  IMAD.IADD R4, R8, 0x1, R7 ;  /* 0x0000000108047824 */ /* 0x001fe200078e0207 */
[----:B------:R-:W-:-:S11]  /*3170*/  VIADDMNMX R0, R7, R9, R6, PT ;  /* 0x0000000907007246 */ /* 0x000fd60003800106 */
[----:B-1----:R-:W-:Y:S05]  /*3180*/  @P6 BRA `(.L_x_1057) ;  /* 0x0000000000646947 */ /* 0x002fea0003800000 */
        /* <DEDUP_REMOVED lines=14> */
.L_x_1059:
[----:B------:R-:W-:-:S06]  /*3270*/  UISETP.NE.AND UP2, UPT, UR7, 0x1, UPT ;  /* 0x000000010700788c */ /* 0x000fcc000bf45270 */
[----:B------:R-:W-:-:S05]  /*3280*/  PLOP3.LUT P6, PT, PT, PT, UP2, 0x80, 0x0 ;  /* 0x000000000000781c */ /* 0x000fca0003fcf028 */
[----:B------:R-:W-:-:S08]  /*3290*/  @UP2 ULDC.64 UR10, c[0x0][0x9e8] ;  /* 0x00027a00000a2ab9 */ /* 0x000fd00000000a00 */
[----:B------:R-:W-:Y:S01]  /*32a0*/  @P6 IMAD.HI.U32 R6, R2, UR10, RZ ;  /* 0x0000000a02066c27 */ /* 0x000fe2000f8e00ff */
[----:B------:R-:W-:-:S13]  /*32b0*/  PLOP3.LUT P6, PT, PT, PT, UP2, 0x80, 0x0 ;  /* 0x000000000000781c */ /* 0x000fda0003fcf028 */
[----:B------:R-:W-:-:S07]  /*32c0*/  @P6 SHF.R.U32.HI R2, RZ, UR11, R6 ;  /* 0x0000000bff026c19 */ /* 0x000fce0008011606 */
.L_x_1060:
[----:B------:R-:W-:Y:S05]  /*32d0*/  BSYNC B0 ;  /* 0x0000000000007941 */ /* 0x000fea0003800000 */
.L_x_1058:
[----:B------:R-:W-:-:S04]  /*32e0*/  IMAD R5, R2, UR7, -R5 ;  /* 0x0000000702057c24 */ /* 0x000fc8000f8e0a05 */
[----:B------:R-:W-:-:S05]  /*32f0*/  IMAD.IADD R5, R5, 0x1, -R16 ;  /* 0x0000000105057824 */ /* 0x000fca00078e0a10 */
[----:B------:R-:W-:Y:S02]  /*3300*/  VIMNMX R4, R4, R5, !PT ;  /* 0x0000000504047248 */ /* 0x000fe40007fe0100 */
[----:B------:R-:W-:-:S07]  /*3310*/  VIADDMNMX R0, R5, UR7, R0, PT ;  /* 0x0000000705007c46 */ /* 0x000fce000b800100 */
.L_x_1057:
[----:B------:R-:W-:Y:S01]  /*3320*/  ISETP.GT.AND P2, PT, R4, 0x1, !P2 ;  /* 0x000000010400780c */ /* 0x000fe20005744270 */
[----:B------:R-:W-:Y:S01]  /*3330*/  ULDC UR21, c[0x0][0x988] ;  /* 0x0002620000157ab9 */ /* 0x000fe20000000800 */
[----:B------:R-:W-:Y:S01]  /*3340*/  LOP3.LUT P6, RZ, R10, 0x8, RZ, 0xc0, !PT ;  /* 0x000000080aff7812 */ /* 0x000fe200078cc0ff */
[----:B------:R-:W-:Y:S01]  /*3350*/  @UP0 ULDC UR10, c[0x0][0x44c] ;  /* 0x00011300000a0ab9 */ /* 0x000fe20000000800 */
[----:B------:R-:W-:Y:S01]  /*3360*/  ISETP.LT.OR P2, PT, R0, 0x2, P2 ;  /* 0x000000020000780c */ /* 0x000fe20001741670 */
[----:B------:R-:W-:Y:S01]  /*3370*/  UIMAD.WIDE.U32 UR10, UR39, UR10, URZ ;  /* 0x0000000a270a72a5 */ /* 0x000fe2000f8e003f */
[----:B------:R-:W-:Y:S01]  /*3380*/  FMNMX.FTZ R5, R3, R25, !PT ;  /* 0x0000001903057209 */ /* 0x000fe20007810000 */
[----:B------:R-:W-:Y:S01]  /*3390*/  @UP0 ULDC UR15, c[0x0][0x450] ;  /* 0x00011400000f0ab9 */ /* 0x000fe20000000800 */
[----:B------:R-:W-:Y:S01]  /*33a0*/  FSEL R27, R27, -INF , !P2 ;  /* 0xff8000001b1b7808 */ /* 0x000fe20005000000 */
[----:B------:R-:W-:Y:S01]  /*33b0*/  UMOV UR14, UR39 ;  /* 0x00000027000e7c82 */ /* 0x000fe20008000000 */
[----:B------:R-:W-:Y:S01]  /*33c0*/  LOP3.LUT P2, RZ, R10, 0x2, RZ, 0xc0, !PT ;  /* 0x000000020aff7812 */ /* 0x000fe2000784c0ff */
[----:B------:R-:W-:Y:S01]  /*33d0*/  @UP0 USHF.R.U32.HI UR14, URZ, UR15, UR11 ;  /* 0x0000000f3f0e0299 */ /* 0x000fe2000801160b */
[----:B------:R-:W-:-:S02]  /*33e0*/  FMNMX.FTZ R2, R28, R5, !PT ;  /* 0x000000051c027209 */ /* 0x000fc40007810000 */
[----:B------:R-:W-:Y:S01]  /*33f0*/  ISETP.GT.AND P2, PT, R4, 0x8, !P2 ;  /* 0x000000080400780c */ /* 0x000fe20005744270 */
[----:B------:R-:W-:Y:S01]  /*3400*/  UIADD3 UR51, UR51, UR14, URZ ;  /* 0x0000000e33337290 */ /* 0x000fe2000fffe03f */
[----:B------:R-:W-:Y:S02]  /*3410*/  FMNMX.FTZ R5, R29, R2, !PT ;  /* 0x000000021d057209 */ /* 0x000fe40007810000 */
[----:B------:R-:W-:Y:S01]  /*3420*/  ISETP.LT.OR P2, PT, R0, 0x9, P2 ;  /* 0x000000090000780c */ /* 0x000fe20001741670 */
[----:B------:R-:W-:Y:S01]  /*3430*/  UIADD3 UR6, UR51, UR6, URZ ;  /* 0x0000000633067290 */ /* 0x000fe2000fffe03f */
        /* <DEDUP_REMOVED lines=9> */
[----:B------:R-:W-:Y:S02]  /*34d0*/  ISETP.GT.AND P2, PT, R4, 0x10, !P6 ;  /* 0x000000100400780c */ /* 0x000fe40007744270 */
[----:B------:R-:W-:Y:S02]  /*34e0*/  FMNMX.FTZ R2, R40, R5, !PT ;  /* 0x0000000528027209 */ /* 0x000fe40007810000 */
[----:B------:R-:W-:Y:S02]  /*34f0*/  ISETP.LT.OR P2, PT, R0, 0x11, P2 ;  /* 0x000000110000780c */ /* 0x000fe40001741670 */
[----:B------:R-:W-:Y:S02]  /*3500*/  LOP3.LUT P6, RZ, R10, 0x8000, RZ, 0xc0, !PT ;  /* 0x000080000aff7812 */ /* 0x000fe400078cc0ff */
        /* <DEDUP_REMOVED lines=55> */
[----:B------:R-:W-:Y:S01]  /*3880*/  ISETP.GT.AND P3, PT, R4, 0x70, !P3 ;  /* 0x000000700400780c */ /* 0x000fe20005f64270 */
[----:B------:R-:W0:Y:S01]  /*3890*/  SHFL.BFLY PT, R2, R5, 0x2, 0x1f ;  /* 0x0c401f0005027f89 */ /* 0x000e2200000e0000 */
[----:B------:R-:W-:-:S02]  /*38a0*/  FSEL R50, R50, -INF , !P2 ;  /* 0xff80000032327808 */ /* 0x000fc40005000000 */
[----:B------:R-:W-:Y:S02]  /*38b0*/  LOP3.LUT P2, RZ, R10, 0x20000, RZ, 0xc0, !PT ;  /* 0x000200000aff7812 */ /* 0x000fe4000784c0ff */
[C---:B------:R-:W-:Y:S02]  /*38c0*/  ISETP.GT.AND P4, PT, R4.reuse, 0x71, !P4 ;  /* 0x000000710400780c */ /* 0x040fe40006784270 */
[C---:B------:R-:W-:Y:S02]  /*38d0*/  ISETP.GT.AND P2, PT, R4.reuse, 0x31, !P2 ;  /* 0x000000310400780c */ /* 0x040fe40005744270 */
[----:B------:R-:W-:Y:S02]  /*38e0*/  ISETP.GT.AND P5, PT, R4, 0x78, !P5 ;  /* 0x000000780400780c */ /* 0x000fe40006fa4270 */
[C---:B------:R-:W-:Y:S02]  /*38f0*/  ISETP.LT.OR P2, PT, R0.reuse, 0x32, P2 ;  /* 0x000000320000780c */ /* 0x040fe40001741670 */
[----:B------:R-:W-:-:S02]  /*3900*/  ISETP.LT.OR P3, PT, R0, 0x71, P3 ;  /* 0x000000710000780c */ /* 0x000fc40001f61670 */
[----:B------:R-:W-:Y:S02]  /*3910*/  FSEL R51, R51, -INF , !P2 ;  /* 0xff80000033337808 */ /* 0x000fe40005000000 */
[----:B------:R-:W-:Y:S02]  /*3920*/  LOP3.LUT P2, RZ, R10, 0x10000, RZ, 0xc0, !PT ;  /* 0x000100000aff7812 */ /* 0x000fe4000784c0ff */
[----:B------:R-:W-:Y:S02]  /*3930*/  ISETP.LT.OR P4, PT, R0, 0x72, P4 ;  /* 0x000000720000780c */ /* 0x000fe40002781670 */
[----:B------:R-:W-:Y:S02]  /*3940*/  ISETP.GT.AND P2, PT, R4, 0x38, !P2 ;  /* 0x000000380400780c */ /* 0x000fe40005744270 */
[----:B------:R-:W-:Y:S02]  /*3950*/  FSEL R82, R82, -INF , !P3 ;  /* 0xff80000052527808 */ /* 0x000fe40005800000 */
[----:B------:R-:W-:-:S02]  /*3960*/  ISETP.LT.OR P2, PT, R0, 0x39, P2 ;  /* 0x000000390000780c */ /* 0x000fc40001741670 */
[----:B0-----:R-:W-:Y:S02]  /*3970*/  FMNMX.FTZ R7, R5, R2, !PT ;  /* 0x0000000205077209 */ /* 0x001fe40007810000 */
[----:B------:R-:W-:Y:S02]  /*3980*/  FSEL R54, R54, -INF , !P2 ;  /* 0xff80000036367808 */ /* 0x000fe40005000000 */
[----:B------:R-:W-:Y:S01]  /*3990*/  ISETP.GT.AND P2, PT, R4, 0x39, !P6 ;  /* 0x000000390400780c */ /* 0x000fe20007744270 */
[----:B------:R-:W0:Y:S01]  /*39a0*/  SHFL.BFLY PT, R2, R7, 0x1, 0x1f ;  /* 0x0c201f0007027f89 */ /* 0x000e2200000e0000 */
[----:B------:R-:W-:Y:S02]  /*39b0*/  LOP3.LUT P6, RZ, R10, 0x10, RZ, 0xc0, !PT ;  /* 0x000000100aff7812 */ /* 0x000fe400078cc0ff */
[C---:B------:R-:W-:Y:S02]  /*39c0*/  ISETP.LT.OR P2, PT, R0.reuse, 0x3a, P2 ;  /* 0x0000003a0000780c */ /* 0x040fe40001741670 */
[----:B------:R-:W-:-:S02]  /*39d0*/  ISETP.LT.OR P5, PT, R0, 0x79, P5 ;  /* 0x000000790000780c */ /* 0x000fc40002fa1670 */
[----:B------:R-:W-:Y:S02]  /*39e0*/  FSEL R55, R55, -INF , !P2 ;  /* 0xff80000037377808 */ /* 0x000fe40005000000 */
[----:B------:R-:W-:Y:S02]  /*39f0*/  LOP3.LUT P2, RZ, R10, 0x4000, RZ, 0xc0, !PT ;  /* 0x000040000aff7812 */ /* 0x000fe4000784c0ff */
[----:B------:R-:W-:Y:S02]  /*3a00*/  FSEL R83, R83, -INF , !P4 ;  /* 0xff80000053537808 */ /* 0x000fe40006000000 */
[----:B------:R-:W-:Y:S02]  /*3a10*/  ISETP.GT.AND P2, PT, R4, 0x40, !P2 ;  /* 0x000000400400780c */ /* 0x000fe40005744270 */
[----:B------:R-:W-:Y:S02]  /*3a20*/  FSEL R86, R86, -INF , !P5 ;  /* 0xff80000056567808 */ /* 0x000fe40006800000 */
[----:B------:R-:W-:-:S04]  /*3a30*/  ISETP.LT.OR P2, PT, R0, 0x41, P2 ;  /* 0x000000410000780c */ /* 0x000fc80001741670 */
[----:B------:R-:W-:Y:S02]  /*3a40*/  FSEL R58, R58, -INF , !P2 ;  /* 0xff8000003a3a7808 */ /* 0x000fe40005000000 */
[----:B------:R-:W-:Y:S02]  /*3a50*/  LOP3.LUT P2, RZ, R10, 0x2000, RZ, 0xc0, !PT ;  /* 0x000020000aff7812 */ /* 0x000fe4000784c0ff */
[----:B0-----:R-:W-:Y:S02]  /*3a60*/  FMNMX.FTZ R2, R7, R2, !PT ;  /* 0x0000000207027209 */ /* 0x001fe40007810000 */
[----:B------:R-:W-:-:S03]  /*3a70*/  ISETP.GT.AND P2, PT, R4, 0x41, !P2 ;  /* 0x000000410400780c */ /* 0x000fc60005744270 */
[----:B------:R-:W-:Y:S01]  /*3a80*/  FMUL.FTZ R6, R2, UR21 ;  /* 0x0000001502067c20 */ /* 0x000fe20008410000 */
        /* <DEDUP_REMOVED lines=42> */
[--C-:B------:R-:W-:Y:S01]  /*3d30*/  FFMA.FTZ R148, R3, UR21, -R6.reuse ;  /* 0x0000001503947c23 */ /* 0x100fe20008010806 */
[----:B------:R-:W-:Y:S01]  /*3d40*/  ISETP.LT.OR P2, PT, R0, 0x1, P2 ;  /* 0x000000010000780c */ /* 0x000fe20001741670 */
[--C-:B------:R-:W-:Y:S01]  /*3d50*/  FFMA.FTZ R3, R25, UR21, -R6.reuse ;  /* 0x0000001519037c23 */ /* 0x100fe20008010806 */
[----:B------:R-:W-:Y:S01]  /*3d60*/  ISETP.GT.AND P6, PT, R4, 0x79, !P6 ;  /* 0x000000790400780c */ /* 0x000fe200077c4270 */
[--C-:B------:R-:W-:Y:S01]  /*3d70*/  FFMA.FTZ R5, R29, UR21, -R6.reuse ;  /* 0x000000151d057c23 */ /* 0x100fe20008010806 */
[----:B------:R-:W-:Y:S01]  /*3d80*/  FSEL R26, R26, -INF , !P2 ;  /* 0xff8000001a1a7808 */ /* 0x000fe20005000000 */
[--C-:B------:R-:W-:Y:S01]  /*3d90*/  FFMA.FTZ R41, R41, UR21, -R6.reuse ;  /* 0x0000001529297c23 */ /* 0x100fe20008010806 */
[----:B------:R-:W-:Y:S01]  /*3da0*/  LOP3.LUT P2, RZ, R10, 0x4000000, RZ, 0xc0, !PT ;  /* 0x040000000aff7812 */ /* 0x000fe2000784c0ff */
[--C-:B------:R-:W-:Y:S01]  /*3db0*/  FFMA.FTZ R53, R53, UR21, -R6.reuse ;  /* 0x0000001535357c23 */ /* 0x100fe20008010806 */
[----:B------:R-:W-:Y:S01]  /*3dc0*/  FMNMX.FTZ R7, R26, R27, !PT ;  /* 0x0000001b1a077209 */ /* 0x000fe20007810000 */
[--C-:B------:R-:W-:Y:S01]  /*3dd0*/  FFMA.FTZ R150, R28, UR21, -R6.reuse ;  /* 0x000000151c967c23 */ /* 0x100fe20008010806 */
[----:B------:R-:W-:Y:S01]  /*3de0*/  ISETP.GT.AND P2, PT, R4, 0x69, !P2 ;  /* 0x000000690400780c */ /* 0x000fe20005744270 */
[----:B------:R-:W-:Y:S01]  /*3df0*/  MUFU.EX2 R148, R148 ;  /* 0x0000009400947308 */ /* 0x000fe20000000800 */
[----:B------:R-:W-:Y:S01]  /*3e00*/  FMNMX.FTZ R8, R30, R7, !PT ;  /* 0x000000071e087209 */ /* 0x000fe20007810000 */
[--C-:B------:R-:W-:Y:S01]  /*3e10*/  FFMA.FTZ R144, R32, UR21, -R6.reuse ;  /* 0x0000001520907c23 */ /* 0x100fe20008010806 */
[----:B------:R-:W-:Y:S01]  /*3e20*/  ISETP.LT.OR P2, PT, R0, 0x6a, P2 ;  /* 0x0000006a0000780c */ /* 0x000fe20001741670 */
[--C-:B------:R-:W-:Y:S01]  /*3e30*/  FFMA.FTZ R33, R33, UR21, -R6.reuse ;  /* 0x0000001521217c23 */ /* 0x100fe20008010806 */
[----:B------:R-:W-:Y:S01]  /*3e40*/  FMNMX.FTZ R7, R31, R8, !PT ;  /* 0x000000081f077209 */ /* 0x000fe20007810000 */
[--C-:B------:R-:W-:Y:S01]  /*3e50*/  FFMA.FTZ R146, R36, UR21, -R6.reuse ;  /* 0x0000001524927c23 */ /* 0x100fe20008010806 */
[----:B------:R-:W-:Y:S01]  /*3e60*/  FSEL R79, R79, -INF , !P2 ;  /* 0xff8000004f4f7808 */ /* 0x000fe20005000000 */
[----:B------:R-:W0:Y:S01]  /*3e70*/  MUFU.EX2 R3, R3 ;  /* 0x0000000300037308 */ /* 0x000e220000000800 */
[----:B------:R-:W-:Y:S01]  /*3e80*/  FMNMX.FTZ R8, R34, R7, !PT ;  /* 0x0000000722087209 */ /* 0x000fe20007810000 */
[--C-:B------:R-:W-:Y:S01]  /*3e90*/  FFMA.FTZ R37, R37, UR21, -R6.reuse ;  /* 0x0000001525257c23 */ /* 0x100fe20008010806 */
[----:B------:R-:W-:Y:S01]  /*3ea0*/  ISETP.LT.OR P6, PT, R0, 0x7a, P6 ;  /* 0x0000007a0000780c */ /* 0x000fe200037c1670 */
[--C-:B------:R-:W-:Y:S01]  /*3eb0*/  FFMA.FTZ R140, R40, UR21, -R6.reuse ;  /* 0x00000015288c7c23 */ /* 0x100fe20008010806 */
[----:B------:R-:W-:Y:S01]  /*3ec0*/  FMNMX.FTZ R9, R35, R8, !PT ;  /* 0x0000000823097209 */ /* 0x000fe20007810000 */
[--C-:B------:R-:W-:Y:S01]  /*3ed0*/  FFMA.FTZ R45, R45, UR21, -R6.reuse ;  /* 0x000000152d2d7c23 */ /* 0x100fe20008010806 */
[----:B------:R-:W-:Y:S01]  /*3ee0*/  FSEL R87, R87, -INF , !P6 ;  /* 0xff80000057577808 */ /* 0x000fe20007000000 */
[----:B------:R-:W1:Y:S01]  /*3ef0*/  MUFU.EX2 R150, R150 ;  /* 0x0000009600967308 */ /* 0x000e620000000800 */
[----:B------:R-:W-:Y:S01]  /*3f00*/  FMNMX.FTZ R8, R38, R9, !PT ;  /* 0x0000000926087209 */ /* 0x000fe20007810000 */
[--C-:B------:R-:W-:Y:S01]  /*3f10*/  FFMA.FTZ R49, R49, UR21, -R6.reuse ;  /* 0x0000001531317c23 */ /* 0x100fe20008010806 */
[--C-:B------:R-:W-:Y:S01]  /*3f20*/  FFMA.FTZ R142, R44, UR21, -R6.reuse ;  /* 0x000000152c8e7c23 */ /* 0x100fe20008010806 */
[--C-:B------:R-:W-:Y:S01]  /*3f30*/  FFMA.FTZ R136, R48, UR21, -R6.reuse ;  /* 0x0000001530887c23 */ /* 0x100fe20008010806 */
[----:B------:R-:W-:Y:S01]  /*3f40*/  FMNMX.FTZ R9, R39, R8, !PT ;  /* 0x0000000827097209 */ /* 0x000fe20007810000 */
[--C-:B------:R-:W-:Y:S01]  /*3f50*/  FFMA.FTZ R138, R52, UR21, -R6.reuse ;  /* 0x00000015348a7c23 */ /* 0x100fe20008010806 */
[--C-:B------:R-:W-:Y:S01]  /*3f60*/  FFMA.FTZ R132, R56, UR21, -R6.reuse ;  /* 0x0000001538847c23 */ /* 0x100fe20008010806 */
[----:B------:R-:W2:Y:S01]  /*3f70*/  MUFU.EX2 R5, R5 ;  /* 0x0000000500057308 */ /* 0x000ea20000000800 */
[----:B------:R-:W-:Y:S01]  /*3f80*/  FMNMX.FTZ R8, R42, R9, !PT ;  /* 0x000000092a087209 */ /* 0x000fe20007810000 */
[--C-:B------:R-:W-:Y:S01]  /*3f90*/  FFMA.FTZ R57, R57, UR21, -R6.reuse ;  /* 0x0000001539397c23 */ /* 0x100fe20008010806 */
[--C-:B------:R-:W-:Y:S01]  /*3fa0*/  FFMA.FTZ R134, R60, UR21, -R6.reuse ;  /* 0x000000153c867c23 */ /* 0x100fe20008010806 */
[--C-:B------:R-:W-:Y:S01]  /*3fb0*/  FFMA.FTZ R128, R64, UR21, -R6.reuse ;  /* 0x0000001540807c23 */ /* 0x100fe20008010806 */
[----:B------:R-:W-:Y:S01]  /*3fc0*/  FMNMX.FTZ R11, R43, R8, !PT ;  /* 0x000000082b0b7209 */ /* 0x000fe20007810000 */
[--C-:B------:R-:W-:Y:S01]  /*3fd0*/  FFMA.FTZ R130, R68, UR21, -R6.reuse ;  /* 0x0000001544827c23 */ /* 0x100fe20008010806 */
[--C-:B------:R-:W-:Y:S01]  /*3fe0*/  FFMA.FTZ R124, R72, UR21, -R6.reuse ;  /* 0x00000015487c7c23 */ /* 0x100fe20008010806 */
[----:B------:R-:W3:Y:S01]  /*3ff0*/  MUFU.EX2 R144, R144 ;  /* 0x0000009000907308 */ /* 0x000ee20000000800 */
[----:B------:R-:W-:Y:S01]  /*4000*/  FMNMX.FTZ R8, R46, R11, !PT ;  /* 0x0000000b2e087209 */ /* 0x000fe20007810000 */
[--C-:B------:R-:W-:Y:S01]  /*4010*/  FFMA.FTZ R126, R76, UR21, -R6.reuse ;  /* 0x000000154c7e7c23 */ /* 0x100fe20008010806 */
[--C-:B------:R-:W-:Y:S01]  /*4020*/  FFMA.FTZ R120, R80, UR21, -R6.reuse ;  /* 0x0000001550787c23 */ /* 0x100fe20008010806 */
[----:B------:R-:W-:Y:S01]  /*4030*/  FFMA.FTZ R122, R84, UR21, -R6 ;  /* 0x00000015547a7c23 */ /* 0x000fe20008010806 */
[----:B------:R-:W-:-:S03]  /*4040*/  FMNMX.FTZ R11, R47, R8, !PT ;  /* 0x000000082f0b7209 */ /* 0x000fc60007810000 */
[----:B------:R4:W5:Y:S01]  /*4050*/  MUFU.EX2 R7, R33 ;  /* 0x0000002100077308 */ /* 0x0009620000000800 */
[----:B------:R-:W-:-:S04]  /*4060*/  FMNMX.FTZ R8, R50, R11, !PT ;  /* 0x0000000b32087209 */ /* 0x000fc80007810000 */
[----:B------:R-:W-:-:S03]  /*4070*/  FMNMX.FTZ R13, R51, R8, !PT ;  /* 0x00000008330d7209 */ /* 0x000fc60007810000 */
[----:B------:R-:W-:Y:S01]  /*4080*/  MUFU.EX2 R11, R41 ;  /* 0x00000029000b7308 */ /* 0x000fe20000000800 */
[----:B------:R-:W-:Y:S01]  /*4090*/  FMNMX.FTZ R8, R54, R13, !PT ;  /* 0x0000000d36087209 */ /* 0x000fe20007810000 */
[----:B----4-:R-:W-:-:S03]  /*40a0*/  FFMA.FTZ R33, R65, UR21, -R6 ;  /* 0x0000001541217c23 */ /* 0x010fc60008010806 */
[----:B------:R-:W-:-:S03]  /*40b0*/  FMNMX.FTZ R13, R55, R8, !PT ;  /* 0x00000008370d7209 */ /* 0x000fc60007810000 */
[----:B------:R-:W4:Y:S01]  /*40c0*/  MUFU.EX2 R146, R146 ;  /* 0x0000009200927308 */ /* 0x000f220000000800 */
[----:B------:R-:W-:-:S04]  /*40d0*/  FMNMX.FTZ R8, R58, R13, !PT ;  /* 0x0000000d3a087209 */ /* 0x000fc80007810000 */
[----:B------:R-:W-:-:S03]  /*40e0*/  FMNMX.FTZ R15, R59, R8, !PT ;  /* 0x000000083b0f7209 */ /* 0x000fc60007810000 */
[----:B------:R0:W4:Y:S01]  /*40f0*/  MUFU.EX2 R9, R37 ;  /* 0x0000002500097308 */ /* 0x0001220000000800 */
[----:B------:R-:W-:-:S04]  /*4100*/  FMNMX.FTZ R8, R62, R15, !PT ;  /* 0x0000000f3e087209 */ /* 0x000fc80007810000 */
[----:B------:R-:W-:-:S03]  /*4110*/  FMNMX.FTZ R15, R63, R8, !PT ;  /* 0x000000083f0f7209 */ /* 0x000fc60007810000 */
[----:B------:R-:W4:Y:S01]  /*4120*/  MUFU.EX2 R140, R140 ;  /* 0x0000008c008c7308 */ /* 0x000f220000000800 */
[----:B------:R-:W-:Y:S01]  /*4130*/  FMNMX.FTZ R8, R66, R15, !PT ;  /* 0x0000000f42087209 */ /* 0x000fe20007810000 */
[----:B0-----:R-:W-:-:S03]  /*4140*/  FFMA.FTZ R37, R69, UR21, -R6 ;  /* 0x0000001545257c23 */ /* 0x001fc60008010806 */
[----:B------:R-:W-:-:S03]  /*4150*/  FMNMX.FTZ R21, R67, R8, !PT ;  /* 0x0000000843157209 */ /* 0x000fc60007810000 */
[----:B------:R0:W-:Y:S01]  /*4160*/  MUFU.EX2 R13, R45 ;  /* 0x0000002d000d7308 */ /* 0x0001e20000000800 */
[----:B------:R-:W-:-:S04]  /*4170*/  FMNMX.FTZ R8, R70, R21, !PT ;  /* 0x0000001546087209 */ /* 0x000fc80007810000 */
[----:B------:R-:W-:-:S03]  /*4180*/  FMNMX.FTZ R21, R71, R8, !PT ;  /* 0x0000000847157209 */ /* 0x000fc60007810000 */
[----:B------:R1:W-:Y:S01]  /*4190*/  MUFU.EX2 R15, R49 ;  /* 0x00000031000f7308 */ /* 0x0003e20000000800 */
[----:B------:R-:W-:Y:S01]  /*41a0*/  FMNMX.FTZ R8, R74, R21, !PT ;  /* 0x000000154a087209 */ /* 0x000fe20007810000 */
[----:B0-----:R-:W-:-:S03]  /*41b0*/  FFMA.FTZ R45, R77, UR21, -R6 ;  /* 0x000000154d2d7c23 */ /* 0x001fc60008010806 */
[----:B------:R-:W-:-:S03]  /*41c0*/  FMNMX.FTZ R25, R75, R8, !PT ;  /* 0x000000084b197209 */ /* 0x000fc60007810000 */
[----:B------:R0:W-:Y:S01]  /*41d0*/  MUFU.EX2 R21, R53 ;  /* 0x0000003500157308 */ /* 0x0001e20000000800 */
[----:B------:R-:W-:Y:S01]  /*41e0*/  FMNMX.FTZ R4, R78, R25, !PT ;  /* 0x000000194e047209 */ /* 0x000fe20007810000 */
[----:B-1----:R-:W-:-:S03]  /*41f0*/  FFMA.FTZ R49, R81, UR21, -R6 ;  /* 0x0000001551317c23 */ /* 0x002fc60008010806 */
[----:B------:R-:W-:-:S03]  /*4200*/  FMNMX.FTZ R25, R79, R4, !PT ;  /* 0x000000044f197209 */ /* 0x000fc60007810000 */
[----:B------:R-:W-:Y:S01]  /*4210*/  MUFU.EX2 R142, R142 ;  /* 0x0000008e008e7308 */ /* 0x000fe20000000800 */
[----:B------:R-:W-:-:S04]  /*4220*/  FMNMX.FTZ R4, R82, R25, !PT ;  /* 0x0000001952047209 */ /* 0x000fc80007810000 */
[----:B------:R-:W-:-:S03]  /*4230*/  FMNMX.FTZ R29, R83, R4, !PT ;  /* 0x00000004531d7209 */ /* 0x000fc60007810000 */
[----:B------:R-:W-:Y:S01]  /*4240*/  MUFU.EX2 R136, R136 ;  /* 0x0000008800887308 */ /* 0x000fe20000000800 */
[----:B------:R-:W-:Y:S01]  /*4250*/  FMNMX.FTZ R0, R86, R29, !PT ;  /* 0x0000001d56007209 */ /* 0x000fe20007810000 */
[----:B------:R-:W-:-:S03]  /*4260*/  FFMA.FTZ R29, R61, UR21, -R6 ;  /* 0x000000153d1d7c23 */ /* 0x000fc60008010806 */
[----:B------:R-:W-:-:S03]  /*4270*/  FMNMX.FTZ R0, R87, R0, !PT ;  /* 0x0000000057007209 */ /* 0x000fc60007810000 */
[----:B------:R-:W-:Y:S02]  /*4280*/  MUFU.EX2 R138, R138 ;  /* 0x0000008a008a7308 */ /* 0x000fe40000000800 */
[----:B------:R-:W1:Y:S06]  /*4290*/  SHFL.BFLY PT, R41, R0, 0x2, 0x1f ;  /* 0x0c401f0000297f89 */ /* 0x000e6c00000e0000 */
[----:B------:R-:W-:Y:S08]  /*42a0*/  MUFU.EX2 R132, R132 ;  /* 0x0000008400847308 */ /* 0x000ff00000000800 */
[----:B------:R-:W-:Y:S08]  /*42b0*/  MUFU.EX2 R25, R57 ;  /* 0x0000003900197308 */ /* 0x000ff00000000800 */
[----:B------:R-:W-:Y:S01]  /*42c0*/  MUFU.EX2 R134, R134 ;  /* 0x0000008600867308 */ /* 0x000fe20000000800 */
[----:B-1----:R-:W-:Y:S01]  /*42d0*/  FMNMX.FTZ R4, R0, R41, !PT ;  /* 0x0000002900047209 */ /* 0x002fe20007810000 */
[----:B------:R-:W-:-:S04]  /*42e0*/  FFMA.FTZ R41, R73, UR21, -R6 ;  /* 0x0000001549297c23 */ /* 0x000fc80008010806 */
[----:B0-----:R-:W0:Y:S02]  /*42f0*/  SHFL.BFLY PT, R53, R4, 0x1, 0x1f ;  /* 0x0c201f0004357f89 */ /* 0x001e2400000e0000 */
[----:B------:R-:W-:Y:S08]  /*4300*/  MUFU.EX2 R29, R29 ;  /* 0x0000001d001d7308 */ /* 0x000ff00000000800 */
[----:B------:R-:W-:Y:S08]  /*4310*/  MUFU.EX2 R128, R128 ;  /* 0x0000008000807308 */ /* 0x000ff00000000800 */
[----:B------:R-:W-:Y:S01]  /*4320*/  MUFU.EX2 R33, R33 ;  /* 0x0000002100217308 */ /* 0x000fe20000000800 */
[----:B0-----:R-:W-:Y:S01]  /*4330*/  FMNMX.FTZ R0, R4, R53, !PT ;  /* 0x0000003504007209 */ /* 0x001fe20007810000 */
[----:B------:R-:W-:-:S06]  /*4340*/  FFMA.FTZ R53, R85, UR21, -R6 ;  /* 0x0000001555357c23 */ /* 0x000fcc0008010806 */
[----:B------:R-:W-:Y:S01]  /*4350*/  MUFU.EX2 R130, R130 ;  /* 0x0000008200827308 */ /* 0x000fe20000000800 */
[C---:B------:R-:W-:Y:S01]  /*4360*/  FSETP.NEU.FTZ.AND P2, PT, R0.reuse, -INF , PT ;  /* 0xff8000000000780b */ /* 0x040fe20003f5d000 */
[----:B------:R-:W-:-:S05]  /*4370*/  FMUL.FTZ R24, R0, UR21 ;  /* 0x0000001500187c20 */ /* 0x000fca0008410000 */
[----:B------:R-:W-:Y:S01]  /*4380*/  FSEL R24, R24, RZ, P2 ;  /* 0x000000ff18187208 */ /* 0x000fe20001000000 */
[----:B------:R-:W-:Y:S01]  /*4390*/  MUFU.EX2 R37, R37 ;  /* 0x0000002500257308 */ /* 0x000fe20000000800 */
[----:B------:R-:W-:-:S03]  /*43a0*/  PLOP3.LUT P2, PT, PT, PT, UP1, 0x40, 0x0 ;  /* 0x000000000000781c */ /* 0x000fc60003f4e818 */
[--C-:B------:R-:W-:Y:S01]  /*43b0*/  FFMA.FTZ R4, R27, UR21, -R24.reuse ;  /* 0x000000151b047c23 */ /* 0x100fe20008010818 */
[----:B------:R-:W-:Y:S01]  /*43c0*/  FADD.FTZ R27, R148, R3 ;  /* 0x00000003941b7221 */ /* 0x000fe20000010000 */
[--C-:B------:R-:W-:Y:S01]  /*43d0*/  FFMA.FTZ R149, R26, UR21, -R24.reuse ;  /* 0x000000151a957c23 */ /* 0x100fe20008010818 */
[--C-:B------:R-:W-:Y:S01]  /*43e0*/  FFMA.FTZ R151, R30, UR21, -R24.reuse ;  /* 0x000000151e977c23 */ /* 0x100fe20008010818 */
[--C-:B------:R-:W-:Y:S01]  /*43f0*/  FFMA.FTZ R6, R31, UR21, -R24.reuse ;  /* 0x000000151f067c23 */ /* 0x100fe20008010818 */
[----:B------:R-:W-:Y:S01]  /*4400*/  FADD.FTZ R26, R150, R27 ;  /* 0x0000001b961a7221 */ /* 0x000fe20000010000 */
[----:B------:R-:W-:Y:S01]  /*4410*/  MUFU.EX2 R4, R4 ;  /* 0x0000000400047308 */ /* 0x000fe20000000800 */
[--C-:B------:R-:W-:Y:S01]  /*4420*/  FFMA.FTZ R145, R34, UR21, -R24.reuse ;  /* 0x0000001522917c23 */ /* 0x100fe20008010818 */
[----:B------:R-:W-:Y:S01]  /*4430*/  FFMA.FTZ R8, R35, UR21, -R24 ;  /* 0x0000001523087c23 */ /* 0x000fe20008010818 */
[----:B--2---:R-:W-:Y:S01]  /*4440*/  FADD.FTZ R27, R5, R26 ;  /* 0x0000001a051b7221 */ /* 0x004fe20000010000 */
[--C-:B------:R-:W-:Y:S01]  /*4450*/  FFMA.FTZ R147, R38, UR21, -R24.reuse ;  /* 0x0000001526937c23 */ /* 0x100fe20008010818 */
[--C-:B------:R-:W-:Y:S01]  /*4460*/  FFMA.FTZ R10, R39, UR21, -R24.reuse ;  /* 0x00000015270a7c23 */ /* 0x100fe20008010818 */
[--C-:B------:R-:W-:Y:S01]  /*4470*/  FFMA.FTZ R141, R42, UR21, -R24.reuse ;  /* 0x000000152a8d7c23 */ /* 0x100fe20008010818 */
[----:B---3--:R-:W-:Y:S01]  /*4480*/  FADD.FTZ R28, R144, R27 ;  /* 0x0000001b901c7221 */ /* 0x008fe20000010000 */
[----:B------:R-:W0:Y:S01]  /*4490*/  MUFU.EX2 R149, R149 ;  /* 0x0000009500957308 */ /* 0x000e220000000800 */
[--C-:B------:R-:W-:Y:S01]  /*44a0*/  FFMA.FTZ R12, R43, UR21, -R24.reuse ;  /* 0x000000152b0c7c23 */ /* 0x100fe20008010818 */
[----:B------:R-:W-:Y:S01]  /*44b0*/  FFMA.FTZ R143, R46, UR21, -R24 ;  /* 0x000000152e8f7c23 */ /* 0x000fe20008010818 */
[----:B-----5:R-:W-:Y:S01]  /*44c0*/  FADD.FTZ R27, R7, R28 ;  /* 0x0000001c071b7221 */ /* 0x020fe20000010000 */
[--C-:B------:R-:W-:Y:S01]  /*44d0*/  FFMA.FTZ R14, R47, UR21, -R24.reuse ;  /* 0x000000152f0e7c23 */ /* 0x100fe20008010818 */
[--C-:B------:R-:W-:Y:S01]  /*44e0*/  FFMA.FTZ R137, R50, UR21, -R24.reuse ;  /* 0x0000001532897c23 */ /* 0x100fe20008010818 */
[--C-:B------:R-:W-:Y:S01]  /*44f0*/  FFMA.FTZ R20, R51, UR21, -R24.reuse ;  /* 0x0000001533147c23 */ /* 0x100fe20008010818 */
[----:B----4-:R-:W-:Y:S01]  /*4500*/  FADD.FTZ R28, R146, R27 ;  /* 0x0000001b921c7221 */ /* 0x010fe20000010000 */
[----:B------:R-:W1:Y:S01]  /*4510*/  MUFU.EX2 R151, R151 ;  /* 0x0000009700977308 */ /* 0x000e620000000800 */
[--C-:B------:R-:W-:Y:S01]  /*4520*/  FFMA.FTZ R139, R54, UR21, -R24.reuse ;  /* 0x00000015368b7c23 */ /* 0x100fe20008010818 */
[----:B------:R-:W-:Y:S01]  /*4530*/  FFMA.FTZ R26, R55, UR21, -R24 ;  /* 0x00000015371a7c23 */ /* 0x000fe20008010818 */
[----:B------:R-:W-:Y:S01]  /*4540*/  FADD.FTZ R27, R9, R28 ;  /* 0x0000001c091b7221 */ /* 0x000fe20000010000 */
[--C-:B------:R-:W-:Y:S01]  /*4550*/  FFMA.FTZ R133, R58, UR21, -R24.reuse ;  /* 0x000000153a857c23 */ /* 0x100fe20008010818 */
[----:B------:R-:W-:Y:S01]  /*4560*/  FFMA.FTZ R28, R59, UR21, -R24 ;  /* 0x000000153b1c7c23 */ /* 0x000fe20008010818 */
[----:B------:R-:W-:Y:S01]  /*4570*/  F2FP.BF16.F32.PACK_AB R148, R3, R148 ;  /* 0x000000940394723e */ /* 0x000fe200000010ff */
[----:B------:R-:W-:Y:S01]  /*4580*/  FADD.FTZ R30, R140, R27 ;  /* 0x0000001b8c1e7221 */ /* 0x000fe20000010000 */
[----:B------:R-:W2:Y:S01]  /*4590*/  MUFU.EX2 R6, R6 ;  /* 0x0000000600067308 */ /* 0x000ea20000000800 */
[----:B0-----:R-:W-:Y:S01]  /*45a0*/  FADD.FTZ R32, R149, R4 ;  /* 0x0000000495207221 */ /* 0x001fe20000010000 */
[----:B------:R-:W-:Y:S01]  /*45b0*/  FFMA.FTZ R135, R62, UR21, -R24 ;  /* 0x000000153e877c23 */ /* 0x000fe20008010818 */
[----:B------:R-:W-:Y:S01]  /*45c0*/  FADD.FTZ R27, R11, R30 ;  /* 0x0000001e0b1b7221 */ /* 0x000fe20000010000 */
[--C-:B------:R-:W-:Y:S01]  /*45d0*/  FFMA.FTZ R129, R66, UR21, -R24.reuse ;  /* 0x0000001542817c23 */ /* 0x100fe20008010818 */
[--C-:B------:R-:W-:Y:S01]  /*45e0*/  FFMA.FTZ R131, R70, UR21, -R24.reuse ;  /* 0x0000001546837c23 */ /* 0x100fe20008010818 */
[----:B------:R-:W-:Y:S01]  /*45f0*/  FFMA.FTZ R74, R74, UR21, -R24 ;  /* 0x000000154a4a7c23 */ /* 0x000fe20008010818 */
[----:B------:R-:W-:Y:S01]  /*4600*/  FADD.FTZ R30, R142, R27 ;  /* 0x0000001b8e1e7221 */ /* 0x000fe20000010000 */
[----:B------:R-:W0:Y:S01]  /*4610*/  MUFU.EX2 R145, R145 ;  /* 0x0000009100917308 */ /* 0x000e220000000800 */
[----:B-1----:R-:W-:Y:S01]  /*4620*/  FADD.FTZ R27, R151, R32 ;  /* 0x00000020971b7221 */ /* 0x002fe20000010000 */
[----:B------:R-:W-:Y:S01]  /*4630*/  FFMA.FTZ R75, R75, UR21, -R24 ;  /* 0x000000154b4b7c23 */ /* 0x000fe20008010818 */
[----:B------:R-:W-:Y:S01]  /*4640*/  FADD.FTZ R31, R13, R30 ;  /* 0x0000001e0d1f7221 */ /* 0x000fe20000010000 */
[--C-:B------:R-:W-:Y:S01]  /*4650*/  FFMA.FTZ R30, R63, UR21, -R24.reuse ;  /* 0x000000153f1e7c23 */ /* 0x100fe20008010818 */
[--C-:B------:R-:W-:Y:S01]  /*4660*/  FFMA.FTZ R78, R78, UR21, -R24.reuse ;  /* 0x000000154e4e7c23 */ /* 0x100fe20008010818 */
[--C-:B------:R-:W-:Y:S01]  /*4670*/  FFMA.FTZ R79, R79, UR21, -R24.reuse ;  /* 0x000000154f4f7c23 */ /* 0x100fe20008010818 */
[----:B------:R-:W-:Y:S01]  /*4680*/  FADD.FTZ R34, R136, R31 ;  /* 0x0000001f88227221 */ /* 0x000fe20000010000 */
[----:B------:R-:W1:Y:S01]  /*4690*/  MUFU.EX2 R8, R8 ;  /* 0x0000000800087308 */ /* 0x000e620000000800 */
[----:B--2---:R-:W-:Y:S01]  /*46a0*/  FADD.FTZ R32, R6, R27 ;  /* 0x0000001b06207221 */ /* 0x004fe20000010000 */
[----:B------:R-:W-:Y:S01]  /*46b0*/  FFMA.FTZ R82, R82, UR21, -R24 ;  /* 0x0000001552527c23 */ /* 0x000fe20008010818 */
[----:B------:R-:W-:Y:S01]  /*46c0*/  FADD.FTZ R31, R15, R34 ;  /* 0x000000220f1f7221 */ /* 0x000fe20000010000 */
[----:B------:R-:W-:Y:S01]  /*46d0*/  F2FP.BF16.F32.PACK_AB R150, R5, R150 ;  /* 0x000000960596723e */ /* 0x000fe200000010ff */
        /* <DEDUP_REMOVED lines=13> */
[----:B------:R-:W-:Y:S01]  /*47b0*/  F2FP.BF16.F32.PACK_AB R144, R7, R144 ;  /* 0x000000900790723e */ /* 0x000fe200000010ff */
[----:B------:R-:W-:Y:S01]  /*47c0*/  FADD.FTZ R31, R25, R38 ;  /* 0x00000026191f7221 */ /* 0x000fe20000010000 */
[----:B------:R-:W-:-:S02]  /*47d0*/  F2FP.BF16.F32.PACK_AB R146, R9, R146 ;  /* 0x000000920992723e */ /* 0x000fc400000010ff */
[----:B------:R-:W-:Y:S01]  /*47e0*/  F2FP.BF16.F32.PACK_AB R140, R11, R140 ;  /* 0x0000008c0b8c723e */ /* 0x000fe200000010ff */
[----:B------:R-:W-:Y:S01]  /*47f0*/  FADD.FTZ R38, R134, R31 ;  /* 0x0000001f86267221 */ /* 0x000fe20000010000 */
[----:B------:R-:W1:Y:S01]  /*4800*/  MUFU.EX2 R141, R141 ;  /* 0x0000008d008d7308 */ /* 0x000e620000000800 */
[----:B--2---:R-:W-:Y:S01]  /*4810*/  FADD.FTZ R27, R147, R36 ;  /* 0x00000024931b7221 */ /* 0x004fe20000010000 */
[----:B------:R-:W-:Y:S01]  /*4820*/  F2FP.BF16.F32.PACK_AB R142, R13, R142 ;  /* 0x0000008e0d8e723e */ /* 0x000fe200000010ff */
[----:B------:R-:W-:Y:S01]  /*4830*/  FADD.FTZ R31, R29, R38 ;  /* 0x000000261d1f7221 */ /* 0x000fe20000010000 */
[----:B------:R-:W-:Y:S02]  /*4840*/  F2FP.BF16.F32.PACK_AB R136, R15, R136 ;  /* 0x000000880f88723e */ /* 0x000fe400000010ff */
[----:B------:R-:W-:Y:S01]  /*4850*/  F2FP.BF16.F32.PACK_AB R138, R21, R138 ;  /* 0x0000008a158a723e */ /* 0x000fe200000010ff */
[----:B------:R-:W-:Y:S01]  /*4860*/  FADD.FTZ R38, R128, R31 ;  /* 0x0000001f80267221 */ /* 0x000fe20000010000 */
[----:B------:R-:W2:Y:S01]  /*4870*/  MUFU.EX2 R12, R12 ;  /* 0x0000000c000c7308 */ /* 0x000ea20000000800 */
[----:B0-----:R-:W-:Y:S01]  /*4880*/  FADD.FTZ R36, R10, R27 ;  /* 0x0000001b0a247221 */ /* 0x001fe20000010000 */
[----:B------:R-:W-:-:S02]  /*4890*/  F2FP.BF16.F32.PACK_AB R132, R25, R132 ;  /* 0x000000841984723e */ /* 0x000fc400000010ff */
[----:B------:R-:W-:Y:S02]  /*48a0*/  F2FP.BF16.F32.PACK_AB R134, R29, R134 ;  /* 0x000000861d86723e */ /* 0x000fe400000010ff */
[----:B------:R-:W-:Y:S02]  /*48b0*/  F2FP.BF16.F32.PACK_AB R128, R33, R128 ;  /* 0x000000802180723e */ /* 0x000fe400000010ff */
[----:B------:R-:W0:Y:S01]  /*48c0*/  MUFU.EX2 R143, R143 ;  /* 0x0000008f008f7308 */ /* 0x000e220000000800 */
[----:B-1----:R-:W-:Y:S01]  /*48d0*/  FADD.FTZ R27, R141, R36 ;  /* 0x000000248d1b7221 */ /* 0x002fe20000010000 */
[----:B------:R-:W-:Y:S02]  /*48e0*/  F2FP.BF16.F32.PACK_AB R151, R6, R151 ;  /* 0x000000970697723e */ /* 0x000fe400000010ff */
[----:B------:R-:W-:Y:S02]  /*48f0*/  F2FP.BF16.F32.PACK_AB R145, R8, R145 ;  /* 0x000000910891723e */ /* 0x000fe400000010ff */
[----:B------:R-:W-:-:S02]  /*4900*/  F2FP.BF16.F32.PACK_AB R147, R10, R147 ;  /* 0x000000930a93723e */ /* 0x000fc400000010ff */
[----:B------:R-:W1:Y:S01]  /*4910*/  MUFU.EX2 R14, R14 ;  /* 0x0000000e000e7308 */ /* 0x000e620000000800 */
[C---:B--2---:R-:W-:Y:S01]  /*4920*/  FADD.FTZ R36, R12.reuse, R27 ;  /* 0x0000001b0c247221 */ /* 0x044fe20000010000 */
[----:B------:R-:W-:-:S06]  /*4930*/  F2FP.BF16.F32.PACK_AB R141, R12, R141 ;  /* 0x0000008d0c8d723e */ /* 0x000fcc00000010ff */
[----:B------:R-:W2:Y:S01]  /*4940*/  MUFU.EX2 R137, R137 ;  /* 0x0000008900897308 */ /* 0x000ea20000000800 */
[----:B0-----:R-:W-:-:S07]  /*4950*/  FADD.FTZ R27, R143, R36 ;  /* 0x000000248f1b7221 */ /* 0x001fce0000010000 */
[----:B------:R-:W0:Y:S01]  /*4960*/  MUFU.EX2 R20, R20 ;  /* 0x0000001400147308 */ /* 0x000e220000000800 */
[C---:B-1----:R-:W-:Y:S01]  /*4970*/  FADD.FTZ R36, R14.reuse, R27 ;  /* 0x0000001b0e247221 */ /* 0x042fe20000010000 */
[----:B------:R-:W-:Y:S01]  /*4980*/  FADD.FTZ R27, R33, R38 ;  /* 0x00000026211b7221 */ /* 0x000fe20000010000 */
[----:B------:R-:W-:-:S03]  /*4990*/  F2FP.BF16.F32.PACK_AB R143, R14, R143 ;  /* 0x0000008f0e8f723e */ /* 0x000fc600000010ff */
[----:B------:R-:W-:Y:S01]  /*49a0*/  FADD.FTZ R38, R130, R27 ;  /* 0x0000001b82267221 */ /* 0x000fe20000010000 */
[----:B------:R-:W-:Y:S01]  /*49b0*/  F2FP.BF16.F32.PACK_AB R130, R37, R130 ;  /* 0x000000822582723e */ /* 0x000fe200000010ff */
[----:B------:R-:W1:Y:S01]  /*49c0*/  MUFU.EX2 R139, R139 ;  /* 0x0000008b008b7308 */ /* 0x000e620000000800 */
[----:B--2---:R-:W-:Y:S01]  /*49d0*/  FADD.FTZ R3, R137, R36 ;  /* 0x0000002489037221 */ /* 0x004fe20000010000 */
[----:B------:R-:W-:-:S06]  /*49e0*/  FADD.FTZ R5, R37, R38 ;  /* 0x0000002625057221 */ /* 0x000fcc0000010000 */
        /* <DEDUP_REMOVED lines=31> */
[----:B0-----:R-:W-:-:S07]  /*4be0*/  FADD.FTZ R38, R124, R5 ;  /* 0x000000057c267221 */ /* 0x001fce0000010000 */
[----:B------:R-:W0:Y:S01]  /*4bf0*/  MUFU.EX2 R78, R78 ;  /* 0x0000004e004e7308 */ /* 0x000e220000000800 */
[C---:B-1----:R-:W-:Y:S01]  /*4c00*/  FADD.FTZ R3, R75.reuse, R4 ;  /* 0x000000044b037221 */ /* 0x042fe20000010000 */
[----:B------:R-:W-:-:S06]  /*4c10*/  F2FP.BF16.F32.PACK_AB R125, R75, R74 ;  /* 0x0000004a4b7d723e */ /* 0x000fcc00000010ff */
[----:B------:R-:W1:Y:S01]  /*4c20*/  MUFU.EX2 R126, R126 ;  /* 0x0000007e007e7308 */ /* 0x000e620000000800 */
[C---:B--2---:R-:W-:Y:S01]  /*4c30*/  FADD.FTZ R5, R41.reuse, R38 ;  /* 0x0000002629057221 */ /* 0x044fe20000010000 */
[----:B------:R-:W-:-:S06]  /*4c40*/  F2FP.BF16.F32.PACK_AB R124, R41, R124 ;  /* 0x0000007c297c723e */ /* 0x000fcc00000010ff */
[----:B------:R-:W2:Y:S01]  /*4c50*/  MUFU.EX2 R79, R79 ;  /* 0x0000004f004f7308 */ /* 0x000ea20000000800 */
[----:B0-----:R-:W-:-:S07]  /*4c60*/  FADD.FTZ R4, R78, R3 ;  /* 0x000000034e047221 */ /* 0x001fce0000010000 */
[----:B------:R-:W0:Y:S01]  /*4c70*/  MUFU.EX2 R45, R45 ;  /* 0x0000002d002d7308 */ /* 0x000e220000000800 */
[----:B-1----:R-:W-:-:S07]  /*4c80*/  FADD.FTZ R38, R126, R5 ;  /* 0x000000057e267221 */ /* 0x002fce0000010000 */
[----:B------:R-:W1:Y:S01]  /*4c90*/  MUFU.EX2 R82, R82 ;  /* 0x0000005200527308 */ /* 0x000e620000000800 */
[C---:B--2---:R-:W-:Y:S01]  /*4ca0*/  FADD.FTZ R3, R79.reuse, R4 ;  /* 0x000000044f037221 */ /* 0x044fe20000010000 */
[----:B------:R-:W-:-:S06]  /*4cb0*/  F2FP.BF16.F32.PACK_AB R127, R79, R78 ;  /* 0x0000004e4f7f723e */ /* 0x000fcc00000010ff */
[----:B------:R-:W2:Y:S01]  /*4cc0*/  MUFU.EX2 R120, R120 ;  /* 0x0000007800787308 */ /* 0x000ea20000000800 */
[C---:B0-----:R-:W-:Y:S01]  /*4cd0*/  FADD.FTZ R5, R45.reuse, R38 ;  /* 0x000000262d057221 */ /* 0x041fe20000010000 */
[----:B------:R-:W-:-:S06]  /*4ce0*/  F2FP.BF16.F32.PACK_AB R126, R45, R126 ;  /* 0x0000007e2d7e723e */ /* 0x000fcc00000010ff */
[----:B------:R-:W0:Y:S01]  /*4cf0*/  MUFU.EX2 R83, R83 ;  /* 0x0000005300537308 */ /* 0x000e220000000800 */
[----:B-1----:R-:W-:-:S07]  /*4d00*/  FADD.FTZ R4, R82, R3 ;  /* 0x0000000352047221 */ /* 0x002fce0000010000 */
        /* <DEDUP_REMOVED lines=9> */
[----:B--2---:R-:W-:Y:S01]  /*4da0*/  FADD.FTZ R4, R86, R3 ;  /* 0x0000000356047221 */ /* 0x004fe20000010000 */
[----:B------:R-:W-:-:S06]  /*4db0*/  VIADD R3, R88, 0xfffffffe ;  /* 0xfffffffe58037836 */ /* 0x000fcc0000000000 */
[----:B------:R-:W2:Y:S01]  /*4dc0*/  MUFU.EX2 R53, R53 ;  /* 0x0000003500357308 */ /* 0x000ea20000000800 */
[----:B0-----:R-:W-:Y:S01]  /*4dd0*/  FADD.FTZ R38, R122, R5 ;  /* 0x000000057a267221 */ /* 0x001fe20000010000 */
[C---:B-1----:R-:W-:Y:S01]  /*4de0*/  FADD.FTZ R4, R123.reuse, R4 ;  /* 0x000000047b047221 */ /* 0x042fe20000010000 */
[----:B------:R-:W-:Y:S02]  /*4df0*/  F2FP.BF16.F32.PACK_AB R123, R123, R86 ;  /* 0x000000567b7b723e */ /* 0x000fe400000010ff */
        /* <DEDUP_REMOVED lines=13> */
.L_x_1062:
[----:B------:R-:W-:-:S11]  /*4ed0*/  UISETP.NE.AND UP2, UPT, UR7, 0x1, UPT ;  /* 0x000000010700788c */ /* 0x000fd6000bf45270 */
[----:B------:R-:W-:Y:S02]  /*4ee0*/  @UP2 ULDC.64 UR18, c[0x0][0x9e8] ;  /* 0x00027a0000122ab9 */ /* 0x000fe40000000a00 */
[----:B------:R-:W-:-:S04]  /*4ef0*/  UIMAD.WIDE.U32 UR10, UR14, UR18, URZ ;  /* 0x000000120e0a72a5 */ /* 0x000fc8000f8e003f */
[----:B------:R-:W-:-:S12]  /*4f00*/  @UP2 USHF.R.U32.HI UR14, URZ, UR19, UR11 ;  /* 0x000000133f0e2299 */ /* 0x000fd8000801160b */
.L_x_1063:
[----:B------:R-:W-:-:S04]  /*4f10*/  UIMAD UR7, UR14, UR7, UR7 ;  /* 0x000000070e0772a4 */ /* 0x000fc8000f8e0207 */
[----:B------:R-:W-:-:S04]  /*4f20*/  UISETP.LT.AND UP2, UPT, UR6, UR7, UPT ;  /* 0x000000070600728c */ /* 0x000fc8000bf41270 */
[----:B------:R-:W-:-:S12]  /*4f30*/  USEL UR6, UR6, UR7, UP2 ;  /* 0x0000000706067287 */ /* 0x000fd80009000000 */
.L_x_1061:
[----:B------:R-:W-:Y:S01]  /*4f40*/  USHF.R.S32.HI UR7, URZ, 0x1f, UR6 ;  /* 0x0000001f3f077899 */ /* 0x000fe20008011406 */
[----:B------:R-:W-:Y:S02]  /*4f50*/  CS2R R118, SRZ ;  /* 0x0000000000767805 */ /* 0x000fe4000001ff00 */
[----:B------:R-:W-:Y:S02]  /*4f60*/  CS2R R116, SRZ ;  /* 0x0000000000747805 */ /* 0x000fe4000001ff00 */
[----:B------:R-:W-:Y:S01]  /*4f70*/  CS2R R114, SRZ ;  /* 0x0000000000727805 */ /* 0x000fe2000001ff00 */
[----:B------:R-:W-:Y:S01]  /*4f80*/  ULEA.HI UR7, UR7, UR6, URZ, 0x7 ;  /* 0x0000000607077291 */ /* 0x000fe2000f8f383f */
[----:B------:R-:W-:Y:S02]  /*4f90*/  CS2R R112, SRZ ;  /* 0x0000000000707805 */ /* 0x000fe4000001ff00 */
[----:B------:R-:W-:Y:S02]  /*4fa0*/  CS2R R110, SRZ ;  /* 0x00000000006e7805 */ /* 0x000fe4000001ff00 */
[----:B------:R-:W-:Y:S01]  /*4fb0*/  CS2R R108, SRZ ;  /* 0x00000000006c7805 */ /* 0x000fe2000001ff00 */
        /* <DEDUP_REMOVED lines=10> */
[----:B------:R-:W-:Y:S02]  /*5060*/  CS2R R92, SRZ ;  /* 0x00000000005c7805 */ /* 0x000fe4000001ff00 */
[----:B------:R-:W-:Y:S02]  /*5070*/  CS2R R90, SRZ ;  /* 0x00000000005a7805 */ /* 0x000fe4000001ff00 */
[----:B------:R-:W-:Y:S02]  /*5080*/  CS2R R88, SRZ ;  /* 0x0000000000587805 */ /* 0x000fe4000001ff00 */
[----:B------:R-:W-:-:S13]  /*5090*/  ISETP.GE.AND P2, PT, R3, UR27, PT ;  /* 0x0000001b03007c0c */ /* 0x000fda000bf46270 */
[----:B------:R-:W-:Y:S05]  /*50a0*/  @!P2 BRA `(.L_x_1064) ;  /* 0x0000002c007ca947 */ /* 0x000fea0003800000 */
[----:B------:R-:W-:Y:S01]  /*50b0*/  IMAD.MOV.U32 R119, RZ, RZ, RZ ;  /* 0x000000ffff777224 */ /* 0x000fe200078e00ff */
[----:B------:R-:W-:Y:S01]  /*50c0*/  ULDC UR22, c[0x0][0x9e4] ;  /* 0x0002790000167ab9 */ /* 0x000fe20000000800 */
[----:B------:R-:W-:Y:S01]  /*50d0*/  ULDC UR23, c[0x0][0x9dc] ;  /* 0x0002770000177ab9 */ /* 0x000fe20000000800 */
[----:B------:R-:W-:Y:S01]  /*50e0*/  ULDC UR21, c[0x0][0x988] ;  /* 0x0002620000157ab9 */ /* 0x000fe20000000800 */
[----:B------:R-:W-:-:S05]  /*50f0*/  ULDC UR24, c[0x0][0x9e0] ;  /* 0x0002780000187ab9 */ /* 0x000fca0000000800 */
.L_x_1081:
        /* <DEDUP_REMOVED lines=9> */
.L_x_1066:
[----:B------:R-:W-:Y:S01]  /*5190*/  ULEA UR6, UR26, UR45, 0x3 ;  /* 0x0000002d1a067291 */ /* 0x000fe2000f8e183f */
[----:B------:R-:W-:-:S05]  /*51a0*/  IMAD.U32 R6, RZ, RZ, UR25 ;  /* 0x00000019ff067e24 */ /* 0x000fca000f8e00ff */
[----:B------:R-:W-:-:S04]  /*51b0*/  SHF.L.U32 R6, R6, 0x1f, RZ ;  /* 0x0000001f06067819 */ /* 0x000fc800000006ff */
[----:B------:R0:W1:Y:S01]  /*51c0*/  SYNCS.PHASECHK.TRANS64.TRYWAIT P2, [UR6+0x16830], R6 ;  /* 0x01683006ff0075a7 */ /* 0x0000620008040146 */
[----:B------:R-:W-:Y:S05]  /*51d0*/  @!P0 BRA `(.L_x_1067) ;  /* 0x0000000000048947 */ /* 0x000fea0003800000 */
[----:B------:R-:W-:Y:S01]  /*51e0*/  BPT.TRAP 0x1 ;  /* 0x000000040000795c */ /* 0x000fe20000300000 */
.L_x_1067:
[----:B-1----:R-:W-:Y:S05]  /*51f0*/  @P2 BRA `(.L_x_1065) ;  /* 0x0000000000082947 */ /* 0x002fea0003800000 */
[----:B------:R-:W1:Y:S02]  /*5200*/  SYNCS.PHASECHK.TRANS64.TRYWAIT P2, [UR6+0x16830], R6 ;  /* 0x01683006ff0075a7 */ /* 0x000e640008040146 */
[----:B-1----:R-:W-:Y:S05]  /*5210*/  @!P2 BRA `(.L_x_1068) ;  /* 0x0000010c0004a947 */ /* 0x002fea0003800000 */
.L_x_1065:
[----:B-1----:R-:W1:Y:S01]  /*5220*/  S2R R7, SR_TID.X ;  /* 0x0000000000077919 */ /* 0x002e620000002100 */
[----:B------:R-:W-:Y:S01]  /*5230*/  ULEA UR18, UR26, UR20, 0xa ;  /* 0x000000141a127291 */ /* 0x000fe2000f8e503f */
[----:B------:R-:W-:Y:S01]  /*5240*/  UMOV UR19, 0x40000040 ;  /* 0x4000004000137882 */ /* 0x000fe20000000000 */
[----:B------:R-:W-:Y:S02]  /*5250*/  UMOV UR7, 0x40000040 ;  /* 0x4000004000077882 */ /* 0x000fe40000000000 */
[----:B------:R-:W-:Y:S02]  /*5260*/  UIADD3 UR6, UR18, 0x2, URZ ;  /* 0x0000000212067890 */ /* 0x000fe4000fffe03f */
        /* <DEDUP_REMOVED lines=22> */
.L_x_1070:
[----:B------:R-:W-:Y:S01]  /*53d0*/  ULEA UR6, UR47, UR45, 0x3 ;  /* 0x0000002d2f067291 */ /* 0x000fe2000f8e183f */
[----:B------:R-:W-:-:S05]  /*53e0*/  IMAD.U32 R6, RZ, RZ, UR50 ;  /* 0x00000032ff067e24 */ /* 0x000fca000f8e00ff */
[----:B------:R-:W-:-:S04]  /*53f0*/  SHF.L.U32 R6, R6, 0x1f, RZ ;  /* 0x0000001f06067819 */ /* 0x000fc800000006ff */
[----:B------:R0:W1:Y:S01]  /*5400*/  SYNCS.PHASECHK.TRANS64.TRYWAIT P2, [UR6+0x16850], R6 ;  /* 0x01685006ff0075a7 */ /* 0x0000620008040146 */
[----:B------:R-:W-:Y:S05]  /*5410*/  @!P0 BRA `(.L_x_1071) ;  /* 0x0000000000048947 */ /* 0x000fea0003800000 */
[----:B------:R-:W-:Y:S01]  /*5420*/  BPT.TRAP 0x1 ;  /* 0x000000040000795c */ /* 0x000fe20000300000 */
.L_x_1071:
[----:B-1----:R-:W-:Y:S05]  /*5430*/  @P2 BRA `(.L_x_1069) ;  /* 0x0000000000082947 */ /* 0x002fea0003800000 */
[----:B------:R-:W1:Y:S02]  /*5440*/  SYNCS.PHASECHK.TRANS64.TRYWAIT P2, [UR6+0x16850], R6 ;  /* 0x01685006ff0075a7 */ /* 0x000e640008040146 */
[----:B-1----:R-:W-:Y:S05]  /*5450*/  @!P2 BRA `(.L_x_1072) ;  /* 0x00000108008ca947 */ /* 0x002fea0003800000 */
.L_x_1069:
[----:B------:R-:W-:Y:S01]  /*5460*/  UIADD3 UR6, UR45, 0x400, URZ ;  /* 0x000004002d067890 */ /* 0x000fe2000fffe03f */
[----:B------:R-:W-:Y:S01]  /*5470*/  WARPGROUP.ARRIVE ;  /* 0x00000000000079c5 */ /* 0x000fe20000000000 */
[----:B------:R-:W-:-:S05]  /*5480*/  UMOV UR7, 0x40000040 ;  /* 0x4000004000077882 */ /* 0x000fca0000000000 */
[----:B------:R-:W2:Y:S01]  /*5490*/  S2R R9, SR_TID.X ;  /* 0x0000000000097919 */ /* 0x000ea20000002100 */
[----:B------:R-:W-:Y:S01]  /*54a0*/  USHF.R.U32.HI UR6, URZ, 0x4, UR6 ;  /* 0x000000043f067899 */ /* 0x000fe20008011606 */
[----:B------:R-:W-:Y:S01]  /*54b0*/  PLOP3.LUT P2, PT, PT, PT, UP0, 0x80, 0x0 ;  /* 0x000000000000781c */ /* 0x000fe20003f4f008 */
[----:B------:R-:W-:Y:S01]  /*54c0*/  VIADD R14, R17, UR39 ;  /* 0x00000027110e7c36 */ /* 0x000fe20008000000 */
[----:B------:R-:W-:Y:S01]  /*54d0*/  PLOP3.LUT P3, PT, PT, PT, UP0, 0x80, 0x0 ;  /* 0x000000000000781c */ /* 0x000fe20003f6f008 */
[----:B------:R-:W-:Y:S01]  /*54e0*/  ULOP3.LUT UR6, UR6, 0x3fff, URZ, 0xc0, !UPT ;  /* 0x00003fff06067892 */ /* 0x000fe2000f8ec03f */
[----:B-1----:R-:W-:-:S03]  /*54f0*/  IMAD.U32 R7, RZ, RZ, UR26 ;  /* 0x0000001aff077e24 */ /* 0x002fc6000f8e00ff */
[----:B------:R-:W-:Y:S02]  /*5500*/  ULEA UR10, UR47, UR6, 0xa ;  /* 0x000000062f0a7291 */ /* 0x000fe4000f8e503f */
[----:B------:R-:W-:-:S05]  /*5510*/  @!P1 LEA R7, R7, UR45, 0x3 ;  /* 0x0000002d07079c11 */ /* 0x000fca000f8e18ff */
[----:B------:R-:W-:Y:S01]  /*5520*/  UMOV UR6, UR10 ;  /* 0x0000000a00067c82 */ /* 0x000fe20008000000 */
[----:B------:R-:W-:Y:S01]  /*5530*/  @!P1 VIADD R7, R7, 0x16840 ;  /* 0x0001684007079836 */ /* 0x000fe20000000000 */
[----:B------:R-:W-:Y:S01]  /*5540*/  HGMMA.64x64x16.F32.BF16 R88, R148, gdesc[UR4].tnspB, R88, gsb0 ;  /* 0x40e0000494587df0 */ /* 0x000fe20008001858 */
[----:B------:R-:W-:Y:S01]  /*5550*/  UIADD3 UR6, UR10, 0x80, URZ ;  /* 0x000000800a067890 */ /* 0x000fe2000fffe03f */
[----:B------:R-:W-:Y:S02]  /*5560*/  UMOV UR7, 0x40000040 ;  /* 0x4000004000077882 */ /* 0x000fe40000000000 */
[----:B------:R-:W-:Y:S02]  /*5570*/  @!P1 PRMT R7, RZ, 0x654, R7 ;  /* 0x00000654ff079816 */ /* 0x000fe40000000007 */
[----:B--2---:R-:W-:Y:S01]  /*5580*/  SHF.R.U32.HI R8, RZ, 0x7, R9 ;  /* 0x00000007ff087819 */ /* 0x004fe20000011609 */
        /* <DEDUP_REMOVED lines=33> */
[----:B------:R-:W-:Y:S02]  /*57a0*/  @UP0 ULDC UR6, c[0x0][0x44c] ;  /* 0x0001130000060ab9 */ /* 0x000fe40000000800 */
[----:B0-----:R-:W-:Y:S01]  /*57b0*/  @P2 IMAD.HI.U32 R6, R14, UR6, RZ ;  /* 0x000000060e062c27 */ /* 0x001fe2000f8e00ff */
[----:B------:R-:W-:Y:S01]  /*57c0*/  @UP0 ULDC UR6, c[0x0][0x450] ;  /* 0x0001140000060ab9 */ /* 0x000fe20000000800 */
[----:B------:R-:W-:Y:S02]  /*57d0*/  ISETP.GE.U32.AND P2, PT, R9, 0x180, PT ;  /* 0x000001800900780c */ /* 0x000fe40003f46070 */
[----:B------:R-:W-:Y:S01]  /*57e0*/  IMAD.SHL.U32 R9, R3, 0x80, RZ ;  /* 0x0000008003097824 */ /* 0x000fe200078e00ff */
[----:B------:R-:W-:Y:S01]  /*57f0*/  @P3 SHF.R.U32.HI R14, RZ, UR6, R6 ;  /* 0x00000006ff0e3c19 */ /* 0x000fe20008011606 */
[----:B------:R-:W-:Y:S01]  /*5800*/  VIADD R6, R8, 0x9 ;  /* 0x0000000908067836 */ /* 0x000fe20000000000 */
[----:B------:R-:W-:Y:S01]  /*5810*/  ULOP3.LUT UR6, URZ, UR23, URZ, 0x33, !UPT ;  /* 0x000000173f067292 */ /* 0x000fe2000f8e333f */
[----:B------:R-:W-:-:S02]  /*5820*/  IMAD.U32 R8, RZ, RZ, UR46 ;  /* 0x0000002eff087e24 */ /* 0x000fc4000f8e00ff */
[----:B------:R-:W0:Y:S01]  /*5830*/  SHFL.IDX PT, R11, R14, RZ, 0x1c1f ;  /* 0x001c1fff0e0b7589 */ /* 0x000e2200000e0000 */
[----:B------:R-:W-:Y:S02]  /*5840*/  SEL R6, R6, 0x9, !P2 ;  /* 0x0000000906067807 */ /* 0x000fe40005000000 */
[----:B------:R-:W-:Y:S01]  /*5850*/  PLOP3.LUT P2, PT, PT, PT, UP1, 0x40, 0x0 ;  /* 0x000000000000781c */ /* 0x000fe20003f4e818 */
[----:B------:R-:W-:Y:S02]  /*5860*/  WARPGROUP.DEPBAR.LE gsb0, 0x0 ;  /* 0x00008000000079c5 */ /* 0x000fe40000010000 */
[----:B------:R1:W-:Y:S06]  /*5870*/  BAR.ARV R6, 0x100 ;  /* 0x000400060000751d */ /* 0x0003ec0000002000 */
[----:B------:R2:W-:Y:S02]  /*5880*/  @!P1 SYNCS.ARRIVE.TRANS64.RED.A1T0 RZ, [R7+URZ], RZ ;  /* 0x000000ff07ff99a7 */ /* 0x0005e4000810043f */
[----:B--2---:R-:W-:-:S04]  /*5890*/  IADD3 R7, -R16, 0x1, -R9 ;  /* 0x0000000110077810 */ /* 0x004fc80007ffe909 */
[----:B------:R-:W-:-:S05]  /*58a0*/  IADD3 R7, -R8, UR40, R7 ;  /* 0x0000002808077c10 */ /* 0x000fca000fffe107 */
[C---:B------:R-:W-:Y:S02]  /*58b0*/  VIADD R13, R7.reuse, UR24 ;  /* 0x00000018070d7c36 */ /* 0x040fe40008000000 */
[----:B------:R-:W-:Y:S02]  /*58c0*/  VIADD R12, R7, UR6 ;  /* 0x00000006070c7c36 */ /* 0x000fe40008000000 */
[--C-:B0-----:R-:W-:Y:S02]  /*58d0*/  IMAD.IADD R10, R13, 0x1, R11.reuse ;  /* 0x000000010d0a7824 */ /* 0x101fe400078e020b */
[----:B------:R-:W-:Y:S01]  /*58e0*/  IMAD.IADD R8, R12, 0x1, R11 ;  /* 0x000000010c087824 */ /* 0x000fe200078e020b */
[----:B-1----:R-:W-:Y:S06]  /*58f0*/  @P2 BRA `(.L_x_1073) ;  /* 0x00000000005c2947 */ /* 0x002fec0003800000 */
[----:B------:R-:W-:Y:S01]  /*5900*/  IMAD.U32 R6, RZ, RZ, UR46 ;  /* 0x0000002eff067e24 */ /* 0x000fe2000f8e00ff */
[----:B------:R-:W-:Y:S04]  /*5910*/  BSSY B0, `(.L_x_1074) ;  /* 0x0000011000007945 */ /* 0x000fe80003800000 */
[----:B------:R-:W-:-:S04]  /*5920*/  IADD3 R11, -R6, UR40, R11 ;  /* 0x00000028060b7c10 */ /* 0x000fc8000fffe10b */
        /* <DEDUP_REMOVED lines=10> */
.L_x_1075:
[----:B------:R-:W-:-:S05]  /*59d0*/  IMAD.U32 R20, RZ, RZ, UR22 ;  /* 0x00000016ff147e24 */ /* 0x000fca000f8e00ff */
[----:B------:R-:W-:-:S13]  /*59e0*/  ISETP.NE.AND P2, PT, R20, 0x1, PT ;  /* 0x000000011400780c */ /* 0x000fda0003f45270 */
[----:B------:R-:W0:Y:S02]  /*59f0*/  @P2 LDC.64 R6, c[0x0][0x9e8] ;  /* 0x00027a00ff062b82 */ /* 0x000e240000000a00 */
[----:B0-----:R-:W-:-:S05]  /*5a00*/  @P2 IMAD.HI.U32 R6, R11, R6, RZ ;  /* 0x000000060b062227 */ /* 0x001fca00078e00ff */
[----:B------:R-:W-:-:S07]  /*5a10*/  @P2 SHF.R.U32.HI R11, RZ, R7, R6 ;  /* 0x00000007ff0b2219 */ /* 0x000fce0000011606 */
.L_x_1076:
[----:B------:R-:W-:Y:S05]  /*5a20*/  BSYNC B0 ;  /* 0x0000000000007941 */ /* 0x000fea0003800000 */
.L_x_1074:
[----:B------:R-:W-:-:S04]  /*5a30*/  IMAD R11, R11, R20, -R9 ;  /* 0x000000140b0b7224 */ /* 0x000fc800078e0a09 */
[----:B------:R-:W-:-:S05]  /*5a40*/  IMAD.IADD R11, R11, 0x1, -R16 ;  /* 0x000000010b0b7824 */ /* 0x000fca00078e0a10 */
[----:B------:R-:W-:Y:S02]  /*5a50*/  VIADDMNMX R10, R11, R20, R10, PT ;  /* 0x000000140b0a7246 */ /* 0x000fe4000380010a */
[----:B------:R-:W-:-:S07]  /*5a60*/  VIMNMX R8, R8, R11, !PT ;  /* 0x0000000b08087248 */ /* 0x000fce0007fe0100 */
.L_x_1073:
        /* <DEDUP_REMOVED lines=115> */
.L_x_1079:
[----:B------:R-:W-:-:S05]  /*61a0*/  IMAD.U32 R10, RZ, RZ, UR22 ;  /* 0x00000016ff0a7e24 */ /* 0x000fca000f8e00ff */
[----:B------:R-:W-:-:S13]  /*61b0*/  ISETP.NE.AND P3, PT, R10, 0x1, PT ;  /* 0x000000010a00780c */ /* 0x000fda0003f65270 */
[----:B------:R-:W0:Y:S02]  /*61c0*/  @P3 LDC.64 R6, c[0x0][0x9e8] ;  /* 0x00027a00ff063b82 */ /* 0x000e240000000a00 */
[----:B0-----:R-:W-:-:S05]  /*61d0*/  @P3 IMAD.HI.U32 R6, R8, R6, RZ ;  /* 0x0000000608063227 */ /* 0x001fca00078e00ff */
[----:B------:R-:W-:-:S07]  /*61e0*/  @P3 SHF.R.U32.HI R8, RZ, R7, R6 ;  /* 0x00000007ff083219 */ /* 0x000fce0000011606 */
.L_x_1080:
[----:B------:R-:W-:Y:S05]  /*61f0*/  BSYNC B0 ;  /* 0x0000000000007941 */ /* 0x000fea0003800000 */
.L_x_1078:
[----:B------:R-:W-:-:S04]  /*6200*/  IMAD R9, R8, R10, -R9 ;  /* 0x0000000a08097224 */ /* 0x000fc800078e0a09 */
[----:B------:R-:W-:-:S05]  /*6210*/  IMAD.IADD R9, R9, 0x1, -R16 ;  /* 0x0000000109097824 */ /* 0x000fca00078e0a10 */
[----:B------:R-:W-:Y:S02]  /*6220*/  VIADDMNMX R13, R9, R10, R13, PT ;  /* 0x0000000a090d7246 */ /* 0x000fe4000380010d */
[----:B------:R-:W-:-:S07]  /*6230*/  VIMNMX R12, R12, R9, !PT ;  /* 0x000000090c0c7248 */ /* 0x000fce0007fe0100 */
.L_x_1077:
[----:B------:R-:W-:Y:S01]  /*6240*/  FMNMX.FTZ R6, R11, R2, !PT ;  /* 0x000000020b067209 */ /* 0x000fe20007810000 */
[----:B------:R-:W-:Y:S01]  /*6250*/  UMOV UR50, UR25 ;  /* 0x0000001900327c82 */ /* 0x000fe20008000000 */
[----:B------:R-:W-:Y:S02]  /*6260*/  ISETP.GT.AND P5, PT, R12, 0x8, P2 ;  /* 0x000000080c00780c */ /* 0x000fe400017a4270 */
[----:B------:R-:W-:Y:S02]  /*6270*/  FMNMX.FTZ R7, R25, R6, !PT ;  /* 0x0000000619077209 */ /* 0x000fe40007810000 */
[----:B------:R-:W-:Y:S02]  /*6280*/  ISETP.LT.OR P5, PT, R13, 0x9, P5 ;  /* 0x000000090d00780c */ /* 0x000fe40002fa1670 */
[----:B------:R-:W-:Y:S02]  /*6290*/  FMNMX.FTZ R6, R28, R7, !PT ;  /* 0x000000071c067209 */ /* 0x000fe40007810000 */
[----:B------:R-:W-:-:S02]  /*62a0*/  FSEL R30, R30, -INF , !P5 ;  /* 0xff8000001e1e7808 */ /* 0x000fc40006800000 */
[----:B------:R-:W-:Y:S02]  /*62b0*/  FMNMX.FTZ R7, R29, R6, !PT ;  /* 0x000000061d077209 */ /* 0x000fe40007810000 */
        /* <DEDUP_REMOVED lines=12> */
[----:B------:R-:W-:Y:S02]  /*6380*/  ISETP.GT.AND P5, PT, R12, RZ, P2 ;  /* 0x000000ff0c00720c */ /* 0x000fe400017a4270 */
        /* <DEDUP_REMOVED lines=13> */
[----:B------:R-:W-:Y:S02]  /*6460*/  FMNMX.FTZ R10, R15, R0, !PT ;  /* 0x000000000f0a7209 */ /* 0x000fe40007810000 */
[----:B------:R-:W-:Y:S02]  /*6470*/  FMNMX.FTZ R7, R57, R6, !PT ;  /* 0x0000000639077209 */ /* 0x000fe40007810000 */
[----:B------:R-:W-:-:S02]  /*6480*/  ISETP.GT.AND P4, PT, R12, 0x10, P2 ;  /* 0x000000100c00780c */ /* 0x000fc40001784270 */
[----:B------:R-:W-:Y:S02]  /*6490*/  FMNMX.FTZ R6, R60, R7, !PT ;  /* 0x000000073c067209 */ /* 0x000fe40007810000 */
[----:B------:R-:W-:Y:S02]  /*64a0*/  ISETP.LT.OR P3, PT, R13, 0xa, P3 ;  /* 0x0000000a0d00780c */ /* 0x000fe40001f61670 */
[----:B------:R-:W-:Y:S02]  /*64b0*/  FMNMX.FTZ R7, R61, R6, !PT ;  /* 0x000000063d077209 */ /* 0x000fe40007810000 */
[----:B------:R-:W-:Y:S02]  /*64c0*/  FMNMX.FTZ R21, R27, R10, !PT ;  /* 0x0000000a1b157209 */ /* 0x000fe40007810000 */
[----:B------:R-:W-:Y:S02]  /*64d0*/  FMNMX.FTZ R6, R64, R7, !PT ;  /* 0x0000000740067209 */ /* 0x000fe40007810000 */
[----:B------:R-:W-:-:S02]  /*64e0*/  ISETP.LT.OR P4, PT, R13, 0x11, P4 ;  /* 0x000000110d00780c */ /* 0x000fc40002781670 */
[----:B------:R-:W-:Y:S02]  /*64f0*/  FMNMX.FTZ R7, R65, R6, !PT ;  /* 0x0000000641077209 */ /* 0x000fe40007810000 */
[----:B------:R-:W-:Y:S02]  /*6500*/  FSEL R31, R31, -INF , !P3 ;  /* 0xff8000001f1f7808 */ /* 0x000fe40005800000 */
[----:B------:R-:W-:Y:S02]  /*6510*/  FMNMX.FTZ R6, R68, R7, !PT ;  /* 0x0000000744067209 */ /* 0x000fe40007810000 */
[----:B------:R-:W-:Y:S02]  /*6520*/  FMNMX.FTZ R10, R30, R21, !PT ;  /* 0x000000151e0a7209 */ /* 0x000fe40007810000 */
        /* <DEDUP_REMOVED lines=17> */
[C---:B------:R-:W-:Y:S02]  /*6640*/  ISETP.GT.AND P3, PT, R12.reuse, 0x21, P2 ;  /* 0x000000210c00780c */ /* 0x040fe40001764270 */
[----:B------:R-:W-:Y:S01]  /*6650*/  FSEL R39, R39, -INF , !P4 ;  /* 0xff80000027277808 */ /* 0x000fe20006000000 */
[----:B------:R-:W0:Y:S01]  /*6660*/  SHFL.BFLY PT, R6, R7, 0x2, 0x1f ;  /* 0x0c401f0007067f89 */ /* 0x000e2200000e0000 */
[----:B------:R-:W-:-:S02]  /*6670*/  ISETP.GT.AND P4, PT, R12, 0x28, P2 ;  /* 0x000000280c00780c */ /* 0x000fc40001784270 */
[C---:B------:R-:W-:Y:S02]  /*6680*/  ISETP.LT.OR P3, PT, R13.reuse, 0x22, P3 ;  /* 0x000000220d00780c */ /* 0x040fe40001f61670 */
[----:B------:R-:W-:Y:S02]  /*6690*/  ISETP.LT.OR P4, PT, R13, 0x29, P4 ;  /* 0x000000290d00780c */ /* 0x000fe40002781670 */
[----:B------:R-:W-:Y:S02]  /*66a0*/  FSEL R43, R43, -INF , !P3 ;  /* 0xff8000002b2b7808 */ /* 0x000fe40005800000 */
[----:B------:R-:W-:Y:S02]  /*66b0*/  ISETP.GT.AND P3, PT, R12, 0x29, P2 ;  /* 0x000000290c00780c */ /* 0x000fe40001764270 */
[----:B------:R-:W-:Y:S02]  /*66c0*/  FSEL R46, R46, -INF , !P4 ;  /* 0xff8000002e2e7808 */ /* 0x000fe40006000000 */
[----:B------:R-:W-:-:S02]  /*66d0*/  ISETP.GT.AND P4, PT, R12, 0x30, P2 ;  /* 0x000000300c00780c */ /* 0x000fc40001784270 */
[----:B------:R-:W-:Y:S02]  /*66e0*/  ISETP.LT.OR P5, PT, R13, 0x2a, P3 ;  /* 0x0000002a0d00780c */ /* 0x000fe40001fa1670 */
[C---:B------:R-:W-:Y:S02]  /*66f0*/  ISETP.GT.AND P3, PT, R12.reuse, 0x31, P2 ;  /* 0x000000310c00780c */ /* 0x040fe40001764270 */
[----:B------:R-:W-:Y:S02]  /*6700*/  FSEL R47, R47, -INF , !P5 ;  /* 0xff8000002f2f7808 */ /* 0x000fe40006800000 */
[----:B------:R-:W-:Y:S02]  /*6710*/  ISETP.LT.OR P4, PT, R13, 0x31, P4 ;  /* 0x000000310d00780c */ /* 0x000fe40002781670 */
[----:B------:R-:W-:Y:S02]  /*6720*/  ISETP.GT.AND P5, PT, R12, 0x38, P2 ;  /* 0x000000380c00780c */ /* 0x000fe400017a4270 */
[----:B0-----:R-:W-:-:S02]  /*6730*/  FMNMX.FTZ R8, R7, R6, !PT ;  /* 0x0000000607087209 */ /* 0x001fc40007810000 */
[----:B------:R-:W-:Y:S02]  /*6740*/  ISETP.LT.OR P3, PT, R13, 0x32, P3 ;  /* 0x000000320d00780c */ /* 0x000fe40001f61670 */
[----:B------:R-:W-:Y:S01]  /*6750*/  FSEL R50, R50, -INF , !P4 ;  /* 0xff80000032327808 */ /* 0x000fe20006000000 */
[----:B------:R-:W0:Y:S01]  /*6760*/  SHFL.BFLY PT, R9, R8, 0x1, 0x1f ;  /* 0x0c201f0008097f89 */ /* 0x000e2200000e0000 */
[C---:B------:R-:W-:Y:S02]  /*6770*/  ISETP.GT.AND P4, PT, R12.reuse, 0x39, P2 ;  /* 0x000000390c00780c */ /* 0x040fe40001784270 */
[----:B------:R-:W-:Y:S02]  /*6780*/  FSEL R51, R51, -INF , !P3 ;  /* 0xff80000033337808 */ /* 0x000fe40005800000 */
[----:B------:R-:W-:Y:S02]  /*6790*/  ISETP.LT.OR P5, PT, R13, 0x39, P5 ;  /* 0x000000390d00780c */ /* 0x000fe40002fa1670 */
[----:B------:R-:W-:-:S02]  /*67a0*/  ISETP.GT.AND P3, PT, R12, 0x40, P2 ;  /* 0x000000400c00780c */ /* 0x000fc40001764270 */
[----:B------:R-:W-:Y:S02]  /*67b0*/  ISETP.LT.OR P4, PT, R13, 0x3a, P4 ;  /* 0x0000003a0d00780c */ /* 0x000fe40002781670 */
[----:B------:R-:W-:Y:S02]  /*67c0*/  FSEL R54, R54, -INF , !P5 ;  /* 0xff80000036367808 */ /* 0x000fe40006800000 */
[C---:B------:R-:W-:Y:S02]  /*67d0*/  ISETP.GT.AND P5, PT, R12.reuse, 0x41, P2 ;  /* 0x000000410c00780c */ /* 0x040fe400017a4270 */
[----:B------:R-:W-:Y:S02]  /*67e0*/  FSEL R55, R55, -INF , !P4 ;  /* 0xff80000037377808 */ /* 0x000fe40006000000 */
[----:B------:R-:W-:Y:S02]  /*67f0*/  ISETP.LT.OR P3, PT, R13, 0x41, P3 ;  /* 0x000000410d00780c */ /* 0x000fe40001f61670 */
[----:B------:R-:W-:-:S02]  /*6800*/  ISETP.GT.AND P4, PT, R12, 0x48, P2 ;  /* 0x000000480c00780c */ /* 0x000fc40001784270 */
[----:B------:R-:W-:Y:S02]  /*6810*/  ISETP.LT.OR P5, PT, R13, 0x42, P5 ;  /* 0x000000420d00780c */ /* 0x000fe40002fa1670 */
[----:B------:R-:W-:Y:S02]  /*6820*/  FSEL R58, R58, -INF , !P3 ;  /* 0xff8000003a3a7808 */ /* 0x000fe40005800000 */
[----:B0-----:R-:W-:Y:S02]  /*6830*/  FMNMX.FTZ R6, R8, R9, !PT ;  /* 0x0000000908067209 */ /* 0x001fe40007810000 */
[----:B------:R-:W-:Y:S02]  /*6840*/  ISETP.GT.AND P3, PT, R12, 0x49, P2 ;  /* 0x000000490c00780c */ /* 0x000fe40001764270 */
[C---:B------:R-:W-:Y:S01]  /*6850*/  FSETP.NEU.FTZ.AND P6, PT, R6.reuse, -INF , PT ;  /* 0xff8000000600780b */ /* 0x040fe20003fdd000 */
[----:B------:R-:W-:Y:S01]  /*6860*/  FMUL.FTZ R9, R6, UR21 ;  /* 0x0000001506097c20 */ /* 0x000fe20008410000 */
[----:B------:R-:W-:-:S02]  /*6870*/  FSEL R59, R59, -INF , !P5 ;  /* 0xff8000003b3b7808 */ /* 0x000fc40006800000 */
[----:B------:R-:W-:Y:S02]  /*6880*/  ISETP.LT.OR P4, PT, R13, 0x49, P4 ;  /* 0x000000490d00780c */ /* 0x000fe40002781670 */
[----:B------:R-:W-:Y:S02]  /*6890*/  FSEL R8, R9, RZ, P6 ;  /* 0x000000ff09087208 */ /* 0x000fe40003000000 */
[----:B------:R-:W-:Y:S02]  /*68a0*/  ISETP.GT.AND P5, PT, R12, 0x50, P2 ;  /* 0x000000500c00780c */ /* 0x000fe400017a4270 */
[----:B------:R-:W-:Y:S01]  /*68b0*/  ISETP.LT.OR P3, PT, R13, 0x4a, P3 ;  /* 0x0000004a0d00780c */ /* 0x000fe20001f61670 */
[--C-:B------:R-:W-:Y:S01]  /*68c0*/  FFMA.FTZ R7, R25, UR21, -R8.reuse ;  /* 0x0000001519077c23 */ /* 0x100fe20008010808 */
[----:B------:R-:W-:Y:S01]  /*68d0*/  FMNMX.FTZ R25, R35, R10, !PT ;  /* 0x0000000a23197209 */ /* 0x000fe20007810000 */
[--C-:B------:R-:W-:Y:S01]  /*68e0*/  FFMA.FTZ R9, R29, UR21, -R8.reuse ;  /* 0x000000151d097c23 */ /* 0x100fe20008010808 */
[--C-:B------:R-:W-:Y:S01]  /*68f0*/  FFMA.FTZ R148, R11, UR21, -R8.reuse ;  /* 0x000000150b947c23 */ /* 0x100fe20008010808 */
[--C-:B------:R-:W-:Y:S01]  /*6900*/  FFMA.FTZ R11, R33, UR21, -R8.reuse ;  /* 0x00000015210b7c23 */ /* 0x100fe20008010808 */
[----:B------:R-:W-:Y:S01]  /*6910*/  FMNMX.FTZ R10, R38, R25, !PT ;  /* 0x00000019260a7209 */ /* 0x000fe20007810000 */
[--C-:B------:R-:W-:Y:S01]  /*6920*/  FFMA.FTZ R21, R37, UR21, -R8.reuse ;  /* 0x0000001525157c23 */ /* 0x100fe20008010808 */
[----:B------:R-:W-:Y:S01]  /*6930*/  FSEL R62, R62, -INF , !P4 ;  /* 0xff8000003e3e7808 */ /* 0x000fe20006000000 */
[--C-:B------:R-:W-:Y:S01]  /*6940*/  FFMA.FTZ R150, R28, UR21, -R8.reuse ;  /* 0x000000151c967c23 */ /* 0x100fe20008010808 */
[----:B------:R-:W-:Y:S01]  /*6950*/  FMNMX.FTZ R25, R39, R10, !PT ;  /* 0x0000000a27197209 */ /* 0x000fe20007810000 */
[--C-:B------:R-:W-:Y:S01]  /*6960*/  FFMA.FTZ R144, R32, UR21, -R8.reuse ;  /* 0x0000001520907c23 */ /* 0x100fe20008010808 */
[----:B------:R-:W-:Y:S01]  /*6970*/  ISETP.GT.AND P4, PT, R12, 0x51, P2 ;  /* 0x000000510c00780c */ /* 0x000fe20001784270 */
[--C-:B------:R-:W-:Y:S01]  /*6980*/  FFMA.FTZ R146, R36, UR21, -R8.reuse ;  /* 0x0000001524927c23 */ /* 0x100fe20008010808 */
[----:B------:R-:W-:Y:S01]  /*6990*/  FMNMX.FTZ R10, R42, R25, !PT ;  /* 0x000000192a0a7209 */ /* 0x000fe20007810000 */
[--C-:B------:R-:W-:Y:S01]  /*69a0*/  FFMA.FTZ R25, R41, UR21, -R8.reuse ;  /* 0x0000001529197c23 */ /* 0x100fe20008010808 */
[----:B------:R-:W-:Y:S01]  /*69b0*/  FSEL R63, R63, -INF , !P3 ;  /* 0xff8000003f3f7808 */ /* 0x000fe20005800000 */
[--C-:B------:R-:W-:Y:S01]  /*69c0*/  FFMA.FTZ R140, R40, UR21, -R8.reuse ;  /* 0x00000015288c7c23 */ /* 0x100fe20008010808 */
[----:B------:R-:W-:Y:S01]  /*69d0*/  FMNMX.FTZ R29, R43, R10, !PT ;  /* 0x0000000a2b1d7209 */ /* 0x000fe20007810000 */
[--C-:B------:R-:W-:Y:S01]  /*69e0*/  FFMA.FTZ R142, R44, UR21, -R8.reuse ;  /* 0x000000152c8e7c23 */ /* 0x100fe20008010808 */
[----:B------:R-:W-:Y:S01]  /*69f0*/  ISETP.LT.OR P5, PT, R13, 0x51, P5 ;  /* 0x000000510d00780c */ /* 0x000fe20002fa1670 */
[--C-:B------:R-:W-:Y:S01]  /*6a00*/  FFMA.FTZ R136, R48, UR21, -R8.reuse ;  /* 0x0000001530887c23 */ /* 0x100fe20008010808 */
[----:B------:R-:W-:Y:S01]  /*6a10*/  FMNMX.FTZ R10, R46, R29, !PT ;  /* 0x0000001d2e0a7209 */ /* 0x000fe20007810000 */
[--C-:B------:R-:W-:Y:S01]  /*6a20*/  FFMA.FTZ R138, R52, UR21, -R8.reuse ;  /* 0x00000015348a7c23 */ /* 0x100fe20008010808 */
[----:B------:R-:W-:Y:S01]  /*6a30*/  ISETP.GT.AND P3, PT, R12, 0x58, P2 ;  /* 0x000000580c00780c */ /* 0x000fe20001764270 */
[--C-:B------:R-:W-:Y:S01]  /*6a40*/  FFMA.FTZ R132, R56, UR21, -R8.reuse ;  /* 0x0000001538847c23 */ /* 0x100fe20008010808 */
[----:B------:R-:W-:Y:S01]  /*6a50*/  FMNMX.FTZ R29, R47, R10, !PT ;  /* 0x0000000a2f1d7209 */ /* 0x000fe20007810000 */
[--C-:B------:R-:W-:Y:S01]  /*6a60*/  FFMA.FTZ R134, R60, UR21, -R8.reuse ;  /* 0x000000153c867c23 */ /* 0x100fe20008010808 */
[----:B------:R-:W-:Y:S01]  /*6a70*/  ISETP.LT.OR P4, PT, R13, 0x52, P4 ;  /* 0x000000520d00780c */ /* 0x000fe20002781670 */
        /* <DEDUP_REMOVED lines=16> */
[----:B------:R-:W-:Y:S01]  /*6b80*/  MUFU.EX2 R148, R148 ;  /* 0x0000009400947308 */ /* 0x000fe20000000800 */
[----:B------:R-:W-:Y:S01]  /*6b90*/  FMNMX.FTZ R10, R58, R33, !PT ;  /* 0x000000213a0a7209 */ /* 0x000fe20007810000 */
[--C-:B------:R-:W-:Y:S01]  /*6ba0*/  FFMA.FTZ R33, R49, UR21, -R8.reuse ;  /* 0x0000001531217c23 */ /* 0x100fe20008010808 */
[----:B------:R-:W-:Y:S01]  /*6bb0*/  ISETP.GT.AND P4, PT, R12, 0x60, P2 ;  /* 0x000000600c00780c */ /* 0x000fe20001784270 */
[----:B------:R-:W-:Y:S01]  /*6bc0*/  FFMA.FTZ R49, R69, UR21, -R8 ;  /* 0x0000001545317c23 */ /* 0x000fe20008010808 */
[----:B------:R-:W-:-:S02]  /*6bd0*/  FMNMX.FTZ R37, R59, R10, !PT ;  /* 0x0000000a3b257209 */ /* 0x000fc40007810000 */
[----:B------:R-:W-:Y:S01]  /*6be0*/  ISETP.LT.OR P5, PT, R13, 0x5a, P5 ;  /* 0x0000005a0d00780c */ /* 0x000fe20002fa1670 */
[----:B------:R-:W-:Y:S01]  /*6bf0*/  MUFU.EX2 R7, R7 ;  /* 0x0000000700077308 */ /* 0x000fe20000000800 */
[----:B------:R-:W-:Y:S02]  /*6c00*/  FMNMX.FTZ R10, R62, R37, !PT ;  /* 0x000000253e0a7209 */ /* 0x000fe40007810000 */
[----:B------:R-:W-:Y:S02]  /*6c10*/  FSEL R70, R70, -INF , !P3 ;  /* 0xff80000046467808 */ /* 0x000fe40005800000 */
[----:B------:R-:W-:Y:S02]  /*6c20*/  FMNMX.FTZ R37, R63, R10, !PT ;  /* 0x0000000a3f257209 */ /* 0x000fe40007810000 */
[----:B------:R-:W-:Y:S01]  /*6c30*/  ISETP.GT.AND P3, PT, R12, 0x61, P2 ;  /* 0x000000610c00780c */ /* 0x000fe20001764270 */
[----:B------:R-:W-:Y:S01]  /*6c40*/  MUFU.EX2 R150, R150 ;  /* 0x0000009600967308 */ /* 0x000fe20000000800 */
[----:B------:R-:W-:Y:S01]  /*6c50*/  FMNMX.FTZ R10, R66, R37, !PT ;  /* 0x00000025420a7209 */ /* 0x000fe20007810000 */
[--C-:B------:R-:W-:Y:S01]  /*6c60*/  FFMA.FTZ R37, R53, UR21, -R8.reuse ;  /* 0x0000001535257c23 */ /* 0x100fe20008010808 */
[----:B------:R-:W-:Y:S01]  /*6c70*/  FSEL R71, R71, -INF , !P5 ;  /* 0xff80000047477808 */ /* 0x000fe20006800000 */
[----:B------:R-:W-:Y:S01]  /*6c80*/  FFMA.FTZ R53, R73, UR21, -R8 ;  /* 0x0000001549357c23 */ /* 0x000fe20008010808 */
[----:B------:R-:W-:-:S02]  /*6c90*/  FMNMX.FTZ R41, R67, R10, !PT ;  /* 0x0000000a43297209 */ /* 0x000fc40007810000 */
[C---:B------:R-:W-:Y:S01]  /*6ca0*/  ISETP.LT.OR P4, PT, R13.reuse, 0x61, P4 ;  /* 0x000000610d00780c */ /* 0x040fe20002781670 */
        /* <DEDUP_REMOVED lines=11> */
[----:B------:R-:W-:Y:S01]  /*6d60*/  FMNMX.FTZ R10, R74, R41, !PT ;  /* 0x000000294a0a7209 */ /* 0x000fe20007810000 */
[----:B------:R-:W-:Y:S01]  /*6d70*/  FFMA.FTZ R41, R57, UR21, -R8 ;  /* 0x0000001539297c23 */ /* 0x000fe20008010808 */
[----:B------:R-:W-:Y:S02]  /*6d80*/  ISETP.GT.AND P3, PT, R12, 0x70, P2 ;  /* 0x000000700c00780c */ /* 0x000fe40001764270 */
[----:B------:R-:W-:-:S02]  /*6d90*/  ISETP.LT.OR P4, PT, R13, 0x6a, P4 ;  /* 0x0000006a0d00780c */ /* 0x000fc40002781670 */
[----:B------:R-:W-:Y:S01]  /*6da0*/  FSEL R78, R78, -INF , !P5 ;  /* 0xff8000004e4e7808 */ /* 0x000fe20006800000 */
[----:B------:R-:W-:Y:S01]  /*6db0*/  MUFU.EX2 R146, R146 ;  /* 0x0000009200927308 */ /* 0x000fe20000000800 */
[----:B------:R-:W-:Y:S02]  /*6dc0*/  FMNMX.FTZ R45, R75, R10, !PT ;  /* 0x0000000a4b2d7209 */ /* 0x000fe40007810000 */
        /* <DEDUP_REMOVED lines=11> */
[----:B------:R-:W-:-:S02]  /*6e80*/  ISETP.LT.OR P4, PT, R13, 0x79, P4 ;  /* 0x000000790d00780c */ /* 0x000fc40002781670 */
[----:B------:R-:W-:Y:S01]  /*6e90*/  FSEL R83, R83, -INF , !P5 ;  /* 0xff80000053537808 */ /* 0x000fe20006800000 */
[----:B------:R-:W-:Y:S01]  /*6ea0*/  MUFU.EX2 R25, R25 ;  /* 0x0000001900197308 */ /* 0x000fe20000000800 */
[----:B------:R-:W-:Y:S02]  /*6eb0*/  FMNMX.FTZ R10, R82, R45, !PT ;  /* 0x0000002d520a7209 */ /* 0x000fe40007810000 */
[----:B------:R-:W-:Y:S01]  /*6ec0*/  ISETP.LT.OR P2, PT, R13, 0x7a, P2 ;  /* 0x0000007a0d00780c */ /* 0x000fe20001741670 */
[--C-:B------:R-:W-:Y:S01]  /*6ed0*/  FFMA.FTZ R13, R61, UR21, -R8.reuse ;  /* 0x000000153d0d7c23 */ /* 0x100fe20008010808 */
[----:B------:R-:W-:Y:S01]  /*6ee0*/  FSEL R86, R86, -INF , !P4 ;  /* 0xff80000056567808 */ /* 0x000fe20006000000 */
[----:B------:R-:W-:Y:S01]  /*6ef0*/  FFMA.FTZ R61, R81, UR21, -R8 ;  /* 0x00000015513d7c23 */ /* 0x000fe20008010808 */
[----:B------:R-:W-:Y:S01]  /*6f00*/  FMNMX.FTZ R45, R83, R10, !PT ;  /* 0x0000000a532d7209 */ /* 0x000fe20007810000 */
[----:B------:R-:W-:Y:S01]  /*6f10*/  MUFU.EX2 R142, R142 ;  /* 0x0000008e008e7308 */ /* 0x000fe20000000800 */
[----:B------:R-:W-:-:S02]  /*6f20*/  FSEL R87, R87, -INF , !P2 ;  /* 0xff80000057577808 */ /* 0x000fc40005000000 */
[----:B------:R-:W-:Y:S01]  /*6f30*/  FMNMX.FTZ R10, R86, R45, !PT ;  /* 0x0000002d560a7209 */ /* 0x000fe20007810000 */
[----:B------:R-:W-:Y:S01]  /*6f40*/  FFMA.FTZ R45, R65, UR21, -R8 ;  /* 0x00000015412d7c23 */ /* 0x000fe20008010808 */
[----:B------:R-:W-:Y:S02]  /*6f50*/  FSEL R69, R6, RZ, P6 ;  /* 0x000000ff06457208 */ /* 0x000fe40003000000 */
[----:B------:R-:W-:Y:S01]  /*6f60*/  FMNMX.FTZ R10, R87, R10, !PT ;  /* 0x0000000a570a7209 */ /* 0x000fe20007810000 */
[----:B------:R-:W-:Y:S02]  /*6f70*/  MUFU.EX2 R29, R29 ;  /* 0x0000001d001d7308 */ /* 0x000fe40000000800 */
[----:B------:R-:W-:Y:S02]  /*6f80*/  FADD.FTZ R2, -R69, R2 ;  /* 0x0000000245027221 */ /* 0x000fe40000010100 */
[----:B------:R-:W0:Y:S04]  /*6f90*/  SHFL.BFLY PT, R57, R10, 0x2, 0x1f ;  /* 0x0c401f000a397f89 */ /* 0x000e2800000e0000 */
[----:B------:R-:W-:Y:S08]  /*6fa0*/  MUFU.EX2 R136, R136 ;  /* 0x0000008800887308 */ /* 0x000ff00000000800 */
[----:B------:R-:W-:Y:S08]  /*6fb0*/  MUFU.EX2 R33, R33 ;  /* 0x0000002100217308 */ /* 0x000ff00000000800 */
[----:B------:R-:W-:Y:S01]  /*6fc0*/  MUFU.EX2 R138, R138 ;  /* 0x0000008a008a7308 */ /* 0x000fe20000000800 */
[----:B0-----:R-:W-:Y:S01]  /*6fd0*/  FMNMX.FTZ R12, R10, R57, !PT ;  /* 0x000000390a0c7209 */ /* 0x001fe20007810000 */
[----:B------:R-:W-:-:S06]  /*6fe0*/  FFMA.FTZ R57, R77, UR21, -R8 ;  /* 0x000000154d397c23 */ /* 0x000fcc0008010808 */
[----:B------:R-:W-:Y:S01]  /*6ff0*/  MUFU.EX2 R37, R37 ;  /* 0x0000002500257308 */ /* 0x000fe20000000800 */
[----:B------:R-:W0:Y:S07]  /*7000*/  SHFL.BFLY PT, R65, R12, 0x1, 0x1f ;  /* 0x0c201f000c417f89 */ /* 0x000e2e00000e0000 */
[----:B------:R-:W-:Y:S08]  /*7010*/  MUFU.EX2 R132, R132 ;  /* 0x0000008400847308 */ /* 0x000ff00000000800 */
[----:B------:R-:W-:Y:S08]  /*7020*/  MUFU.EX2 R41, R41 ;  /* 0x0000002900297308 */ /* 0x000ff00000000800 */
[----:B------:R-:W-:Y:S01]  /*7030*/  MUFU.EX2 R134, R134 ;  /* 0x0000008600867308 */ /* 0x000fe20000000800 */
[----:B0-----:R-:W-:Y:S01]  /*7040*/  FMNMX.FTZ R8, R12, R65, !PT ;  /* 0x000000410c087209 */ /* 0x001fe20007810000 */
[----:B------:R-:W-:-:S03]  /*7050*/  FMUL.FTZ R65, R2, UR21 ;  /* 0x0000001502417c20 */ /* 0x000fc60008410000 */
[C---:B------:R-:W-:Y:S01]  /*7060*/  FSETP.NEU.FTZ.AND P2, PT, R8.reuse, -INF , PT ;  /* 0xff8000000800780b */ /* 0x040fe20003f5d000 */
[----:B------:R-:W-:Y:S02]  /*7070*/  FMUL.FTZ R32, R8, UR21 ;  /* 0x0000001508207c20 */ /* 0x000fe40008410000 */
[----:B------:R-:W0:Y:S03]  /*7080*/  MUFU.EX2 R65, R65 ;  /* 0x0000004100417308 */ /* 0x000e260000000800 */
[----:B------:R-:W-:-:S05]  /*7090*/  FSEL R32, R32, RZ, P2 ;  /* 0x000000ff20207208 */ /* 0x000fca0001000000 */
[--C-:B------:R-:W-:Y:S01]  /*70a0*/  FFMA.FTZ R149, R15, UR21, -R32.reuse ;  /* 0x000000150f957c23 */ /* 0x100fe20008010820 */
[--C-:B------:R-:W-:Y:S01]  /*70b0*/  FFMA.FTZ R151, R30, UR21, -R32.reuse ;  /* 0x000000151e977c23 */ /* 0x100fe20008010820 */
[--C-:B------:R-:W-:Y:S01]  /*70c0*/  FFMA.FTZ R2, R27, UR21, -R32.reuse ;  /* 0x000000151b027c23 */ /* 0x100fe20008010820 */
[--C-:B------:R-:W-:Y:S01]  /*70d0*/  FFMA.FTZ R10, R31, UR21, -R32.reuse ;  /* 0x000000151f0a7c23 */ /* 0x100fe20008010820 */
[--C-:B------:R-:W-:Y:S01]  /*70e0*/  FFMA.FTZ R145, R34, UR21, -R32.reuse ;  /* 0x0000001522917c23 */ /* 0x100fe20008010820 */
[--C-:B------:R-:W-:Y:S01]  /*70f0*/  FFMA.FTZ R12, R35, UR21, -R32.reuse ;  /* 0x00000015230c7c23 */ /* 0x100fe20008010820 */
[----:B------:R-:W-:Y:S01]  /*7100*/  MUFU.EX2 R149, R149 ;  /* 0x0000009500957308 */ /* 0x000fe20000000800 */
[--C-:B------:R-:W-:Y:S01]  /*7110*/  FFMA.FTZ R147, R38, UR21, -R32.reuse ;  /* 0x0000001526937c23 */ /* 0x100fe20008010820 */
[----:B------:R-:W-:Y:S01]  /*7120*/  FFMA.FTZ R14, R39, UR21, -R32 ;  /* 0x00000015270e7c23 */ /* 0x000fe20008010820 */
[----:B0-----:R-:W-:Y:S01]  /*7130*/  FFMA.FTZ R28, R65, R5, R148 ;  /* 0x00000005411c7223 */ /* 0x001fe20000010094 */
[--C-:B------:R-:W-:Y:S01]  /*7140*/  FFMA.FTZ R141, R42, UR21, -R32.reuse ;  /* 0x000000152a8d7c23 */ /* 0x100fe20008010820 */
[--C-:B------:R-:W-:Y:S01]  /*7150*/  FFMA.FTZ R20, R43, UR21, -R32.reuse ;  /* 0x000000152b147c23 */ /* 0x100fe20008010820 */
[----:B------:R-:W-:Y:S01]  /*7160*/  FFMA.FTZ R143, R46, UR21, -R32 ;  /* 0x000000152e8f7c23 */ /* 0x000fe20008010820 */
[----:B------:R-:W-:Y:S01]  /*7170*/  FADD.FTZ R5, R7, R28 ;  /* 0x0000001c07057221 */ /* 0x000fe20000010000 */
[----:B------:R-:W-:Y:S01]  /*7180*/  MUFU.EX2 R2, R2 ;  /* 0x0000000200027308 */ /* 0x000fe20000000800 */
[--C-:B------:R-:W-:Y:S01]  /*7190*/  FFMA.FTZ R24, R47, UR21, -R32.reuse ;  /* 0x000000152f187c23 */ /* 0x100fe20008010820 */
[--C-:B------:R-:W-:Y:S01]  /*71a0*/  FFMA.FTZ R137, R50, UR21, -R32.reuse ;  /* 0x0000001532897c23 */ /* 0x100fe20008010820 */
[----:B------:R-:W-:Y:S01]  /*71b0*/  FADD.FTZ R28, R150, R5 ;  /* 0x00000005961c7221 */ /* 0x000fe20000010000 */
[----:B------:R-:W-:Y:S01]  /*71c0*/  FSEL R5, R8, RZ, P2 ;  /* 0x000000ff08057208 */ /* 0x000fe20001000000 */
[--C-:B------:R-:W-:Y:S01]  /*71d0*/  FFMA.FTZ R26, R51, UR21, -R32.reuse ;  /* 0x00000015331a7c23 */ /* 0x100fe20008010820 */
[----:B------:R-:W-:Y:S01]  /*71e0*/  FFMA.FTZ R139, R54, UR21, -R32 ;  /* 0x00000015368b7c23 */ /* 0x000fe20008010820 */
[----:B------:R-:W-:Y:S01]  /*71f0*/  FADD.FTZ R15, R9, R28 ;  /* 0x0000001c090f7221 */ /* 0x000fe20000010000 */
[----:B------:R-:W-:Y:S01]  /*7200*/  MUFU.EX2 R151, R151 ;  /* 0x0000009700977308 */ /* 0x000fe20000000800 */
[----:B------:R-:W-:Y:S01]  /*7210*/  FADD.FTZ R5, -R5, R0 ;  /* 0x0000000005057221 */ /* 0x000fe20000010100 */
[--C-:B------:R-:W-:Y:S01]  /*7220*/  FFMA.FTZ R28, R55, UR21, -R32.reuse ;  /* 0x00000015371c7c23 */ /* 0x100fe20008010820 */
[----:B------:R-:W-:Y:S01]  /*7230*/  FADD.FTZ R30, R144, R15 ;  /* 0x0000000f901e7221 */ /* 0x000fe20000010000 */
[--C-:B------:R-:W-:Y:S01]  /*7240*/  FFMA.FTZ R133, R58, UR21, -R32.reuse ;  /* 0x000000153a857c23 */ /* 0x100fe20008010820 */
[----:B------:R-:W-:Y:S01]  /*7250*/  FMUL.FTZ R0, R5, UR21 ;  /* 0x0000001505007c20 */ /* 0x000fe20008410000 */
[----:B------:R-:W-:Y:S01]  /*7260*/  FFMA.FTZ R135, R62, UR21, -R32 ;  /* 0x000000153e877c23 */ /* 0x000fe20008010820 */
[----:B------:R-:W-:Y:S01]  /*7270*/  FADD.FTZ R15, R11, R30 ;  /* 0x0000001e0b0f7221 */ /* 0x000fe20000010000 */
[----:B------:R-:W-:Y:S01]  /*7280*/  MUFU.EX2 R10, R10 ;  /* 0x0000000a000a7308 */ /* 0x000fe20000000800 */
[----:B------:R-:W-:Y:S01]  /*7290*/  F2FP.BF16.F32.PACK_AB R148, R7, R148 ;  /* 0x000000940794723e */ /* 0x000fe200000010ff */
[----:B------:R-:W-:Y:S01]  /*72a0*/  FFMA.FTZ R129, R66, UR21, -R32 ;  /* 0x0000001542817c23 */ /* 0x000fe20008010820 */
[----:B------:R-:W-:Y:S01]  /*72b0*/  FADD.FTZ R30, R146, R15 ;  /* 0x0000000f921e7221 */ /* 0x000fe20000010000 */
[----:B------:R-:W-:-:S02]  /*72c0*/  IMAD.U32 R15, RZ, RZ, UR47 ;  /* 0x0000002fff0f7e24 */ /* 0x000fc4000f8e00ff */
[--C-:B------:R-:W-:Y:S01]  /*72d0*/  FFMA.FTZ R131, R70, UR21, -R32.reuse ;  /* 0x0000001546837c23 */ /* 0x100fe20008010820 */
[----:B------:R-:W-:Y:S01]  /*72e0*/  FFMA.FTZ R74, R74, UR21, -R32 ;  /* 0x000000154a4a7c23 */ /* 0x000fe20008010820 */
[----:B------:R-:W-:Y:S01]  /*72f0*/  FADD.FTZ R5, R21, R30 ;  /* 0x0000001e15057221 */ /* 0x000fe20000010000 */
[----:B------:R-:W0:Y:S01]  /*7300*/  MUFU.EX2 R0, R0 ;  /* 0x0000000000007308 */ /* 0x000e220000000800 */
[----:B------:R-:W-:Y:S01]  /*7310*/  @!P1 LEA R15, R15, UR45, 0x3 ;  /* 0x0000002d0f0f9c11 */ /* 0x000fe2000f8e18ff */
[--C-:B------:R-:W-:Y:S01]  /*7320*/  FFMA.FTZ R75, R75, UR21, -R32.reuse ;  /* 0x000000154b4b7c23 */ /* 0x100fe20008010820 */
[----:B------:R-:W-:Y:S01]  /*7330*/  FADD.FTZ R30, R140, R5 ;  /* 0x000000058c1e7221 */ /* 0x000fe20000010000 */
[--C-:B------:R-:W-:Y:S01]  /*7340*/  FFMA.FTZ R78, R78, UR21, -R32.reuse ;  /* 0x000000154e4e7c23 */ /* 0x100fe20008010820 */
[----:B------:R-:W-:Y:S01]  /*7350*/  FFMA.FTZ R79, R79, UR21, -R32 ;  /* 0x000000154f4f7c23 */ /* 0x000fe20008010820 */
[----:B------:R-:W-:Y:S02]  /*7360*/  @!P1 VIADD R15, R15, 0x16860 ;  /* 0x000168600f0f9836 */ /* 0x000fe40000000000 */
[----:B------:R-:W-:Y:S01]  /*7370*/  FADD.FTZ R5, R25, R30 ;  /* 0x0000001e19057221 */ /* 0x000fe20000010000 */
[----:B------:R-:W1:Y:S01]  /*7380*/  MUFU.EX2 R145, R145 ;  /* 0x0000009100917308 */ /* 0x000e620000000800 */
[--C-:B------:R-:W-:Y:S01]  /*7390*/  FFMA.FTZ R30, R59, UR21, -R32.reuse ;  /* 0x000000153b1e7c23 */ /* 0x100fe20008010820 */
[--C-:B------:R-:W-:Y:S01]  /*73a0*/  FFMA.FTZ R82, R82, UR21, -R32.reuse ;  /* 0x0000001552527c23 */ /* 0x100fe20008010820 */
[----:B------:R-:W-:Y:S01]  /*73b0*/  FADD.FTZ R34, R142, R5 ;  /* 0x000000058e227221 */ /* 0x000fe20000010000 */
[----:B------:R-:W-:Y:S01]  /*73c0*/  @!P1 PRMT R5, RZ, 0x654, R15 ;  /* 0x00000654ff059816 */ /* 0x000fe2000000000f */
[--C-:B------:R-:W-:Y:S01]  /*73d0*/  FFMA.FTZ R83, R83, UR21, -R32.reuse ;  /* 0x0000001553537c23 */ /* 0x100fe20008010820 */
[----:B------:R-:W-:Y:S01]  /*73e0*/  FFMA.FTZ R86, R86, UR21, -R32 ;  /* 0x0000001556567c23 */ /* 0x000fe20008010820 */
[----:B------:R-:W-:Y:S01]  /*73f0*/  FADD.FTZ R15, R29, R34 ;  /* 0x000000221d0f7221 */ /* 0x000fe20000010000 */
[----:B------:R2:W-:Y:S01]  /*7400*/  @!P1 SYNCS.ARRIVE.TRANS64.RED.A1T0 RZ, [R5+URZ], RZ ;  /* 0x000000ff05ff99a7 */ /* 0x0005e2000810043f */
[----:B------:R-:W3:Y:S01]  /*7410*/  MUFU.EX2 R12, R12 ;  /* 0x0000000c000c7308 */ /* 0x000ee20000000800 */
[----:B------:R-:W-:Y:S01]  /*7420*/  ISETP.GT.AND P2, PT, R3, UR27, PT ;  /* 0x0000001b03007c0c */ /* 0x000fe2000bf44270 */
[----:B------:R-:W-:Y:S01]  /*7430*/  FADD.FTZ R34, R136, R15 ;  /* 0x0000000f88227221 */ /* 0x000fe20000010000 */
[----:B------:R-:W-:Y:S01]  /*7440*/  UMOV UR47, UR26 ;  /* 0x0000001a002f7c82 */ /* 0x000fe20008000000 */
[-C--:B0-----:R-:W-:Y:S01]  /*7450*/  FMUL.FTZ R90, R90, R0.reuse ;  /* 0x000000005a5a7220 */ /* 0x081fe20000410000 */
[----:B------:R-:W-:Y:S01]  /*7460*/  FMUL.FTZ R91, R91, R0 ;  /* 0x000000005b5b7220 */ /* 0x000fe20000410000 */
[----:B------:R-:W-:Y:S01]  /*7470*/  FADD.FTZ R15, R33, R34 ;  /* 0x00000022210f7221 */ /* 0x000fe20000010000 */
[----:B--2---:R-:W-:Y:S01]  /*7480*/  FFMA.FTZ R5, R0, R4, R149 ;  /* 0x0000000400057223 */ /* 0x004fe20000010095 */
[----:B------:R-:W0:Y:S01]  /*7490*/  MUFU.EX2 R147, R147 ;  /* 0x0000009300937308 */ /* 0x000e220000000800 */
[--C-:B------:R-:W-:Y:S01]  /*74a0*/  FFMA.FTZ R4, R63, UR21, -R32.reuse ;  /* 0x000000153f047c23 */ /* 0x100fe20008010820 */
[----:B------:R-:W-:Y:S01]  /*74b0*/  FFMA.FTZ R34, R67, UR21, -R32 ;  /* 0x0000001543227c23 */ /* 0x000fe20008010820 */
[C---:B------:R-:W-:Y:S01]  /*74c0*/  FADD.FTZ R36, R2.reuse, R5 ;  /* 0x0000000502247221 */ /* 0x040fe20000010000 */
[----:B------:R-:W-:Y:S01]  /*74d0*/  F2FP.BF16.F32.PACK_AB R149, R2, R149 ;  /* 0x000000950295723e */ /* 0x000fe200000010ff */
[-C--:B------:R-:W-:Y:S01]  /*74e0*/  FMUL.FTZ R94, R94, R0.reuse ;  /* 0x000000005e5e7220 */ /* 0x080fe20000410000 */
[-C--:B------:R-:W-:Y:S01]  /*74f0*/  FMUL.FTZ R95, R95, R0.reuse ;  /* 0x000000005f5f7220 */ /* 0x080fe20000410000 */
[----:B------:R-:W-:Y:S01]  /*7500*/  FADD.FTZ R5, R151, R36 ;  /* 0x0000002497057221 */ /* 0x000fe20000010000 */
[----:B------:R-:W2:Y:S01]  /*7510*/  MUFU.EX2 R14, R14 ;  /* 0x0000000e000e7308 */ /* 0x000ea20000000800 */
[----:B------:R-:W-:Y:S01]  /*7520*/  FADD.FTZ R36, R138, R15 ;  /* 0x0000000f8a247221 */ /* 0x000fe20000010000 */
[-C--:B------:R-:W-:Y:S01]  /*7530*/  FMUL.FTZ R98, R98, R0.reuse ;  /* 0x0000000062627220 */ /* 0x080fe20000410000 */
[----:B------:R-:W-:Y:S01]  /*7540*/  FADD.FTZ R38, R10, R5 ;  /* 0x000000050a267221 */ /* 0x000fe20000010000 */
[-C--:B------:R-:W-:Y:S01]  /*7550*/  FMUL.FTZ R99, R99, R0.reuse ;  /* 0x0000000063637220 */ /* 0x080fe20000410000 */
[----:B------:R-:W-:Y:S01]  /*7560*/  FADD.FTZ R15, R37, R36 ;  /* 0x00000024250f7221 */ /* 0x000fe20000010000 */
[----:B------:R-:W-:Y:S01]  /*7570*/  FFMA.FTZ R36, R71, UR21, -R32 ;  /* 0x0000001547247c23 */ /* 0x000fe20008010820 */
[----:B-1----:R-:W-:Y:S01]  /*7580*/  FADD.FTZ R5, R145, R38 ;  /* 0x0000002691057221 */ /* 0x002fe20000010000 */
[----:B------:R-:W1:Y:S01]  /*7590*/  MUFU.EX2 R141, R141 ;  /* 0x0000008d008d7308 */ /* 0x000e620000000800 */
[----:B------:R-:W-:Y:S01]  /*75a0*/  FADD.FTZ R40, R132, R15 ;  /* 0x0000000f84287221 */ /* 0x000fe20000010000 */
[----:B------:R-:W-:Y:S01]  /*75b0*/  FFMA.FTZ R32, R87, UR21, -R32 ;  /* 0x0000001557207c23 */ /* 0x000fe20008010820 */
[----:B---3--:R-:W-:Y:S01]  /*75c0*/  FADD.FTZ R38, R12, R5 ;  /* 0x000000050c267221 */ /* 0x008fe20000010000 */
[-C--:B------:R-:W-:Y:S01]  /*75d0*/  FMUL.FTZ R102, R102, R0.reuse ;  /* 0x0000000066667220 */ /* 0x080fe20000410000 */
[----:B------:R-:W-:Y:S01]  /*75e0*/  FADD.FTZ R15, R41, R40 ;  /* 0x00000028290f7221 */ /* 0x000fe20000010000 */
[-C--:B------:R-:W-:Y:S01]  /*75f0*/  FMUL.FTZ R103, R103, R0.reuse ;  /* 0x0000000067677220 */ /* 0x080fe20000410000 */
[----:B0-----:R-:W-:Y:S01]  /*7600*/  FADD.FTZ R5, R147, R38 ;  /* 0x0000002693057221 */ /* 0x001fe20000010000 */
[----:B------:R-:W0:Y:S01]  /*7610*/  MUFU.EX2 R13, R13 ;  /* 0x0000000d000d7308 */ /* 0x000e220000000800 */
[----:B------:R-:W-:Y:S01]  /*7620*/  FADD.FTZ R40, R134, R15 ;  /* 0x0000000f86287221 */ /* 0x000fe20000010000 */
[-C--:B------:R-:W-:Y:S01]  /*7630*/  FMUL.FTZ R106, R106, R0.reuse ;  /* 0x000000006a6a7220 */ /* 0x080fe20000410000 */
[----:B--2---:R-:W-:Y:S01]  /*7640*/  FADD.FTZ R38, R14, R5 ;  /* 0x000000050e267221 */ /* 0x004fe20000010000 */
        /* <DEDUP_REMOVED lines=8> */
[----:B------:R-:W-:Y:S01]  /*76d0*/  FMUL.FTZ R119, R119, R0 ;  /* 0x0000000077777220 */ /* 0x000fe20000410000 */
[----:B------:R-:W-:Y:S01]  /*76e0*/  F2FP.BF16.F32.PACK_AB R150, R9, R150 ;  /* 0x000000960996723e */ /* 0x000fe200000010ff */
[-C--:B------:R-:W-:Y:S01]  /*76f0*/  FMUL.FTZ R88, R88, R65.reuse ;  /* 0x0000004158587220 */ /* 0x080fe20000410000 */
[----:B------:R-:W-:Y:S01]  /*7700*/  F2FP.BF16.F32.PACK_AB R144, R11, R144 ;  /* 0x000000900b90723e */ /* 0x000fe200000010ff */
[----:B------:R-:W1:Y:S01]  /*7710*/  MUFU.EX2 R128, R128 ;  /* 0x0000008000807308 */ /* 0x000e620000000800 */
[----:B0-----:R-:W-:Y:S01]  /*7720*/  FADD.FTZ R15, R13, R40 ;  /* 0x000000280d0f7221 */ /* 0x001fe20000010000 */
[----:B------:R-:W-:Y:S01]  /*7730*/  F2FP.BF16.F32.PACK_AB R146, R21, R146 ;  /* 0x000000921592723e */ /* 0x000fe200000010ff */
[-C--:B------:R-:W-:Y:S01]  /*7740*/  FMUL.FTZ R89, R89, R65.reuse ;  /* 0x0000004159597220 */ /* 0x080fe20000410000 */
[----:B------:R-:W-:Y:S01]  /*7750*/  F2FP.BF16.F32.PACK_AB R140, R25, R140 ;  /* 0x0000008c198c723e */ /* 0x000fe200000010ff */
[-C--:B------:R-:W-:Y:S01]  /*7760*/  FMUL.FTZ R92, R92, R65.reuse ;  /* 0x000000415c5c7220 */ /* 0x080fe20000410000 */
[----:B------:R-:W-:Y:S01]  /*7770*/  F2FP.BF16.F32.PACK_AB R142, R29, R142 ;  /* 0x0000008e1d8e723e */ /* 0x000fe200000010ff */
[-C--:B------:R-:W-:Y:S01]  /*7780*/  FMUL.FTZ R93, R93, R65.reuse ;  /* 0x000000415d5d7220 */ /* 0x080fe20000410000 */
[----:B------:R-:W0:Y:S01]  /*7790*/  MUFU.EX2 R143, R143 ;  /* 0x0000008f008f7308 */ /* 0x000e220000000800 */
[----:B--2---:R-:W-:Y:S01]  /*77a0*/  FADD.FTZ R38, R20, R5 ;  /* 0x0000000514267221 */ /* 0x004fe20000010000 */
[----:B------:R-:W-:Y:S01]  /*77b0*/  F2FP.BF16.F32.PACK_AB R136, R33, R136 ;  /* 0x000000882188723e */ /* 0x000fe200000010ff */
[-C--:B------:R-:W-:Y:S01]  /*77c0*/  FMUL.FTZ R96, R96, R65.reuse ;  /* 0x0000004160607220 */ /* 0x080fe20000410000 */
[----:B------:R-:W-:Y:S01]  /*77d0*/  F2FP.BF16.F32.PACK_AB R138, R37, R138 ;  /* 0x0000008a258a723e */ /* 0x000fe200000010ff */
[-C--:B------:R-:W-:Y:S01]  /*77e0*/  FMUL.FTZ R97, R97, R65.reuse ;  /* 0x0000004161617220 */ /* 0x080fe20000410000 */
[----:B------:R-:W-:Y:S01]  /*77f0*/  F2FP.BF16.F32.PACK_AB R132, R41, R132 ;  /* 0x000000842984723e */ /* 0x000fe200000010ff */
[-C--:B------:R-:W-:Y:S01]  /*7800*/  FMUL.FTZ R100, R100, R65.reuse ;  /* 0x0000004164647220 */ /* 0x080fe20000410000 */
[----:B------:R-:W2:Y:S01]  /*7810*/  MUFU.EX2 R45, R45 ;  /* 0x0000002d002d7308 */ /* 0x000ea20000000800 */
[----:B-1----:R-:W-:Y:S01]  /*7820*/  FADD.FTZ R40, R128, R15 ;  /* 0x0000000f80287221 */ /* 0x002fe20000010000 */
[----:B------:R-:W-:Y:S01]  /*7830*/  F2FP.BF16.F32.PACK_AB R134, R13, R134 ;  /* 0x000000860d86723e */ /* 0x000fe200000010ff */
[-C--:B------:R-:W-:Y:S01]  /*7840*/  FMUL.FTZ R101, R101, R65.reuse ;  /* 0x0000004165657220 */ /* 0x080fe20000410000 */
[-C--:B------:R-:W-:Y:S01]  /*7850*/  FMUL.FTZ R104, R104, R65.reuse ;  /* 0x0000004168687220 */ /* 0x080fe20000410000 */
[-C--:B------:R-:W-:Y:S01]  /*7860*/  FMUL.FTZ R105, R105, R65.reuse ;  /* 0x0000004169697220 */ /* 0x080fe20000410000 */
[-C--:B------:R-:W-:Y:S01]  /*7870*/  FMUL.FTZ R108, R108, R65.reuse ;  /* 0x000000416c6c7220 */ /* 0x080fe20000410000 */
[-C--:B------:R-:W-:Y:S01]  /*7880*/  FMUL.FTZ R109, R109, R65.reuse ;  /* 0x000000416d6d7220 */ /* 0x080fe20000410000 */
[----:B------:R-:W1:Y:S01]  /*7890*/  MUFU.EX2 R24, R24 ;  /* 0x0000001800187308 */ /* 0x000e620000000800 */
[----:B0-----:R-:W-:Y:S01]  /*78a0*/  FADD.FTZ R5, R143, R38 ;  /* 0x000000268f057221 */ /* 0x001fe20000010000 */
[-C--:B------:R-:W-:Y:S01]  /*78b0*/  FMUL.FTZ R112, R112, R65.reuse ;  /* 0x0000004170707220 */ /* 0x080fe20000410000 */
[-C--:B------:R-:W-:Y:S01]  /*78c0*/  FMUL.FTZ R113, R113, R65.reuse ;  /* 0x0000004171717220 */ /* 0x080fe20000410000 */
[-C--:B------:R-:W-:Y:S01]  /*78d0*/  FMUL.FTZ R116, R116, R65.reuse ;  /* 0x0000004174747220 */ /* 0x080fe20000410000 */
[----:B------:R-:W-:Y:S01]  /*78e0*/  FMUL.FTZ R117, R117, R65 ;  /* 0x0000004175757220 */ /* 0x000fe20000410000 */
[----:B------:R-:W-:Y:S01]  /*78f0*/  F2FP.BF16.F32.PACK_AB R151, R10, R151 ;  /* 0x000000970a97723e */ /* 0x000fe200000010ff */
[----:B------:R-:W-:Y:S01]  /*7900*/  VIADD R3, R3, 0xffffffff ;  /* 0xffffffff03037836 */ /* 0x000fe20000000000 */
[----:B------:R-:W0:Y:S01]  /*7910*/  MUFU.EX2 R130, R130 ;  /* 0x0000008200827308 */ /* 0x000e220000000800 */
[C---:B--2---:R-:W-:Y:S01]  /*7920*/  FADD.FTZ R15, R45.reuse, R40 ;  /* 0x000000282d0f7221 */ /* 0x044fe20000010000 */
[----:B------:R-:W-:Y:S01]  /*7930*/  F2FP.BF16.F32.PACK_AB R128, R45, R128 ;  /* 0x000000802d80723e */ /* 0x000fe200000010ff */
[----:B------:R-:W-:Y:S01]  /*7940*/  IMAD.MOV.U32 R2, RZ, RZ, R6 ;  /* 0x000000ffff027224 */ /* 0x000fe200078e0006 */
[----:B------:R-:W-:Y:S01]  /*7950*/  F2FP.BF16.F32.PACK_AB R145, R12, R145 ;  /* 0x000000910c91723e */ /* 0x000fe200000010ff */
[----:B------:R-:W-:Y:S01]  /*7960*/  IMAD.MOV.U32 R0, RZ, RZ, R8 ;  /* 0x000000ffff007224 */ /* 0x000fe200078e0008 */
[----:B------:R-:W-:-:S02]  /*7970*/  F2FP.BF16.F32.PACK_AB R147, R14, R147 ;  /* 0x000000930e93723e */ /* 0x000fc400000010ff */
[----:B------:R-:W2:Y:S01]  /*7980*/  MUFU.EX2 R137, R137 ;  /* 0x0000008900897308 */ /* 0x000ea20000000800 */
[----:B-1----:R-:W-:Y:S01]  /*7990*/  FADD.FTZ R38, R24, R5 ;  /* 0x0000000518267221 */ /* 0x002fe20000010000 */
[----:B------:R-:W-:Y:S02]  /*79a0*/  F2FP.BF16.F32.PACK_AB R141, R20, R141 ;  /* 0x0000008d148d723e */ /* 0x000fe400000010ff */
[----:B------:R-:W-:-:S04]  /*79b0*/  F2FP.BF16.F32.PACK_AB R143, R24, R143 ;  /* 0x0000008f188f723e */ /* 0x000fc800000010ff */
        /* <DEDUP_REMOVED lines=74> */
[----:B------:R-:W-:Y:S01]  /*7e60*/  IMAD.MOV.U32 R0, RZ, RZ, R8 ;  /* 0x000000ffff007224 */ /* 0x000fe200078e0008 */
[----:B------:R-:W-:Y:S01]  /*7e70*/  UMOV UR47, UR26 ;  /* 0x0000001a002f7c82 */ /* 0x000fe20008000000 */
[----:B------:R-:W-:Y:S01]  /*7e80*/  IMAD.MOV.U32 R2, RZ, RZ, R6 ;  /* 0x000000ffff027224 */ /* 0x000fe200078e0006 */
[----:B------:R-:W-:-:S06]  /*7e90*/  UMOV UR50, UR25 ;  /* 0x0000001900327c82 */ /* 0x000fcc0008000000 */
.L_x_1064:
[----:B------:R-:W-:Y:S01]  /*7ea0*/  ULDC UR6, c[0x0][0x448] ;  /* 0x0001120000067ab9 */ /* 0x000fe20000000800 */
[----:B------:R-:W-:Y:S01]  /*7eb0*/  ULDC UR14, c[0x0][0x9e4] ;  /* 0x00027900000e7ab9 */ /* 0x000fe20000000800 */
[----:B------:R-:W-:Y:S02]  /*7ec0*/  UISETP.NE.AND UP0, UPT, UR6, 0x1, UPT ;  /* 0x000000010600788c */ /* 0x000fe4000bf05270 */
[----:B------:R-:W-:Y:S02]  /*7ed0*/  UISETP.GE.AND UP1, UPT, UR14, 0x1, UPT ;  /* 0x000000010e00788c */ /* 0x000fe4000bf26270 */
[----:B------:R-:W-:Y:S02]  /*7ee0*/  UIADD3 UR10, UR39, 0xbf, URZ ;  /* 0x000000bf270a7890 */ /* 0x000fe4000fffe03f */
[----:B------:R-:W-:Y:S02]  /*7ef0*/  UIADD3 UR11, UR40, 0x1, -UR46 ;  /* 0x00000001280b7890 */ /* 0x000fe4000fffe82e */
[----:B------:R-:W-:-:S03]  /*7f00*/  PLOP3.LUT P5, PT, PT, PT, UP1, 0x80, 0x0 ;  /* 0x000000000000781c */ /* 0x000fc60003faf018 */
[----:B------:R-:W-:Y:S01]  /*7f10*/  @UP0 ULDC UR6, c[0x0][0x44c] ;  /* 0x0001130000060ab9 */ /* 0x000fe20000000800 */
[----:B------:R-:W-:Y:S01]  /*7f20*/  @UP0 ULDC UR15, c[0x0][0x450] ;  /* 0x00011400000f0ab9 */ /* 0x000fe20000000800 */
[----:B------:R-:W-:-:S04]  /*7f30*/  UIMAD.WIDE.U32 UR6, UR10, UR6, URZ ;  /* 0x000000060a0672a5 */ /* 0x000fc8000f8e003f */
[----:B------:R-:W-:-:S04]  /*7f40*/  @UP0 USHF.R.U32.HI UR10, URZ, UR15, UR7 ;  /* 0x0000000f3f0a0299 */ /* 0x000fc80008011607 */
[----:B------:R-:W-:-:S04]  /*7f50*/  UIADD3 UR10, UR11, UR10, URZ ;  /* 0x0000000a0b0a7290 */ /* 0x000fc8000fffe03f */
        /* <DEDUP_REMOVED lines=12> */
.L_x_1083:
[----:B------:R-:W-:-:S11]  /*8020*/  UISETP.NE.AND UP1, UPT, UR14, 0x1, UPT ;  /* 0x000000010e00788c */ /* 0x000fd6000bf25270 */
[----:B------:R-:W-:Y:S02]  /*8030*/  @UP1 ULDC.64 UR18, c[0x0][0x9e8] ;  /* 0x00027a0000121ab9 */ /* 0x000fe40000000a00 */
[----:B------:R-:W-:-:S04]  /*8040*/  UIMAD.WIDE.U32 UR6, UR10, UR18, URZ ;  /* 0x000000120a0672a5 */ /* 0x000fc8000f8e003f */
[----:B------:R-:W-:-:S12]  /*8050*/  @UP1 USHF.R.U32.HI UR10, URZ, UR19, UR7 ;  /* 0x000000133f0a1299 */ /* 0x000fd80008011607 */
.L_x_1084:
[----:B------:R-:W-:-:S04]  /*8060*/  UIMAD UR10, UR10, UR14, URZ ;  /* 0x0000000e0a0a72a4 */ /* 0x000fc8000f8e023f */
[----:B------:R-:W-:-:S04]  /*8070*/  UISETP.LT.AND UP1, UPT, UR23, UR10, UPT ;  /* 0x0000000a1700728c */ /* 0x000fc8000bf21270 */
[----:B------:R-:W-:-:S12]  /*8080*/  USEL UR23, UR23, UR10, !UP1 ;  /* 0x0000000a17177287 */ /* 0x000fd8000c800000 */
.L_x_1082:
        /* <DEDUP_REMOVED lines=11> */
[----:B------:R-:W-:Y:S01]  /*8140*/  UMOV UR23, UR47 ;  /* 0x0000002f00177c82 */ /* 0x000fe20008000000 */
[----:B------:R-:W-:-:S05]  /*8150*/  ULDC UR21, c[0x0][0x988] ;  /* 0x0002620000157ab9 */ /* 0x000fca0000000800 */
.L_x_1094:
        /* <DEDUP_REMOVED lines=9> */
.L_x_1087:
[----:B------:R-:W-:Y:S01]  /*81f0*/  ULEA UR6, UR47, UR45, 0x3 ;  /* 0x0000002d2f067291 */ /* 0x000fe2000f8e183f */
[----:B------:R-:W-:-:S05]  /*8200*/  IMAD.U32 R0, RZ, RZ, UR50 ;  /* 0x00000032ff007e24 */ /* 0x000fca000f8e00ff */
[----:B------:R-:W-:-:S04]  /*8210*/  SHF.L.U32 R0, R0, 0x1f, RZ ;  /* 0x0000001f00007819 */ /* 0x000fc800000006ff */
[----:B------:R0:W1:Y:S01]  /*8220*/  SYNCS.PHASECHK.TRANS64.TRYWAIT P2, [UR6+0x16830], R0 ;  /* 0x01683000ff0075a7 */ /* 0x0000620008040146 */
[----:B------:R-:W-:Y:S05]  /*8230*/  @!P0 BRA `(.L_x_1088) ;  /* 0x0000000000048947 */ /* 0x000fea0003800000 */
[----:B------:R-:W-:Y:S01]  /*8240*/  BPT.TRAP 0x1 ;  /* 0x000000040000795c */ /* 0x000fe20000300000 */
.L_x_1088:
[----:B-1----:R-:W-:Y:S05]  /*8250*/  @P2 BRA `(.L_x_1086) ;  /* 0x0000000000082947 */ /* 0x002fea0003800000 */
[----:B------:R-:W1:Y:S02]  /*8260*/  SYNCS.PHASECHK.TRANS64.TRYWAIT P2, [UR6+0x16830], R0 ;  /* 0x01683000ff0075a7 */ /* 0x000e640008040146 */
[----:B-1----:R-:W-:Y:S05]  /*8270*/  @!P2 BRA `(.L_x_1089) ;  /* 0x000000dc001ca947 */ /* 0x002fea0003800000 */
.L_x_1086:
[----:B------:R-:W2:Y:S01]  /*8280*/  S2R R2, SR_TID.X ;  /* 0x0000000000027919 */ /* 0x000ea20000002100 */
        /* <DEDUP_REMOVED lines=8> */
[----:B--2---:R-:W-:-:S05]  /*8310*/  SHF.R.U32.HI R2, RZ, 0x7, R2 ;  /* 0x00000007ff027819 */ /* 0x004fca0000011602 */
[----:B01----:R-:W-:-:S05]  /*8320*/  VIADD R0, R2, 0x8 ;  /* 0x0000000802007836 */ /* 0x003fca0000000000 */
        /* <DEDUP_REMOVED lines=16> */
.L_x_1091:
[----:B------:R-:W-:Y:S01]  /*8430*/  ULEA UR6, UR23, UR45, 0x3 ;  /* 0x0000002d17067291 */ /* 0x000fe2000f8e183f */
[----:B------:R-:W-:-:S05]  /*8440*/  IMAD.U32 R0, RZ, RZ, UR24 ;  /* 0x00000018ff007e24 */ /* 0x000fca000f8e00ff */
[----:B------:R-:W-:-:S04]  /*8450*/  SHF.L.U32 R0, R0, 0x1f, RZ ;  /* 0x0000001f00007819 */ /* 0x000fc800000006ff */
[----:B------:R0:W1:Y:S01]  /*8460*/  SYNCS.PHASECHK.TRANS64.TRYWAIT P2, [UR6+0x16850], R0 ;  /* 0x01685000ff0075a7 */ /* 0x0000620008040146 */
[----:B------:R-:W-:Y:S05]  /*8470*/  @!P0 BRA `(.L_x_1092) ;  /* 0x0000000000048947 */ /* 0x000fea0003800000 */
[----:B------:R-:W-:Y:S01]  /*8480*/  BPT.TRAP 0x1 ;  /* 0x000000040000795c */ /* 0x000fe20000300000 */
.L_x_1092:
[----:B-1----:R-:W-:Y:S05]  /*8490*/  @P2 BRA `(.L_x_1090) ;  /* 0x0000000000082947 */ /* 0x002fea0003800000 */
[----:B------:R-:W1:Y:S02]  /*84a0*/  SYNCS.PHASECHK.TRANS64.TRYWAIT P2, [UR6+0x16850], R0 ;  /* 0x01685000ff0075a7 */ /* 0x000e640008040146 */
[----:B-1----:R-:W-:Y:S05]  /*84b0*/  @!P2 BRA `(.L_x_1093) ;  /* 0x000000d800a4a947 */ /* 0x002fea0003800000 */
.L_x_1090:
[----:B------:R-:W-:Y:S01]  /*84c0*/  UIADD3 UR6, UR45, 0x400, URZ ;  /* 0x000004002d067890 */ /* 0x000fe2000fffe03f */
[----:B------:R-:W-:Y:S01]  /*84d0*/  WARPGROUP.ARRIVE ;  /* 0x00000000000079c5 */ /* 0x000fe20000000000 */
[----:B------:R-:W-:Y:S01]  /*84e0*/  UMOV UR7, 0x40000040 ;  /* 0x4000004000077882 */ /* 0x000fe20000000000 */
[----:B01----:R-:W-:Y:S01]  /*84f0*/  FMNMX.FTZ R0, R24, R7, !PT ;  /* 0x0000000718007209 */ /* 0x003fe20007810000 */
[----:B------:R-:W-:Y:S01]  /*8500*/  USHF.R.U32.HI UR6, URZ, 0x4, UR6 ;  /* 0x000000043f067899 */ /* 0x000fe20008011606 */
[----:B------:R-:W-:Y:S02]  /*8510*/  UMOV UR24, UR50 ;  /* 0x0000003200187c82 */ /* 0x000fe40008000000 */
[----:B------:R-:W-:Y:S01]  /*8520*/  FMNMX.FTZ R9, R25, R0, !PT ;  /* 0x0000000019097209 */ /* 0x000fe20007810000 */
[----:B------:R-:W-:-:S03]  /*8530*/  ULOP3.LUT UR6, UR6, 0x3fff, URZ, 0xc0, !UPT ;  /* 0x00003fff06067892 */ /* 0x000fc6000f8ec03f */
[----:B------:R-:W-:Y:S01]  /*8540*/  FMNMX.FTZ R0, R28, R9, !PT ;  /* 0x000000091c007209 */ /* 0x000fe20007810000 */
[----:B------:R-:W-:-:S03]  /*8550*/  ULEA UR10, UR23, UR6, 0xa ;  /* 0x00000006170a7291 */ /* 0x000fc6000f8e503f */
[----:B------:R-:W-:-:S04]  /*8560*/  FMNMX.FTZ R9, R29, R0, !PT ;  /* 0x000000001d097209 */ /* 0x000fc80007810000 */
[----:B------:R-:W-:Y:S01]  /*8570*/  UMOV UR6, UR10 ;  /* 0x0000000a00067c82 */ /* 0x000fe20008000000 */
        /* <DEDUP_REMOVED lines=38> */
[----:B------:R-:W-:-:S03]  /*87e0*/  FMNMX.FTZ R0, R26, R6, !PT ;  /* 0x000000061a007209 */ /* 0x000fc60007810000 */
[----:B------:R-:W0:Y:S01]  /*87f0*/  SHFL.BFLY PT, R2, R9, 0x1, 0x1f ;  /* 0x0c201f0009027f89 */ /* 0x000e2200000e0000 */
[----:B------:R-:W-:-:S04]  /*8800*/  FMNMX.FTZ R11, R27, R0, !PT ;  /* 0x000000001b0b7209 */ /* 0x000fc80007810000 */
[----:B------:R-:W-:-:S04]  /*8810*/  FMNMX.FTZ R0, R30, R11, !PT ;  /* 0x0000000b1e007209 */ /* 0x000fc80007810000 */
[----:B------:R-:W-:-:S04]  /*8820*/  FMNMX.FTZ R11, R31, R0, !PT ;  /* 0x000000001f0b7209 */ /* 0x000fc80007810000 */
[----:B------:R-:W-:-:S04]  /*8830*/  FMNMX.FTZ R0, R34, R11, !PT ;  /* 0x0000000b22007209 */ /* 0x000fc80007810000 */
[----:B------:R-:W-:Y:S01]  /*8840*/  FMNMX.FTZ R11, R35, R0, !PT ;  /* 0x00000000230b7209 */ /* 0x000fe20007810000 */
[----:B------:R-:W-:Y:S02]  /*8850*/  WARPGROUP.DEPBAR.LE gsb0, 0x0 ;  /* 0x00008000000079c5 */ /* 0x000fe40000010000 */
[----:B------:R-:W-:Y:S01]  /*8860*/  WARPGROUP.ARRIVE ;  /* 0x00000000000079c5 */ /* 0x000fe20000000000 */
[----:B------:R-:W-:Y:S02]  /*8870*/  FMNMX.FTZ R0, R38, R11, !PT ;  /* 0x0000000b26007209 */ /* 0x000fe40007810000 */
[----:B0-----:R-:W-:Y:S02]  /*8880*/  FMNMX.FTZ R2, R9, R2, !PT ;  /* 0x0000000209027209 */ /* 0x001fe40007810000 */
[----:B------:R-:W-:Y:S01]  /*8890*/  FMNMX.FTZ R11, R39, R0, !PT ;  /* 0x00000000270b7209 */ /* 0x000fe20007810000 */
[----:B------:R-:W-:Y:S01]  /*88a0*/  HGMMA.64x64x16.F32.BF16 R88, R140, gdesc[UR4].tnspB, R88, gsb0 ;  /* 0x40e000048c587df0 */ /* 0x000fe20008001858 */
[----:B------:R-:W-:Y:S01]  /*88b0*/  UIADD3 UR6, UR10, 0x180, URZ ;  /* 0x000001800a067890 */ /* 0x000fe2000fffe03f */
[----:B------:R-:W-:Y:S01]  /*88c0*/  FMUL.FTZ R8, R2, UR21 ;  /* 0x0000001502087c20 */ /* 0x000fe20008410000 */
[----:B------:R-:W-:Y:S01]  /*88d0*/  UMOV UR7, 0x40000040 ;  /* 0x4000004000077882 */ /* 0x000fe20000000000 */
[----:B------:R-:W-:Y:S01]  /*88e0*/  FMNMX.FTZ R0, R42, R11, !PT ;  /* 0x0000000b2a007209 */ /* 0x000fe20007810000 */
[----:B------:R-:W-:Y:S01]  /*88f0*/  FADD.FTZ R7, -R2, R7 ;  /* 0x0000000702077221 */ /* 0x000fe20000010100 */
[--C-:B------:R-:W-:Y:S01]  /*8900*/  FFMA.FTZ R9, R25, UR21, -R8.reuse ;  /* 0x0000001519097c23 */ /* 0x100fe20008010808 */
[--C-:B------:R-:W-:Y:S01]  /*8910*/  FFMA.FTZ R12, R37, UR21, -R8.reuse ;  /* 0x00000015250c7c23 */ /* 0x100fe20008010808 */
[----:B------:R-:W-:Y:S01]  /*8920*/  FMNMX.FTZ R11, R43, R0, !PT ;  /* 0x000000002b0b7209 */ /* 0x000fe20007810000 */
[--C-:B------:R-:W-:Y:S01]  /*8930*/  FFMA.FTZ R45, R45, UR21, -R8.reuse ;  /* 0x000000152d2d7c23 */ /* 0x100fe20008010808 */
        /* <DEDUP_REMOVED lines=20> */
[----:B------:R0:W-:Y:S01]  /*8a80*/  MUFU.EX2 R11, R45 ;  /* 0x0000002d000b7308 */ /* 0x0001e20000000800 */
[--C-:B------:R-:W-:Y:S01]  /*8a90*/  FFMA.FTZ R33, R72, UR21, -R8.reuse ;  /* 0x0000001548217c23 */ /* 0x100fe20008010808 */
[----:B------:R-:W-:Y:S01]  /*8aa0*/  FMNMX.FTZ R21, R55, R0, !PT ;  /* 0x0000000037157209 */ /* 0x000fe20007810000 */
[--C-:B------:R-:W-:Y:S01]  /*8ab0*/  FFMA.FTZ R36, R73, UR21, -R8.reuse ;  /* 0x0000001549247c23 */ /* 0x100fe20008010808 */
[--C-:B------:R-:W-:Y:S01]  /*8ac0*/  FFMA.FTZ R41, R80, UR21, -R8.reuse ;  /* 0x0000001550297c23 */ /* 0x100fe20008010808 */
[--C-:B------:R-:W-:Y:S01]  /*8ad0*/  FFMA.FTZ R84, R84, UR21, -R8.reuse ;  /* 0x0000001554547c23 */ /* 0x100fe20008010808 */
[----:B------:R-:W-:Y:S01]  /*8ae0*/  FMNMX.FTZ R0, R58, R21, !PT ;  /* 0x000000153a007209 */ /* 0x000fe20007810000 */
[----:B------:R-:W-:Y:S01]  /*8af0*/  FFMA.FTZ R85, R85, UR21, -R8 ;  /* 0x0000001555557c23 */ /* 0x000fe20008010808 */
[----:B------:R-:W-:Y:S01]  /*8b00*/  FMUL.FTZ R7, R7, UR21 ;  /* 0x0000001507077c20 */ /* 0x000fe20008410000 */
[----:B------:R-:W-:Y:S01]  /*8b10*/  MUFU.EX2 R148, R148 ;  /* 0x0000009400947308 */ /* 0x000fe20000000800 */
[----:B------:R-:W-:-:S04]  /*8b20*/  FMNMX.FTZ R21, R59, R0, !PT ;  /* 0x000000003b157209 */ /* 0x000fc80007810000 */
[----:B------:R-:W-:-:S03]  /*8b30*/  FMNMX.FTZ R0, R62, R21, !PT ;  /* 0x000000153e007209 */ /* 0x000fc60007810000 */
[----:B------:R-:W1:Y:S01]  /*8b40*/  MUFU.EX2 R7, R7 ;  /* 0x0000000700077308 */ /* 0x000e620000000800 */
[----:B------:R-:W-:-:S04]  /*8b50*/  FMNMX.FTZ R21, R63, R0, !PT ;  /* 0x000000003f157209 */ /* 0x000fc80007810000 */
[----:B------:R-:W-:-:S03]  /*8b60*/  FMNMX.FTZ R0, R66, R21, !PT ;  /* 0x0000001542007209 */ /* 0x000fc60007810000 */
[----:B------:R-:W2:Y:S01]  /*8b70*/  MUFU.EX2 R9, R9 ;  /* 0x0000000900097308 */ /* 0x000ea20000000800 */
[----:B------:R-:W-:-:S04]  /*8b80*/  FMNMX.FTZ R21, R67, R0, !PT ;  /* 0x0000000043157209 */ /* 0x000fc80007810000 */
[----:B------:R-:W-:-:S03]  /*8b90*/  FMNMX.FTZ R0, R70, R21, !PT ;  /* 0x0000001546007209 */ /* 0x000fc60007810000 */
[----:B------:R-:W-:Y:S01]  /*8ba0*/  MUFU.EX2 R150, R150 ;  /* 0x0000009600967308 */ /* 0x000fe20000000800 */
[----:B------:R-:W-:-:S04]  /*8bb0*/  FMNMX.FTZ R21, R71, R0, !PT ;  /* 0x0000000047157209 */ /* 0x000fc80007810000 */
[----:B------:R-:W-:-:S03]  /*8bc0*/  FMNMX.FTZ R0, R74, R21, !PT ;  /* 0x000000154a007209 */ /* 0x000fc60007810000 */
[----:B------:R-:W-:Y:S01]  /*8bd0*/  MUFU.EX2 R15, R15 ;  /* 0x0000000f000f7308 */ /* 0x000fe20000000800 */
[----:B------:R-:W-:-:S04]  /*8be0*/  FMNMX.FTZ R21, R75, R0, !PT ;  /* 0x000000004b157209 */ /* 0x000fc80007810000 */
[----:B------:R-:W-:Y:S01]  /*8bf0*/  FMNMX.FTZ R0, R78, R21, !PT ;  /* 0x000000154e007209 */ /* 0x000fe20007810000 */
[----:B------:R-:W-:Y:S02]  /*8c00*/  WARPGROUP.DEPBAR.LE gsb0, 0x0 ;  /* 0x00008000000079c5 */ /* 0x000fe40000010000 */
[----:B------:R-:W-:Y:S01]  /*8c10*/  WARPGROUP.ARRIVE ;  /* 0x00000000000079c5 */ /* 0x000fe20000000000 */
[----:B------:R-:W-:Y:S01]  /*8c20*/  FMNMX.FTZ R25, R79, R0, !PT ;  /* 0x000000004f197209 */ /* 0x000fe20007810000 */
[--C-:B------:R-:W-:Y:S01]  /*8c30*/  FFMA.FTZ R140, R40, UR21, -R8.reuse ;  /* 0x00000015288c7c23 */ /* 0x100fe20008010808 */
[--C-:B------:R-:W-:Y:S01]  /*8c40*/  FFMA.FTZ R142, R44, UR21, -R8.reuse ;  /* 0x000000152c8e7c23 */ /* 0x100fe20008010808 */
[--C-:B------:R-:W-:Y:S01]  /*8c50*/  FFMA.FTZ R40, R77, UR21, -R8.reuse ;  /* 0x000000154d287c23 */ /* 0x100fe20008010808 */
[----:B------:R-:W-:Y:S01]  /*8c60*/  FMNMX.FTZ R0, R82, R25, !PT ;  /* 0x0000001952007209 */ /* 0x000fe20007810000 */
[----:B------:R-:W-:Y:S01]  /*8c70*/  HGMMA.64x64x16.F32.BF16 R88, R136, gdesc[UR4].tnspB, R88, gsb0 ;  /* 0x40e0000488587df0 */ /* 0x000fe20008001858 */
[----:B------:R-:W-:Y:S01]  /*8c80*/  UIADD3 UR6, UR10, 0x200, URZ ;  /* 0x000002000a067890 */ /* 0x000fe2000fffe03f */
[----:B------:R-:W-:Y:S01]  /*8c90*/  FFMA.FTZ R44, R81, UR21, -R8 ;  /* 0x00000015512c7c23 */ /* 0x000fe20008010808 */
[----:B------:R-:W-:Y:S01]  /*8ca0*/  UMOV UR7, 0x40000040 ;  /* 0x4000004000077882 */ /* 0x000fe20000000000 */
[----:B------:R-:W-:Y:S01]  /*8cb0*/  FMNMX.FTZ R25, R83, R0, !PT ;  /* 0x0000000053197209 */ /* 0x000fe20007810000 */
[----:B------:R-:W-:Y:S03]  /*8cc0*/  MUFU.EX2 R144, R144 ;  /* 0x0000009000907308 */ /* 0x000fe60000000800 */
[----:B------:R-:W-:-:S04]  /*8cd0*/  FMNMX.FTZ R0, R86, R25, !PT ;  /* 0x0000001956007209 */ /* 0x000fc80007810000 */
[----:B------:R-:W-:Y:S01]  /*8ce0*/  FMNMX.FTZ R0, R87, R0, !PT ;  /* 0x0000000057007209 */ /* 0x000fe20007810000 */
[----:B------:R-:W-:Y:S04]  /*8cf0*/  MUFU.EX2 R10, R10 ;  /* 0x0000000a000a7308 */ /* 0x000fe80000000800 */
        /* <DEDUP_REMOVED lines=11> */
[----:B0-----:R-:W-:-:S07]  /*8db0*/  FMNMX.FTZ R0, R45, R0, !PT ;  /* 0x000000002d007209 */ /* 0x001fce0007810000 */
[----:B------:R-:W-:Y:S01]  /*8dc0*/  MUFU.EX2 R21, R57 ;  /* 0x0000003900157308 */ /* 0x000fe20000000800 */
[----:B------:R-:W-:Y:S02]  /*8dd0*/  WARPGROUP.DEPBAR.LE gsb0, 0x0 ;  /* 0x00008000000079c5 */ /* 0x000fe40000010000 */
[----:B------:R-:W-:Y:S01]  /*8de0*/  WARPGROUP.ARRIVE ;  /* 0x00000000000079c5 */ /* 0x000fe20000000000 */
[--C-:B------:R-:W-:Y:S01]  /*8df0*/  FFMA.FTZ R136, R48, UR21, -R8.reuse ;  /* 0x0000001530887c23 */ /* 0x100fe20008010808 */
[----:B------:R-:W-:Y:S01]  /*8e00*/  FMUL.FTZ R48, R0, UR21 ;  /* 0x0000001500307c20 */ /* 0x000fe20008410000 */
[----:B------:R-:W-:Y:S02]  /*8e10*/  FFMA.FTZ R138, R52, UR21, -R8 ;  /* 0x00000015348a7c23 */ /* 0x000fe40008010808 */
[----:B------:R-:W-:Y:S01]  /*8e20*/  MUFU.EX2 R25, R61 ;  /* 0x0000003d00197308 */ /* 0x000fe20000000800 */
[----:B------:R-:W-:Y:S01]  /*8e30*/  HGMMA.64x64x16.F32.BF16 R88, R132, gdesc[UR4].tnspB, R88, gsb0 ;  /* 0x40e0000484587df0 */ /* 0x000fe20008001858 */
[----:B------:R-:W-:Y:S01]  /*8e40*/  UIADD3 UR6, UR10, 0x280, URZ ;  /* 0x000002800a067890 */ /* 0x000fe2000fffe03f */
[--C-:B------:R-:W-:Y:S01]  /*8e50*/  FFMA.FTZ R149, R26, UR21, -R48.reuse ;  /* 0x000000151a957c23 */ /* 0x100fe20008010830 */
[----:B------:R-:W-:Y:S01]  /*8e60*/  UMOV UR7, 0x40000040 ;  /* 0x4000004000077882 */ /* 0x000fe20000000000 */
[----:B------:R-:W-:Y:S01]  /*8e70*/  FFMA.FTZ R26, R27, UR21, -R48 ;  /* 0x000000151b1a7c23 */ /* 0x000fe20008010830 */
[----:B------:R-:W-:-:S02]  /*8e80*/  IMAD.U32 R27, RZ, RZ, UR47 ;  /* 0x0000002fff1b7e24 */ /* 0x000fc4000f8e00ff */
[--C-:B------:R-:W-:Y:S01]  /*8e90*/  FFMA.FTZ R151, R30, UR21, -R48.reuse ;  /* 0x000000151e977c23 */ /* 0x100fe20008010830 */
[--C-:B------:R-:W-:Y:S01]  /*8ea0*/  FFMA.FTZ R30, R31, UR21, -R48.reuse ;  /* 0x000000151f1e7c23 */ /* 0x100fe20008010830 */
[----:B------:R-:W-:Y:S01]  /*8eb0*/  MUFU.EX2 R149, R149 ;  /* 0x0000009500957308 */ /* 0x000fe20000000800 */
[--C-:B------:R-:W-:Y:S01]  /*8ec0*/  FFMA.FTZ R145, R34, UR21, -R48.reuse ;  /* 0x0000001522917c23 */ /* 0x100fe20008010830 */
[----:B------:R-:W-:Y:S01]  /*8ed0*/  @!P1 LEA R27, R27, UR45, 0x3 ;  /* 0x0000002d1b1b9c11 */ /* 0x000fe2000f8e18ff */
[--C-:B------:R-:W-:Y:S01]  /*8ee0*/  FFMA.FTZ R34, R35, UR21, -R48.reuse ;  /* 0x0000001523227c23 */ /* 0x100fe20008010830 */
[--C-:B------:R-:W-:Y:S01]  /*8ef0*/  FFMA.FTZ R147, R38, UR21, -R48.reuse ;  /* 0x0000001526937c23 */ /* 0x100fe20008010830 */
[--C-:B------:R-:W-:Y:S01]  /*8f00*/  FFMA.FTZ R52, R39, UR21, -R48.reuse ;  /* 0x0000001527347c23 */ /* 0x100fe20008010830 */
[--C-:B------:R-:W-:Y:S01]  /*8f10*/  FFMA.FTZ R141, R42, UR21, -R48.reuse ;  /* 0x000000152a8d7c23 */ /* 0x100fe20008010830 */
[----:B------:R-:W-:Y:S01]  /*8f20*/  @!P1 VIADD R27, R27, 0x16840 ;  /* 0x000168401b1b9836 */ /* 0x000fe20000000000 */
[----:B------:R-:W-:Y:S01]  /*8f30*/  MUFU.EX2 R26, R26 ;  /* 0x0000001a001a7308 */ /* 0x000fe20000000800 */
[--C-:B------:R-:W-:Y:S01]  /*8f40*/  FFMA.FTZ R38, R43, UR21, -R48.reuse ;  /* 0x000000152b267c23 */ /* 0x100fe20008010830 */
[--C-:B------:R-:W-:Y:S01]  /*8f50*/  FFMA.FTZ R143, R46, UR21, -R48.reuse ;  /* 0x000000152e8f7c23 */ /* 0x100fe20008010830 */
[--C-:B------:R-:W-:Y:S01]  /*8f60*/  FFMA.FTZ R42, R47, UR21, -R48.reuse ;  /* 0x000000152f2a7c23 */ /* 0x100fe20008010830 */
[----:B------:R-:W-:Y:S01]  /*8f70*/  @!P1 PRMT R27, RZ, 0x654, R27 ;  /* 0x00000654ff1b9816 */ /* 0x000fe2000000001b */
[--C-:B------:R-:W-:Y:S01]  /*8f80*/  FFMA.FTZ R137, R50, UR21, -R48.reuse ;  /* 0x0000001532897c23 */ /* 0x100fe20008010830 */
[--C-:B------:R-:W-:Y:S01]  /*8f90*/  FFMA.FTZ R50, R51, UR21, -R48.reuse ;  /* 0x0000001533327c23 */ /* 0x100fe20008010830 */
[--C-:B------:R-:W-:Y:S01]  /*8fa0*/  FFMA.FTZ R139, R54, UR21, -R48.reuse ;  /* 0x00000015368b7c23 */ /* 0x100fe20008010830 */
[----:B------:R-:W-:Y:S01]  /*8fb0*/  MUFU.EX2 R151, R151 ;  /* 0x0000009700977308 */ /* 0x000fe20000000800 */
[--C-:B------:R-:W-:Y:S01]  /*8fc0*/  FFMA.FTZ R46, R55, UR21, -R48.reuse ;  /* 0x00000015372e7c23 */ /* 0x100fe20008010830 */
        /* <DEDUP_REMOVED lines=8> */
[----:B------:R-:W-:-:S06]  /*9050*/  FFMA.FTZ R86, R86, UR21, -R48 ;  /* 0x0000001556567c23 */ /* 0x000fcc0008010830 */
[----:B------:R-:W-:Y:S08]  /*9060*/  MUFU.EX2 R145, R145 ;  /* 0x0000009100917308 */ /* 0x000ff00000000800 */
[----:B------:R-:W-:Y:S08]  /*9070*/  MUFU.EX2 R34, R34 ;  /* 0x0000002200227308 */ /* 0x000ff00000000800 */
[----:B------:R-:W-:Y:S08]  /*9080*/  MUFU.EX2 R147, R147 ;  /* 0x0000009300937308 */ /* 0x000ff00000000800 */
[----:B------:R-:W-:Y:S08]  /*9090*/  MUFU.EX2 R52, R52 ;  /* 0x0000003400347308 */ /* 0x000ff00000000800 */
[----:B------:R-:W-:Y:S01]  /*90a0*/  MUFU.EX2 R141, R141 ;  /* 0x0000008d008d7308 */ /* 0x000fe20000000800 */
[----:B------:R-:W-:-:S02]  /*90b0*/  WARPGROUP.DEPBAR.LE gsb0, 0x0 ;  /* 0x00008000000079c5 */ /* 0x000fc40000010000 */
[----:B------:R-:W-:-:S06]  /*90c0*/  WARPGROUP.ARRIVE ;  /* 0x00000000000079c5 */ /* 0x000fcc0000000000 */
[----:B------:R-:W0:Y:S01]  /*90d0*/  S2R R135, SR_TID.X ;  /* 0x0000000000877919 */ /* 0x000e220000002100 */
[--C-:B------:R-:W-:Y:S01]  /*90e0*/  FFMA.FTZ R132, R56, UR21, -R8.reuse ;  /* 0x0000001538847c23 */ /* 0x100fe20008010808 */
[----:B------:R-:W-:Y:S01]  /*90f0*/  FFMA.FTZ R134, R60, UR21, -R8 ;  /* 0x000000153c867c23 */ /* 0x000fe20008010808 */
[----:B------:R-:W-:Y:S01]  /*9100*/  FADD.FTZ R8, -R0, R6 ;  /* 0x0000000600087221 */ /* 0x000fe20000010100 */
[----:B-1----:R-:W-:Y:S01]  /*9110*/  FFMA.FTZ R56, R7, R5, R148 ;  /* 0x0000000507387223 */ /* 0x002fe20000010094 */
[----:B------:R-:W-:Y:S01]  /*9120*/  HGMMA.64x64x16.F32.BF16 R88, R128, gdesc[UR4].tnspB, R88, gsb0 ;  /* 0x40e0000480587df0 */ /* 0x000fe20008001858 */
[----:B------:R-:W-:Y:S01]  /*9130*/  UIADD3 UR6, UR10, 0x300, URZ ;  /* 0x000003000a067890 */ /* 0x000fe2000fffe03f */
[----:B------:R-:W-:Y:S01]  /*9140*/  FMUL.FTZ R8, R8, UR21 ;  /* 0x0000001508087c20 */ /* 0x000fe20008410000 */
[----:B------:R-:W-:Y:S01]  /*9150*/  UMOV UR7, 0x40000040 ;  /* 0x4000004000077882 */ /* 0x000fe20000000000 */
[----:B------:R-:W-:Y:S01]  /*9160*/  FFMA.FTZ R133, R58, UR21, -R48 ;  /* 0x000000153a857c23 */ /* 0x000fe20008010830 */
[----:B------:R-:W-:Y:S01]  /*9170*/  MUFU.EX2 R38, R38 ;  /* 0x0000002600267308 */ /* 0x000fe20000000800 */
[----:B--2---:R-:W-:-:S07]  /*9180*/  F2FP.BF16.F32.PACK_AB R148, R9, R148 ;  /* 0x000000940994723e */ /* 0x004fce00000010ff */
[----:B------:R-:W1:Y:S08]  /*9190*/  MUFU.EX2 R8, R8 ;  /* 0x0000000800087308 */ /* 0x000e700000000800 */
[----:B------:R-:W-:Y:S01]  /*91a0*/  MUFU.EX2 R143, R143 ;  /* 0x0000008f008f7308 */ /* 0x000fe20000000800 */
[----:B0-----:R-:W-:Y:S02]  /*91b0*/  SHF.R.U32.HI R49, RZ, 0x7, R135 ;  /* 0x00000007ff317819 */ /* 0x001fe40000011687 */
[----:B------:R-:W-:Y:S01]  /*91c0*/  ISETP.GE.U32.AND P2, PT, R135, 0x180, PT ;  /* 0x000001808700780c */ /* 0x000fe20003f46070 */
[----:B-1----:R-:W-:-:S04]  /*91d0*/  FFMA.FTZ R5, R8, R4, R149 ;  /* 0x0000000408057223 */ /* 0x002fc80000010095 */
[----:B------:R-:W-:Y:S01]  /*91e0*/  MUFU.EX2 R42, R42 ;  /* 0x0000002a002a7308 */ /* 0x000fe20000000800 */
[----:B------:R-:W-:Y:S02]  /*91f0*/  VIADD R31, R49, 0x9 ;  /* 0x00000009311f7836 */ /* 0x000fe40000000000 */
[----:B------:R-:W-:Y:S01]  /*9200*/  FFMA.FTZ R135, R62, UR21, -R48 ;  /* 0x000000153e877c23 */ /* 0x000fe20008010830 */
[----:B------:R-:W-:Y:S02]  /*9210*/  F2FP.BF16.F32.PACK_AB R149, R26, R149 ;  /* 0x000000951a95723e */ /* 0x000fe400000010ff */
[----:B------:R-:W-:Y:S02]  /*9220*/  SEL R31, R31, 0x9, !P2 ;  /* 0x000000091f1f7807 */ /* 0x000fe40005000000 */
[----:B------:R-:W-:Y:S01]  /*9230*/  MUFU.EX2 R136, R136 ;  /* 0x0000008800887308 */ /* 0x000fe20000000800 */
[C---:B------:R-:W-:Y:S01]  /*9240*/  ISETP.GT.AND P2, PT, R3.reuse, UR22, PT ;  /* 0x0000001603007c0c */ /* 0x040fe2000bf44270 */
[----:B------:R-:W-:-:S06]  /*9250*/  VIADD R3, R3, 0xffffffff ;  /* 0xffffffff03037836 */ /* 0x000fcc0000000000 */
[----:B------:R-:W-:Y:S08]  /*9260*/  MUFU.EX2 R137, R137 ;  /* 0x0000008900897308 */ /* 0x000ff00000000800 */
[----:B------:R-:W-:Y:S08]  /*9270*/  MUFU.EX2 R50, R50 ;  /* 0x0000003200327308 */ /* 0x000ff00000000800 */
[----:B------:R-:W-:Y:S08]  /*9280*/  MUFU.EX2 R138, R138 ;  /* 0x0000008a008a7308 */ /* 0x000ff00000000800 */
[----:B------:R-:W-:Y:S01]  /*9290*/  MUFU.EX2 R139, R139 ;  /* 0x0000008b008b7308 */ /* 0x000fe20000000800 */
[----:B------:R-:W-:-:S02]  /*92a0*/  WARPGROUP.DEPBAR.LE gsb0, 0x0 ;  /* 0x00008000000079c5 */ /* 0x000fc40000010000 */
[----:B------:R-:W-:-:S05]  /*92b0*/  WARPGROUP.ARRIVE ;  /* 0x00000000000079c5 */ /* 0x000fca0000000000 */
[----:B------:R-:W-:Y:S01]  /*92c0*/  MUFU.EX2 R46, R46 ;  /* 0x0000002e002e7308 */ /* 0x000fe20000000800 */
[--C-:B------:R-:W-:Y:S01]  /*92d0*/  FFMA.FTZ R129, R66, UR21, -R48.reuse ;  /* 0x0000001542817c23 */ /* 0x100fe20008010830 */
[----:B------:R-:W-:Y:S01]  /*92e0*/  FFMA.FTZ R131, R70, UR21, -R48 ;  /* 0x0000001546837c23 */ /* 0x000fe20008010830 */
[----:B------:R-:W-:Y:S01]  /*92f0*/  HGMMA.64x64x16.F32.BF16 R88, R124, gdesc[UR4].tnspB, R88, gsb0 ;  /* 0x40e000047c587df0 */ /* 0x000fe20008001858 */
[----:B------:R-:W-:Y:S01]  /*9300*/  UIADD3 UR6, UR10, 0x380, URZ ;  /* 0x000003800a067890 */ /* 0x000fe2000fffe03f */
[----:B------:R-:W-:-:S03]  /*9310*/  UMOV UR7, 0x40000040 ;  /* 0x4000004000077882 */ /* 0x000fc60000000000 */
[----:B------:R-:W-:Y:S08]  /*9320*/  MUFU.EX2 R132, R132 ;  /* 0x0000008400847308 */ /* 0x000ff00000000800 */
[----:B------:R-:W-:Y:S08]  /*9330*/  MUFU.EX2 R133, R133 ;  /* 0x0000008500857308 */ /* 0x000ff00000000800 */
[----:B------:R-:W-:Y:S08]  /*9340*/  MUFU.EX2 R54, R54 ;  /* 0x0000003600367308 */ /* 0x000ff00000000800 */
[----:B------:R-:W-:Y:S08]  /*9350*/  MUFU.EX2 R134, R134 ;  /* 0x0000008600867308 */ /* 0x000ff00000000800 */
[----:B------:R-:W-:Y:S08]  /*9360*/  MUFU.EX2 R135, R135 ;  /* 0x0000008700877308 */ /* 0x000ff00000000800 */
[----:B------:R-:W-:Y:S08]  /*9370*/  MUFU.EX2 R20, R20 ;  /* 0x0000001400147308 */ /* 0x000ff00000000800 */
[----:B------:R-:W-:Y:S08]  /*9380*/  MUFU.EX2 R129, R129 ;  /* 0x0000008100817308 */ /* 0x000ff00000000800 */
[----:B------:R-:W0:Y:S08]  /*9390*/  MUFU.EX2 R28, R28 ;  /* 0x0000001c001c7308 */ /* 0x000e300000000800 */
[----:B------:R-:W-:Y:S08]  /*93a0*/  MUFU.EX2 R29, R29 ;  /* 0x0000001d001d7308 */ /* 0x000ff00000000800 */
[----:B------:R-:W-:Y:S01]  /*93b0*/  MUFU.EX2 R131, R131 ;  /* 0x0000008300837308 */ /* 0x000fe20000000800 */
[----:B0-----:R-:W-:Y:S01]  /*93c0*/  F2FP.BF16.F32.PACK_AB R128, R28, R20 ;  /* 0x000000141c80723e */ /* 0x001fe200000010ff */
[----:B------:R-:W-:-:S02]  /*93d0*/  WARPGROUP.DEPBAR.LE gsb0, 0x0 ;  /* 0x00008000000079c5 */ /* 0x000fc40000010000 */
[----:B------:R-:W-:-:S04]  /*93e0*/  WARPGROUP.ARRIVE ;  /* 0x00000000000079c5 */ /* 0x000fc80000000000 */
[----:B------:R-:W0:Y:S02]  /*93f0*/  MUFU.EX2 R32, R32 ;  /* 0x0000002000207308 */ /* 0x000e240000000800 */
[----:B------:R-:W-:Y:S06]  /*9400*/  HGMMA.64x64x16.F32.BF16 R88, R120, gdesc[UR4].tnspB, R88, gsb0 ;  /* 0x40e0000478587df0 */ /* 0x000fec0008001858 */
[----:B------:R-:W-:Y:S08]  /*9410*/  MUFU.EX2 R33, R33 ;  /* 0x0000002100217308 */ /* 0x000ff00000000800 */
[----:B------:R-:W-:Y:S01]  /*9420*/  MUFU.EX2 R74, R74 ;  /* 0x0000004a004a7308 */ /* 0x000fe20000000800 */
[----:B0-----:R-:W-:-:S07]  /*9430*/  F2FP.BF16.F32.PACK_AB R130, R32, R29 ;  /* 0x0000001d2082723e */ /* 0x001fce00000010ff */
[----:B------:R-:W0:Y:S08]  /*9440*/  MUFU.EX2 R36, R36 ;  /* 0x0000002400247308 */ /* 0x000e300000000800 */
[----:B------:R-:W1:Y:S08]  /*9450*/  MUFU.EX2 R75, R75 ;  /* 0x0000004b004b7308 */ /* 0x000e700000000800 */
[----:B------:R-:W-:Y:S01]  /*9460*/  MUFU.EX2 R37, R37 ;  /* 0x0000002500257308 */ /* 0x000fe20000000800 */
[----:B0-----:R-:W-:-:S07]  /*9470*/  F2FP.BF16.F32.PACK_AB R124, R36, R33 ;  /* 0x00000021247c723e */ /* 0x001fce00000010ff */
[----:B------:R-:W-:Y:S01]  /*9480*/  MUFU.EX2 R78, R78 ;  /* 0x0000004e004e7308 */ /* 0x000fe20000000800 */
[----:B-1----:R-:W-:-:S07]  /*9490*/  F2FP.BF16.F32.PACK_AB R125, R75, R74 ;  /* 0x0000004a4b7d723e */ /* 0x002fce00000010ff */
[----:B------:R-:W0:Y:S08]  /*94a0*/  MUFU.EX2 R40, R40 ;  /* 0x0000002800287308 */ /* 0x000e300000000800 */
[----:B------:R-:W-:Y:S08]  /*94b0*/  MUFU.EX2 R79, R79 ;  /* 0x0000004f004f7308 */ /* 0x000ff00000000800 */
[----:B------:R-:W-:Y:S01]  /*94c0*/  MUFU.EX2 R41, R41 ;  /* 0x0000002900297308 */ /* 0x000fe20000000800 */
[----:B0-----:R-:W-:Y:S01]  /*94d0*/  F2FP.BF16.F32.PACK_AB R126, R40, R37 ;  /* 0x00000025287e723e */ /* 0x001fe200000010ff */
[----:B------:R-:W-:-:S02]  /*94e0*/  WARPGROUP.DEPBAR.LE gsb0, 0x0 ;  /* 0x00008000000079c5 */ /* 0x000fc40000010000 */
[----:B------:R0:W-:Y:S06]  /*94f0*/  BAR.ARV R31, 0x100 ;  /* 0x0004001f0000751d */ /* 0x0001ec0000002000 */
[----:B------:R1:W-:Y:S01]  /*9500*/  @!P1 SYNCS.ARRIVE.TRANS64.RED.A1T0 RZ, [R27+URZ], RZ ;  /* 0x000000ff1bff99a7 */ /* 0x0003e2000810043f */
[----:B------:R-:W-:Y:S01]  /*9510*/  MUFU.EX2 R121, R82 ;  /* 0x0000005200797308 */ /* 0x000fe20000000800 */
[-C--:B------:R-:W-:Y:S01]  /*9520*/  FMUL.FTZ R88, R88, R7.reuse ;  /* 0x0000000758587220 */ /* 0x080fe20000410000 */
[-C--:B------:R-:W-:Y:S01]  /*9530*/  FMUL.FTZ R89, R89, R7.reuse ;  /* 0x0000000759597220 */ /* 0x080fe20000410000 */
[-C--:B------:R-:W-:Y:S01]  /*9540*/  FMUL.FTZ R92, R92, R7.reuse ;  /* 0x000000075c5c7220 */ /* 0x080fe20000410000 */
[-C--:B------:R-:W-:Y:S01]  /*9550*/  FMUL.FTZ R93, R93, R7.reuse ;  /* 0x000000075d5d7220 */ /* 0x080fe20000410000 */
[-C--:B------:R-:W-:Y:S01]  /*9560*/  FMUL.FTZ R96, R96, R7.reuse ;  /* 0x0000000760607220 */ /* 0x080fe20000410000 */
[-C--:B------:R-:W-:Y:S01]  /*9570*/  FMUL.FTZ R97, R97, R7.reuse ;  /* 0x0000000761617220 */ /* 0x080fe20000410000 */
[----:B-1----:R-:W-:Y:S01]  /*9580*/  IMAD.U32 R27, RZ, RZ, UR23 ;  /* 0x00000017ff1b7e24 */ /* 0x002fe2000f8e00ff */
[----:B------:R-:W-:Y:S01]  /*9590*/  MUFU.EX2 R44, R44 ;  /* 0x0000002c002c7308 */ /* 0x000fe20000000800 */
[----:B------:R-:W-:Y:S01]  /*95a0*/  UMOV UR23, UR47 ;  /* 0x0000002f00177c82 */ /* 0x000fe20008000000 */
[-C--:B------:R-:W-:Y:S01]  /*95b0*/  FMUL.FTZ R100, R100, R7.reuse ;  /* 0x0000000764647220 */ /* 0x080fe20000410000 */
[-C--:B------:R-:W-:Y:S01]  /*95c0*/  FMUL.FTZ R101, R101, R7.reuse ;  /* 0x0000000765657220 */ /* 0x080fe20000410000 */
[----:B------:R-:W-:Y:S01]  /*95d0*/  @!P1 LEA R4, R27, UR45, 0x3 ;  /* 0x0000002d1b049c11 */ /* 0x000fe2000f8e18ff */
[----:B------:R-:W-:Y:S01]  /*95e0*/  FADD.FTZ R27, R9, R56 ;  /* 0x00000038091b7221 */ /* 0x000fe20000010000 */
[----:B------:R-:W-:Y:S01]  /*95f0*/  FADD.FTZ R56, R26, R5 ;  /* 0x000000051a387221 */ /* 0x000fe20000010000 */
[----:B------:R-:W-:Y:S01]  /*9600*/  FMUL.FTZ R104, R104, R7 ;  /* 0x0000000768687220 */ /* 0x000fe20000410000 */
[----:B------:R-:W-:Y:S01]  /*9610*/  MUFU.EX2 R83, R83 ;  /* 0x0000005300537308 */ /* 0x000fe20000000800 */
[----:B------:R-:W-:Y:S01]  /*9620*/  FADD.FTZ R58, R150, R27 ;  /* 0x0000001b963a7221 */ /* 0x000fe20000010000 */
[----:B------:R-:W-:Y:S01]  /*9630*/  FADD.FTZ R5, R151, R56 ;  /* 0x0000003897057221 */ /* 0x000fe20000010000 */
[----:B0-----:R-:W-:-:S02]  /*9640*/  @!P1 VIADD R31, R4, 0x16860 ;  /* 0x00016860041f9836 */ /* 0x001fc40000000000 */
[----:B------:R-:W-:Y:S01]  /*9650*/  FFMA.FTZ R4, R63, UR21, -R48 ;  /* 0x000000153f047c23 */ /* 0x000fe20008010830 */
[----:B------:R-:W-:Y:S01]  /*9660*/  FADD.FTZ R27, R15, R58 ;  /* 0x0000003a0f1b7221 */ /* 0x000fe20000010000 */
[----:B------:R-:W-:Y:S01]  /*9670*/  FADD.FTZ R56, R30, R5 ;  /* 0x000000051e387221 */ /* 0x000fe20000010000 */
[----:B------:R-:W-:Y:S01]  /*9680*/  FFMA.FTZ R58, R71, UR21, -R48 ;  /* 0x00000015473a7c23 */ /* 0x000fe20008010830 */
[----:B------:R-:W-:Y:S01]  /*9690*/  MUFU.EX2 R45, R84 ;  /* 0x00000054002d7308 */ /* 0x000fe20000000800 */
[----:B------:R-:W-:Y:S01]  /*96a0*/  FADD.FTZ R27, R144, R27 ;  /* 0x0000001b901b7221 */ /* 0x000fe20000010000 */
[----:B------:R-:W-:Y:S01]  /*96b0*/  FADD.FTZ R5, R145, R56 ;  /* 0x0000003891057221 */ /* 0x000fe20000010000 */
[C---:B------:R-:W-:Y:S01]  /*96c0*/  F2FP.BF16.F32.PACK_AB R144, R10.reuse, R144 ;  /* 0x000000900a90723e */ /* 0x040fe200000010ff */
[--C-:B------:R-:W-:Y:S01]  /*96d0*/  FFMA.FTZ R56, R67, UR21, -R48.reuse ;  /* 0x0000001543387c23 */ /* 0x100fe20008010830 */
[----:B------:R-:W-:Y:S01]  /*96e0*/  FADD.FTZ R27, R10, R27 ;  /* 0x0000001b0a1b7221 */ /* 0x000fe20000010000 */
[----:B------:R-:W-:Y:S01]  /*96f0*/  FADD.FTZ R60, R34, R5 ;  /* 0x00000005223c7221 */ /* 0x000fe20000010000 */
[----:B------:R-:W-:Y:S01]  /*9700*/  FFMA.FTZ R48, R87, UR21, -R48 ;  /* 0x0000001557307c23 */ /* 0x000fe20008010830 */
[----:B------:R-:W0:Y:S01]  /*9710*/  MUFU.EX2 R4, R4 ;  /* 0x0000000400047308 */ /* 0x000e220000000800 */
[----:B------:R-:W-:Y:S01]  /*9720*/  FADD.FTZ R27, R146, R27 ;  /* 0x0000001b921b7221 */ /* 0x000fe20000010000 */
[----:B------:R-:W-:Y:S01]  /*9730*/  FADD.FTZ R5, R147, R60 ;  /* 0x0000003c93057221 */ /* 0x000fe20000010000 */
[C---:B------:R-:W-:Y:S01]  /*9740*/  F2FP.BF16.F32.PACK_AB R146, R12.reuse, R146 ;  /* 0x000000920c92723e */ /* 0x040fe200000010ff */
[-C--:B------:R-:W-:Y:S01]  /*9750*/  FMUL.FTZ R105, R105, R7.reuse ;  /* 0x0000000769697220 */ /* 0x080fe20000410000 */
[----:B------:R-:W-:Y:S01]  /*9760*/  FADD.FTZ R27, R12, R27 ;  /* 0x0000001b0c1b7221 */ /* 0x000fe20000010000 */
[----:B------:R-:W-:Y:S01]  /*9770*/  FADD.FTZ R60, R52, R5 ;  /* 0x00000005343c7221 */ /* 0x000fe20000010000 */
[----:B------:R-:W-:Y:S01]  /*9780*/  @!P1 PRMT R31, RZ, 0x654, R31 ;  /* 0x00000654ff1f9816 */ /* 0x000fe2000000001f */
[----:B------:R-:W-:Y:S01]  /*9790*/  MUFU.EX2 R56, R56 ;  /* 0x0000003800387308 */ /* 0x000fe20000000800 */
[----:B------:R-:W-:Y:S01]  /*97a0*/  FADD.FTZ R62, R140, R27 ;  /* 0x0000001b8c3e7221 */ /* 0x000fe20000010000 */
[----:B------:R-:W-:Y:S01]  /*97b0*/  FADD.FTZ R5, R141, R60 ;  /* 0x0000003c8d057221 */ /* 0x000fe20000010000 */
[----:B------:R1:W-:Y:S01]  /*97c0*/  @!P1 SYNCS.ARRIVE.TRANS64.RED.A1T0 RZ, [R31+URZ], RZ ;  /* 0x000000ff1fff99a7 */ /* 0x0003e2000810043f */
[-C--:B------:R-:W-:Y:S01]  /*97d0*/  FMUL.FTZ R108, R108, R7.reuse ;  /* 0x000000076c6c7220 */ /* 0x080fe20000410000 */
[----:B------:R-:W-:Y:S01]  /*97e0*/  FADD.FTZ R27, R13, R62 ;  /* 0x0000003e0d1b7221 */ /* 0x000fe20000010000 */
[----:B------:R-:W-:Y:S01]  /*97f0*/  FADD.FTZ R60, R38, R5 ;  /* 0x00000005263c7221 */ /* 0x000fe20000010000 */
[-C--:B------:R-:W-:Y:S01]  /*9800*/  FMUL.FTZ R109, R109, R7.reuse ;  /* 0x000000076d6d7220 */ /* 0x080fe20000410000 */
[----:B------:R-:W-:Y:S01]  /*9810*/  MUFU.EX2 R58, R58 ;  /* 0x0000003a003a7308 */ /* 0x000fe20000000800 */
[----:B------:R-:W-:Y:S01]  /*9820*/  FADD.FTZ R62, R142, R27 ;  /* 0x0000001b8e3e7221 */ /* 0x000fe20000010000 */
[----:B------:R-:W-:Y:S01]  /*9830*/  FADD.FTZ R5, R143, R60 ;  /* 0x0000003c8f057221 */ /* 0x000fe20000010000 */
[-C--:B------:R-:W-:Y:S01]  /*9840*/  FMUL.FTZ R112, R112, R7.reuse ;  /* 0x0000000770707220 */ /* 0x080fe20000410000 */
[-C--:B------:R-:W-:Y:S01]  /*9850*/  FMUL.FTZ R113, R113, R7.reuse ;  /* 0x0000000771717220 */ /* 0x080fe20000410000 */
[----:B------:R-:W-:Y:S01]  /*9860*/  FADD.FTZ R27, R11, R62 ;  /* 0x0000003e0b1b7221 */ /* 0x000fe20000010000 */
[----:B------:R-:W-:Y:S01]  /*9870*/  FADD.FTZ R60, R42, R5 ;  /* 0x000000052a3c7221 */ /* 0x000fe20000010000 */
[-C--:B------:R-:W-:Y:S01]  /*9880*/  FMUL.FTZ R116, R116, R7.reuse ;  /* 0x0000000774747220 */ /* 0x080fe20000410000 */
[----:B------:R-:W-:Y:S01]  /*9890*/  MUFU.EX2 R123, R86 ;  /* 0x00000056007b7308 */ /* 0x000fe20000000800 */
[----:B------:R-:W-:Y:S01]  /*98a0*/  FADD.FTZ R27, R136, R27 ;  /* 0x0000001b881b7221 */ /* 0x000fe20000010000 */
[----:B------:R-:W-:Y:S01]  /*98b0*/  FADD.FTZ R5, R137, R60 ;  /* 0x0000003c89057221 */ /* 0x000fe20000010000 */
[----:B------:R-:W-:Y:S01]  /*98c0*/  FMUL.FTZ R117, R117, R7 ;  /* 0x0000000775757220 */ /* 0x000fe20000410000 */
[----:B------:R-:W-:Y:S01]  /*98d0*/  F2FP.BF16.F32.PACK_AB R150, R15, R150 ;  /* 0x000000960f96723e */ /* 0x000fe200000010ff */
[----:B------:R-:W-:Y:S01]  /*98e0*/  FADD.FTZ R27, R14, R27 ;  /* 0x0000001b0e1b7221 */ /* 0x000fe20000010000 */
[----:B------:R-:W-:Y:S01]  /*98f0*/  FADD.FTZ R60, R50, R5 ;  /* 0x00000005323c7221 */ /* 0x000fe20000010000 */
[----:B------:R-:W-:Y:S01]  /*9900*/  F2FP.BF16.F32.PACK_AB R151, R30, R151 ;  /* 0x000000971e97723e */ /* 0x000fe200000010ff */
[----:B------:R-:W2:Y:S01]  /*9910*/  MUFU.EX2 R6, R85 ;  /* 0x0000005500067308 */ /* 0x000ea20000000800 */
[----:B------:R-:W-:Y:S01]  /*9920*/  FADD.FTZ R27, R138, R27 ;  /* 0x0000001b8a1b7221 */ /* 0x000fe20000010000 */
[----:B------:R-:W-:Y:S01]  /*9930*/  FADD.FTZ R5, R139, R60 ;  /* 0x0000003c8b057221 */ /* 0x000fe20000010000 */
[----:B------:R-:W-:Y:S01]  /*9940*/  F2FP.BF16.F32.PACK_AB R145, R34, R145 ;  /* 0x000000912291723e */ /* 0x000fe200000010ff */
[----:B------:R-:W-:Y:S01]  /*9950*/  FMUL.FTZ R90, R90, R8 ;  /* 0x000000085a5a7220 */ /* 0x000fe20000410000 */
[----:B------:R-:W-:Y:S01]  /*9960*/  FADD.FTZ R27, R24, R27 ;  /* 0x0000001b181b7221 */ /* 0x000fe20000010000 */
[----:B------:R-:W-:Y:S01]  /*9970*/  FADD.FTZ R10, R46, R5 ;  /* 0x000000052e0a7221 */ /* 0x000fe20000010000 */
[----:B------:R-:W-:Y:S01]  /*9980*/  F2FP.BF16.F32.PACK_AB R147, R52, R147 ;  /* 0x000000933493723e */ /* 0x000fe200000010ff */
[----:B------:R-:W3:Y:S01]  /*9990*/  MUFU.EX2 R48, R48 ;  /* 0x0000003000307308 */ /* 0x000ee20000000800 */
[----:B------:R-:W-:Y:S01]  /*99a0*/  FADD.FTZ R26, R132, R27 ;  /* 0x0000001b841a7221 */ /* 0x000fe20000010000 */
[----:B------:R-:W-:Y:S01]  /*99b0*/  FADD.FTZ R5, R133, R10 ;  /* 0x0000000a85057221 */ /* 0x000fe20000010000 */
[----:B------:R-:W-:Y:S01]  /*99c0*/  F2FP.BF16.F32.PACK_AB R140, R13, R140 ;  /* 0x0000008c0d8c723e */ /* 0x000fe200000010ff */
[-C--:B------:R-:W-:Y:S01]  /*99d0*/  FMUL.FTZ R91, R91, R8.reuse ;  /* 0x000000085b5b7220 */ /* 0x080fe20000410000 */
[----:B------:R-:W-:Y:S01]  /*99e0*/  FADD.FTZ R9, R21, R26 ;  /* 0x0000001a15097221 */ /* 0x000fe20000010000 */
[----:B------:R-:W-:Y:S01]  /*99f0*/  FADD.FTZ R10, R54, R5 ;  /* 0x00000005360a7221 */ /* 0x000fe20000010000 */
[----:B------:R-:W-:Y:S01]  /*9a00*/  F2FP.BF16.F32.PACK_AB R141, R38, R141 ;  /* 0x0000008d268d723e */ /* 0x000fe200000010ff */
[-C--:B------:R-:W-:Y:S01]  /*9a10*/  FMUL.FTZ R94, R94, R8.reuse ;  /* 0x000000085e5e7220 */ /* 0x080fe20000410000 */
[----:B------:R-:W-:Y:S01]  /*9a20*/  FADD.FTZ R12, R134, R9 ;  /* 0x00000009860c7221 */ /* 0x000fe20000010000 */
[----:B------:R-:W-:Y:S01]  /*9a30*/  FADD.FTZ R5, R135, R10 ;  /* 0x0000000a87057221 */ /* 0x000fe20000010000 */
[C---:B0-----:R-:W-:Y:S01]  /*9a40*/  F2FP.BF16.F32.PACK_AB R135, R4.reuse, R135 ;  /* 0x000000870487723e */ /* 0x041fe200000010ff */
[-C--:B------:R-:W-:Y:S01]  /*9a50*/  FMUL.FTZ R95, R95, R8.reuse ;  /* 0x000000085f5f7220 */ /* 0x080fe20000410000 */
[----:B------:R-:W-:Y:S01]  /*9a60*/  FADD.FTZ R9, R25, R12 ;  /* 0x0000000c19097221 */ /* 0x000fe20000010000 */
[----:B------:R-:W-:Y:S01]  /*9a70*/  FADD.FTZ R10, R4, R5 ;  /* 0x00000005040a7221 */ /* 0x000fe20000010000 */
[----:B--2---:R-:W-:Y:S01]  /*9a80*/  F2FP.BF16.F32.PACK_AB R122, R6, R45 ;  /* 0x0000002d067a723e */ /* 0x004fe200000010ff */
        /* <DEDUP_REMOVED lines=46> */
[----:B------:R-:W-:Y:S01]  /*9d70*/  F2FP.BF16.F32.PACK_AB R127, R79, R78 ;  /* 0x0000004e4f7f723e */ /* 0x000fe200000010ff */
[----:B---3--:R-:W-:Y:S01]  /*9d80*/  FADD.FTZ R4, R48, R4 ;  /* 0x0000000430047221 */ /* 0x008fe20000010000 */
[----:B------:R-:W-:Y:S01]  /*9d90*/  F2FP.BF16.F32.PACK_AB R120, R44, R41 ;  /* 0x000000292c78723e */ /* 0x000fe200000010ff */
[----:B------:R-:W-:Y:S01]  /*9da0*/  IMAD.MOV.U32 R6, RZ, RZ, R0 ;  /* 0x000000ffff067224 */ /* 0x000fe200078e0000 */
[----:B------:R-:W-:Y:S01]  /*9db0*/  F2FP.BF16.F32.PACK_AB R121, R83, R121 ;  /* 0x000000795379723e */ /* 0x000fe200000010ff */
[----:B------:R-:W-:Y:S01]  /*9dc0*/  IMAD.MOV.U32 R7, RZ, RZ, R2 ;  /* 0x000000ffff077224 */ /* 0x000fe200078e0002 */
[----:B------:R-:W-:Y:S01]  /*9dd0*/  F2FP.BF16.F32.PACK_AB R123, R48, R123 ;  /* 0x0000007b307b723e */ /* 0x000fe200000010ff */
[----:B-1----:R-:W-:Y:S06]  /*9de0*/  @P2 BRA `(.L_x_1094) ;  /* 0xffffffe000dc2947 */ /* 0x002fec000383ffff */
.L_x_1085:
[----:B------:R-:W-:-:S13]  /*9df0*/  ISETP.GE.AND P2, PT, R3, UR43, PT ;  /* 0x0000002b03007c0c */ /* 0x000fda000bf46270 */
[----:B------:R-:W-:Y:S05]  /*9e00*/  @!P2 BRA `(.L_x_1095) ;  /* 0x0000002c006ca947 */ /* 0x000fea0003800000 */
[----:B------:R-:W-:Y:S01]  /*9e10*/  IMAD.MOV.U32 R6, RZ, RZ, R0 ;  /* 0x000000ffff067224 */ /* 0x000fe200078e0000 */
[----:B------:R-:W-:Y:S01]  /*9e20*/  UMOV UR26, UR50 ;  /* 0x00000032001a7c82 */ /* 0x000fe20008000000 */
[----:B------:R-:W-:Y:S01]  /*9e30*/  IMAD.MOV.U32 R7, RZ, RZ, R2 ;  /* 0x000000ffff077224 */ /* 0x000fe200078e0002 */
[----:B------:R-:W-:Y:S01]  /*9e40*/  UMOV UR25, UR47 ;  /* 0x0000002f00197c82 */ /* 0x000fe20008000000 */
[----:B------:R-:W-:Y:S01]  /*9e50*/  ULDC UR22, c[0x0][0x9e4] ;  /* 0x0002790000167ab9 */ /* 0x000fe20000000800 */
[----:B------:R-:W-:Y:S01]  /*9e60*/  ULDC UR24, c[0x0][0x9dc] ;  /* 0x0002770000187ab9 */ /* 0x000fe20000000800 */
[----:B------:R-:W-:Y:S01]  /*9e70*/  ULDC UR21, c[0x0][0x988] ;  /* 0x0002620000157ab9 */ /* 0x000fe20000000800 */
[----:B------:R-:W-:-:S05]  /*9e80*/  ULDC UR23, c[0x0][0x9e0] ;  /* 0x0002780000177ab9 */ /* 0x000fca0000000800 */
.L_x_1112:
        /* <DEDUP_REMOVED lines=9> */
.L_x_1097:
[----:B------:R-:W-:Y:S01]  /*9f20*/  ULEA UR6, UR47, UR45, 0x3 ;  /* 0x0000002d2f067291 */ /* 0x000fe2000f8e183f */
[----:B------:R-:W-:-:S05]  /*9f30*/  IMAD.U32 R0, RZ, RZ, UR50 ;  /* 0x00000032ff007e24 */ /* 0x000fca000f8e00ff */
[----:B------:R-:W-:-:S04]  /*9f40*/  SHF.L.U32 R0, R0, 0x1f, RZ ;  /* 0x0000001f00007819 */ /* 0x000fc800000006ff */
[----:B------:R0:W1:Y:S01]  /*9f50*/  SYNCS.PHASECHK.TRANS64.TRYWAIT P2, [UR6+0x16830], R0 ;  /* 0x01683000ff0075a7 */ /* 0x0000620008040146 */
[----:B------:R-:W-:Y:S05]  /*9f60*/  @!P0 BRA `(.L_x_1098) ;  /* 0x0000000000048947 */ /* 0x000fea0003800000 */
[----:B------:R-:W-:Y:S01]  /*9f70*/  BPT.TRAP 0x1 ;  /* 0x000000040000795c */ /* 0x000fe20000300000 */
.L_x_1098:
[----:B-1----:R-:W-:Y:S05]  /*9f80*/  @P2 BRA `(.L_x_1096) ;  /* 0x0000000000082947 */ /* 0x002fea0003800000 */
[----:B------:R-:W1:Y:S02]  /*9f90*/  SYNCS.PHASECHK.TRANS64.TRYWAIT P2, [UR6+0x16830], R0 ;  /* 0x01683000ff0075a7 */ /* 0x000e640008040146 */
[----:B-1----:R-:W-:Y:S05]  /*9fa0*/  @!P2 BRA `(.L_x_1099) ;  /* 0x000000c00000a947 */ /* 0x002fea0003800000 */
.L_x_1096:
        /* <DEDUP_REMOVED lines=27> */
.L_x_1101:
[----:B------:R-:W-:Y:S01]  /*a160*/  ULEA UR6, UR25, UR45, 0x3 ;  /* 0x0000002d19067291 */ /* 0x000fe2000f8e183f */
[----:B------:R-:W-:-:S05]  /*a170*/  IMAD.U32 R0, RZ, RZ, UR26 ;  /* 0x0000001aff007e24 */ /* 0x000fca000f8e00ff */
[----:B------:R-:W-:-:S04]  /*a180*/  SHF.L.U32 R0, R0, 0x1f, RZ ;  /* 0x0000001f00007819 */ /* 0x000fc800000006ff */
[----:B------:R0:W1:Y:S01]  /*a190*/  SYNCS.PHASECHK.TRANS64.TRYWAIT P2, [UR6+0x16850], R0 ;  /* 0x01685000ff0075a7 */ /* 0x0000620008040146 */
[----:B------:R-:W-:Y:S05]  /*a1a0*/  @!P0 BRA `(.L_x_1102) ;  /* 0x0000000000048947 */ /* 0x000fea0003800000 */
[----:B------:R-:W-:Y:S01]  /*a1b0*/  BPT.TRAP 0x1 ;  /* 0x000000040000795c */ /* 0x000fe20000300000 */
.L_x_1102:
[----:B-1----:R-:W-:Y:S05]  /*a1c0*/  @P2 BRA `(.L_x_1100) ;  /* 0x0000000000082947 */ /* 0x002fea0003800000 */
[----:B------:R-:W1:Y:S02]  /*a1d0*/  SYNCS.PHASECHK.TRANS64.TRYWAIT P2, [UR6+0x16850], R0 ;  /* 0x01685000ff0075a7 */ /* 0x000e640008040146 */
[----:B-1----:R-:W-:Y:S05]  /*a1e0*/  @!P2 BRA `(.L_x_1103) ;  /* 0x000000bc0088a947 */ /* 0x002fea0003800000 */
.L_x_1100:
[----:B------:R-:W-:Y:S01]  /*a1f0*/  UIADD3 UR6, UR45, 0x400, URZ ;  /* 0x000004002d067890 */ /* 0x000fe2000fffe03f */
[----:B------:R-:W-:Y:S01]  /*a200*/  WARPGROUP.ARRIVE ;  /* 0x00000000000079c5 */ /* 0x000fe20000000000 */
[----:B------:R-:W-:-:S05]  /*a210*/  UMOV UR7, 0x40000040 ;  /* 0x4000004000077882 */ /* 0x000fca0000000000 */
[----:B------:R-:W2:Y:S01]  /*a220*/  S2R R9, SR_TID.X ;  /* 0x0000000000097919 */ /* 0x000ea20000002100 */
[----:B------:R-:W-:Y:S01]  /*a230*/  USHF.R.U32.HI UR6, URZ, 0x4, UR6 ;  /* 0x000000043f067899 */ /* 0x000fe20008011606 */
[----:B------:R-:W-:Y:S01]  /*a240*/  PLOP3.LUT P2, PT, PT, PT, UP0, 0x80, 0x0 ;  /* 0x000000000000781c */ /* 0x000fe20003f4f008 */
[----:B------:R-:W-:Y:S02]  /*a250*/  VIADD R13, R17, UR39 ;  /* 0x00000027110d7c36 */ /* 0x000fe40008000000 */
[----:B------:R-:W-:Y:S01]  /*a260*/  ULOP3.LUT UR6, UR6, 0x3fff, URZ, 0xc0, !UPT ;  /* 0x00003fff06067892 */ /* 0x000fe2000f8ec03f */
[----:B-1----:R-:W-:Y:S02]  /*a270*/  IMAD.U32 R2, RZ, RZ, UR47 ;  /* 0x0000002fff027e24 */ /* 0x002fe4000f8e00ff */
[----:B------:R-:W-:Y:S01]  /*a280*/  IMAD.SHL.U32 R11, R3, 0x80, RZ ;  /* 0x00000080030b7824 */ /* 0x000fe200078e00ff */
[----:B------:R-:W-:Y:S01]  /*a290*/  ULEA UR10, UR25, UR6, 0xa ;  /* 0x00000006190a7291 */ /* 0x000fe2000f8e503f */
[----:B------:R-:W-:Y:S01]  /*a2a0*/  IMAD.U32 R15, RZ, RZ, UR46 ;  /* 0x0000002eff0f7e24 */ /* 0x000fe2000f8e00ff */
        /* <DEDUP_REMOVED lines=43> */
[----:B------:R-:W-:-:S04]  /*a560*/  @UP0 ULDC UR6, c[0x0][0x450] ;  /* 0x0001140000060ab9 */ /* 0x000fc80000000800 */
[----:B------:R-:W-:Y:S01]  /*a570*/  @P2 SHF.R.U32.HI R13, RZ, UR6, R0 ;  /* 0x00000006ff0d2c19 */ /* 0x000fe20008011600 */
[----:B------:R-:W-:Y:S01]  /*a580*/  VIADD R0, R8, 0x9 ;  /* 0x0000000908007836 */ /* 0x000fe20000000000 */
[----:B------:R-:W-:Y:S01]  /*a590*/  ISETP.GE.U32.AND P2, PT, R9, 0x180, PT ;  /* 0x000001800900780c */ /* 0x000fe20003f46070 */
[----:B------:R-:W-:Y:S02]  /*a5a0*/  ULOP3.LUT UR6, URZ, UR24, URZ, 0x33, !UPT ;  /* 0x000000183f067292 */ /* 0x000fe4000f8e333f */
[----:B------:R-:W0:Y:S01]  /*a5b0*/  SHFL.IDX PT, R9, R13, RZ, 0x1c1f ;  /* 0x001c1fff0d097589 */ /* 0x000e2200000e0000 */
[----:B------:R-:W-:Y:S02]  /*a5c0*/  SEL R8, R0, 0x9, !P2 ;  /* 0x0000000900087807 */ /* 0x000fe40005000000 */
[----:B------:R-:W-:-:S04]  /*a5d0*/  IADD3 R0, -R16, 0x1, -R11 ;  /* 0x0000000110007810 */ /* 0x000fc80007ffe90b */
[----:B------:R-:W-:-:S05]  /*a5e0*/  IADD3 R0, -R15, UR40, R0 ;  /* 0x000000280f007c10 */ /* 0x000fca000fffe100 */
[C---:B------:R-:W-:Y:S02]  /*a5f0*/  VIADD R12, R0.reuse, UR23 ;  /* 0x00000017000c7c36 */ /* 0x040fe40008000000 */
[----:B------:R-:W-:-:S04]  /*a600*/  VIADD R10, R0, UR6 ;  /* 0x00000006000a7c36 */ /* 0x000fc80008000000 */
[--C-:B0-----:R-:W-:Y:S01]  /*a610*/  IMAD.IADD R0, R10, 0x1, R9.reuse ;  /* 0x000000010a007824 */ /* 0x101fe200078e0209 */
[----:B------:R-:W-:Y:S02]  /*a620*/  WARPGROUP.DEPBAR.LE gsb0, 0x0 ;  /* 0x00008000000079c5 */ /* 0x000fe40000010000 */
[----:B------:R0:W-:Y:S06]  /*a630*/  BAR.ARV R8, 0x100 ;  /* 0x000400080000751d */ /* 0x0001ec0000002000 */
[----:B------:R1:W-:Y:S02]  /*a640*/  @!P1 SYNCS.ARRIVE.TRANS64.RED.A1T0 RZ, [R2+URZ], RZ ;  /* 0x000000ff02ff99a7 */ /* 0x0003e4000810043f */
[----:B-1----:R-:W-:Y:S01]  /*a650*/  IMAD.IADD R2, R12, 0x1, R9 ;  /* 0x000000010c027824 */ /* 0x002fe200078e0209 */
[----:B0-----:R-:W-:Y:S06]  /*a660*/  @!P5 BRA `(.L_x_1104) ;  /* 0x00000000005cd947 */ /* 0x001fec0003800000 */
        /* <DEDUP_REMOVED lines=13> */
.L_x_1106:
[----:B------:R-:W-:-:S05]  /*a740*/  IMAD.U32 R20, RZ, RZ, UR22 ;  /* 0x00000016ff147e24 */ /* 0x000fca000f8e00ff */
[----:B------:R-:W-:-:S13]  /*a750*/  ISETP.NE.AND P2, PT, R20, 0x1, PT ;  /* 0x000000011400780c */ /* 0x000fda0003f45270 */
[----:B------:R-:W0:Y:S02]  /*a760*/  @P2 LDC.64 R8, c[0x0][0x9e8] ;  /* 0x00027a00ff082b82 */ /* 0x000e240000000a00 */
[----:B0-----:R-:W-:-:S05]  /*a770*/  @P2 IMAD.HI.U32 R8, R14, R8, RZ ;  /* 0x000000080e082227 */ /* 0x001fca00078e00ff */
[----:B------:R-:W-:-:S07]  /*a780*/  @P2 SHF.R.U32.HI R14, RZ, R9, R8 ;  /* 0x00000009ff0e2219 */ /* 0x000fce0000011608 */
.L_x_1107:
[----:B------:R-:W-:Y:S05]  /*a790*/  BSYNC B0 ;  /* 0x0000000000007941 */ /* 0x000fea0003800000 */
.L_x_1105:
[----:B------:R-:W-:-:S04]  /*a7a0*/  IMAD R9, R14, R20, -R11 ;  /* 0x000000140e097224 */ /* 0x000fc800078e0a0b */
[----:B------:R-:W-:-:S05]  /*a7b0*/  IMAD.IADD R9, R9, 0x1, -R16 ;  /* 0x0000000109097824 */ /* 0x000fca00078e0a10 */
[----:B------:R-:W-:Y:S02]  /*a7c0*/  VIADDMNMX R2, R9, R20, R2, PT ;  /* 0x0000001409027246 */ /* 0x000fe40003800102 */
[----:B------:R-:W-:-:S07]  /*a7d0*/  VIMNMX R0, R0, R9, !PT ;  /* 0x0000000900007248 */ /* 0x000fce0007fe0100 */
.L_x_1104:
        /* <DEDUP_REMOVED lines=114> */
.L_x_1110:
[----:B------:R-:W-:-:S05]  /*af00*/  IMAD.U32 R2, RZ, RZ, UR22 ;  /* 0x00000016ff027e24 */ /* 0x000fca000f8e00ff */
[----:B------:R-:W-:-:S13]  /*af10*/  ISETP.NE.AND P3, PT, R2, 0x1, PT ;  /* 0x000000010200780c */ /* 0x000fda0003f65270 */
[----:B------:R-:W0:Y:S02]  /*af20*/  @P3 LDC.64 R8, c[0x0][0x9e8] ;  /* 0x00027a00ff083b82 */ /* 0x000e240000000a00 */
[----:B0-----:R-:W-:-:S05]  /*af30*/  @P3 IMAD.HI.U32 R8, R0, R8, RZ ;  /* 0x0000000800083227 */ /* 0x001fca00078e00ff */
[----:B------:R-:W-:-:S07]  /*af40*/  @P3 SHF.R.U32.HI R0, RZ, R9, R8 ;  /* 0x00000009ff003219 */ /* 0x000fce0000011608 */
.L_x_1111:
[----:B------:R-:W-:Y:S05]  /*af50*/  BSYNC B0 ;  /* 0x0000000000007941 */ /* 0x000fea0003800000 */
.L_x_1109:
[----:B------:R-:W-:-:S04]  /*af60*/  IMAD R11, R0, R2, -R11 ;  /* 0x00000002000b7224 */ /* 0x000fc800078e0a0b */
[----:B------:R-:W-:-:S05]  /*af70*/  IMAD.IADD R11, R11, 0x1, -R16 ;  /* 0x000000010b0b7824 */ /* 0x000fca00078e0a10 */
[----:B------:R-:W-:Y:S02]  /*af80*/  VIADDMNMX R12, R11, R2, R12, PT ;  /* 0x000000020b0c7246 */ /* 0x000fe4000380010c */
[----:B------:R-:W-:-:S07]  /*af90*/  VIMNMX R10, R10, R11, !PT ;  /* 0x0000000b0a0a7248 */ /* 0x000fce0007fe0100 */
.L_x_1108:
        /* <DEDUP_REMOVED lines=34> */
[----:B------:R-:W-:Y:S02]  /*b1c0*/  ISETP.GT.AND P3, PT, R10, RZ, P2 ;  /* 0x000000ff0a00720c */ /* 0x000fe40001764270 */
        /* <DEDUP_REMOVED lines=9> */
[----:B------:R-:W-:Y:S02]  /*b260*/  ISETP.GT.AND P4, PT, R10, 0x18, P2 ;  /* 0x000000180a00780c */ /* 0x000fe40001784270 */
[----:B------:R-:W-:Y:S02]  /*b270*/  FMNMX.FTZ R0, R68, R9, !PT ;  /* 0x0000000944007209 */ /* 0x000fe40007810000 */
[----:B------:R-:W-:Y:S02]  /*b280*/  FSEL R13, R26, -INF , !P3 ;  /* 0xff8000001a0d7808 */ /* 0x000fe40005800000 */
[----:B------:R-:W-:Y:S02]  /*b290*/  FMNMX.FTZ R9, R69, R0, !PT ;  /* 0x0000000045097209 */ /* 0x000fe40007810000 */
[----:B------:R-:W-:-:S02]  /*b2a0*/  ISETP.LT.OR P6, PT, R12, 0x9, P6 ;  /* 0x000000090c00780c */ /* 0x000fc400037c1670 */
[----:B------:R-:W-:Y:S02]  /*b2b0*/  FMNMX.FTZ R0, R72, R9, !PT ;  /* 0x0000000948007209 */ /* 0x000fe40007810000 */
[----:B------:R-:W-:Y:S02]  /*b2c0*/  ISETP.LT.OR P4, PT, R12, 0x19, P4 ;  /* 0x000000190c00780c */ /* 0x000fe40002781670 */
[----:B------:R-:W-:Y:S02]  /*b2d0*/  FMNMX.FTZ R9, R73, R0, !PT ;  /* 0x0000000049097209 */ /* 0x000fe40007810000 */
[----:B------:R-:W-:Y:S02]  /*b2e0*/  FMNMX.FTZ R8, R13, R6, !PT ;  /* 0x000000060d087209 */ /* 0x000fe40007810000 */
[----:B------:R-:W-:Y:S02]  /*b2f0*/  FMNMX.FTZ R0, R76, R9, !PT ;  /* 0x000000094c007209 */ /* 0x000fe40007810000 */
[----:B------:R-:W-:-:S02]  /*b300*/  FSEL R30, R30, -INF , !P6 ;  /* 0xff8000001e1e7808 */ /* 0x000fc40007000000 */
[----:B------:R-:W-:Y:S02]  /*b310*/  FMNMX.FTZ R9, R77, R0, !PT ;  /* 0x000000004d097209 */ /* 0x000fe40007810000 */
[----:B------:R-:W-:Y:S02]  /*b320*/  FSEL R38, R38, -INF , !P4 ;  /* 0xff80000026267808 */ /* 0x000fe40006000000 */
[----:B------:R-:W-:Y:S02]  /*b330*/  FMNMX.FTZ R0, R80, R9, !PT ;  /* 0x0000000950007209 */ /* 0x000fe40007810000 */
[----:B------:R-:W-:Y:S02]  /*b340*/  FMNMX.FTZ R21, R27, R8, !PT ;  /* 0x000000081b157209 */ /* 0x000fe40007810000 */
[----:B------:R-:W-:Y:S02]  /*b350*/  FMNMX.FTZ R9, R81, R0, !PT ;  /* 0x0000000051097209 */ /* 0x000fe40007810000 */
[----:B------:R-:W-:-:S02]  /*b360*/  ISETP.GT.AND P4, PT, R10, 0x20, P2 ;  /* 0x000000200a00780c */ /* 0x000fc40001784270 */
[----:B------:R-:W-:Y:S02]  /*b370*/  FMNMX.FTZ R0, R84, R9, !PT ;  /* 0x0000000954007209 */ /* 0x000fe40007810000 */
[----:B------:R-:W-:Y:S02]  /*b380*/  FMNMX.FTZ R8, R30, R21, !PT ;  /* 0x000000151e087209 */ /* 0x000fe40007810000 */
[----:B------:R-:W-:Y:S02]  /*b390*/  FMNMX.FTZ R0, R85, R0, !PT ;  /* 0x0000000055007209 */ /* 0x000fe40007810000 */
[----:B------:R-:W-:Y:S02]  /*b3a0*/  ISETP.LT.OR P4, PT, R12, 0x21, P4 ;  /* 0x000000210c00780c */ /* 0x000fe40002781670 */
[----:B------:R-:W-:Y:S01]  /*b3b0*/  FMNMX.FTZ R21, R31, R8, !PT ;  /* 0x000000081f157209 */ /* 0x000fe20007810000 */
[----:B------:R-:W0:Y:S01]  /*b3c0*/  SHFL.BFLY PT, R9, R0, 0x2, 0x1f ;  /* 0x0c401f0000097f89 */ /* 0x000e2200000e0000 */
[----:B------:R-:W-:-:S02]  /*b3d0*/  FSEL R42, R42, -INF , !P4 ;  /* 0xff8000002a2a7808 */ /* 0x000fc40006000000 */
[----:B------:R-:W-:Y:S02]  /*b3e0*/  ISETP.GT.AND P4, PT, R10, 0x28, P2 ;  /* 0x000000280a00780c */ /* 0x000fe40001784270 */
[----:B------:R-:W-:Y:S02]  /*b3f0*/  FMNMX.FTZ R8, R34, R21, !PT ;  /* 0x0000001522087209 */ /* 0x000fe40007810000 */
[----:B------:R-:W-:Y:S02]  /*b400*/  ISETP.LT.OR P4, PT, R12, 0x29, P4 ;  /* 0x000000290c00780c */ /* 0x000fe40002781670 */
[----:B------:R-:W-:Y:S02]  /*b410*/  ISETP.GT.AND P3, PT, R10, 0x30, P2 ;  /* 0x000000300a00780c */ /* 0x000fe40001764270 */
[----:B------:R-:W-:Y:S02]  /*b420*/  FSEL R46, R46, -INF , !P4 ;  /* 0xff8000002e2e7808 */ /* 0x000fe40006000000 */
[----:B------:R-:W-:-:S02]  /*b430*/  ISETP.GT.AND P4, PT, R10, 0x29, P2 ;  /* 0x000000290a00780c */ /* 0x000fc40001784270 */
[C---:B------:R-:W-:Y:S02]  /*b440*/  ISETP.LT.OR P3, PT, R12.reuse, 0x31, P3 ;  /* 0x000000310c00780c */ /* 0x040fe40001f61670 */
[----:B------:R-:W-:Y:S02]  /*b450*/  ISETP.LT.OR P4, PT, R12, 0x2a, P4 ;  /* 0x0000002a0c00780c */ /* 0x000fe40002781670 */
[----:B------:R-:W-:Y:S02]  /*b460*/  FSEL R50, R50, -INF , !P3 ;  /* 0xff80000032327808 */ /* 0x000fe40005800000 */
[----:B------:R-:W-:Y:S02]  /*b470*/  FSEL R47, R47, -INF , !P4 ;  /* 0xff8000002f2f7808 */ /* 0x000fe40006000000 */
[----:B------:R-:W-:Y:S02]  /*b480*/  ISETP.GT.AND P4, PT, R10, 0x31, P2 ;  /* 0x000000310a00780c */ /* 0x000fe40001784270 */
[----:B0-----:R-:W-:-:S02]  /*b490*/  FMNMX.FTZ R9, R0, R9, !PT ;  /* 0x0000000900097209 */ /* 0x001fc40007810000 */
[----:B------:R-:W-:Y:S02]  /*b4a0*/  ISETP.GT.AND P3, PT, R10, 0x38, P2 ;  /* 0x000000380a00780c */ /* 0x000fe40001764270 */
[C---:B------:R-:W-:Y:S01]  /*b4b0*/  ISETP.LT.OR P4, PT, R12.reuse, 0x32, P4 ;  /* 0x000000320c00780c */ /* 0x040fe20002781670 */
[----:B------:R-:W0:Y:S01]  /*b4c0*/  SHFL.BFLY PT, R2, R9, 0x1, 0x1f ;  /* 0x0c201f0009027f89 */ /* 0x000e2200000e0000 */
[----:B------:R-:W-:Y:S02]  /*b4d0*/  ISETP.LT.OR P3, PT, R12, 0x39, P3 ;  /* 0x000000390c00780c */ /* 0x000fe40001f61670 */
[----:B------:R-:W-:Y:S02]  /*b4e0*/  FSEL R51, R51, -INF , !P4 ;  /* 0xff80000033337808 */ /* 0x000fe40006000000 */
[----:B------:R-:W-:Y:S02]  /*b4f0*/  ISETP.GT.AND P4, PT, R10, 0x39, P2 ;  /* 0x000000390a00780c */ /* 0x000fe40001784270 */
[----:B------:R-:W-:-:S02]  /*b500*/  FSEL R54, R54, -INF , !P3 ;  /* 0xff80000036367808 */ /* 0x000fc40005800000 */
[----:B------:R-:W-:Y:S02]  /*b510*/  ISETP.GT.AND P3, PT, R10, 0x40, P2 ;  /* 0x000000400a00780c */ /* 0x000fe40001764270 */
[C---:B------:R-:W-:Y:S02]  /*b520*/  ISETP.LT.OR P4, PT, R12.reuse, 0x3a, P4 ;  /* 0x0000003a0c00780c */ /* 0x040fe40002781670 */
[----:B------:R-:W-:Y:S02]  /*b530*/  ISETP.LT.OR P3, PT, R12, 0x41, P3 ;  /* 0x000000410c00780c */ /* 0x000fe40001f61670 */
[----:B------:R-:W-:Y:S02]  /*b540*/  FSEL R55, R55, -INF , !P4 ;  /* 0xff80000037377808 */ /* 0x000fe40006000000 */
[----:B------:R-:W-:Y:S02]  /*b550*/  ISETP.GT.AND P4, PT, R10, 0x41, P2 ;  /* 0x000000410a00780c */ /* 0x000fe40001784270 */
[----:B------:R-:W-:-:S02]  /*b560*/  FSEL R58, R58, -INF , !P3 ;  /* 0xff8000003a3a7808 */ /* 0x000fc40005800000 */
[----:B------:R-:W-:Y:S02]  /*b570*/  ISETP.GT.AND P3, PT, R10, 0x48, P2 ;  /* 0x000000480a00780c */ /* 0x000fe40001764270 */
[C---:B------:R-:W-:Y:S02]  /*b580*/  ISETP.LT.OR P4, PT, R12.reuse, 0x42, P4 ;  /* 0x000000420c00780c */ /* 0x040fe40002781670 */
[----:B0-----:R-:W-:Y:S02]  /*b590*/  FMNMX.FTZ R2, R9, R2, !PT ;  /* 0x0000000209027209 */ /* 0x001fe40007810000 */
[----:B------:R-:W-:Y:S02]  /*b5a0*/  ISETP.LT.OR P3, PT, R12, 0x49, P3 ;  /* 0x000000490c00780c */ /* 0x000fe40001f61670 */
[C---:B------:R-:W-:Y:S01]  /*b5b0*/  FSETP.NEU.FTZ.AND P6, PT, R2.reuse, -INF , PT ;  /* 0xff8000000200780b */ /* 0x040fe20003fdd000 */
[----:B------:R-:W-:Y:S01]  /*b5c0*/  FMUL.FTZ R0, R2, UR21 ;  /* 0x0000001502007c20 */ /* 0x000fe20008410000 */
[----:B------:R-:W-:-:S02]  /*b5d0*/  FSEL R59, R59, -INF , !P4 ;  /* 0xff8000003b3b7808 */ /* 0x000fc40006000000 */
[----:B------:R-:W-:Y:S02]  /*b5e0*/  ISETP.GT.AND P4, PT, R10, 0x49, P2 ;  /* 0x000000490a00780c */ /* 0x000fe40001784270 */
[----:B------:R-:W-:Y:S02]  /*b5f0*/  FSEL R0, R0, RZ, P6 ;  /* 0x000000ff00007208 */ /* 0x000fe40003000000 */
[----:B------:R-:W-:Y:S02]  /*b600*/  FSEL R62, R62, -INF , !P3 ;  /* 0xff8000003e3e7808 */ /* 0x000fe40005800000 */
[----:B------:R-:W-:Y:S01]  /*b610*/  ISETP.GT.AND P3, PT, R10, 0x50, P2 ;  /* 0x000000500a00780c */ /* 0x000fe20001764270 */
[--C-:B------:R-:W-:Y:S01]  /*b620*/  FFMA.FTZ R9, R25, UR21, -R0.reuse ;  /* 0x0000001519097c23 */ /* 0x100fe20008010800 */
[----:B------:R-:W-:Y:S01]  /*b630*/  FMNMX.FTZ R25, R35, R8, !PT ;  /* 0x0000000823197209 */ /* 0x000fe20007810000 */
[--C-:B------:R-:W-:Y:S01]  /*b640*/  FFMA.FTZ R11, R29, UR21, -R0.reuse ;  /* 0x000000151d0b7c23 */ /* 0x100fe20008010800 */
[--C-:B------:R-:W-:Y:S01]  /*b650*/  FFMA.FTZ R15, R33, UR21, -R0.reuse ;  /* 0x00000015210f7c23 */ /* 0x100fe20008010800 */
[----:B------:R-:W-:Y:S01]  /*b660*/  ISETP.LT.OR P4, PT, R12, 0x4a, P4 ;  /* 0x0000004a0c00780c */ /* 0x000fe20002781670 */
[--C-:B------:R-:W-:Y:S01]  /*b670*/  FFMA.FTZ R21, R37, UR21, -R0.reuse ;  /* 0x0000001525157c23 */ /* 0x100fe20008010800 */
[----:B------:R-:W-:Y:S01]  /*b680*/  FMNMX.FTZ R8, R38, R25, !PT ;  /* 0x0000001926087209 */ /* 0x000fe20007810000 */
[--C-:B------:R-:W-:Y:S01]  /*b690*/  FFMA.FTZ R148, R24, UR21, -R0.reuse ;  /* 0x0000001518947c23 */ /* 0x100fe20008010800 */
[----:B------:R-:W-:Y:S01]  /*b6a0*/  ISETP.LT.OR P3, PT, R12, 0x51, P3 ;  /* 0x000000510c00780c */ /* 0x000fe20001f61670 */
[--C-:B------:R-:W-:Y:S01]  /*b6b0*/  FFMA.FTZ R150, R28, UR21, -R0.reuse ;  /* 0x000000151c967c23 */ /* 0x100fe20008010800 */
[----:B------:R-:W-:Y:S01]  /*b6c0*/  FMNMX.FTZ R25, R39, R8, !PT ;  /* 0x0000000827197209 */ /* 0x000fe20007810000 */
[----:B------:R-:W-:Y:S01]  /*b6d0*/  MUFU.EX2 R9, R9 ;  /* 0x0000000900097308 */ /* 0x000fe20000000800 */
[----:B------:R-:W-:Y:S01]  /*b6e0*/  FSEL R63, R63, -INF , !P4 ;  /* 0xff8000003f3f7808 */ /* 0x000fe20006000000 */
[--C-:B------:R-:W-:Y:S01]  /*b6f0*/  FFMA.FTZ R144, R32, UR21, -R0.reuse ;  /* 0x0000001520907c23 */ /* 0x100fe20008010800 */
[----:B------:R-:W-:Y:S01]  /*b700*/  FMNMX.FTZ R8, R42, R25, !PT ;  /* 0x000000192a087209 */ /* 0x000fe20007810000 */
[--C-:B------:R-:W-:Y:S01]  /*b710*/  FFMA.FTZ R25, R41, UR21, -R0.reuse ;  /* 0x0000001529197c23 */ /* 0x100fe20008010800 */
[----:B------:R-:W-:Y:S01]  /*b720*/  ISETP.GT.AND P4, PT, R10, 0x51, P2 ;  /* 0x000000510a00780c */ /* 0x000fe20001784270 */
        /* <DEDUP_REMOVED lines=36> */
[----:B------:R-:W-:Y:S01]  /*b970*/  FFMA.FTZ R85, R85, UR21, -R0 ;  /* 0x0000001555557c23 */ /* 0x000fe20008010800 */
[----:B------:R-:W-:Y:S01]  /*b980*/  FMNMX.FTZ R8, R62, R37, !PT ;  /* 0x000000253e087209 */ /* 0x000fe20007810000 */
[----:B------:R-:W-:Y:S01]  /*b990*/  MUFU.EX2 R144, R144 ;  /* 0x0000009000907308 */ /* 0x000fe20000000800 */
[----:B------:R-:W-:-:S02]  /*b9a0*/  ISETP.LT.OR P3, PT, R12, 0x61, P3 ;  /* 0x000000610c00780c */ /* 0x000fc40001f61670 */
[----:B------:R-:W-:Y:S02]  /*b9b0*/  FMNMX.FTZ R37, R63, R8, !PT ;  /* 0x000000083f257209 */ /* 0x000fe40007810000 */
[----:B------:R-:W-:Y:S02]  /*b9c0*/  FSEL R71, R71, -INF , !P4 ;  /* 0xff80000047477808 */ /* 0x000fe40006000000 */
[----:B------:R-:W-:Y:S01]  /*b9d0*/  FMNMX.FTZ R8, R66, R37, !PT ;  /* 0x0000002542087209 */ /* 0x000fe20007810000 */
[--C-:B------:R-:W-:Y:S01]  /*b9e0*/  FFMA.FTZ R37, R53, UR21, -R0.reuse ;  /* 0x0000001535257c23 */ /* 0x100fe20008010800 */
[----:B------:R-:W-:Y:S01]  /*b9f0*/  ISETP.GT.AND P4, PT, R10, 0x61, P2 ;  /* 0x000000610a00780c */ /* 0x000fe20001784270 */
[----:B------:R-:W-:Y:S01]  /*ba00*/  FFMA.FTZ R53, R69, UR21, -R0 ;  /* 0x0000001545357c23 */ /* 0x000fe20008010800 */
[----:B------:R-:W-:Y:S01]  /*ba10*/  FMNMX.FTZ R41, R67, R8, !PT ;  /* 0x0000000843297209 */ /* 0x000fe20007810000 */
[----:B------:R-:W-:Y:S01]  /*ba20*/  MUFU.EX2 R15, R15 ;  /* 0x0000000f000f7308 */ /* 0x000fe20000000800 */
[----:B------:R-:W-:-:S02]  /*ba30*/  FSEL R74, R74, -INF , !P3 ;  /* 0xff8000004a4a7808 */ /* 0x000fc40005800000 */
[----:B------:R-:W-:Y:S02]  /*ba40*/  FMNMX.FTZ R8, R70, R41, !PT ;  /* 0x0000002946087209 */ /* 0x000fe40007810000 */
[----:B------:R-:W-:Y:S02]  /*ba50*/  ISETP.GT.AND P3, PT, R10, 0x68, P2 ;  /* 0x000000680a00780c */ /* 0x000fe40001764270 */
[C---:B------:R-:W-:Y:S01]  /*ba60*/  ISETP.LT.OR P4, PT, R12.reuse, 0x62, P4 ;  /* 0x000000620c00780c */ /* 0x040fe20002781670 */
[----:B------:R-:W-:Y:S01]  /*ba70*/  MUFU.EX2 R146, R146 ;  /* 0x0000009200927308 */ /* 0x000fe20000000800 */
[----:B------:R-:W-:Y:S02]  /*ba80*/  FMNMX.FTZ R41, R71, R8, !PT ;  /* 0x0000000847297209 */ /* 0x000fe40007810000 */
[----:B------:R-:W-:Y:S02]  /*ba90*/  ISETP.LT.OR P3, PT, R12, 0x69, P3 ;  /* 0x000000690c00780c */ /* 0x000fe40001f61670 */
[----:B------:R-:W-:-:S02]  /*baa0*/  FSEL R75, R75, -INF , !P4 ;  /* 0xff8000004b4b7808 */ /* 0x000fc40006000000 */
[----:B------:R-:W-:Y:S01]  /*bab0*/  ISETP.GT.AND P4, PT, R10, 0x69, P2 ;  /* 0x000000690a00780c */ /* 0x000fe20001784270 */
[----:B------:R-:W-:Y:S01]  /*bac0*/  MUFU.EX2 R21, R21 ;  /* 0x0000001500157308 */ /* 0x000fe20000000800 */
[----:B------:R-:W-:Y:S01]  /*bad0*/  FMNMX.FTZ R8, R74, R41, !PT ;  /* 0x000000294a087209 */ /* 0x000fe20007810000 */
[--C-:B------:R-:W-:Y:S01]  /*bae0*/  FFMA.FTZ R41, R57, UR21, -R0.reuse ;  /* 0x0000001539297c23 */ /* 0x100fe20008010800 */
[----:B------:R-:W-:Y:S01]  /*baf0*/  FSEL R78, R78, -INF , !P3 ;  /* 0xff8000004e4e7808 */ /* 0x000fe20005800000 */
[----:B------:R-:W-:Y:S01]  /*bb00*/  FFMA.FTZ R57, R73, UR21, -R0 ;  /* 0x0000001549397c23 */ /* 0x000fe20008010800 */
[----:B------:R-:W-:Y:S02]  /*bb10*/  ISETP.GT.AND P3, PT, R10, 0x70, P2 ;  /* 0x000000700a00780c */ /* 0x000fe40001764270 */
[----:B------:R-:W-:Y:S01]  /*bb20*/  ISETP.LT.OR P4, PT, R12, 0x6a, P4 ;  /* 0x0000006a0c00780c */ /* 0x000fe20002781670 */
[----:B------:R-:W-:Y:S01]  /*bb30*/  MUFU.EX2 R140, R140 ;  /* 0x0000008c008c7308 */ /* 0x000fe20000000800 */
[----:B------:R-:W-:-:S02]  /*bb40*/  FMNMX.FTZ R45, R75, R8, !PT ;  /* 0x000000084b2d7209 */ /* 0x000fc40007810000 */
[----:B------:R-:W-:Y:S02]  /*bb50*/  ISETP.LT.OR P3, PT, R12, 0x71, P3 ;  /* 0x000000710c00780c */ /* 0x000fe40001f61670 */
[----:B------:R-:W-:Y:S02]  /*bb60*/  FSEL R79, R79, -INF , !P4 ;  /* 0xff8000004f4f7808 */ /* 0x000fe40006000000 */
[----:B------:R-:W-:Y:S01]  /*bb70*/  ISETP.GT.AND P4, PT, R10, 0x71, P2 ;  /* 0x000000710a00780c */ /* 0x000fe20001784270 */
[----:B------:R-:W-:Y:S01]  /*bb80*/  MUFU.EX2 R25, R25 ;  /* 0x0000001900197308 */ /* 0x000fe20000000800 */
        /* <DEDUP_REMOVED lines=11> */
[----:B------:R-:W-:Y:S01]  /*bc40*/  FFMA.FTZ R45, R61, UR21, -R0 ;  /* 0x000000153d2d7c23 */ /* 0x000fe20008010800 */
[----:B------:R-:W-:-:S02]  /*bc50*/  ISETP.LT.OR P2, PT, R12, 0x7a, P2 ;  /* 0x0000007a0c00780c */ /* 0x000fc40001741670 */
[----:B------:R-:W-:Y:S02]  /*bc60*/  FSEL R86, R86, -INF , !P3 ;  /* 0xff80000056567808 */ /* 0x000fe40005800000 */
[----:B------:R-:W-:Y:S01]  /*bc70*/  FMNMX.FTZ R49, R83, R8, !PT ;  /* 0x0000000853317209 */ /* 0x000fe20007810000 */
[----:B------:R-:W-:Y:S01]  /*bc80*/  MUFU.EX2 R136, R136 ;  /* 0x0000008800887308 */ /* 0x000fe20000000800 */
[----:B------:R-:W-:Y:S02]  /*bc90*/  FSEL R87, R87, -INF , !P2 ;  /* 0xff80000057577808 */ /* 0x000fe40005000000 */
[----:B------:R-:W-:Y:S01]  /*bca0*/  FMNMX.FTZ R8, R86, R49, !PT ;  /* 0x0000003156087209 */ /* 0x000fe20007810000 */
[--C-:B------:R-:W-:Y:S01]  /*bcb0*/  FFMA.FTZ R49, R65, UR21, -R0.reuse ;  /* 0x0000001541317c23 */ /* 0x100fe20008010800 */
[--C-:B------:R-:W-:Y:S02]  /*bcc0*/  FFMA.FTZ R65, R81, UR21, -R0.reuse ;  /* 0x0000001551417c23 */ /* 0x100fe40008010800 */
[----:B------:R-:W-:Y:S01]  /*bcd0*/  FMNMX.FTZ R8, R87, R8, !PT ;  /* 0x0000000857087209 */ /* 0x000fe20007810000 */
[----:B------:R-:W-:Y:S04]  /*bce0*/  MUFU.EX2 R33, R33 ;  /* 0x0000002100217308 */ /* 0x000fe80000000800 */
[----:B------:R-:W0:Y:S04]  /*bcf0*/  SHFL.BFLY PT, R61, R8, 0x2, 0x1f ;  /* 0x0c401f00083d7f89 */ /* 0x000e2800000e0000 */
[----:B------:R-:W-:Y:S08]  /*bd00*/  MUFU.EX2 R138, R138 ;  /* 0x0000008a008a7308 */ /* 0x000ff00000000800 */
[----:B------:R-:W-:Y:S08]  /*bd10*/  MUFU.EX2 R37, R37 ;  /* 0x0000002500257308 */ /* 0x000ff00000000800 */
[----:B------:R-:W-:Y:S01]  /*bd20*/  MUFU.EX2 R132, R132 ;  /* 0x0000008400847308 */ /* 0x000fe20000000800 */
[----:B0-----:R-:W-:Y:S01]  /*bd30*/  FMNMX.FTZ R10, R8, R61, !PT ;  /* 0x0000003d080a7209 */ /* 0x001fe20007810000 */
[----:B------:R-:W-:Y:S01]  /*bd40*/  FFMA.FTZ R61, R77, UR21, -R0 ;  /* 0x000000154d3d7c23 */ /* 0x000fe20008010800 */
[----:B------:R-:W-:-:S05]  /*bd50*/  FSEL R8, R2, RZ, P6 ;  /* 0x000000ff02087208 */ /* 0x000fca0003000000 */
[----:B------:R-:W-:Y:S01]  /*bd60*/  MUFU.EX2 R41, R41 ;  /* 0x0000002900297308 */ /* 0x000fe20000000800 */
[----:B------:R-:W0:Y:S01]  /*bd70*/  SHFL.BFLY PT, R69, R10, 0x1, 0x1f ;  /* 0x0c201f000a457f89 */ /* 0x000e2200000e0000 */
[----:B------:R-:W-:-:S04]  /*bd80*/  FADD.FTZ R8, -R8, R7 ;  /* 0x0000000708087221 */ /* 0x000fc80000010100 */
[----:B------:R-:W-:Y:S02]  /*bd90*/  FMUL.FTZ R7, R8, UR21 ;  /* 0x0000001508077c20 */ /* 0x000fe40008410000 */
[----:B------:R-:W-:Y:S08]  /*bda0*/  MUFU.EX2 R134, R134 ;  /* 0x0000008600867308 */ /* 0x000ff00000000800 */
[----:B------:R-:W1:Y:S08]  /*bdb0*/  MUFU.EX2 R7, R7 ;  /* 0x0000000700077308 */ /* 0x000e700000000800 */
[----:B------:R-:W-:Y:S01]  /*bdc0*/  MUFU.EX2 R45, R45 ;  /* 0x0000002d002d7308 */ /* 0x000fe20000000800 */
[----:B0-----:R-:W-:-:S04]  /*bdd0*/  FMNMX.FTZ R0, R10, R69, !PT ;  /* 0x000000450a007209 */ /* 0x001fc80007810000 */
[C---:B------:R-:W-:Y:S01]  /*bde0*/  FSETP.NEU.FTZ.AND P2, PT, R0.reuse, -INF , PT ;  /* 0xff8000000000780b */ /* 0x040fe20003f5d000 */
[----:B------:R-:W-:Y:S02]  /*bdf0*/  FMUL.FTZ R32, R0, UR21 ;  /* 0x0000001500207c20 */ /* 0x000fe40008410000 */
[----:B------:R-:W-:Y:S01]  /*be00*/  MUFU.EX2 R128, R128 ;  /* 0x0000008000807308 */ /* 0x000fe20000000800 */
[----:B-1----:R-:W-:Y:S01]  /*be10*/  FFMA.FTZ R28, R7, R5, R148 ;  /* 0x00000005071c7223 */ /* 0x002fe20000010094 */
[C---:B------:R-:W-:Y:S01]  /*be20*/  F2FP.BF16.F32.PACK_AB R148, R9.reuse, R148 ;  /* 0x000000940994723e */ /* 0x040fe200000010ff */
[-C--:B------:R-:W-:Y:S01]  /*be30*/  FMUL.FTZ R88, R88, R7.reuse ;  /* 0x0000000758587220 */ /* 0x080fe20000410000 */
[----:B------:R-:W-:Y:S01]  /*be40*/  FSEL R32, R32, RZ, P2 ;  /* 0x000000ff20207208 */ /* 0x000fe20001000000 */
[----:B------:R-:W-:Y:S01]  /*be50*/  FADD.FTZ R5, R9, R28 ;  /* 0x0000001c09057221 */ /* 0x000fe20000010000 */
[-C--:B------:R-:W-:Y:S01]  /*be60*/  FMUL.FTZ R89, R89, R7.reuse ;  /* 0x0000000759597220 */ /* 0x080fe20000410000 */
[-C--:B------:R-:W-:Y:S01]  /*be70*/  FMUL.FTZ R92, R92, R7.reuse ;  /* 0x000000075c5c7220 */ /* 0x080fe20000410000 */
[----:B------:R-:W-:Y:S01]  /*be80*/  MUFU.EX2 R49, R49 ;  /* 0x0000003100317308 */ /* 0x000fe20000000800 */
[----:B------:R-:W-:Y:S01]  /*be90*/  FADD.FTZ R28, R150, R5 ;  /* 0x00000005961c7221 */ /* 0x000fe20000010000 */
[--C-:B------:R-:W-:Y:S01]  /*bea0*/  FFMA.FTZ R149, R13, UR21, -R32.reuse ;  /* 0x000000150d957c23 */ /* 0x100fe20008010820 */
[----:B------:R-:W-:Y:S01]  /*beb0*/  FSEL R5, R0, RZ, P2 ;  /* 0x000000ff00057208 */ /* 0x000fe20001000000 */
[----:B------:R-:W-:Y:S01]  /*bec0*/  FFMA.FTZ R151, R30, UR21, -R32 ;  /* 0x000000151e977c23 */ /* 0x000fe20008010820 */
[----:B------:R-:W-:Y:S01]  /*bed0*/  FADD.FTZ R13, R11, R28 ;  /* 0x0000001c0b0d7221 */ /* 0x000fe20000010000 */
[--C-:B------:R-:W-:Y:S01]  /*bee0*/  FFMA.FTZ R8, R27, UR21, -R32.reuse ;  /* 0x000000151b087c23 */ /* 0x100fe20008010820 */
[----:B------:R-:W-:Y:S01]  /*bef0*/  FFMA.FTZ R10, R31, UR21, -R32 ;  /* 0x000000151f0a7c23 */ /* 0x000fe20008010820 */
[----:B------:R-:W-:Y:S01]  /*bf00*/  FADD.FTZ R5, -R5, R6 ;  /* 0x0000000605057221 */ /* 0x000fe20000010100 */
[----:B------:R-:W-:Y:S01]  /*bf10*/  FADD.FTZ R30, R144, R13 ;  /* 0x0000000d901e7221 */ /* 0x000fe20000010000 */
[----:B------:R-:W-:Y:S01]  /*bf20*/  MUFU.EX2 R149, R149 ;  /* 0x0000009500957308 */ /* 0x000fe20000000800 */
[----:B------:R-:W-:Y:S01]  /*bf30*/  FFMA.FTZ R145, R34, UR21, -R32 ;  /* 0x0000001522917c23 */ /* 0x000fe20008010820 */
[----:B------:R-:W-:Y:S01]  /*bf40*/  FMUL.FTZ R5, R5, UR21 ;  /* 0x0000001505057c20 */ /* 0x000fe20008410000 */
[----:B------:R-:W-:Y:S01]  /*bf50*/  FADD.FTZ R13, R15, R30 ;  /* 0x0000001e0f0d7221 */ /* 0x000fe20000010000 */
[--C-:B------:R-:W-:Y:S01]  /*bf60*/  FFMA.FTZ R12, R35, UR21, -R32.reuse ;  /* 0x00000015230c7c23 */ /* 0x100fe20008010820 */
[--C-:B------:R-:W-:Y:S01]  /*bf70*/  FFMA.FTZ R147, R38, UR21, -R32.reuse ;  /* 0x0000001526937c23 */ /* 0x100fe20008010820 */
[--C-:B------:R-:W-:Y:S01]  /*bf80*/  FFMA.FTZ R14, R39, UR21, -R32.reuse ;  /* 0x00000015270e7c23 */ /* 0x100fe20008010820 */
[----:B------:R-:W-:Y:S01]  /*bf90*/  FADD.FTZ R30, R146, R13 ;  /* 0x0000000d921e7221 */ /* 0x000fe20000010000 */
[----:B------:R-:W0:Y:S01]  /*bfa0*/  MUFU.EX2 R6, R5 ;  /* 0x0000000500067308 */ /* 0x000e220000000800 */
[--C-:B------:R-:W-:Y:S01]  /*bfb0*/  FFMA.FTZ R141, R42, UR21, -R32.reuse ;  /* 0x000000152a8d7c23 */ /* 0x100fe20008010820 */
[----:B------:R-:W-:Y:S01]  /*bfc0*/  FFMA.FTZ R20, R43, UR21, -R32 ;  /* 0x000000152b147c23 */ /* 0x000fe20008010820 */
[----:B------:R-:W-:Y:S01]  /*bfd0*/  FADD.FTZ R13, R21, R30 ;  /* 0x0000001e150d7221 */ /* 0x000fe20000010000 */
[--C-:B------:R-:W-:Y:S01]  /*bfe0*/  FFMA.FTZ R143, R46, UR21, -R32.reuse ;  /* 0x000000152e8f7c23 */ /* 0x100fe20008010820 */
[--C-:B------:R-:W-:Y:S01]  /*bff0*/  FFMA.FTZ R24, R47, UR21, -R32.reuse ;  /* 0x000000152f187c23 */ /* 0x100fe20008010820 */
[--C-:B------:R-:W-:Y:S01]  /*c000*/  FFMA.FTZ R137, R50, UR21, -R32.reuse ;  /* 0x0000001532897c23 */ /* 0x100fe20008010820 */
[----:B------:R-:W-:Y:S01]  /*c010*/  FADD.FTZ R30, R140, R13 ;  /* 0x0000000d8c1e7221 */ /* 0x000fe20000010000 */
[----:B------:R-:W1:Y:S01]  /*c020*/  MUFU.EX2 R8, R8 ;  /* 0x0000000800087308 */ /* 0x000e620000000800 */
[--C-:B------:R-:W-:Y:S01]  /*c030*/  FFMA.FTZ R26, R51, UR21, -R32.reuse ;  /* 0x00000015331a7c23 */ /* 0x100fe20008010820 */
[----:B------:R-:W-:Y:S01]  /*c040*/  FFMA.FTZ R139, R54, UR21, -R32 ;  /* 0x00000015368b7c23 */ /* 0x000fe20008010820 */
[----:B------:R-:W-:Y:S01]  /*c050*/  FADD.FTZ R13, R25, R30 ;  /* 0x0000001e190d7221 */ /* 0x000fe20000010000 */
[--C-:B------:R-:W-:Y:S01]  /*c060*/  FFMA.FTZ R28, R55, UR21, -R32.reuse ;  /* 0x00000015371c7c23 */ /* 0x100fe20008010820 */
[--C-:B------:R-:W-:Y:S01]  /*c070*/  FFMA.FTZ R133, R58, UR21, -R32.reuse ;  /* 0x000000153a857c23 */ /* 0x100fe20008010820 */
[--C-:B------:R-:W-:Y:S01]  /*c080*/  FFMA.FTZ R30, R59, UR21, -R32.reuse ;  /* 0x000000153b1e7c23 */ /* 0x100fe20008010820 */
[----:B------:R-:W-:Y:S01]  /*c090*/  FADD.FTZ R34, R142, R13 ;  /* 0x0000000d8e227221 */ /* 0x000fe20000010000 */
[----:B------:R-:W2:Y:S01]  /*c0a0*/  MUFU.EX2 R151, R151 ;  /* 0x0000009700977308 */ /* 0x000ea20000000800 */
[----:B0-----:R-:W-:Y:S01]  /*c0b0*/  FFMA.FTZ R5, R6, R4, R149 ;  /* 0x0000000406057223 */ /* 0x001fe20000010095 */
[----:B------:R-:W-:Y:S01]  /*c0c0*/  FFMA.FTZ R135, R62, UR21, -R32 ;  /* 0x000000153e877c23 */ /* 0x000fe20008010820 */
[----:B------:R-:W-:Y:S01]  /*c0d0*/  FADD.FTZ R13, R29, R34 ;  /* 0x000000221d0d7221 */ /* 0x000fe20000010000 */
[--C-:B------:R-:W-:Y:S01]  /*c0e0*/  FFMA.FTZ R4, R63, UR21, -R32.reuse ;  /* 0x000000153f047c23 */ /* 0x100fe20008010820 */
[--C-:B------:R-:W-:Y:S01]  /*c0f0*/  FFMA.FTZ R129, R66, UR21, -R32.reuse ;  /* 0x0000001542817c23 */ /* 0x100fe20008010820 */
[--C-:B------:R-:W-:Y:S01]  /*c100*/  FFMA.FTZ R131, R70, UR21, -R32.reuse ;  /* 0x0000001546837c23 */ /* 0x100fe20008010820 */
        /* <DEDUP_REMOVED lines=8> */
[----:B------:R-:W-:Y:S01]  /*c190*/  FFMA.FTZ R79, R79, UR21, -R32 ;  /* 0x000000154f4f7c23 */ /* 0x000fe20008010820 */
[----:B------:R-:W1:Y:S01]  /*c1a0*/  MUFU.EX2 R145, R145 ;  /* 0x0000009100917308 */ /* 0x000e620000000800 */
[----:B--2---:R-:W-:Y:S01]  /*c1b0*/  FADD.FTZ R5, R151, R36 ;  /* 0x0000002497057221 */ /* 0x004fe20000010000 */
[----:B------:R-:W-:Y:S01]  /*c1c0*/  FADD.FTZ R36, R138, R13 ;  /* 0x0000000d8a247221 */ /* 0x000fe20000010000 */
[--C-:B------:R-:W-:Y:S01]  /*c1d0*/  FFMA.FTZ R82, R82, UR21, -R32.reuse ;  /* 0x0000001552527c23 */ /* 0x100fe20008010820 */
[--C-:B------:R-:W-:Y:S01]  /*c1e0*/  FFMA.FTZ R83, R83, UR21, -R32.reuse ;  /* 0x0000001553537c23 */ /* 0x100fe20008010820 */
[----:B------:R-:W-:Y:S01]  /*c1f0*/  FFMA.FTZ R86, R86, UR21, -R32 ;  /* 0x0000001556567c23 */ /* 0x000fe20008010820 */
[----:B------:R-:W-:Y:S01]  /*c200*/  FADD.FTZ R13, R37, R36 ;  /* 0x00000024250d7221 */ /* 0x000fe20000010000 */
[--C-:B------:R-:W-:Y:S01]  /*c210*/  FFMA.FTZ R36, R71, UR21, -R32.reuse ;  /* 0x0000001547247c23 */ /* 0x100fe20008010820 */
[----:B------:R-:W2:Y:S01]  /*c220*/  MUFU.EX2 R12, R12 ;  /* 0x0000000c000c7308 */ /* 0x000ea20000000800 */
[----:B0-----:R-:W-:Y:S01]  /*c230*/  FADD.FTZ R38, R10, R5 ;  /* 0x000000050a267221 */ /* 0x001fe20000010000 */
[----:B------:R-:W-:Y:S01]  /*c240*/  FADD.FTZ R40, R132, R13 ;  /* 0x0000000d84287221 */ /* 0x000fe20000010000 */
[----:B------:R-:W-:Y:S01]  /*c250*/  FFMA.FTZ R32, R87, UR21, -R32 ;  /* 0x0000001557207c23 */ /* 0x000fe20008010820 */
[----:B------:R-:W-:Y:S01]  /*c260*/  IMAD.U32 R27, RZ, RZ, UR25 ;  /* 0x00000019ff1b7e24 */ /* 0x000fe2000f8e00ff */
[----:B------:R-:W-:Y:S01]  /*c270*/  ISETP.GT.AND P2, PT, R3, UR43, PT ;  /* 0x0000002b03007c0c */ /* 0x000fe2000bf44270 */
[----:B------:R-:W-:Y:S01]  /*c280*/  FADD.FTZ R13, R41, R40 ;  /* 0x00000028290d7221 */ /* 0x000fe20000010000 */
[----:B------:R-:W-:Y:S01]  /*c290*/  UMOV UR25, UR47 ;  /* 0x0000002f00197c82 */ /* 0x000fe20008000000 */
[----:B------:R-:W0:Y:S01]  /*c2a0*/  MUFU.EX2 R147, R147 ;  /* 0x0000009300937308 */ /* 0x000e220000000800 */
[----:B-1----:R-:W-:Y:S01]  /*c2b0*/  FADD.FTZ R5, R145, R38 ;  /* 0x0000002691057221 */ /* 0x002fe20000010000 */
[----:B------:R-:W-:Y:S01]  /*c2c0*/  FADD.FTZ R40, R134, R13 ;  /* 0x0000000d86287221 */ /* 0x000fe20000010000 */
[----:B------:R-:W-:Y:S01]  /*c2d0*/  @!P1 LEA R27, R27, UR45, 0x3 ;  /* 0x0000002d1b1b9c11 */ /* 0x000fe2000f8e18ff */
[-C--:B------:R-:W-:Y:S01]  /*c2e0*/  FMUL.FTZ R93, R93, R7.reuse ;  /* 0x000000075d5d7220 */ /* 0x080fe20000410000 */
[-C--:B------:R-:W-:Y:S01]  /*c2f0*/  FMUL.FTZ R96, R96, R7.reuse ;  /* 0x0000000760607220 */ /* 0x080fe20000410000 */
[----:B------:R-:W-:Y:S01]  /*c300*/  FADD.FTZ R13, R45, R40 ;  /* 0x000000282d0d7221 */ /* 0x000fe20000010000 */
[----:B------:R-:W-:Y:S01]  /*c310*/  FMUL.FTZ R97, R97, R7 ;  /* 0x0000000761617220 */ /* 0x000fe20000410000 */
[----:B------:R-:W1:Y:S01]  /*c320*/  MUFU.EX2 R14, R14 ;  /* 0x0000000e000e7308 */ /* 0x000e620000000800 */
[----:B--2---:R-:W-:Y:S01]  /*c330*/  FADD.FTZ R38, R12, R5 ;  /* 0x000000050c267221 */ /* 0x004fe20000010000 */
[----:B------:R-:W-:Y:S01]  /*c340*/  FADD.FTZ R40, R128, R13 ;  /* 0x0000000d80287221 */ /* 0x000fe20000010000 */
[----:B------:R-:W-:-:S02]  /*c350*/  @!P1 VIADD R27, R27, 0x16860 ;  /* 0x000168601b1b9836 */ /* 0x000fc40000000000 */
[-C--:B------:R-:W-:Y:S01]  /*c360*/  FMUL.FTZ R100, R100, R7.reuse ;  /* 0x0000000764647220 */ /* 0x080fe20000410000 */
[-C--:B------:R-:W-:Y:S01]  /*c370*/  FMUL.FTZ R101, R101, R7.reuse ;  /* 0x0000000765657220 */ /* 0x080fe20000410000 */
[----:B------:R-:W-:Y:S01]  /*c380*/  FADD.FTZ R13, R49, R40 ;  /* 0x00000028310d7221 */ /* 0x000fe20000010000 */
[-C--:B------:R-:W-:Y:S01]  /*c390*/  FMUL.FTZ R104, R104, R7.reuse ;  /* 0x0000000768687220 */ /* 0x080fe20000410000 */
[----:B------:R-:W2:Y:S01]  /*c3a0*/  MUFU.EX2 R141, R141 ;  /* 0x0000008d008d7308 */ /* 0x000ea20000000800 */
[----:B0-----:R-:W-:Y:S01]  /*c3b0*/  FADD.FTZ R5, R147, R38 ;  /* 0x0000002693057221 */ /* 0x001fe20000010000 */
[----:B------:R-:W-:Y:S01]  /*c3c0*/  @!P1 PRMT R27, RZ, 0x654, R27 ;  /* 0x00000654ff1b9816 */ /* 0x000fe2000000001b */
[-C--:B------:R-:W-:Y:S01]  /*c3d0*/  FMUL.FTZ R105, R105, R7.reuse ;  /* 0x0000000769697220 */ /* 0x080fe20000410000 */
[-C--:B------:R-:W-:Y:S01]  /*c3e0*/  FMUL.FTZ R108, R108, R7.reuse ;  /* 0x000000076c6c7220 */ /* 0x080fe20000410000 */
[-C--:B------:R-:W-:Y:S01]  /*c3f0*/  FMUL.FTZ R109, R109, R7.reuse ;  /* 0x000000076d6d7220 */ /* 0x080fe20000410000 */
[----:B------:R0:W-:Y:S01]  /*c400*/  @!P1 SYNCS.ARRIVE.TRANS64.RED.A1T0 RZ, [R27+URZ], RZ ;  /* 0x000000ff1bff99a7 */ /* 0x0001e2000810043f */
[-C--:B------:R-:W-:Y:S01]  /*c410*/  FMUL.FTZ R112, R112, R7.reuse ;  /* 0x0000000770707220 */ /* 0x080fe20000410000 */
[----:B------:R-:W3:Y:S01]  /*c420*/  MUFU.EX2 R20, R20 ;  /* 0x0000001400147308 */ /* 0x000ee20000000800 */
[----:B-1----:R-:W-:Y:S01]  /*c430*/  FADD.FTZ R38, R14, R5 ;  /* 0x000000050e267221 */ /* 0x002fe20000010000 */
[-C--:B------:R-:W-:Y:S01]  /*c440*/  FMUL.FTZ R113, R113, R7.reuse ;  /* 0x0000000771717220 */ /* 0x080fe20000410000 */
[-C--:B------:R-:W-:Y:S01]  /*c450*/  FMUL.FTZ R116, R116, R7.reuse ;  /* 0x0000000774747220 */ /* 0x080fe20000410000 */
[----:B------:R-:W-:Y:S01]  /*c460*/  FMUL.FTZ R117, R117, R7 ;  /* 0x0000000775757220 */ /* 0x000fe20000410000 */
[-C--:B------:R-:W-:Y:S01]  /*c470*/  FMUL.FTZ R90, R90, R6.reuse ;  /* 0x000000065a5a7220 */ /* 0x080fe20000410000 */
[-C--:B------:R-:W-:Y:S01]  /*c480*/  FMUL.FTZ R91, R91, R6.reuse ;  /* 0x000000065b5b7220 */ /* 0x080fe20000410000 */
[-C--:B------:R-:W-:Y:S01]  /*c490*/  FMUL.FTZ R94, R94, R6.reuse ;  /* 0x000000065e5e7220 */ /* 0x080fe20000410000 */
[----:B------:R-:W1:Y:S01]  /*c4a0*/  MUFU.EX2 R143, R143 ;  /* 0x0000008f008f7308 */ /* 0x000e620000000800 */
        /* <DEDUP_REMOVED lines=8> */
[----:B---3--:R-:W-:Y:S01]  /*c530*/  FADD.FTZ R38, R20, R5 ;  /* 0x0000000514267221 */ /* 0x008fe20000010000 */
[-C--:B------:R-:W-:Y:S01]  /*c540*/  FMUL.FTZ R107, R107, R6.reuse ;  /* 0x000000066b6b7220 */ /* 0x080fe20000410000 */
[-C--:B------:R-:W-:Y:S01]  /*c550*/  FMUL.FTZ R110, R110, R6.reuse ;  /* 0x000000066e6e7220 */ /* 0x080fe20000410000 */
[-C--:B------:R-:W-:Y:S01]  /*c560*/  FMUL.FTZ R111, R111, R6.reuse ;  /* 0x000000066f6f7220 */ /* 0x080fe20000410000 */
[-C--:B------:R-:W-:Y:S01]  /*c570*/  FMUL.FTZ R114, R114, R6.reuse ;  /* 0x0000000672727220 */ /* 0x080fe20000410000 */
[-C--:B------:R-:W-:Y:S01]  /*c580*/  FMUL.FTZ R115, R115, R6.reuse ;  /* 0x0000000673737220 */ /* 0x080fe20000410000 */
[-C--:B------:R-:W-:Y:S01]  /*c590*/  FMUL.FTZ R118, R118, R6.reuse ;  /* 0x0000000676767220 */ /* 0x080fe20000410000 */
[----:B------:R-:W3:Y:S01]  /*c5a0*/  MUFU.EX2 R130, R130 ;  /* 0x0000008200827308 */ /* 0x000ee20000000800 */
[----:B-1----:R-:W-:Y:S01]  /*c5b0*/  FADD.FTZ R5, R143, R38 ;  /* 0x000000268f057221 */ /* 0x002fe20000010000 */
[----:B------:R-:W-:Y:S01]  /*c5c0*/  FMUL.FTZ R119, R119, R6 ;  /* 0x0000000677777220 */ /* 0x000fe20000410000 */
[----:B------:R-:W-:Y:S01]  /*c5d0*/  F2FP.BF16.F32.PACK_AB R150, R11, R150 ;  /* 0x000000960b96723e */ /* 0x000fe200000010ff */
[----:B------:R-:W-:Y:S01]  /*c5e0*/  VIADD R3, R3, 0xffffffff ;  /* 0xffffffff03037836 */ /* 0x000fe20000000000 */
[----:B------:R-:W-:Y:S01]  /*c5f0*/  F2FP.BF16.F32.PACK_AB R144, R15, R144 ;  /* 0x000000900f90723e */ /* 0x000fe200000010ff */
[----:B------:R-:W-:Y:S01]  /*c600*/  IMAD.MOV.U32 R7, RZ, RZ, R2 ;  /* 0x000000ffff077224 */ /* 0x000fe200078e0002 */
[----:B------:R-:W-:Y:S01]  /*c610*/  F2FP.BF16.F32.PACK_AB R146, R21, R146 ;  /* 0x000000921592723e */ /* 0x000fe200000010ff */
[----:B------:R-:W1:Y:S01]  /*c620*/  MUFU.EX2 R137, R137 ;  /* 0x0000008900897308 */ /* 0x000e620000000800 */
[----:B--2---:R-:W-:Y:S01]  /*c630*/  FADD.FTZ R38, R24, R5 ;  /* 0x0000000518267221 */ /* 0x004fe20000010000 */
[----:B------:R-:W-:Y:S01]  /*c640*/  F2FP.BF16.F32.PACK_AB R140, R25, R140 ;  /* 0x0000008c198c723e */ /* 0x000fe200000010ff */
[----:B------:R-:W-:Y:S01]  /*c650*/  IMAD.MOV.U32 R6, RZ, RZ, R0 ;  /* 0x000000ffff067224 */ /* 0x000fe200078e0000 */
[----:B------:R-:W-:-:S02]  /*c660*/  F2FP.BF16.F32.PACK_AB R142, R29, R142 ;  /* 0x0000008e1d8e723e */ /* 0x000fc400000010ff */
[----:B------:R-:W-:Y:S02]  /*c670*/  F2FP.BF16.F32.PACK_AB R136, R33, R136 ;  /* 0x000000882188723e */ /* 0x000fe400000010ff */
[----:B------:R-:W2:Y:S01]  /*c680*/  MUFU.EX2 R53, R53 ;  /* 0x0000003500357308 */ /* 0x000ea20000000800 */
[----:B---3--:R-:W-:Y:S01]  /*c690*/  FADD.FTZ R40, R130, R13 ;  /* 0x0000000d82287221 */ /* 0x008fe20000010000 */
[----:B------:R-:W-:Y:S02]  /*c6a0*/  F2FP.BF16.F32.PACK_AB R138, R37, R138 ;  /* 0x0000008a258a723e */ /* 0x000fe400000010ff */
[----:B------:R-:W-:Y:S02]  /*c6b0*/  F2FP.BF16.F32.PACK_AB R132, R41, R132 ;  /* 0x000000842984723e */ /* 0x000fe400000010ff */
[----:B------:R-:W-:Y:S02]  /*c6c0*/  F2FP.BF16.F32.PACK_AB R134, R45, R134 ;  /* 0x000000862d86723e */ /* 0x000fe400000010ff */
[----:B------:R-:W3:Y:S01]  /*c6d0*/  MUFU.EX2 R26, R26 ;  /* 0x0000001a001a7308 */ /* 0x000ee20000000800 */
[----:B-1----:R-:W-:Y:S01]  /*c6e0*/  FADD.FTZ R5, R137, R38 ;  /* 0x0000002689057221 */ /* 0x002fe20000010000 */
[----:B------:R-:W-:-:S02]  /*c6f0*/  F2FP.BF16.F32.PACK_AB R128, R49, R128 ;  /* 0x000000803180723e */ /* 0x000fc400000010ff */
[----:B------:R-:W-:Y:S02]  /*c700*/  F2FP.BF16.F32.PACK_AB R149, R8, R149 ;  /* 0x000000950895723e */ /* 0x000fe400000010ff */
[----:B------:R-:W-:Y:S02]  /*c710*/  F2FP.BF16.F32.PACK_AB R151, R10, R151 ;  /* 0x000000970a97723e */ /* 0x000fe400000010ff */
[----:B------:R-:W1:Y:S01]  /*c720*/  MUFU.EX2 R124, R124 ;  /* 0x0000007c007c7308 */ /* 0x000e620000000800 */
[C---:B--2---:R-:W-:Y:S01]  /*c730*/  FADD.FTZ R9, R53.reuse, R40 ;  /* 0x0000002835097221 */ /* 0x044fe20000010000 */
[----:B------:R-:W-:Y:S02]  /*c740*/  F2FP.BF16.F32.PACK_AB R130, R53, R130 ;  /* 0x000000823582723e */ /* 0x000fe400000010ff */
[----:B------:R-:W-:Y:S02]  /*c750*/  F2FP.BF16.F32.PACK_AB R145, R12, R145 ;  /* 0x000000910c91723e */ /* 0x000fe400000010ff */
[----:B------:R-:W-:-:S02]  /*c760*/  F2FP.BF16.F32.PACK_AB R147, R14, R147 ;  /* 0x000000930e93723e */ /* 0x000fc400000010ff */
[----:B------:R-:W2:Y:S01]  /*c770*/  MUFU.EX2 R139, R139 ;  /* 0x0000008b008b7308 */ /* 0x000ea20000000800 */
[----:B---3--:R-:W-:Y:S01]  /*c780*/  FADD.FTZ R38, R26, R5 ;  /* 0x000000051a267221 */ /* 0x008fe20000010000 */
[----:B------:R-:W-:Y:S02]  /*c790*/  F2FP.BF16.F32.PACK_AB R141, R20, R141 ;  /* 0x0000008d148d723e */ /* 0x000fe400000010ff */
[----:B------:R-:W-:Y:S02]  /*c7a0*/  F2FP.BF16.F32.PACK_AB R143, R24, R143 ;  /* 0x0000008f188f723e */ /* 0x000fe400000010ff */
[----:B------:R-:W-:Y:S02]  /*c7b0*/  F2FP.BF16.F32.PACK_AB R137, R26, R137 ;  /* 0x000000891a89723e */ /* 0x000fe400000010ff */
[----:B------:R-:W3:Y:S01]  /*c7c0*/  MUFU.EX2 R57, R57 ;  /* 0x0000003900397308 */ /* 0x000ee20000000800 */
[----:B-1----:R-:W-:-:S07]  /*c7d0*/  FADD.FTZ R40, R124, R9 ;  /* 0x000000097c287221 */ /* 0x002fce0000010000 */
[----:B------:R-:W1:Y:S01]  /*c7e0*/  MUFU.EX2 R28, R28 ;  /* 0x0000001c001c7308 */ /* 0x000e620000000800 */
[----:B--2---:R-:W-:-:S07]  /*c7f0*/  FADD.FTZ R5, R139, R38 ;  /* 0x000000268b057221 */ /* 0x004fce0000010000 */
[----:B------:R-:W2:Y:S01]  /*c800*/  MUFU.EX2 R126, R126 ;  /* 0x0000007e007e7308 */ /* 0x000ea20000000800 */
[C---:B---3--:R-:W-:Y:S01]  /*c810*/  FADD.FTZ R9, R57.reuse, R40 ;  /* 0x0000002839097221 */ /* 0x048fe20000010000 */
[----:B------:R-:W-:-:S06]  /*c820*/  F2FP.BF16.F32.PACK_AB R124, R57, R124 ;  /* 0x0000007c397c723e */ /* 0x000fcc00000010ff */
[----:B------:R-:W3:Y:S01]  /*c830*/  MUFU.EX2 R133, R133 ;  /* 0x0000008500857308 */ /* 0x000ee20000000800 */
[C---:B-1----:R-:W-:Y:S01]  /*c840*/  FADD.FTZ R38, R28.reuse, R5 ;  /* 0x000000051c267221 */ /* 0x042fe20000010000 */
[----:B------:R-:W-:-:S06]  /*c850*/  F2FP.BF16.F32.PACK_AB R139, R28, R139 ;  /* 0x0000008b1c8b723e */ /* 0x000fcc00000010ff */
        /* <DEDUP_REMOVED lines=16> */
[----:B------:R-:W-:-:S06]  /*c960*/  F2FP.BF16.F32.PACK_AB R120, R65, R120 ;  /* 0x000000784178723e */ /* 0x000fcc00000010ff */
        /* <DEDUP_REMOVED lines=11> */
[----:B-1----:R-:W-:-:S07]  /*ca20*/  FADD.FTZ R9, R131, R38 ;  /* 0x0000002683097221 */ /* 0x002fce0000010000 */
[----:B------:R-:W1:Y:S01]  /*ca30*/  MUFU.EX2 R75, R75 ;  /* 0x0000004b004b7308 */ /* 0x000e620000000800 */
[C---:B--2---:R-:W-:Y:S01]  /*ca40*/  FADD.FTZ R9, R36.reuse, R9 ;  /* 0x0000000924097221 */ /* 0x044fe20000010000 */
[----:B------:R-:W-:-:S06]  /*ca50*/  F2FP.BF16.F32.PACK_AB R131, R36, R131 ;  /* 0x000000832483723e */ /* 0x000fcc00000010ff */
[----:B------:R-:W2:Y:S01]  /*ca60*/  MUFU.EX2 R78, R78 ;  /* 0x0000004e004e7308 */ /* 0x000ea20000000800 */
[----:B---3--:R-:W-:-:S07]  /*ca70*/  FADD.FTZ R38, R74, R9 ;  /* 0x000000094a267221 */ /* 0x008fce0000010000 */
[----:B------:R-:W3:Y:S01]  /*ca80*/  MUFU.EX2 R79, R79 ;  /* 0x0000004f004f7308 */ /* 0x000ee20000000800 */
[C---:B-1----:R-:W-:Y:S01]  /*ca90*/  FADD.FTZ R9, R75.reuse, R38 ;  /* 0x000000264b097221 */ /* 0x042fe20000010000 */
[----:B------:R-:W-:-:S06]  /*caa0*/  F2FP.BF16.F32.PACK_AB R125, R75, R74 ;  /* 0x0000004a4b7d723e */ /* 0x000fcc00000010ff */
        /* <DEDUP_REMOVED lines=11> */
[----:B---3--:R-:W-:Y:S01]  /*cb60*/  FADD.FTZ R9, R86, R9 ;  /* 0x0000000956097221 */ /* 0x008fe20000010000 */
[C---:B-1----:R-:W-:Y:S01]  /*cb70*/  FADD.FTZ R5, R69.reuse, R40 ;  /* 0x0000002845057221 */ /* 0x042fe20000010000 */
[----:B------:R-:W-:Y:S02]  /*cb80*/  F2FP.BF16.F32.PACK_AB R122, R69, R122 ;  /* 0x0000007a457a723e */ /* 0x000fe400000010ff */
[C---:B--2---:R-:W-:Y:S01]  /*cb90*/  FADD.FTZ R4, R32.reuse, R9 ;  /* 0x0000000920047221 */ /* 0x044fe20000010000 */
[----:B------:R-:W-:Y:S01]  /*cba0*/  F2FP.BF16.F32.PACK_AB R123, R32, R86 ;  /* 0x00000056207b723e */ /* 0x000fe200000010ff */
[----:B0-----:R-:W-:Y:S06]  /*cbb0*/  @P2 BRA `(.L_x_1112) ;  /* 0xffffffd000b42947 */ /* 0x001fec000383ffff */
.L_x_1095:
[----:B------:R-:W-:Y:S06]  /*cbc0*/  BAR.ARV 0x8, 0x200 ;  /* 0x0208000000007b1d */ /* 0x000fec0000002000 */
[----:B------:R-:W-:Y:S05]  /*cbd0*/  @!P0 BRA `(.L_x_1113) ;  /* 0x0000000000048947 */ /* 0x000fea0003800000 */
[----:B------:R-:W-:Y:S01]  /*cbe0*/  BPT.TRAP 0x1 ;  /* 0x000000040000795c */ /* 0x000fe20000300000 */
.L_x_1113:
[----:B------:R-:W-:Y:S01]  /*cbf0*/  ULEA UR5, UR47, UR45, 0x3 ;  /* 0x0000002d2f057291 */ /* 0x000fe2000f8e183f */
[----:B------:R-:W-:-:S05]  /*cc00*/  IMAD.U32 R3, RZ, RZ, UR50 ;  /* 0x00000032ff037e24 */ /* 0x000fca000f8e00ff */
[----:B------:R-:W-:-:S04]  /*cc10*/  SHF.L.U32 R3, R3, 0x1f, RZ ;  /* 0x0000001f03037819 */ /* 0x000fc800000006ff */
[----:B------:R0:W1:Y:S01]  /*cc20*/  SYNCS.PHASECHK.TRANS64.TRYWAIT P2, [UR5+0x16850], R3 ;  /* 0x01685003ff0075a7 */ /* 0x0000620008040145 */
[----:B------:R-:W-:Y:S05]  /*cc30*/  @!P0 BRA `(.L_x_1114) ;  /* 0x0000000000048947 */ /* 0x000fea0003800000 */
[----:B------:R-:W-:Y:S01]  /*cc40*/  BPT.TRAP 0x1 ;  /* 0x000000040000795c */ /* 0x000fe20000300000 */
.L_x_1114:
[----:B-1----:R-:W-:Y:S05]  /*cc50*/  @P2 BRA `(.L_x_1115) ;  /* 0x0000000000082947 */ /* 0x002fea0003800000 */
[----:B------:R-:W1:Y:S02]  /*cc60*/  SYNCS.PHASECHK.TRANS64.TRYWAIT P0, [UR5+0x16850], R3 ;  /* 0x01685003ff0075a7 */ /* 0x000e640008000145 */
[----:B-1----:R-:W-:Y:S05]  /*cc70*/  @!P0 BRA `(.L_x_1116) ;  /* 0x0000009000fc8947 */ /* 0x002fea0003800000 */
.L_x_1115:
[----:B------:R-:W-:Y:S01]  /*cc80*/  UIADD3 UR45, UR45, 0x400, URZ ;  /* 0x000004002d2d7890 */ /* 0x000fe2000fffe03f */
[----:B------:R-:W-:Y:S01]  /*cc90*/  WARPGROUP.ARRIVE ;  /* 0x00000000000079c5 */ /* 0x000fe20000000000 */
[----:B------:R-:W-:Y:S01]  /*cca0*/  UMOV UR7, 0x40000040 ;  /* 0x4000004000077882 */ /* 0x000fe20000000000 */
[----:B-1----:R-:W1:Y:S01]  /*ccb0*/  SHFL.BFLY PT, R6, R5, 0x2, 0x1f ;  /* 0x0c401f0005067f89 */ /* 0x002e6200000e0000 */
[----:B------:R-:W-:Y:S01]  /*ccc0*/  USHF.R.U32.HI UR45, URZ, 0x4, UR45 ;  /* 0x000000043f2d7899 */ /* 0x000fe2000801162d */
[----:B------:R-:W-:Y:S01]  /*ccd0*/  IMAD.U32 R9, RZ, RZ, UR5 ;  /* 0x00000005ff097e24 */ /* 0x000fe2000f8e00ff */
[----:B------:R-:W-:Y:S01]  /*cce0*/  UIADD3 UR48, UR48, 0x1, URZ ;  /* 0x0000000130307890 */ /* 0x000fe2000fffe03f */
[----:B0-----:R-:W0:Y:S01]  /*ccf0*/  SHFL.BFLY PT, R3, R4, 0x2, 0x1f ;  /* 0x0c401f0004037f89 */ /* 0x001e2200000e0000 */
[----:B------:R-:W-:Y:S01]  /*cd00*/  ULOP3.LUT UR4, UR45, 0x3fff, URZ, 0xc0, !UPT ;  /* 0x00003fff2d047892 */ /* 0x000fe2000f8ec03f */
[----:B------:R-:W-:Y:S02]  /*cd10*/  @!P1 VIADD R9, R9, 0x16860 ;  /* 0x0001686009099836 */ /* 0x000fe40000000000 */
[----:B------:R-:W-:Y:S01]  /*cd20*/  IMAD.U32 R12, RZ, RZ, UR21 ;  /* 0x00000015ff0c7e24 */ /* 0x000fe2000f8e00ff */
[----:B------:R-:W-:Y:S01]  /*cd30*/  ULEA UR4, UR47, UR4, 0xa ;  /* 0x000000042f047291 */ /* 0x000fe2000f8e503f */
[----:B------:R-:W-:Y:S01]  /*cd40*/  IMAD.MOV.U32 R21, RZ, RZ, -0x800000 ;  /* 0xff800000ff157424 */ /* 0x000fe200078e00ff */
[----:B------:R-:W-:Y:S01]  /*cd50*/  @!P1 PRMT R9, RZ, 0x654, R9 ;  /* 0x00000654ff099816 */ /* 0x000fe20000000009 */
[----:B------:R-:W-:Y:S01]  /*cd60*/  UIADD3 UR47, UR47, 0x1, URZ ;  /* 0x000000012f2f7890 */ /* 0x000fe2000fffe03f */
[----:B------:R-:W-:-:S03]  /*cd70*/  IMAD.MOV.U32 R20, RZ, RZ, -0x800000 ;  /* 0xff800000ff147424 */ /* 0x000fc600078e00ff */
[----:B------:R-:W-:Y:S01]  /*cd80*/  UMOV UR6, UR4 ;  /* 0x0000000400067c82 */ /* 0x000fe20008000000 */
[----:B------:R-:W-:Y:S01]  /*cd90*/  UISETP.NE.AND UP0, UPT, UR47, 0x2, UPT ;  /* 0x000000022f00788c */ /* 0x000fe2000bf05270 */
[----:B------:R-:W-:Y:S01]  /*cda0*/  HGMMA.64x64x16.F32.BF16 R88, R148, gdesc[UR4].tnspB, R88, gsb0 ;  /* 0x40e0000494587df0 */ /* 0x000fe20008001858 */
[----:B------:R-:W-:Y:S01]  /*cdb0*/  UIADD3 UR6, UR4, 0x80, URZ ;  /* 0x0000008004067890 */ /* 0x000fe2000fffe03f */
[----:B------:R-:W-:Y:S01]  /*cdc0*/  UMOV UR7, 0x40000040 ;  /* 0x4000004000077882 */ /* 0x000fe20000000000 */
[----:B------:R-:W-:Y:S01]  /*cdd0*/  USEL UR47, UR47, URZ, UP0 ;  /* 0x0000003f2f2f7287 */ /* 0x000fe20008000000 */
[----:B-1----:R-:W-:Y:S01]  /*cde0*/  FADD.FTZ R6, R6, R5 ;  /* 0x0000000506067221 */ /* 0x002fe20000010000 */
[----:B0-----:R-:W-:Y:S01]  /*cdf0*/  FADD.FTZ R7, R3, R4 ;  /* 0x0000000403077221 */ /* 0x001fe20000010000 */
[----:B------:R-:W-:-:S03]  /*ce00*/  IMAD.MOV.U32 R4, RZ, RZ, RZ ;  /* 0x000000ffff047224 */ /* 0x000fc600078e00ff */
[----:B------:R-:W0:Y:S04]  /*ce10*/  SHFL.BFLY PT, R3, R6, 0x1, 0x1f ;  /* 0x0c201f0006037f89 */ /* 0x000e2800000e0000 */
[----:B------:R-:W1:Y:S01]  /*ce20*/  SHFL.BFLY PT, R8, R7, 0x1, 0x1f ;  /* 0x0c201f0007087f89 */ /* 0x000e6200000e0000 */
[----:B0-----:R-:W-:Y:S01]  /*ce30*/  FADD.FTZ R10, R6, R3 ;  /* 0x00000003060a7221 */ /* 0x001fe20000010000 */
[----:B------:R-:W-:Y:S02]  /*ce40*/  IMAD.U32 R3, RZ, RZ, UR21 ;  /* 0x00000015ff037e24 */ /* 0x000fe4000f8e00ff */
[----:B-1----:R-:W-:Y:S02]  /*ce50*/  FADD.FTZ R11, R7, R8 ;  /* 0x00000008070b7221 */ /* 0x002fe40000010000 */
[----:B------:R-:W-:Y:S01]  /*ce60*/  FSETP.NE.FTZ.AND P0, PT, R10, RZ, PT ;  /* 0x000000ff0a00720b */ /* 0x000fe20003f15000 */
[----:B------:R-:W-:-:S02]  /*ce70*/  IMAD.MOV.U32 R7, RZ, RZ, RZ ;  /* 0x000000ffff077224 */ /* 0x000fc400078e00ff */
[----:B------:R-:W-:-:S10]  /*ce80*/  FSETP.NE.FTZ.AND P2, PT, R11, RZ, PT ;  /* 0x000000ff0b00720b */ /* 0x000fd40003f55000 */
[----:B------:R-:W0:Y:S01]  /*ce90*/  @P0 MUFU.LG2 R5, R10 ;  /* 0x0000000a00050308 */ /* 0x000e220000000c00 */
[----:B------:R-:W-:-:S07]  /*cea0*/  @P0 FMUL.FTZ R3, R3, 0.69314718246459960938 ;  /* 0x3f31721803030820 */ /* 0x000fce0000410000 */
[----:B------:R-:W1:Y:S08]  /*ceb0*/  @P2 MUFU.LG2 R8, R11 ;  /* 0x0000000b00082308 */ /* 0x000e700000000c00 */
[----:B------:R2:W3:Y:S01]  /*cec0*/  @P0 MUFU.RCP R4, R10 ;  /* 0x0000000a00040308 */ /* 0x0004e20000001000 */
[----:B0-----:R-:W-:-:S04]  /*ced0*/  @P0 FMUL.FTZ R6, R5, 0.69314718246459960938 ;  /* 0x3f31721805060820 */ /* 0x001fc80000410000 */
[----:B------:R-:W-:Y:S01]  /*cee0*/  @P0 FFMA.FTZ R21, R3, R2, R6 ;  /* 0x0000000203150223 */ /* 0x000fe20000010006 */
[----:B------:R-:W-:Y:S01]  /*cef0*/  PLOP3.LUT P0, PT, PT, PT, PT, 0x8, 0x0 ;  /* 0x000000000000781c */ /* 0x000fe20003f0e170 */
[----:B------:R-:W-:Y:S02]  /*cf00*/  WARPGROUP.DEPBAR.LE gsb0, 0x0 ;  /* 0x00008000000079c5 */ /* 0x000fe40000010000 */
[----:B------:R-:W-:Y:S01]  /*cf10*/  WARPGROUP.ARRIVE ;  /* 0x00000000000079c5 */ /* 0x000fe20000000000 */
[----:B------:R-:W0:Y:S01]  /*cf20*/  @P2 MUFU.RCP R7, R11 ;  /* 0x0000000b00072308 */ /* 0x000e220000001000 */
[----:B--2---:R-:W-:Y:S01]  /*cf30*/  @P2 FMUL.FTZ R10, R12, 0.69314718246459960938 ;  /* 0x3f3172180c0a2820 */ /* 0x004fe20000410000 */
[----:B-1----:R-:W-:-:S03]  /*cf40*/  @P2 FMUL.FTZ R5, R8, 0.69314718246459960938 ;  /* 0x3f31721808052820 */ /* 0x002fc60000410000 */
[----:B------:R-:W-:Y:S01]  /*cf50*/  HGMMA.64x64x16.F32.BF16 R88, R144, gdesc[UR4].tnspB, R88, gsb0 ;  /* 0x40e0000490587df0 */ /* 0x000fe20008001858 */
[----:B------:R-:W-:Y:S01]  /*cf60*/  UIADD3 UR6, UR4, 0x100, URZ ;  /* 0x0000010004067890 */ /* 0x000fe2000fffe03f */
[----:B------:R-:W-:Y:S01]  /*cf70*/  @P2 FFMA.FTZ R20, R10, R0, R5 ;  /* 0x000000000a142223 */ /* 0x000fe20000010005 */
        /* <DEDUP_REMOVED lines=24> */
[----:B------:R-:W-:Y:S01]  /*d100*/  HGMMA.64x64x16.F32.BF16 R88, R124, gdesc[UR4].tnspB, R88, gsb0 ;  /* 0x40e000047c587df0 */ /* 0x000fe20008001858 */
[----:B------:R-:W-:Y:S01]  /*d110*/  UMOV UR6, UR4 ;  /* 0x0000000400067c82 */ /* 0x000fe20008000000 */
[----:B------:R-:W-:Y:S01]  /*d120*/  UMOV UR7, 0x40000040 ;  /* 0x4000004000077882 */ /* 0x000fe20000000000 */
[----:B------:R-:W-:-:S04]  /*d130*/  USEL UR4, URZ, 0x1, UP0 ;  /* 0x000000013f047887 */ /* 0x000fc80008000000 */
[----:B------:R-:W-:Y:S01]  /*d140*/  ULOP3.LUT UR50, UR50, UR4, URZ, 0x3c, !UPT ;  /* 0x0000000432327292 */ /* 0x000fe2000f8e3c3f */
[----:B------:R-:W-:Y:S02]  /*d150*/  WARPGROUP.DEPBAR.LE gsb0, 0x0 ;  /* 0x00008000000079c5 */ /* 0x000fe40000010000 */
[----:B------:R-:W-:-:S06]  /*d160*/  WARPGROUP.ARRIVE ;  /* 0x00000000000079c5 */ /* 0x000fcc0000000000 */
[----:B------:R-:W-:Y:S03]  /*d170*/  HGMMA.64x64x16.F32.BF16 R88, R120, gdesc[UR4].tnspB, R88, gsb0 ;  /* 0x40e0000478587df0 */ /* 0x000fe60008001858 */
        /* <DEDUP_REMOVED lines=34> */
.L_x_1046:
[----:B------:R-:W0:Y:S01]  /*d3a0*/  S2R R5, SR_CgaCtaId ;  /* 0x0000000000057919 */ /* 0x000e220000008800 */
[----:B------:R-:W-:Y:S01]  /*d3b0*/  MOV R0, 0x400 ;  /* 0x0000040000007802 */ /* 0x000fe20000000f00 */
[----:B------:R-:W-:Y:S01]  /*d3c0*/  BSSY B0, `(.L_x_1117) ;  /* 0x0000238000007945 */ /* 0x000fe20003800000 */
[----:B------:R-:W-:Y:S02]  /*d3d0*/  BAR.SYNC.DEFER_BLOCKING 0x5, 0x200 ;  /* 0x0148000000007b1d */ /* 0x000fe40000010000 */
[----:B0-----:R-:W-:-:S05]  /*d3e0*/  LEA R0, R5, R0, 0x18 ;  /* 0x0000000005007211 */ /* 0x001fca00078ec0ff */
[----:B------:R-:W0:Y:S02]  /*d3f0*/  LDS.128 R4, [R0+0x168d0] ;  /* 0x0168d00000047984 */ /* 0x000e240000000c00 */
[----:B0-----:R-:W-:Y:S02]  /*d400*/  R2UR UR5, R5 ;  /* 0x00000000050572ca */ /* 0x001fe400000e0000 */
[----:B------:R-:W-:Y:S02]  /*d410*/  R2UR UR7, R6 ;  /* 0x00000000060772ca */ /* 0x000fe400000e0000 */
[----:B------:R-:W-:Y:S01]  /*d420*/  R2UR UR6, R7 ;  /* 0x00000000070672ca */ /* 0x000fe200000e0000 */
[----:B------:R-:W-:Y:S06]  /*d430*/  BAR.ARV 0x4, 0x200 ;  /* 0x0108000000007b1d */ /* 0x000fec0000002000 */
[----:B------:R-:W-:Y:S08]  /*d440*/  @P0 BRA `(.L_x_1118) ;  /* 0x0000001800180947 */ /* 0x000ff00003800000 */
[----:B------:R-:W2:Y:S01]  /*d450*/  LDL R8, [R1+0x38] ;  /* 0x0000380001087983 */ /* 0x000ea20000100800 */
[----:B------:R-:W-:Y:S01]  /*d460*/  F2FP.BF16.F32.PACK_AB R12, R105, R104 ;  /* 0x00000068690c723e */ /* 0x000fe200000010ff */
[----:B------:R-:W-:Y:S01]  /*d470*/  ULDC.64 UR10, c[0x0][0xc00] ;  /* 0x00030000000a7ab9 */ /* 0x000fe20000000a00 */
[----:B------:R-:W-:Y:S01]  /*d480*/  F2FP.BF16.F32.PACK_AB R14, R109, R108 ;  /* 0x0000006c6d0e723e */ /* 0x000fe200000010ff */
[----:B------:R-:W0:Y:S01]  /*d490*/  S2R R5, SR_SWINHI ;  /* 0x0000000000057919 */ /* 0x000e220000002f00 */
[----:B------:R-:W-:Y:S01]  /*d4a0*/  F2FP.BF16.F32.PACK_AB R15, R111, R110 ;  /* 0x0000006e6f0f723e */ /* 0x000fe200000010ff */
[----:B------:R-:W-:Y:S01]  /*d4b0*/  ULDC.64 UR8, c[0x0][0xc00] ;  /* 0x0003000000087ab9 */ /* 0x000fe20000000a00 */
[----:B------:R-:W-:Y:S01]  /*d4c0*/  F2FP.BF16.F32.PACK_AB R24, R113, R112 ;  /* 0x000000707118723e */ /* 0x000fe200000010ff */
[----:B------:R-:W-:Y:S01]  /*d4d0*/  UIMAD.WIDE UR8, UR38, 0x4, UR8 ;  /* 0x00000004260878a5 */ /* 0x000fe2000f8e0208 */
[----:B------:R-:W-:Y:S02]  /*d4e0*/  F2FP.BF16.F32.PACK_AB R25, R115, R114 ;  /* 0x000000727319723e */ /* 0x000fe400000010ff */
[----:B------:R-:W-:-:S02]  /*d4f0*/  F2FP.BF16.F32.PACK_AB R26, R117, R116 ;  /* 0x00000074751a723e */ /* 0x000fc400000010ff */
[----:B------:R-:W-:Y:S01]  /*d500*/  F2FP.BF16.F32.PACK_AB R27, R119, R118 ;  /* 0x00000076771b723e */ /* 0x000fe200000010ff */
[----:B------:R-:W-:Y:S02]  /*d510*/  IMAD.U32 R30, RZ, RZ, UR8 ;  /* 0x00000008ff1e7e24 */ /* 0x000fe4000f8e00ff */
[----:B------:R-:W-:Y:S01]  /*d520*/  IMAD.U32 R31, RZ, RZ, UR9 ;  /* 0x00000009ff1f7e24 */ /* 0x000fe2000f8e00ff */
[----:B------:R-:W-:Y:S01]  /*d530*/  ULDC.64 UR8, c[0x0][0xc08] ;  /* 0x0003020000087ab9 */ /* 0x000fe20000000a00 */
[----:B------:R-:W-:Y:S02]  /*d540*/  MOV R28, R0 ;  /* 0x00000000001c7202 */ /* 0x000fe40000000f00 */
[----:B0-----:R-:W-:Y:S01]  /*d550*/  MOV R29, R5 ;  /* 0x00000005001d7202 */ /* 0x001fe20000000f00 */
[----:B------:R-:W-:Y:S02]  /*d560*/  BAR.SYNC.DEFER_BLOCKING 0x1, 0x180 ;  /* 0x0046000000007b1d */ /* 0x000fe40000010000 */
[----:B--2---:R-:W-:-:S03]  /*d570*/  IMAD.WIDE R4, R8, 0x2, R28 ;  /* 0x0000000208047825 */ /* 0x004fc600078e021c */
[C---:B------:R-:W-:Y:S02]  /*d580*/  IADD3 R9, P1, R4.reuse, 0x40, RZ ;  /* 0x0000004004097810 */ /* 0x040fe40007f3e0ff */
[C---:B------:R-:W-:Y:S02]  /*d590*/  IADD3 R11, P2, R4.reuse, 0x20, RZ ;  /* 0x00000020040b7810 */ /* 0x040fe40007f5e0ff */
[C---:B------:R-:W-:Y:S02]  /*d5a0*/  IADD3 R13, P0, R4.reuse, 0x60, RZ ;  /* 0x00000060040d7810 */ /* 0x040fe40007f1e0ff */
[----:B------:R-:W-:Y:S02]  /*d5b0*/  LOP3.LUT R7, R4, 0x380, RZ, 0xc0, !PT ;  /* 0x0000038004077812 */ /* 0x000fe400078ec0ff */
[----:B------:R-:W-:Y:S02]  /*d5c0*/  LOP3.LUT R8, R9, 0x380, RZ, 0xc0, !PT ;  /* 0x0000038009087812 */ /* 0x000fe400078ec0ff */
[----:B------:R-:W-:-:S02]  /*d5d0*/  LOP3.LUT R10, R11, 0x380, RZ, 0xc0, !PT ;  /* 0x000003800b0a7812 */ /* 0x000fc400078ec0ff */
[----:B------:R-:W-:Y:S02]  /*d5e0*/  LOP3.LUT R6, R13, 0x380, RZ, 0xc0, !PT ;  /* 0x000003800d067812 */ /* 0x000fe400078ec0ff */
[----:B------:R-:W-:Y:S02]  /*d5f0*/  SHF.R.U64 R7, R7, 0x3, RZ ;  /* 0x0000000307077819 */ /* 0x000fe400000012ff */
[----:B------:R-:W-:Y:S02]  /*d600*/  SHF.R.U64 R8, R8, 0x3, RZ ;  /* 0x0000000308087819 */ /* 0x000fe400000012ff */
[----:B------:R-:W-:Y:S02]  /*d610*/  SHF.R.U64 R10, R10, 0x3, RZ ;  /* 0x000000030a0a7819 */ /* 0x000fe400000012ff */
[----:B------:R-:W-:Y:S02]  /*d620*/  SHF.R.U64 R6, R6, 0x3, RZ ;  /* 0x0000000306067819 */ /* 0x000fe400000012ff */
[----:B------:R-:W-:Y:S01]  /*d630*/  LOP3.LUT R4, R7, R4, RZ, 0x3c, !PT ;  /* 0x0000000407047212 */ /* 0x000fe200078e3cff */
[--C-:B------:R-:W-:Y:S01]  /*d640*/  IMAD.X R7, RZ, RZ, R5.reuse, P0 ;  /* 0x000000ffff077224 */ /* 0x100fe200000e0605 */
[----:B------:R-:W-:Y:S01]  /*d650*/  LOP3.LUT R8, R8, R9, RZ, 0x3c, !PT ;  /* 0x0000000908087212 */ /* 0x000fe200078e3cff */
[--C-:B------:R-:W-:Y:S01]  /*d660*/  IMAD.X R9, RZ, RZ, R5.reuse, P1 ;  /* 0x000000ffff097224 */ /* 0x100fe200008e0605 */
[----:B------:R-:W-:Y:S01]  /*d670*/  LOP3.LUT R10, R10, R11, RZ, 0x3c, !PT ;  /* 0x0000000b0a0a7212 */ /* 0x000fe200078e3cff */
[----:B------:R-:W-:Y:S01]  /*d680*/  IMAD.X R11, RZ, RZ, R5, P2 ;  /* 0x000000ffff0b7224 */ /* 0x000fe200010e0605 */
[----:B------:R-:W-:-:S02]  /*d690*/  LOP3.LUT R6, R6, R13, RZ, 0x3c, !PT ;  /* 0x0000000d06067212 */ /* 0x000fc400078e3cff */
[----:B------:R-:W-:Y:S02]  /*d6a0*/  MOV R36, R4 ;  /* 0x0000000400247202 */ /* 0x000fe40000000f00 */
        /* <DEDUP_REMOVED lines=8> */
[----:B------:R-:W-:Y:S01]  /*d730*/  F2FP.BF16.F32.PACK_AB R9, R99, R98 ;  /* 0x000000626309723e */ /* 0x000fe200000010ff */
[----:B------:R-:W-:Y:S01]  /*d740*/  STSM.16.M88.4 [R36], R4 ;  /* 0x0000000424007844 */ /* 0x000fe20000000200 */
[----:B------:R-:W-:Y:S02]  /*d750*/  F2FP.BF16.F32.PACK_AB R10, R101, R100 ;  /* 0x00000064650a723e */ /* 0x000fe400000010ff */
[----:B------:R-:W-:-:S02]  /*d760*/  F2FP.BF16.F32.PACK_AB R11, R103, R102 ;  /* 0x00000066670b723e */ /* 0x000fc400000010ff */
[----:B------:R-:W-:Y:S02]  /*d770*/  F2FP.BF16.F32.PACK_AB R13, R107, R106 ;  /* 0x0000006a6b0d723e */ /* 0x000fe400000010ff */
[----:B------:R-:W-:Y:S01]  /*d780*/  ISETP.NE.U32.AND P0, PT, RZ, UR10, PT ;  /* 0x0000000aff007c0c */ /* 0x000fe2000bf05070 */
[----:B------:R-:W-:Y:S03]  /*d790*/  STSM.16.M88.4 [R35], R8 ;  /* 0x0000000823007844 */ /* 0x000fe60000000200 */
[----:B------:R-:W-:Y:S01]  /*d7a0*/  ISETP.NE.AND.EX P0, PT, RZ, UR11, PT, P0 ;  /* 0x0000000bff007c0c */ /* 0x000fe2000bf05300 */
[----:B------:R-:W-:Y:S04]  /*d7b0*/  STSM.16.M88.4 [R34], R12 ;  /* 0x0000000c22007844 */ /* 0x000fe80000000200 */
[----:B------:R0:W-:Y:S01]  /*d7c0*/  STSM.16.M88.4 [R32], R24 ;  /* 0x0000001820007844 */ /* 0x0001e20000000200 */
[----:B------:R-:W-:Y:S08]  /*d7d0*/  BAR.SYNC.DEFER_BLOCKING 0x1, 0x180 ;  /* 0x0046000000007b1d */ /* 0x000ff00000010000 */
[----:B0-----:R-:W0:Y:S01]  /*d7e0*/  LDC R32, c[0x0][0xbe8] ;  /* 0x0002fa00ff207b82 */ /* 0x001e220000000800 */
[----:B------:R-:W2:Y:S01]  /*d7f0*/  @P0 LDG.E R33, desc[UR52][R30.64] ;  /* 0x000000341e210981 */ /* 0x000ea2000c1e1900 */
[----:B------:R-:W-:Y:S01]  /*d800*/  UISETP.NE.U32.AND UP0, UPT, UR8, URZ, UPT ;  /* 0x0000003f0800728c */ /* 0x000fe2000bf05070 */
[----:B------:R-:W-:-:S03]  /*d810*/  ULDC UR4, c[0x0][0xa88] ;  /* 0x0002a20000047ab9 */ /* 0x000fc60000000800 */
[----:B------:R-:W-:Y:S01]  /*d820*/  UISETP.NE.AND.EX UP0, UPT, UR9, URZ, UPT, UP0 ;  /* 0x0000003f0900728c */ /* 0x000fe2000bf05300 */
[----:B------:R-:W-:Y:S01]  /*d830*/  IMAD.U32 R9, RZ, RZ, UR4 ;  /* 0x00000004ff097e24 */ /* 0x000fe2000f8e00ff */
[----:B------:R-:W-:-:S04]  /*d840*/  ULDC UR4, c[0x0][0xad4] ;  /* 0x0002b50000047ab9 */ /* 0x000fc80000000800 */
[----:B------:R-:W-:Y:S02]  /*d850*/  PLOP3.LUT P4, PT, PT, PT, UP0, 0x80, 0x0 ;  /* 0x000000000000781c */ /* 0x000fe40003f8f008 */
[----:B0-----:R-:W-:-:S03]  /*d860*/  ISETP.NE.AND P1, PT, R32, 0x1, PT ;  /* 0x000000012000780c */ /* 0x001fc60003f25270 */
[----:B------:R-:W-:Y:S02]  /*d870*/  @UP0 ULDC.64 UR8, c[0x0][0xc08] ;  /* 0x0003020000080ab9 */ /* 0x000fe40000000a00 */
[----:B------:R-:W-:Y:S02]  /*d880*/  @UP0 UIMAD.WIDE UR8, UR38, 0x4, UR8 ;  /* 0x00000004260808a5 */ /* 0x000fe4000f8e0208 */
[----:B------:R-:W-:-:S06]  /*d890*/  UISETP.NE.AND UP0, UPT, UR42, URZ, UPT ;  /* 0x0000003f2a00728c */ /* 0x000fcc000bf05270 */
[----:B------:R-:W0:Y:S01]  /*d8a0*/  @P1 LDC R6, c[0x0][0xbec] ;  /* 0x0002fb00ff061b82 */ /* 0x000e220000000800 */
[----:B------:R-:W-:Y:S01]  /*d8b0*/  USEL UR4, UR42, UR4, UP0 ;  /* 0x000000042a047287 */ /* 0x000fe20008000000 */
[----:B------:R-:W-:Y:S01]  /*d8c0*/  IMAD.U32 R4, RZ, RZ, UR8 ;  /* 0x00000008ff047e24 */ /* 0x000fe2000f8e00ff */
[----:B------:R-:W-:Y:S01]  /*d8d0*/  UMOV UR19, 0x9b8 ;  /* 0x000009b800137882 */ /* 0x000fe20000000000 */
[----:B------:R-:W-:Y:S01]  /*d8e0*/  IMAD.U32 R5, RZ, RZ, UR9 ;  /* 0x00000009ff057e24 */ /* 0x000fe2000f8e00ff */
[----:B------:R-:W-:-:S03]  /*d8f0*/  UISETP.GT.AND UP1, UPT, UR4, 0x1, UPT ;  /* 0x000000010400788c */ /* 0x000fc6000bf24270 */
[----:B------:R-:W1:Y:S01]  /*d900*/  @P1 LDC R11, c[0x0][0xbf0] ;  /* 0x0002fc00ff0b1b82 */ /* 0x000e620000000800 */
[----:B------:R-:W-:Y:S01]  /*d910*/  USEL UR19, UR19, 0x978, UP1 ;  /* 0x0000097813137887 */ /* 0x000fe20008800000 */
[----:B------:R-:W-:Y:S01]  /*d920*/  VIADD R25, R17, UR39 ;  /* 0x0000002711197c36 */ /* 0x000fe20008000000 */
[----:B------:R-:W-:Y:S01]  /*d930*/  UISETP.NE.U32.AND UP0, UPT, UR10, URZ, UPT ;  /* 0x0000003f0a00728c */ /* 0x000fe2000bf05070 */
[----:B------:R0:W5:Y:S01]  /*d940*/  @P4 LDG.E R9, desc[UR52][R4.64] ;  /* 0x0000003404094981 */ /* 0x000162000c1e1900 */
[----:B------:R-:W-:Y:S01]  /*d950*/  UMOV UR4, URZ ;  /* 0x0000003f00047c82 */ /* 0x000fe20008000000 */
[----:B------:R-:W-:Y:S01]  /*d960*/  USHF.R.S32.HI UR10, URZ, 0x1f, UR38 ;  /* 0x0000001f3f0a7899 */ /* 0x000fe20008011426 */
[----:B------:R-:W-:Y:S01]  /*d970*/  IMAD.MOV.U32 R7, RZ, RZ, R25 ;  /* 0x000000ffff077224 */ /* 0x000fe200078e0019 */
[----:B------:R-:W-:Y:S02]  /*d980*/  UISETP.NE.AND.EX UP0, UPT, UR11, URZ, UPT, UP0 ;  /* 0x0000003f0b00728c */ /* 0x000fe4000bf05300 */
[----:B------:R-:W-:-:S02]  /*d990*/  USEL UR9, UR41, URZ, UP1 ;  /* 0x0000003f29097287 */ /* 0x000fc40008800000 */
[----:B------:R-:W-:Y:S02]  /*d9a0*/  USEL UR8, UR38, URZ, !UP0 ;  /* 0x0000003f26087287 */ /* 0x000fe4000c000000 */
[----:B------:R-:W-:Y:S01]  /*d9b0*/  USEL UR18, UR10, URZ, !UP0 ;  /* 0x0000003f0a127287 */ /* 0x000fe2000c000000 */
[----:B------:R-:W-:Y:S02]  /*d9c0*/  ULDC.64 UR12, c[0x0][UR19+0x220] ;  /* 0x00008800130c7abb */ /* 0x000fe40008000a00 */
[----:B------:R-:W-:Y:S01]  /*d9d0*/  ULDC.64 UR10, c[0x0][UR19+0x218] ;  /* 0x00008600130a7abb */ /* 0x000fe20008000a00 */
[----:B0-----:R-:W-:Y:S01]  /*d9e0*/  @P1 IMAD.HI.U32 R4, R25, R6, RZ ;  /* 0x0000000619041227 */ /* 0x001fe200078e00ff */
[----:B------:R-:W-:Y:S01]  /*d9f0*/  ULDC.64 UR14, c[0x0][UR19+0x228] ;  /* 0x00008a00130e7abb */ /* 0x000fe20008000a00 */
[----:B------:R-:W-:Y:S02]  /*da00*/  UIMAD UR13, UR13, UR8, URZ ;  /* 0x000000080d0d72a4 */ /* 0x000fe4000f8e023f */
[----:B------:R-:W-:-:S02]  /*da10*/  UIMAD.WIDE.U32 UR16, UR10, UR37, URZ ;  /* 0x000000250a1072a5 */ /* 0x000fc4000f8e003f */
[----:B------:R-:W-:Y:S01]  /*da20*/  UIMAD UR20, UR11, UR37, URZ ;  /* 0x000000250b1472a4 */ /* 0x000fe2000f8e023f */
[----:B-1----:R-:W-:Y:S01]  /*da30*/  @P1 SHF.R.U32.HI R7, RZ, R11, R4 ;  /* 0x0000000bff071219 */ /* 0x002fe20000011604 */
[----:B------:R-:W-:Y:S02]  /*da40*/  UIMAD.WIDE.U32 UR10, UR12, UR8, URZ ;  /* 0x000000080c0a72a5 */ /* 0x000fe4000f8e003f */
[----:B------:R-:W-:Y:S02]  /*da50*/  UIMAD.WIDE.U32 UR22, UR14, UR9, URZ ;  /* 0x000000090e1672a5 */ /* 0x000fe4000f8e003f */
[----:B------:R-:W-:Y:S01]  /*da60*/  UIMAD UR9, UR15, UR9, URZ ;  /* 0x000000090f0972a4 */ /* 0x000fe2000f8e023f */
[----:B------:R-:W-:Y:S01]  /*da70*/  IMAD.MOV R11, RZ, RZ, -R7 ;  /* 0x000000ffff0b7224 */ /* 0x000fe200078e0a07 */
[----:B------:R-:W-:Y:S02]  /*da80*/  UIMAD UR13, UR12, UR18, UR13 ;  /* 0x000000120c0d72a4 */ /* 0x000fe4000f8e020d */
[----:B------:R-:W-:Y:S01]  /*da90*/  UIADD3 UR20, UR17, UR20, URZ ;  /* 0x0000001411147290 */ /* 0x000fe2000fffe03f */
[----:B------:R-:W-:-:S02]  /*daa0*/  IMAD.U32 R4, RZ, RZ, UR22 ;  /* 0x00000016ff047e24 */ /* 0x000fc4000f8e00ff */
[----:B------:R-:W-:Y:S01]  /*dab0*/  IMAD.U32 R5, RZ, RZ, UR23 ;  /* 0x00000017ff057e24 */ /* 0x000fe2000f8e00ff */
[----:B------:R-:W-:Y:S01]  /*dac0*/  SHF.R.S32.HI R5, RZ, 0x1f, R7 ;  /* 0x0000001fff057819 */ /* 0x000fe20000011407 */
[----:B------:R-:W-:-:S05]  /*dad0*/  IMAD R11, R32, R11, R25 ;  /* 0x0000000b200b7224 */ /* 0x000fca00078e0219 */
[----:B------:R-:W-:Y:S02]  /*dae0*/  SHF.R.S32.HI R6, RZ, 0x1f, R11 ;  /* 0x0000001fff067819 */ /* 0x000fe4000001140b */
[----:B--2---:R-:W-:-:S13]  /*daf0*/  @P0 R2UR UR4, R33 ;  /* 0x00000000210402ca */ /* 0x004fda00000e0000 */
[----:B------:R-:W-:Y:S02]  /*db00*/  UIADD3 UR16, UP0, UP2, UR10, UR16, UR4 ;  /* 0x000000100a107290 */ /* 0x000fe4000fa1e004 */
[----:B------:R-:W-:Y:S02]  /*db10*/  UIADD3 UR10, UR23, UR9, URZ ;  /* 0x00000009170a7290 */ /* 0x000fe4000fffe03f */
[----:B------:R-:W-:Y:S02]  /*db20*/  UIADD3 UR9, UR11, UR13, URZ ;  /* 0x0000000d0b097290 */ /* 0x000fe4000fffe03f */
[----:B------:R-:W-:Y:S01]  /*db30*/  USHF.R.S32.HI UR14, URZ, 0x1f, UR4 ;  /* 0x0000001f3f0e7899 */ /* 0x000fe20008011404 */
[----:B------:R-:W-:Y:S01]  /*db40*/  IADD3 R4, P2, P3, R7, UR16, R4 ;  /* 0x0000001007047c10 */ /* 0x000fe2000fb5e004 */
[----:B------:R-:W-:Y:S01]  /*db50*/  IMAD.U32 R8, RZ, RZ, UR10 ;  /* 0x0000000aff087e24 */ /* 0x000fe2000f8e00ff */
[----:B------:R-:W-:Y:S01]  /*db60*/  ULDC.64 UR10, c[0x0][UR19+0x210] ;  /* 0x00008400130a7abb */ /* 0x000fe20008000a00 */
[----:B------:R-:W-:Y:S01]  /*db70*/  UIADD3.X UR9, UR9, UR20, UR14, UP0, UP2 ;  /* 0x0000001409097290 */ /* 0x000fe200087e440e */
[----:B------:R-:W-:Y:S01]  /*db80*/  IMAD R7, R11, UR11, RZ ;  /* 0x0000000b0b077c24 */ /* 0x000fe2000f8e02ff */
[----:B------:R-:W-:Y:S01]  /*db90*/  ULDC.64 UR12, c[0x0][0xba8] ;  /* 0x0002ea00000c7ab9 */ /* 0x000fe20000000a00 */
[----:B------:R-:W-:Y:S01]  /*dba0*/  @!UP1 ULDC UR12, c[0x0][0xb50] ;  /* 0x0002d400000c9ab9 */ /* 0x000fe20000000800 */
[----:B------:R-:W-:Y:S01]  /*dbb0*/  @!UP1 ULDC UR13, c[0x0][0xb54] ;  /* 0x0002d500000d9ab9 */ /* 0x000fe20000000800 */
[----:B------:R-:W-:Y:S01]  /*dbc0*/  IMAD R7, R6, UR10, R7 ;  /* 0x0000000a06077c24 */ /* 0x000fe2000f8e0207 */
[----:B------:R-:W-:-:S03]  /*dbd0*/  IADD3.X R5, R5, UR9, R8, P2, P3 ;  /* 0x0000000905057c10 */ /* 0x000fc600097e6408 */
[----:B------:R-:W-:-:S04]  /*dbe0*/  IMAD.WIDE.U32 R4, R11, UR10, R4 ;  /* 0x0000000a0b047c25 */ /* 0x000fc8000f8e0004 */
[----:B------:R-:W-:Y:S01]  /*dbf0*/  IMAD.IADD R5, R5, 0x1, R7 ;  /* 0x0000000105057824 */ /* 0x000fe200078e0207 */
[----:B------:R-:W-:-:S04]  /*dc00*/  LEA R8, P2, R4, UR12, 0x2 ;  /* 0x0000000c04087c11 */ /* 0x000fc8000f8410ff */
[----:B------:R-:W-:Y:S01]  /*dc10*/  LEA.HI.X R10, R4, UR13, R5, 0x2, P2 ;  /* 0x0000000d040a7c11 */ /* 0x000fe200090f1405 */
[----:B------:R-:W-:Y:S08]  /*dc20*/  @P4 BRA `(.L_x_1119) ;  /* 0x0000000000104947 */ /* 0x000ff00003800000 */
[----:B------:R-:W-:Y:S05]  /*dc30*/  @!P0 BRA `(.L_x_1119) ;  /* 0x00000000000c8947 */ /* 0x000fea0003800000 */
[----:B------:R-:W2:Y:S04]  /*dc40*/  LDG.E R4, desc[UR52][R30.64] ;  /* 0x000000341e047981 */ /* 0x000ea8000c1e1900 */
[----:B-----5:R-:W2:Y:S02]  /*dc50*/  LDG.E R9, desc[UR52][R30.64+0x4] ;  /* 0x000004341e097981 */ /* 0x020ea4000c1e1900 */
[----:B--2---:R-:W-:-:S07]  /*dc60*/  IMAD.IADD R9, R9, 0x1, -R4 ;  /* 0x0000000109097824 */ /* 0x004fce00078e0a04 */
.L_x_1119:
        /* <DEDUP_REMOVED lines=13> */
[----:B--2---:R-:W-:-:S04]  /*dd40*/  VIADD R13, R12, UR39 ;  /* 0x000000270c0d7c36 */ /* 0x004fc80008000000 */
[C---:B------:R-:W-:Y:S01]  /*dd50*/  VIADD R15, R13.reuse, 0x8 ;  /* 0x000000080d0f7836 */ /* 0x040fe20000000000 */
[----:B------:R-:W-:-:S04]  /*dd60*/  ISETP.GE.OR P2, PT, R13, R30, P0 ;  /* 0x0000001e0d00720c */ /* 0x000fc80000746670 */
[----:B------:R-:W-:-:S09]  /*dd70*/  ISETP.GE.OR P0, PT, R15, R30, P0 ;  /* 0x0000001e0f00720c */ /* 0x000fd20000706670 */
[----:B0-----:R0:W-:Y:S04]  /*dd80*/  @!P2 ST.E desc[UR52][R4.64], R21 ;  /* 0x000000150400a985 */ /* 0x0011e8000c101934 */
[----:B------:R0:W-:Y:S01]  /*dd90*/  @!P0 ST.E desc[UR52][R6.64], R20 ;  /* 0x0000001406008985 */ /* 0x0001e2000c101934 */
[----:B------:R-:W-:-:S13]  /*dda0*/  PLOP3.LUT P0, PT, PT, PT, UP1, 0x80, 0x0 ;  /* 0x000000000000781c */ /* 0x000fda0003f0f018 */
[----:B0-----:R-:W-:Y:S05]  /*ddb0*/  @P0 BRA `(.L_x_1120) ;  /* 0x0000000400b00947 */ /* 0x001fea0003800000 */
[----:B------:R-:W-:Y:S01]  /*ddc0*/  IMAD R3, R157, 0x40, R19 ;  /* 0x000000409d037824 */ /* 0x000fe200078e0213 */
[----:B------:R-:W-:-:S03]  /*ddd0*/  ULDC.64 UR12, c[0x0][0xaa0] ;  /* 0x0002a800000c7ab9 */ /* 0x000fc60000000a00 */
        /* <DEDUP_REMOVED lines=16> */
[----:B------:R-:W3:Y:S04]  /*dee0*/  LD.E.128 R8, desc[UR52][R8.64] ;  /* 0x0000003408087980 */ /* 0x000ee8000c101d00 */
[----:B------:R-:W4:Y:S01]  /*def0*/  LD.E.128 R12, desc[UR52][R12.64] ;  /* 0x000000340c0c7980 */ /* 0x000f22000c101d00 */
[----:B------:R-:W-:-:S04]  /*df00*/  IADD3 R3, P0, R28, 0x4800, RZ ;  /* 0x000048001c037810 */ /* 0x000fc80007f1e0ff */
[----:B------:R-:W-:Y:S01]  /*df10*/  LOP3.LUT R2, R3, 0x380, RZ, 0xc0, !PT ;  /* 0x0000038003027812 */ /* 0x000fe200078ec0ff */
[----:B------:R-:W-:Y:S01]  /*df20*/  IMAD.X R25, RZ, RZ, R29, P0 ;  /* 0x000000ffff197224 */ /* 0x000fe200000e061d */
[----:B------:R-:W-:Y:S01]  /*df30*/  UIMAD UR9, UR14, UR12, URZ ;  /* 0x0000000c0e0972a4 */ /* 0x000fe2000f8e023f */
[----:B------:R-:W0:Y:S01]  /*df40*/  @P1 LDC R29, c[0x0][0xbf0] ;  /* 0x0002fc00ff1d1b82 */ /* 0x000e220000000800 */
[----:B------:R-:W-:-:S04]  /*df50*/  SHF.R.U64 R2, R2, 0x3, RZ ;  /* 0x0000000302027819 */ /* 0x000fc800000012ff */
[----:B------:R-:W-:-:S03]  /*df60*/  LOP3.LUT R24, R2, R3, RZ, 0x3c, !PT ;  /* 0x0000000302187212 */ /* 0x000fc600078e3cff */
[----:B------:R-:W1:Y:S01]  /*df70*/  @P1 LDC R3, c[0x0][0xbec] ;  /* 0x0002fb00ff031b82 */ /* 0x000e620000000800 */
[----:B------:R-:W-:Y:S02]  /*df80*/  UIMAD.WIDE.U32 UR10, UR4, UR12, URZ ;  /* 0x0000000c040a72a5 */ /* 0x000fe4000f8e003f */
[----:B------:R-:W-:Y:S01]  /*df90*/  UIMAD UR9, UR4, UR13, UR9 ;  /* 0x0000000d040972a4 */ /* 0x000fe2000f8e0209 */
[----:B------:R-:W-:Y:S01]  /*dfa0*/  IMAD R2, R18, 0x30, R157 ;  /* 0x0000003012027824 */ /* 0x000fe200078e029d */
[----:B------:R-:W5:Y:S01]  /*dfb0*/  LD.E.128 R24, desc[UR52][R24.64] ;  /* 0x0000003418187980 */ /* 0x000f62000c101d00 */
[----:B------:R-:W-:Y:S01]  /*dfc0*/  ULDC.64 UR12, c[0x0][0xae8] ;  /* 0x0002ba00000c7ab9 */ /* 0x000fe20000000a00 */
[----:B------:R-:W-:Y:S01]  /*dfd0*/  UIADD3 UR11, UR11, UR9, URZ ;  /* 0x000000090b0b7290 */ /* 0x000fe2000fffe03f */
[----:B------:R-:W-:Y:S01]  /*dfe0*/  VIADD R28, R2, UR39 ;  /* 0x00000027021c7c36 */ /* 0x000fe20008000000 */
[----:B------:R-:W-:Y:S01]  /*dff0*/  USHF.R.S32.HI UR4, URZ, 0x1f, UR8 ;  /* 0x0000001f3f047899 */ /* 0x000fe20008011408 */
[----:B------:R-:W-:Y:S01]  /*e000*/  @!PT LDS RZ, [RZ] ;  /* 0x00000000fffff984 */ /* 0x000fe20000000800 */
[----:B------:R-:W-:Y:S01]  /*e010*/  @!PT LDS RZ, [RZ] ;  /* 0x00000000fffff984 */ /* 0x000fe20000000800 */
[----:B------:R-:W-:Y:S01]  /*e020*/  @!PT LDS RZ, [RZ] ;  /* 0x00000000fffff984 */ /* 0x000fe20000000800 */
[----:B------:R-:W-:Y:S01]  /*e030*/  @!PT LDS RZ, [RZ] ;  /* 0x00000000fffff984 */ /* 0x000fe20000000800 */
[----:B------:R0:W-:Y:S06]  /*e040*/  MEMBAR.ALL.CTA ;  /* 0x0000000000007992 */ /* 0x0001ec0000008000 */
[----:B0-----:R-:W0:Y:S01]  /*e050*/  FENCE.VIEW.ASYNC.S ;  /* 0x00000000000073c6 */ /* 0x001e220000000000 */
[----:B------:R-:W-:Y:S01]  /*e060*/  UIMAD.WIDE.U32 UR10, UR37, UR12, UR10 ;  /* 0x0000000c250a72a5 */ /* 0x000fe2000f8e000a */
[----:B------:R-:W-:Y:S01]  /*e070*/  IMAD.MOV.U32 R21, RZ, RZ, R28 ;  /* 0x000000ffff157224 */ /* 0x000fe200078e001c */
[----:B------:R-:W-:Y:S01]  /*e080*/  SHF.R.S32.HI R35, RZ, 0x1f, R19 ;  /* 0x0000001fff237819 */ /* 0x000fe20000011413 */
[----:B------:R-:W-:Y:S01]  /*e090*/  VIADD R0, R0, 0x16820 ;  /* 0x0001682000007836 */ /* 0x000fe20000000000 */
[----:B------:R-:W-:-:S03]  /*e0a0*/  UIMAD UR11, UR37, UR13, UR11 ;  /* 0x0000000d250b72a4 */ /* 0x000fc6000f8e020b */
[----:B------:R-:W-:Y:S01]  /*e0b0*/  ULDC.64 UR12, c[0x0][0xaf0] ;  /* 0x0002bc00000c7ab9 */ /* 0x000fe20000000a00 */
[----:B------:R-:W-:Y:S01]  /*e0c0*/  PRMT R0, RZ, 0x654, R0 ;  /* 0x00000654ff007816 */ /* 0x000fe20000000000 */
[----:B------:R-:W-:Y:S01]  /*e0d0*/  UIMAD UR4, UR4, UR12, URZ ;  /* 0x0000000c040472a4 */ /* 0x000fe2000f8e023f */
[----:B-1----:R-:W-:-:S03]  /*e0e0*/  @P1 IMAD.HI.U32 R2, R28, R3, RZ ;  /* 0x000000031c021227 */ /* 0x002fc600078e00ff */
[----:B------:R-:W-:Y:S02]  /*e0f0*/  UIMAD UR4, UR8, UR13, UR4 ;  /* 0x0000000d080472a4 */ /* 0x000fe4000f8e0204 */
[----:B------:R-:W-:Y:S01]  /*e100*/  UIMAD.WIDE.U32 UR8, UR8, UR12, UR10 ;  /* 0x0000000c080872a5 */ /* 0x000fe2000f8e000a */
[----:B------:R-:W-:Y:S02]  /*e110*/  @P1 SHF.R.U32.HI R21, RZ, R29, R2 ;  /* 0x0000001dff151219 */ /* 0x000fe40000011602 */
[----:B------:R-:W-:Y:S01]  /*e120*/  ULDC.64 UR10, c[0x0][0xae0] ;  /* 0x0002b800000a7ab9 */ /* 0x000fe20000000a00 */
[----:B------:R-:W-:Y:S01]  /*e130*/  UIADD3 UR4, UR9, UR4, URZ ;  /* 0x0000000409047290 */ /* 0x000fe2000fffe03f */
[--C-:B------:R-:W-:Y:S01]  /*e140*/  SHF.R.S32.HI R20, RZ, 0x1f, R21.reuse ;  /* 0x0000001fff147819 */ /* 0x100fe20000011415 */
[----:B------:R-:W-:Y:S01]  /*e150*/  IMAD.MOV R29, RZ, RZ, -R21 ;  /* 0x000000ffff1d7224 */ /* 0x000fe200078e0a15 */
[----:B0-----:R0:W-:Y:S01]  /*e160*/  SYNCS.ARRIVE.TRANS64.RED.A1T0 RZ, [R0+URZ], RZ ;  /* 0x000000ff00ff79a7 */ /* 0x0011e2000810043f */
[----:B------:R-:W-:-:S02]  /*e170*/  IMAD.U32 R3, RZ, RZ, UR9 ;  /* 0x00000009ff037e24 */ /* 0x000fc4000f8e00ff */
[----:B------:R-:W-:Y:S02]  /*e180*/  IMAD R20, R20, UR10, RZ ;  /* 0x0000000a14147c24 */ /* 0x000fe4000f8e02ff */
[----:B------:R-:W-:Y:S02]  /*e190*/  IMAD R29, R32, R29, R28 ;  /* 0x0000001d201d7224 */ /* 0x000fe400078e021c */
[----:B------:R-:W-:Y:S01]  /*e1a0*/  IMAD.U32 R2, RZ, RZ, UR8 ;  /* 0x00000008ff027e24 */ /* 0x000fe2000f8e00ff */
[----:B------:R-:W-:Y:S01]  /*e1b0*/  ULDC.64 UR8, c[0x0][0xad8] ;  /* 0x0002b60000087ab9 */ /* 0x000fe20000000a00 */
[----:B------:R-:W-:Y:S01]  /*e1c0*/  IMAD.U32 R3, RZ, RZ, UR4 ;  /* 0x00000004ff037e24 */ /* 0x000fe2000f8e00ff */
[----:B------:R-:W-:Y:S01]  /*e1d0*/  ULDC UR4, c[0x0][0xac8] ;  /* 0x0002b20000047ab9 */ /* 0x000fe20000000800 */
[C---:B------:R-:W-:Y:S01]  /*e1e0*/  IMAD R31, R21.reuse, UR11, R20 ;  /* 0x0000000b151f7c24 */ /* 0x040fe2000f8e0214 */
[----:B------:R-:W-:Y:S01]  /*e1f0*/  SHF.R.S32.HI R20, RZ, 0x1f, R29 ;  /* 0x0000001fff147819 */ /* 0x000fe2000001141d */
[----:B------:R-:W-:-:S04]  /*e200*/  IMAD.WIDE.U32 R2, R21, UR10, R2 ;  /* 0x0000000a15027c25 */ /* 0x000fc8000f8e0002 */
[----:B------:R-:W-:Y:S02]  /*e210*/  IMAD.IADD R3, R3, 0x1, R31 ;  /* 0x0000000103037824 */ /* 0x000fe400078e021f */
[----:B------:R-:W-:Y:S02]  /*e220*/  IMAD R20, R20, UR8, RZ ;  /* 0x0000000814147c24 */ /* 0x000fe4000f8e02ff */
[----:B------:R-:W-:-:S04]  /*e230*/  IMAD.WIDE.U32 R2, R29, UR8, R2 ;  /* 0x000000081d027c25 */ /* 0x000fc8000f8e0002 */
[----:B------:R-:W-:Y:S01]  /*e240*/  IMAD R21, R29, UR9, R20 ;  /* 0x000000091d157c24 */ /* 0x000fe2000f8e0214 */
[----:B------:R-:W-:Y:S01]  /*e250*/  ULDC.64 UR8, c[0x0][0xa80] ;  /* 0x0002a00000087ab9 */ /* 0x000fe20000000a00 */
[----:B------:R-:W-:Y:S01]  /*e260*/  VIADD R31, R157, UR39 ;  /* 0x000000279d1f7c36 */ /* 0x000fe20008000000 */
[C---:B------:R-:W-:Y:S01]  /*e270*/  LEA R32, P0, R2.reuse, UR8, 0x1 ;  /* 0x0000000802207c11 */ /* 0x040fe2000f8008ff */
[----:B------:R-:W-:Y:S02]  /*e280*/  IMAD.IADD R3, R3, 0x1, R21 ;  /* 0x0000000103037824 */ /* 0x000fe400078e0215 */
[C---:B------:R-:W-:Y:S02]  /*e290*/  VIADD R21, R31.reuse, 0x60 ;  /* 0x000000601f157836 */ /* 0x040fe40000000000 */
[----:B------:R-:W1:Y:S01]  /*e2a0*/  SHFL.IDX PT, R20, R32, 0x1, 0x181f ;  /* 0x00381f0020147f89 */ /* 0x000e6200000e0000 */
[----:B------:R-:W-:Y:S01]  /*e2b0*/  LEA.HI.X R33, R2, UR9, R3, 0x1, P0 ;  /* 0x0000000902217c11 */ /* 0x000fe200080f0c03 */
[----:B------:R-:W-:Y:S01]  /*e2c0*/  VIADD R3, R31, 0x30 ;  /* 0x000000301f037836 */ /* 0x000fe20000000000 */
[----:B------:R-:W-:Y:S01]  /*e2d0*/  ISETP.GE.AND P0, PT, R19, UR4, PT ;  /* 0x0000000413007c0c */ /* 0x000fe2000bf06270 */
[----:B------:R-:W0:Y:S03]  /*e2e0*/  SHFL.IDX PT, R2, R32, RZ, 0x181f ;  /* 0x00181fff20027589 */ /* 0x000e2600000e0000 */
[-C--:B------:R-:W-:Y:S01]  /*e2f0*/  ISETP.GE.OR P1, PT, R31, R30.reuse, P0 ;  /* 0x0000001e1f00720c */ /* 0x080fe20000726670 */
[----:B------:R-:W0:Y:S01]  /*e300*/  SHFL.IDX PT, R28, R32, 0x2, 0x181f ;  /* 0x00581f00201c7f89 */ /* 0x000e2200000e0000 */
[-C--:B------:R-:W-:Y:S01]  /*e310*/  ISETP.GE.OR P2, PT, R3, R30.reuse, P0 ;  /* 0x0000001e0300720c */ /* 0x080fe20000746670 */
[----:B------:R-:W-:Y:S01]  /*e320*/  VIADD R31, R31, 0x90 ;  /* 0x000000901f1f7836 */ /* 0x000fe20000000000 */
[-C--:B------:R-:W-:Y:S01]  /*e330*/  ISETP.GE.OR P3, PT, R21, R30.reuse, P0 ;  /* 0x0000001e1500720c */ /* 0x080fe20000766670 */
[----:B------:R-:W0:Y:S03]  /*e340*/  SHFL.IDX PT, R34, R33, RZ, 0x181f ;  /* 0x00181fff21227589 */ /* 0x000e2600000e0000 */
[----:B------:R-:W-:Y:S01]  /*e350*/  ISETP.GE.OR P0, PT, R31, R30, P0 ;  /* 0x0000001e1f00720c */ /* 0x000fe20000706670 */
[----:B------:R-:W0:Y:S04]  /*e360*/  SHFL.IDX PT, R36, R33, 0x1, 0x181f ;  /* 0x00381f0021247f89 */ /* 0x000e2800000e0000 */
[----:B------:R-:W0:Y:S02]  /*e370*/  SHFL.IDX PT, R38, R33, 0x2, 0x181f ;  /* 0x00581f0021267f89 */ /* 0x000e2400000e0000 */
[----:B-1----:R-:W-:-:S02]  /*e380*/  @!P2 LEA R20, P5, R19, R20, 0x1 ;  /* 0x000000141314a211 */ /* 0x002fc400078a08ff */
[----:B------:R-:W1:Y:S01]  /*e390*/  SHFL.IDX PT, R32, R32, 0x3, 0x181f ;  /* 0x00781f0020207f89 */ /* 0x000e6200000e0000 */
[----:B0-----:R-:W-:-:S03]  /*e3a0*/  @!P1 LEA R2, P4, R19, R2, 0x1 ;  /* 0x0000000213029211 */ /* 0x001fc600078808ff */
[----:B------:R0:W0:Y:S01]  /*e3b0*/  SHFL.IDX PT, R0, R33, 0x3, 0x181f ;  /* 0x00781f0021007f89 */ /* 0x00002200000e0000 */
[C---:B------:R-:W-:Y:S02]  /*e3c0*/  @!P3 LEA R28, P6, R19.reuse, R28, 0x1 ;  /* 0x0000001c131cb211 */ /* 0x040fe400078c08ff */
[C-C-:B------:R-:W-:Y:S02]  /*e3d0*/  @!P1 LEA.HI.X R3, R19.reuse, R34, R35.reuse, 0x1, P4 ;  /* 0x0000002213039211 */ /* 0x140fe400020f0c23 */
[C-C-:B------:R-:W-:Y:S02]  /*e3e0*/  @!P2 LEA.HI.X R21, R19.reuse, R36, R35.reuse, 0x1, P5 ;  /* 0x000000241315a211 */ /* 0x140fe400028f0c23 */
[----:B------:R-:W-:Y:S01]  /*e3f0*/  @!P3 LEA.HI.X R29, R19, R38, R35, 0x1, P6 ;  /* 0x00000026131db211 */ /* 0x000fe200030f0c23 */
[----:B--2---:R2:W-:Y:S04]  /*e400*/  @!P1 ST.E.128 desc[UR52][R2.64], R4 ;  /* 0x0000000402009985 */ /* 0x0045e8000c101d34 */
[----:B---3--:R2:W-:Y:S04]  /*e410*/  @!P2 ST.E.128 desc[UR52][R20.64], R8 ;  /* 0x000000081400a985 */ /* 0x0085e8000c101d34 */
[----:B----4-:R2:W-:Y:S01]  /*e420*/  @!P3 ST.E.128 desc[UR52][R28.64], R12 ;  /* 0x0000000c1c00b985 */ /* 0x0105e2000c101d34 */
[----:B01----:R-:W-:Y:S05]  /*e430*/  @P0 BRA `(.L_x_1121) ;  /* 0x0000001000c00947 */ /* 0x003fea0003800000 */
[----:B--2---:R-:W-:-:S04]  /*e440*/  LEA R2, P0, R19, R32, 0x1 ;  /* 0x0000002013027211 */ /* 0x004fc800078008ff */
[----:B------:R-:W-:-:S05]  /*e450*/  LEA.HI.X R3, R19, R0, R35, 0x1, P0 ;  /* 0x0000000013037211 */ /* 0x000fca00000f0c23 */
[----:B-----5:R0:W-:Y:S01]  /*e460*/  ST.E.128 desc[UR52][R2.64], R24 ;  /* 0x0000001802007985 */ /* 0x0201e2000c101d34 */
[----:B------:R-:W-:Y:S05]  /*e470*/  BRA `(.L_x_1121) ;  /* 0x0000001000b07947 */ /* 0x000fea0003800000 */
.L_x_1120:
[----:B------:R-:W-:Y:S01]  /*e480*/  ULDC.64 UR12, c[0x0][0xb08] ;  /* 0x0002c200000c7ab9 */ /* 0x000fe20000000a00 */
[----:B------:R-:W0:Y:S01]  /*e490*/  @P1 LDC R4, c[0x0][0xbec] ;  /* 0x0002fb00ff041b82 */ /* 0x000e220000000800 */
[----:B------:R-:W-:Y:S01]  /*e4a0*/  UIMAD UR9, UR14, UR12, URZ ;  /* 0x0000000c0e0972a4 */ /* 0x000fe2000f8e023f */
[----:B------:R-:W-:Y:S01]  /*e4b0*/  IMAD.MOV.U32 R7, RZ, RZ, R25 ;  /* 0x000000ffff077224 */ /* 0x000fe200078e0019 */
[----:B------:R-:W-:Y:S01]  /*e4c0*/  UIMAD.WIDE.U32 UR10, UR4, UR12, URZ ;  /* 0x0000000c040a72a5 */ /* 0x000fe2000f8e003f */
[----:B------:R-:W-:Y:S01]  /*e4d0*/  ISETP.GE.AND P0, PT, R13, R30, PT ;  /* 0x0000001e0d00720c */ /* 0x000fe20003f06270 */
[----:B------:R-:W-:Y:S01]  /*e4e0*/  UIMAD UR9, UR4, UR13, UR9 ;  /* 0x0000000d040972a4 */ /* 0x000fe2000f8e0209 */
[----:B------:R-:W-:Y:S01]  /*e4f0*/  BSSY B1, `(.L_x_1122) ;  /* 0x0000054000017945 */ /* 0x000fe20003800000 */
[----:B------:R-:W-:Y:S01]  /*e500*/  USHF.R.S32.HI UR4, URZ, 0x1f, UR8 ;  /* 0x0000001f3f047899 */ /* 0x000fe20008011408 */
[----:B------:R-:W1:Y:S01]  /*e510*/  @P1 LDC R5, c[0x0][0xbf0] ;  /* 0x0002fc00ff051b82 */ /* 0x000e620000000800 */
[----:B------:R-:W-:Y:S01]  /*e520*/  UIADD3 UR11, UR11, UR9, URZ ;  /* 0x000000090b0b7290 */ /* 0x000fe2000fffe03f */
[----:B------:R-:W-:Y:S01]  /*e530*/  SHF.R.S32.HI R20, RZ, 0x1f, R22 ;  /* 0x0000001fff147819 */ /* 0x000fe20000011416 */
[----:B------:R-:W-:Y:S01]  /*e540*/  ULDC.64 UR12, c[0x0][0xb38] ;  /* 0x0002ce00000c7ab9 */ /* 0x000fe20000000a00 */
[----:B------:R-:W-:Y:S01]  /*e550*/  SHF.R.S32.HI R24, RZ, 0x1f, R23 ;  /* 0x0000001fff187819 */ /* 0x000fe20000011417 */
[----:B------:R-:W-:Y:S01]  /*e560*/  UIMAD.WIDE.U32 UR10, UR37, UR12, UR10 ;  /* 0x0000000c250a72a5 */ /* 0x000fe2000f8e000a */
[----:B------:R-:W-:-:S02]  /*e570*/  SHF.R.S32.HI R26, RZ, 0x1f, R152 ;  /* 0x0000001fff1a7819 */ /* 0x000fc40000011498 */
[----:B------:R-:W-:Y:S01]  /*e580*/  SHF.R.S32.HI R27, RZ, 0x1f, R153 ;  /* 0x0000001fff1b7819 */ /* 0x000fe20000011499 */
[----:B------:R-:W-:Y:S01]  /*e590*/  UIMAD UR11, UR37, UR13, UR11 ;  /* 0x0000000d250b72a4 */ /* 0x000fe2000f8e020b */
[----:B------:R-:W-:Y:S02]  /*e5a0*/  SHF.R.S32.HI R28, RZ, 0x1f, R154 ;  /* 0x0000001fff1c7819 */ /* 0x000fe4000001149a */
[----:B------:R-:W-:Y:S01]  /*e5b0*/  ULDC.64 UR12, c[0x0][0xb40] ;  /* 0x0002d000000c7ab9 */ /* 0x000fe20000000a00 */
[----:B------:R-:W-:Y:S01]  /*e5c0*/  SHF.R.S32.HI R29, RZ, 0x1f, R155 ;  /* 0x0000001fff1d7819 */ /* 0x000fe2000001149b */
[----:B------:R-:W-:Y:S01]  /*e5d0*/  UIMAD UR4, UR4, UR12, URZ ;  /* 0x0000000c040472a4 */ /* 0x000fe2000f8e023f */
[----:B------:R-:W-:Y:S01]  /*e5e0*/  SHF.R.S32.HI R31, RZ, 0x1f, R156 ;  /* 0x0000001fff1f7819 */ /* 0x000fe2000001149c */
[----:B0-----:R-:W-:Y:S01]  /*e5f0*/  @P1 IMAD.HI.U32 R4, R25, R4, RZ ;  /* 0x0000000419041227 */ /* 0x001fe200078e00ff */
[----:B------:R-:W-:Y:S01]  /*e600*/  SHF.R.S32.HI R33, RZ, 0x1f, R16 ;  /* 0x0000001fff217819 */ /* 0x000fe20000011410 */
[----:B------:R-:W-:-:S02]  /*e610*/  UIMAD UR4, UR8, UR13, UR4 ;  /* 0x0000000d080472a4 */ /* 0x000fc4000f8e0204 */
[----:B------:R-:W-:-:S03]  /*e620*/  UIMAD.WIDE.U32 UR8, UR8, UR12, UR10 ;  /* 0x0000000c080872a5 */ /* 0x000fc6000f8e000a */
[----:B------:R-:W-:Y:S01]  /*e630*/  ULDC.64 UR10, c[0x0][0xb48] ;  /* 0x0002d200000a7ab9 */ /* 0x000fe20000000a00 */
[----:B------:R-:W-:Y:S01]  /*e640*/  UIADD3 UR9, UR9, UR4, URZ ;  /* 0x0000000409097290 */ /* 0x000fe2000fffe03f */
[----:B-1----:R-:W-:-:S03]  /*e650*/  @P1 SHF.R.U32.HI R7, RZ, R5, R4 ;  /* 0x00000005ff071219 */ /* 0x002fc60000011604 */
[----:B------:R-:W-:Y:S01]  /*e660*/  UIMAD.WIDE.U32 UR8, UR41, UR10, UR8 ;  /* 0x0000000a290872a5 */ /* 0x000fe2000f8e0008 */
[--C-:B------:R-:W-:Y:S01]  /*e670*/  SHF.R.S32.HI R4, RZ, 0x1f, R7.reuse ;  /* 0x0000001fff047819 */ /* 0x100fe20000011407 */
[----:B------:R-:W-:Y:S02]  /*e680*/  IMAD.MOV R9, RZ, RZ, -R7 ;  /* 0x000000ffff097224 */ /* 0x000fe400078e0a07 */
[----:B------:R-:W-:Y:S02]  /*e690*/  UIMAD UR41, UR41, UR11, UR9 ;  /* 0x0000000b292972a4 */ /* 0x000fe4000f8e0209 */
[----:B------:R-:W-:Y:S01]  /*e6a0*/  IMAD R9, R32, R9, R25 ;  /* 0x0000000920097224 */ /* 0x000fe200078e0219 */
[----:B------:R-:W-:Y:S01]  /*e6b0*/  ULDC.64 UR10, c[0x0][0xb30] ;  /* 0x0002cc00000a7ab9 */ /* 0x000fe20000000a00 */
[----:B------:R-:W-:Y:S02]  /*e6c0*/  IMAD.U32 R5, RZ, RZ, UR9 ;  /* 0x00000009ff057e24 */ /* 0x000fe4000f8e00ff */
[----:B------:R-:W-:-:S02]  /*e6d0*/  IMAD R6, R4, UR10, RZ ;  /* 0x0000000a04067c24 */ /* 0x000fc4000f8e02ff */
[----:B------:R-:W-:Y:S01]  /*e6e0*/  IMAD.U32 R4, RZ, RZ, UR8 ;  /* 0x00000008ff047e24 */ /* 0x000fe2000f8e00ff */
[----:B------:R-:W-:Y:S01]  /*e6f0*/  ULDC.64 UR8, c[0x0][0xb28] ;  /* 0x0002ca0000087ab9 */ /* 0x000fe20000000a00 */
[----:B------:R-:W-:Y:S02]  /*e700*/  IMAD.U32 R5, RZ, RZ, UR41 ;  /* 0x00000029ff057e24 */ /* 0x000fe4000f8e00ff */
[C---:B------:R-:W-:Y:S01]  /*e710*/  IMAD R11, R7.reuse, UR11, R6 ;  /* 0x0000000b070b7c24 */ /* 0x040fe2000f8e0206 */
[----:B------:R-:W-:Y:S01]  /*e720*/  SHF.R.S32.HI R6, RZ, 0x1f, R9 ;  /* 0x0000001fff067819 */ /* 0x000fe20000011409 */
[----:B------:R-:W-:-:S04]  /*e730*/  IMAD.WIDE.U32 R4, R7, UR10, R4 ;  /* 0x0000000a07047c25 */ /* 0x000fc8000f8e0004 */
[----:B------:R-:W-:Y:S02]  /*e740*/  IMAD R6, R6, UR8, RZ ;  /* 0x0000000806067c24 */ /* 0x000fe4000f8e02ff */
[----:B------:R-:W-:Y:S02]  /*e750*/  IMAD.IADD R5, R5, 0x1, R11 ;  /* 0x0000000105057824 */ /* 0x000fe400078e020b */
[C---:B------:R-:W-:Y:S02]  /*e760*/  IMAD R7, R9.reuse, UR9, R6 ;  /* 0x0000000909077c24 */ /* 0x040fe4000f8e0206 */
[----:B------:R-:W-:Y:S01]  /*e770*/  IMAD.WIDE.U32 R4, R9, UR8, R4 ;  /* 0x0000000809047c25 */ /* 0x000fe2000f8e0004 */
[----:B------:R-:W-:-:S03]  /*e780*/  ULDC.64 UR8, c[0x0][0xb00] ;  /* 0x0002c00000087ab9 */ /* 0x000fc60000000a00 */
[----:B------:R-:W-:Y:S01]  /*e790*/  VIADD R6, R0, 0x16820 ;  /* 0x0001682000067836 */ /* 0x000fe20000000000 */
[----:B------:R-:W-:Y:S01]  /*e7a0*/  LEA R0, P1, R4, UR8, 0x2 ;  /* 0x0000000804007c11 */ /* 0x000fe2000f8210ff */
[----:B------:R-:W-:-:S03]  /*e7b0*/  IMAD.IADD R5, R5, 0x1, R7 ;  /* 0x0000000105057824 */ /* 0x000fc600078e0207 */
[----:B------:R-:W-:Y:S01]  /*e7c0*/  PRMT R6, RZ, 0x654, R6 ;  /* 0x00000654ff067816 */ /* 0x000fe20000000006 */
[----:B------:R0:W1:Y:S01]  /*e7d0*/  SHFL.IDX PT, R21, R0, RZ, 0x1c1f ;  /* 0x001c1fff00157589 */ /* 0x00006200000e0000 */
[----:B------:R-:W-:Y:S02]  /*e7e0*/  LEA.HI.X R14, R4, UR9, R5, 0x2, P1 ;  /* 0x00000009040e7c11 */ /* 0x000fe400088f1405 */
[----:B------:R0:W-:Y:S03]  /*e7f0*/  SYNCS.ARRIVE.TRANS64.RED.A1T0 RZ, [R6+URZ], RZ ;  /* 0x000000ff06ff79a7 */ /* 0x0001e6000810043f */
[----:B------:R0:W2:Y:S01]  /*e800*/  SHFL.IDX PT, R13, R14, RZ, 0x1c1f ;  /* 0x001c1fff0e0d7589 */ /* 0x0000a200000e0000 */
[----:B------:R-:W-:Y:S05]  /*e810*/  @P0 BRA `(.L_x_1123) ;  /* 0x0000000000840947 */ /* 0x000fea0003800000 */
[----:B------:R-:W-:Y:S02]  /*e820*/  ULDC UR4, c[0x0][0xac8] ;  /* 0x0002b20000047ab9 */ /* 0x000fe40000000800 */
[----:B------:R-:W-:Y:S02]  /*e830*/  ISETP.GE.AND P0, PT, R16, UR4, PT ;  /* 0x0000000410007c0c */ /* 0x000fe4000bf06270 */
[----:B------:R-:W-:Y:S02]  /*e840*/  ISETP.GE.AND P1, PT, R156, UR4, PT ;  /* 0x000000049c007c0c */ /* 0x000fe4000bf26270 */
[----:B------:R-:W-:Y:S02]  /*e850*/  ISETP.GE.AND P5, PT, R155, UR4, PT ;  /* 0x000000049b007c0c */ /* 0x000fe4000bfa6270 */
[----:B------:R-:W-:-:S07]  /*e860*/  ISETP.GE.AND P3, PT, R154, UR4, PT ;  /* 0x000000049a007c0c */ /* 0x000fce000bf66270 */
[-C--:B-1----:R-:W-:Y:S02]  /*e870*/  @!P0 LEA R4, P2, R16, R21.reuse, 0x2 ;  /* 0x0000001510048211 */ /* 0x082fe400078410ff */
[----:B0-----:R-:W-:Y:S02]  /*e880*/  @!P1 LEA R6, P4, R156, R21, 0x2 ;  /* 0x000000159c069211 */ /* 0x001fe400078810ff */
[-C--:B--2---:R-:W-:Y:S02]  /*e890*/  @!P0 LEA.HI.X R5, R16, R13.reuse, R33, 0x2, P2 ;  /* 0x0000000d10058211 */ /* 0x084fe400010f1421 */
[----:B------:R-:W-:Y:S02]  /*e8a0*/  @!P1 LEA.HI.X R7, R156, R13, R31, 0x2, P4 ;  /* 0x0000000d9c079211 */ /* 0x000fe400020f141f */
[----:B------:R-:W-:Y:S01]  /*e8b0*/  ISETP.GE.AND P2, PT, R153, UR4, PT ;  /* 0x0000000499007c0c */ /* 0x000fe2000bf46270 */
[----:B------:R0:W-:Y:S01]  /*e8c0*/  @!P0 ST.E.64 desc[UR52][R4.64], R2 ;  /* 0x0000000204008985 */ /* 0x0001e2000c101b34 */
[----:B------:R-:W-:-:S02]  /*e8d0*/  @!P5 LEA R8, P4, R155, R21, 0x2 ;  /* 0x000000159b08d211 */ /* 0x000fc400078810ff */
[----:B------:R-:W-:Y:S01]  /*e8e0*/  ISETP.GE.AND P0, PT, R23, UR4, PT ;  /* 0x0000000417007c0c */ /* 0x000fe2000bf06270 */
[----:B------:R1:W-:Y:S01]  /*e8f0*/  @!P1 ST.E.64 desc[UR52][R6.64], R92 ;  /* 0x0000005c06009985 */ /* 0x0003e2000c101b34 */
[----:B------:R-:W-:Y:S02]  /*e900*/  ISETP.GE.AND P1, PT, R152, UR4, PT ;  /* 0x0000000498007c0c */ /* 0x000fe4000bf26270 */
[----:B------:R-:W-:Y:S02]  /*e910*/  @!P5 LEA.HI.X R9, R155, R13, R29, 0x2, P4 ;  /* 0x0000000d9b09d211 */ /* 0x000fe400020f141d */
[----:B------:R-:W-:Y:S02]  /*e920*/  ISETP.GE.AND P4, PT, R22, UR4, PT ;  /* 0x0000000416007c0c */ /* 0x000fe4000bf86270 */
[-C--:B------:R-:W-:Y:S01]  /*e930*/  @!P3 LEA R10, P6, R154, R21.reuse, 0x2 ;  /* 0x000000159a0ab211 */ /* 0x080fe200078c10ff */
[----:B------:R3:W-:Y:S01]  /*e940*/  @!P5 ST.E.64 desc[UR52][R8.64], R96 ;  /* 0x000000600800d985 */ /* 0x0007e2000c101b34 */
[----:B0-----:R-:W-:-:S02]  /*e950*/  @!P2 LEA R2, P5, R153, R21, 0x2 ;  /* 0x000000159902a211 */ /* 0x001fc400078a10ff */
[----:B------:R-:W-:-:S03]  /*e960*/  @!P3 LEA.HI.X R11, R154, R13, R28, 0x2, P6 ;  /* 0x0000000d9a0bb211 */ /* 0x000fc600030f141c */
[----:B------:R-:W-:Y:S02]  /*e970*/  @!P1 LEA R4, P6, R152, R21, 0x2 ;  /* 0x0000001598049211 */ /* 0x000fe400078c10ff */
[----:B------:R-:W-:Y:S01]  /*e980*/  @!P2 LEA.HI.X R3, R153, R13, R27, 0x2, P5 ;  /* 0x0000000d9903a211 */ /* 0x000fe200028f141b */
[----:B------:R3:W-:Y:S01]  /*e990*/  @!P3 ST.E.64 desc[UR52][R10.64], R100 ;  /* 0x000000640a00b985 */ /* 0x0007e2000c101b34 */
[CC--:B-1----:R-:W-:Y:S02]  /*e9a0*/  @!P0 LEA R6, P3, R23.reuse, R21.reuse, 0x2 ;  /* 0x0000001517068211 */ /* 0x0c2fe400078610ff */
        /* <DEDUP_REMOVED lines=8> */
.L_x_1123:
[----:B------:R-:W-:Y:S05]  /*ea30*/  BSYNC B1 ;  /* 0x0000000000017941 */ /* 0x000fea0003800000 */
.L_x_1122:
[----:B------:R-:W-:Y:S01]  /*ea40*/  ISETP.GE.AND P0, PT, R15, R30, PT ;  /* 0x0000001e0f00720c */ /* 0x000fe20003f06270 */
[----:B-1----:R1:W4:Y:S04]  /*ea50*/  SHFL.IDX PT, R21, R14, 0x1, 0x1c1f ;  /* 0x003c1f000e157f89 */ /* 0x00232800000e0000 */
[----:B------:R1:W0:Y:S08]  /*ea60*/  SHFL.IDX PT, R25, R0, 0x1, 0x1c1f ;  /* 0x003c1f0000197f89 */ /* 0x00023000000e0000 */
[----:B-1----:R-:W-:Y:S05]  /*ea70*/  @P0 BRA `(.L_x_1121) ;  /* 0x0000000c00300947 */ /* 0x002fea0003800000 */
[----:B------:R-:W-:Y:S02]  /*ea80*/  ULDC UR4, c[0x0][0xac8] ;  /* 0x0002b20000047ab9 */ /* 0x000fe40000000800 */
[----:B------:R-:W-:Y:S02]  /*ea90*/  ISETP.GE.AND P1, PT, R16, UR4, PT ;  /* 0x0000000410007c0c */ /* 0x000fe4000bf26270 */
[----:B------:R-:W-:Y:S02]  /*eaa0*/  ISETP.GE.AND P5, PT, R156, UR4, PT ;  /* 0x000000049c007c0c */ /* 0x000fe4000bfa6270 */
[----:B------:R-:W-:Y:S02]  /*eab0*/  ISETP.GE.AND P3, PT, R155, UR4, PT ;  /* 0x000000049b007c0c */ /* 0x000fe4000bf66270 */
[----:B------:R-:W-:-:S07]  /*eac0*/  ISETP.GE.AND P2, PT, R154, UR4, PT ;  /* 0x000000049a007c0c */ /* 0x000fce000bf46270 */
[-C--:B0--3--:R-:W-:Y:S02]  /*ead0*/  @!P1 LEA R2, P0, R16, R25.reuse, 0x2 ;  /* 0x0000001910029211 */ /* 0x089fe400078010ff */
[----:B------:R-:W-:Y:S02]  /*eae0*/  @!P5 LEA R4, P4, R156, R25, 0x2 ;  /* 0x000000199c04d211 */ /* 0x000fe400078810ff */
[-C--:B----4-:R-:W-:Y:S02]  /*eaf0*/  @!P1 LEA.HI.X R3, R16, R21.reuse, R33, 0x2, P0 ;  /* 0x0000001510039211 */ /* 0x090fe400000f1421 */
[----:B------:R-:W-:Y:S02]  /*eb00*/  ISETP.GE.AND P0, PT, R152, UR4, PT ;  /* 0x0000000498007c0c */ /* 0x000fe4000bf06270 */
[----:B------:R-:W-:Y:S01]  /*eb10*/  @!P5 LEA.HI.X R5, R156, R21, R31, 0x2, P4 ;  /* 0x000000159c05d211 */ /* 0x000fe200020f141f */
[----:B------:R0:W-:Y:S01]  /*eb20*/  @!P1 ST.E.64 desc[UR52][R2.64], R90 ;  /* 0x0000005a02009985 */ /* 0x0001e2000c101b34 */
[----:B------:R-:W-:-:S02]  /*eb30*/  ISETP.GE.AND P1, PT, R153, UR4, PT ;  /* 0x0000000499007c0c */ /* 0x000fc4000bf26270 */
[----:B------:R-:W-:Y:S01]  /*eb40*/  ISETP.GE.AND P4, PT, R23, UR4, PT ;  /* 0x0000000417007c0c */ /* 0x000fe2000bf86270 */
[----:B------:R1:W-:Y:S01]  /*eb50*/  @!P5 ST.E.64 desc[UR52][R4.64], R94 ;  /* 0x0000005e0400d985 */ /* 0x0003e2000c101b34 */
[CC--:B------:R-:W-:Y:S02]  /*eb60*/  @!P3 LEA R6, P6, R155.reuse, R25.reuse, 0x2 ;  /* 0x000000199b06b211 */ /* 0x0c0fe400078c10ff */
[C---:B------:R-:W-:Y:S02]  /*eb70*/  @!P2 LEA R8, P5, R154.reuse, R25, 0x2 ;  /* 0x000000199a08a211 */ /* 0x040fe400078a10ff */
[-C--:B------:R-:W-:Y:S02]  /*eb80*/  @!P3 LEA.HI.X R7, R155, R21.reuse, R29, 0x2, P6 ;  /* 0x000000159b07b211 */ /* 0x080fe400030f141d */
[----:B------:R-:W-:-:S03]  /*eb90*/  @!P2 LEA.HI.X R9, R154, R21, R28, 0x2, P5 ;  /* 0x000000159a09a211 */ /* 0x000fc600028f141c */
[----:B------:R1:W-:Y:S01]  /*eba0*/  @!P3 ST.E.64 desc[UR52][R6.64], R98 ;  /* 0x000000620600b985 */ /* 0x0003e2000c101b34 */
[-C--:B0-----:R-:W-:Y:S02]  /*ebb0*/  @!P1 LEA R2, P6, R153, R25.reuse, 0x2 ;  /* 0x0000001999029211 */ /* 0x081fe400078c10ff */
[CC--:B------:R-:W-:Y:S01]  /*ebc0*/  @!P0 LEA R10, P3, R152.reuse, R25.reuse, 0x2 ;  /* 0x00000019980a8211 */ /* 0x0c0fe200078610ff */
[----:B------:R1:W-:Y:S01]  /*ebd0*/  @!P2 ST.E.64 desc[UR52][R8.64], R102 ;  /* 0x000000660800a985 */ /* 0x0003e2000c101b34 */
[----:B------:R-:W-:Y:S02]  /*ebe0*/  @!P4 LEA R12, P5, R23, R25, 0x2 ;  /* 0x00000019170cc211 */ /* 0x000fe400078a10ff */
[-C--:B------:R-:W-:Y:S02]  /*ebf0*/  @!P1 LEA.HI.X R3, R153, R21.reuse, R27, 0x2, P6 ;  /* 0x0000001599039211 */ /* 0x080fe400030f141b */
[-C--:B------:R-:W-:Y:S02]  /*ec00*/  @!P0 LEA.HI.X R11, R152, R21.reuse, R26, 0x2, P3 ;  /* 0x00000015980b8211 */ /* 0x080fe400018f141a */
[----:B--2---:R-:W-:Y:S01]  /*ec10*/  @!P4 LEA.HI.X R13, R23, R21, R24, 0x2, P5 ;  /* 0x00000015170dc211 */ /* 0x004fe200028f1418 */
[----:B------:R1:W-:Y:S04]  /*ec20*/  @!P1 ST.E.64 desc[UR52][R2.64], R106 ;  /* 0x0000006a02009985 */ /* 0x0003e8000c101b34 */
[----:B------:R1:W-:Y:S01]  /*ec30*/  @!P0 ST.E.64 desc[UR52][R10.64], R110 ;  /* 0x0000006e0a008985 */ /* 0x0003e2000c101b34 */
[----:B------:R-:W-:-:S03]  /*ec40*/  ISETP.GE.AND P0, PT, R22, UR4, PT ;  /* 0x0000000416007c0c */ /* 0x000fc6000bf06270 */
[----:B------:R1:W-:Y:S10]  /*ec50*/  @!P4 ST.E.64 desc[UR52][R12.64], R114 ;  /* 0x000000720c00c985 */ /* 0x0003f4000c101b34 */
[----:B------:R-:W-:Y:S05]  /*ec60*/  @P0 BRA `(.L_x_1121) ;  /* 0x0000000800b40947 */ /* 0x000fea0003800000 */
[----:B-1----:R-:W-:-:S04]  /*ec70*/  LEA R2, P0, R22, R25, 0x2 ;  /* 0x0000001916027211 */ /* 0x002fc800078010ff */
[----:B------:R-:W-:-:S05]  /*ec80*/  LEA.HI.X R3, R22, R21, R20, 0x2, P0 ;  /* 0x0000001516037211 */ /* 0x000fca00000f1414 */
[----:B------:R0:W-:Y:S01]  /*ec90*/  ST.E.64 desc[UR52][R2.64], R118 ;  /* 0x0000007602007985 */ /* 0x0001e2000c101b34 */
[----:B------:R-:W-:Y:S05]  /*eca0*/  BRA `(.L_x_1121) ;  /* 0x0000000800a47947 */ /* 0x000fea0003800000 */
.L_x_1118:
[----:B------:R-:W-:Y:S02]  /*ecb0*/  ULDC.64 UR8, c[0x0][0xc00] ;  /* 0x0003000000087ab9 */ /* 0x000fe40000000a00 */
[----:B------:R-:W-:-:S04]  /*ecc0*/  UISETP.NE.U32.AND UP0, UPT, UR8, URZ, UPT ;  /* 0x0000003f0800728c */ /* 0x000fc8000bf05070 */
[----:B------:R-:W-:-:S03]  /*ecd0*/  UISETP.NE.AND.EX UP0, UPT, UR9, URZ, UPT, UP0 ;  /* 0x0000003f0900728c */ /* 0x000fc6000bf05300 */
[----:B------:R-:W-:Y:S02]  /*ece0*/  ULDC.64 UR8, c[0x0][0xc00] ;  /* 0x0003000000087ab9 */ /* 0x000fe40000000a00 */
[----:B------:R-:W-:Y:S01]  /*ecf0*/  UIMAD.WIDE UR8, UR38, 0x4, UR8 ;  /* 0x00000004260878a5 */ /* 0x000fe2000f8e0208 */
[----:B------:R-:W-:-:S05]  /*ed00*/  PLOP3.LUT P1, PT, PT, PT, UP0, 0x80, 0x0 ;  /* 0x000000000000781c */ /* 0x000fca0003f2f008 */
[----:B------:R-:W-:Y:S02]  /*ed10*/  IMAD.U32 R2, RZ, RZ, UR8 ;  /* 0x00000008ff027e24 */ /* 0x000fe4000f8e00ff */
[----:B------:R-:W-:Y:S01]  /*ed20*/  IMAD.U32 R3, RZ, RZ, UR9 ;  /* 0x00000009ff037e24 */ /* 0x000fe2000f8e00ff */
[----:B------:R-:W-:Y:S02]  /*ed30*/  ULDC.64 UR8, c[0x0][0xc08] ;  /* 0x0003020000087ab9 */ /* 0x000fe40000000a00 */
[----:B------:R-:W-:Y:S01]  /*ed40*/  UISETP.NE.U32.AND UP1, UPT, UR8, URZ, UPT ;  /* 0x0000003f0800728c */ /* 0x000fe2000bf25070 */
[----:B------:R-:W-:Y:S02]  /*ed50*/  ULDC UR4, c[0x0][0xa88] ;  /* 0x0002a20000047ab9 */ /* 0x000fe40000000800 */
[----:B------:R-:W2:Y:S01]  /*ed60*/  @P1 LDG.E R6, desc[UR52][R2.64] ;  /* 0x0000003402061981 */ /* 0x000ea2000c1e1900 */
[----:B------:R-:W-:Y:S01]  /*ed70*/  UISETP.NE.AND.EX UP1, UPT, UR9, URZ, UPT, UP1 ;  /* 0x0000003f0900728c */ /* 0x000fe2000bf25310 */
[----:B------:R-:W-:Y:S01]  /*ed80*/  IMAD.U32 R0, RZ, RZ, UR4 ;  /* 0x00000004ff007e24 */ /* 0x000fe2000f8e00ff */
[----:B------:R-:W0:Y:S04]  /*ed90*/  S2R R7, SR_TID.X ;  /* 0x0000000000077919 */ /* 0x000e280000002100 */
[----:B------:R-:W-:-:S05]  /*eda0*/  PLOP3.LUT P2, PT, PT, PT, UP1, 0x80, 0x0 ;  /* 0x000000000000781c */ /* 0x000fca0003f4f018 */
[----:B------:R-:W-:Y:S02]  /*edb0*/  @UP1 ULDC.64 UR8, c[0x0][0xc08] ;  /* 0x0003020000081ab9 */ /* 0x000fe40000000a00 */
[----:B------:R-:W-:-:S06]  /*edc0*/  @UP1 UIMAD.WIDE UR8, UR38, 0x4, UR8 ;  /* 0x00000004260818a5 */ /* 0x000fcc000f8e0208 */
[----:B------:R-:W-:Y:S02]  /*edd0*/  IMAD.U32 R4, RZ, RZ, UR8 ;  /* 0x00000008ff047e24 */ /* 0x000fe4000f8e00ff */
[----:B------:R-:W-:-:S05]  /*ede0*/  IMAD.U32 R5, RZ, RZ, UR9 ;  /* 0x00000009ff057e24 */ /* 0x000fca000f8e00ff */
[----:B------:R1:W5:Y:S01]  /*edf0*/  @P2 LDG.E R0, desc[UR52][R4.64] ;  /* 0x0000003404002981 */ /* 0x000362000c1e1900 */
[----:B------:R-:W-:Y:S01]  /*ee00*/  UISETP.NE.AND UP1, UPT, UR42, URZ, UPT ;  /* 0x0000003f2a00728c */ /* 0x000fe2000bf25270 */
[----:B------:R-:W-:Y:S01]  /*ee10*/  UMOV UR4, URZ ;  /* 0x0000003f00047c82 */ /* 0x000fe20008000000 */
[----:B0-----:R-:W-:-:S09]  /*ee20*/  VIADD R7, R7, 0xffffff80 ;  /* 0xffffff8007077836 */ /* 0x001fd20000000000 */
[----:B------:R-:W-:Y:S01]  /*ee30*/  @!UP1 ULDC UR42, c[0x0][0xad4] ;  /* 0x0002b500002a9ab9 */ /* 0x000fe20000000800 */
[----:B------:R-:W-:Y:S02]  /*ee40*/  ISETP.GT.AND P0, PT, R7, 0xbf, PT ;  /* 0x000000bf0700780c */ /* 0x000fe40003f04270 */
[----:B--2---:R-:W-:Y:S01]  /*ee50*/  @P1 R2UR UR4, R6 ;  /* 0x00000000060412ca */ /* 0x004fe200000e0000 */
[----:B-1----:R-:W-:-:S14]  /*ee60*/  @P2 BRA `(.L_x_1124) ;  /* 0x0000000000102947 */ /* 0x002fdc0003800000 */
[----:B------:R-:W-:Y:S05]  /*ee70*/  @!P1 BRA `(.L_x_1124) ;  /* 0x00000000000c9947 */ /* 0x000fea0003800000 */
[----:B------:R-:W2:Y:S04]  /*ee80*/  LDG.E R5, desc[UR52][R2.64] ;  /* 0x0000003402057981 */ /* 0x000ea8000c1e1900 */
[----:B-----5:R-:W2:Y:S02]  /*ee90*/  LDG.E R0, desc[UR52][R2.64+0x4] ;  /* 0x0000043402007981 */ /* 0x020ea4000c1e1900 */
[----:B--2---:R-:W-:-:S07]  /*eea0*/  IMAD.IADD R0, R0, 0x1, -R5 ;  /* 0x0000000100007824 */ /* 0x004fce00078e0a05 */
.L_x_1124:
[----:B------:R-:W-:Y:S01]  /*eeb0*/  USHF.R.S32.HI UR13, URZ, 0x1f, UR38 ;  /* 0x0000001f3f0d7899 */ /* 0x000fe20008011426 */
[----:B------:R-:W-:Y:S01]  /*eec0*/  BSSY B1, `(.L_x_1125) ;  /* 0x000003a000017945 */ /* 0x000fe20003800000 */
[----:B------:R-:W-:Y:S02]  /*eed0*/  USHF.R.S32.HI UR21, URZ, 0x1f, UR4 ;  /* 0x0000001f3f157899 */ /* 0x000fe40008011404 */
[----:B------:R-:W-:Y:S02]  /*eee0*/  USEL UR12, UR38, URZ, !UP0 ;  /* 0x0000003f260c7287 */ /* 0x000fe4000c000000 */
[----:B------:R-:W-:Y:S01]  /*eef0*/  USEL UR13, UR13, URZ, !UP0 ;  /* 0x0000003f0d0d7287 */ /* 0x000fe2000c000000 */
[----:B------:R-:W-:Y:S11]  /*ef00*/  @P0 BRA `(.L_x_1126) ;  /* 0x0000000000d40947 */ /* 0x000ff60003800000 */
[----:B------:R-:W0:Y:S01]  /*ef10*/  S2R R3, SR_TID.X ;  /* 0x0000000000037919 */ /* 0x000e220000002100 */
[----:B------:R-:W1:Y:S01]  /*ef20*/  LDC R9, c[0x0][0xbe8] ;  /* 0x0002fa00ff097b82 */ /* 0x000e620000000800 */
[----:B------:R-:W-:Y:S02]  /*ef30*/  IMAD.U32 R4, RZ, RZ, UR39 ;  /* 0x00000027ff047e24 */ /* 0x000fe4000f8e00ff */
[----:B-1---5:R-:W-:-:S03]  /*ef40*/  IMAD R2, R0, R9, RZ ;  /* 0x0000000900027224 */ /* 0x022fc600078e02ff */
[----:B0-----:R-:W-:-:S04]  /*ef50*/  IADD3 R4, R4, -0x80, R3 ;  /* 0xffffff8004047810 */ /* 0x001fc80007ffe003 */
[----:B------:R-:W-:-:S13]  /*ef60*/  ISETP.GE.AND P0, PT, R4, R2, PT ;  /* 0x000000020400720c */ /* 0x000fda0003f06270 */
[----:B------:R-:W-:Y:S05]  /*ef70*/  @P0 BRA `(.L_x_1126) ;  /* 0x0000000000b80947 */ /* 0x000fea0003800000 */
[----:B------:R-:W-:Y:S01]  /*ef80*/  ISETP.NE.AND P0, PT, R9, 0x1, PT ;  /* 0x000000010900780c */ /* 0x000fe20003f05270 */
[----:B------:R-:W-:Y:S01]  /*ef90*/  UISETP.GT.AND UP0, UPT, UR42, 0x1, UPT ;  /* 0x000000012a00788c */ /* 0x000fe2000bf04270 */
[----:B------:R-:W-:Y:S01]  /*efa0*/  IMAD.MOV.U32 R5, RZ, RZ, R4 ;  /* 0x000000ffff057224 */ /* 0x000fe200078e0004 */
[----:B------:R-:W-:Y:S02]  /*efb0*/  UMOV UR19, 0x9b8 ;  /* 0x000009b800137882 */ /* 0x000fe40000000000 */
[----:B------:R-:W-:Y:S02]  /*efc0*/  USEL UR19, UR19, 0x978, UP0 ;  /* 0x0000097813137887 */ /* 0x000fe40008000000 */
[----:B------:R-:W-:-:S06]  /*efd0*/  USEL UR18, UR41, URZ, UP0 ;  /* 0x0000003f29127287 */ /* 0x000fcc0008000000 */
[----:B------:R-:W0:Y:S04]  /*efe0*/  @P0 LDC R3, c[0x0][0xbec] ;  /* 0x0002fb00ff030b82 */ /* 0x000e280000000800 */
[----:B------:R-:W-:Y:S01]  /*eff0*/  ULDC.64 UR8, c[0x0][UR19+0x218] ;  /* 0x0000860013087abb */ /* 0x000fe20008000a00 */
[----:B------:R-:W-:Y:S01]  /*f000*/  ULDC.64 UR14, c[0x0][UR19+0x220] ;  /* 0x00008800130e7abb */ /* 0x000fe20008000a00 */
[----:B------:R-:W-:Y:S01]  /*f010*/  ULDC.64 UR16, c[0x0][UR19+0x228] ;  /* 0x00008a0013107abb */ /* 0x000fe20008000a00 */
[----:B------:R-:W-:Y:S01]  /*f020*/  UIMAD.WIDE.U32 UR10, UR8, UR37, URZ ;  /* 0x00000025080a72a5 */ /* 0x000fe2000f8e003f */
[----:B------:R-:W1:Y:S01]  /*f030*/  @P0 LDC R7, c[0x0][0xbf0] ;  /* 0x0002fc00ff070b82 */ /* 0x000e620000000800 */
[----:B------:R-:W-:Y:S02]  /*f040*/  UIMAD UR20, UR9, UR37, URZ ;  /* 0x00000025091472a4 */ /* 0x000fe4000f8e023f */
[----:B------:R-:W-:-:S02]  /*f050*/  UIMAD UR15, UR15, UR12, URZ ;  /* 0x0000000c0f0f72a4 */ /* 0x000fc4000f8e023f */
[----:B------:R-:W-:Y:S02]  /*f060*/  UIMAD.WIDE.U32 UR22, UR16, UR18, URZ ;  /* 0x00000012101672a5 */ /* 0x000fe4000f8e003f */
[----:B------:R-:W-:Y:S02]  /*f070*/  UIMAD.WIDE.U32 UR8, UR14, UR12, URZ ;  /* 0x0000000c0e0872a5 */ /* 0x000fe4000f8e003f */
[----:B------:R-:W-:Y:S02]  /*f080*/  UIMAD UR16, UR17, UR18, URZ ;  /* 0x00000012111072a4 */ /* 0x000fe4000f8e023f */
[----:B------:R-:W-:Y:S02]  /*f090*/  UIMAD UR15, UR14, UR13, UR15 ;  /* 0x0000000d0e0f72a4 */ /* 0x000fe4000f8e020f */
[----:B------:R-:W-:Y:S02]  /*f0a0*/  UIADD3 UR10, UP1, UP2, UR8, UR10, UR4 ;  /* 0x0000000a080a7290 */ /* 0x000fe4000fa3e004 */
[----:B------:R-:W-:Y:S01]  /*f0b0*/  UIADD3 UR16, UR23, UR16, URZ ;  /* 0x0000001017107290 */ /* 0x000fe2000fffe03f */
[----:B0-----:R-:W-:Y:S01]  /*f0c0*/  @P0 IMAD.HI.U32 R2, R4, R3, RZ ;  /* 0x0000000304020227 */ /* 0x001fe200078e00ff */
[----:B------:R-:W-:-:S02]  /*f0d0*/  UIADD3 UR20, UR11, UR20, URZ ;  /* 0x000000140b147290 */ /* 0x000fc4000fffe03f */
[----:B------:R-:W-:Y:S01]  /*f0e0*/  UIADD3 UR15, UR9, UR15, URZ ;  /* 0x0000000f090f7290 */ /* 0x000fe2000fffe03f */
[----:B------:R-:W-:Y:S02]  /*f0f0*/  IMAD.U32 R3, RZ, RZ, UR23 ;  /* 0x00000017ff037e24 */ /* 0x000fe4000f8e00ff */
[----:B------:R-:W-:Y:S01]  /*f100*/  IMAD.U32 R6, RZ, RZ, UR16 ;  /* 0x00000010ff067e24 */ /* 0x000fe2000f8e00ff */
[----:B------:R-:W-:Y:S01]  /*f110*/  ULDC.64 UR8, c[0x0][UR19+0x210] ;  /* 0x0000840013087abb */ /* 0x000fe20008000a00 */
[----:B-1----:R-:W-:Y:S01]  /*f120*/  @P0 SHF.R.U32.HI R5, RZ, R7, R2 ;  /* 0x00000007ff050219 */ /* 0x002fe20000011602 */
[----:B------:R-:W-:-:S04]  /*f130*/  IMAD.U32 R2, RZ, RZ, UR22 ;  /* 0x00000016ff027e24 */ /* 0x000fc8000f8e00ff */
[--C-:B------:R-:W-:Y:S01]  /*f140*/  IMAD.MOV R7, RZ, RZ, -R5.reuse ;  /* 0x000000ffff077224 */ /* 0x100fe200078e0a05 */
[----:B------:R-:W-:Y:S01]  /*f150*/  IADD3 R2, P0, P1, R5, UR10, R2 ;  /* 0x0000000a05027c10 */ /* 0x000fe2000f91e002 */
[----:B------:R-:W-:Y:S01]  /*f160*/  UIADD3.X UR10, UR15, UR20, UR21, UP1, UP2 ;  /* 0x000000140f0a7290 */ /* 0x000fe20008fe4415 */
[----:B------:R-:W-:Y:S01]  /*f170*/  SHF.R.S32.HI R5, RZ, 0x1f, R5 ;  /* 0x0000001fff057819 */ /* 0x000fe20000011405 */
[----:B------:R-:W-:-:S04]  /*f180*/  IMAD R7, R9, R7, R4 ;  /* 0x0000000709077224 */ /* 0x000fc800078e0204 */
[----:B------:R-:W-:Y:S01]  /*f190*/  IADD3.X R3, R5, UR10, R6, P0, P1 ;  /* 0x0000000a05037c10 */ /* 0x000fe200087e2406 */
[C---:B------:R-:W-:Y:S01]  /*f1a0*/  IMAD R9, R7.reuse, UR9, RZ ;  /* 0x0000000907097c24 */ /* 0x040fe2000f8e02ff */
[----:B------:R-:W-:Y:S01]  /*f1b0*/  SHF.R.S32.HI R4, RZ, 0x1f, R7 ;  /* 0x0000001fff047819 */ /* 0x000fe20000011407 */
[----:B------:R-:W-:Y:S01]  /*f1c0*/  ULDC.64 UR10, c[0x0][0xba8] ;  /* 0x0002ea00000a7ab9 */ /* 0x000fe20000000a00 */
[----:B------:R-:W-:Y:S01]  /*f1d0*/  @!UP0 ULDC UR10, c[0x0][0xb50] ;  /* 0x0002d400000a8ab9 */ /* 0x000fe20000000800 */
[----:B------:R-:W-:Y:S01]  /*f1e0*/  IMAD.WIDE.U32 R2, R7, UR8, R2 ;  /* 0x0000000807027c25 */ /* 0x000fe2000f8e0002 */
[----:B------:R-:W-:-:S03]  /*f1f0*/  @!UP0 ULDC UR11, c[0x0][0xb54] ;  /* 0x0002d500000b8ab9 */ /* 0x000fc60000000800 */
[----:B------:R-:W-:Y:S01]  /*f200*/  IMAD R9, R4, UR8, R9 ;  /* 0x0000000804097c24 */ /* 0x000fe2000f8e0209 */
[----:B------:R-:W-:-:S03]  /*f210*/  LEA R4, P0, R2, UR10, 0x2 ;  /* 0x0000000a02047c11 */ /* 0x000fc6000f8010ff */
[----:B------:R-:W-:-:S05]  /*f220*/  IMAD.IADD R3, R3, 0x1, R9 ;  /* 0x0000000103037824 */ /* 0x000fca00078e0209 */
[----:B------:R-:W-:Y:S01]  /*f230*/  LEA.HI.X R5, R2, UR11, R3, 0x2, P0 ;  /* 0x0000000b02057c11 */ /* 0x000fe200080f1403 */
[----:B------:R-:W-:-:S05]  /*f240*/  IMAD.MOV.U32 R3, RZ, RZ, -0x800000 ;  /* 0xff800000ff037424 */ /* 0x000fca00078e00ff */
[----:B------:R0:W-:Y:S02]  /*f250*/  STG.E desc[UR52][R4.64], R3 ;  /* 0x0000000304007986 */ /* 0x0001e4000c101934 */
.L_x_1126:
[----:B------:R-:W-:Y:S05]  /*f260*/  BSYNC B1 ;  /* 0x0000000000017941 */ /* 0x000fea0003800000 */
.L_x_1125:
[----:B------:R-:W-:-:S06]  /*f270*/  UISETP.GT.AND UP0, UPT, UR42, 0x1, UPT ;  /* 0x000000012a00788c */ /* 0x000fcc000bf04270 */
[----:B------:R-:W-:-:S13]  /*f280*/  PLOP3.LUT P0, PT, PT, PT, UP0, 0x80, 0x0 ;  /* 0x000000000000781c */ /* 0x000fda0003f0f008 */
[----:B------:R-:W-:Y:S05]  /*f290*/  @P0 BRA `(.L_x_1121) ;  /* 0x0000000400280947 */ /* 0x000fea0003800000 */
[----:B------:R-:W1:Y:S01]  /*f2a0*/  LDC R11, c[0x0][0xbe8] ;  /* 0x0002fa00ff0b7b82 */ /* 0x000e620000000800 */
[----:B------:R-:W-:Y:S01]  /*f2b0*/  ULDC.64 UR14, c[0x0][0xaa0] ;  /* 0x0002a800000e7ab9 */ /* 0x000fe20000000a00 */
[----:B------:R-:W-:Y:S01]  /*f2c0*/  IMAD R2, R18, 0x30, R157 ;  /* 0x0000003012027824 */ /* 0x000fe200078e029d */
[----:B------:R-:W-:Y:S01]  /*f2d0*/  UIMAD UR10, UR21, UR14, URZ ;  /* 0x0000000e150a72a4 */ /* 0x000fe2000f8e023f */
[----:B------:R-:W-:Y:S01]  /*f2e0*/  VIADD R30, R157, UR39 ;  /* 0x000000279d1e7c36 */ /* 0x000fe20008000000 */
[----:B------:R-:W-:Y:S01]  /*f2f0*/  UIMAD.WIDE.U32 UR8, UR4, UR14, URZ ;  /* 0x0000000e040872a5 */ /* 0x000fe2000f8e003f */
[----:B0-----:R-:W-:Y:S01]  /*f300*/  VIADD R4, R2, UR39 ;  /* 0x0000002702047c36 */ /* 0x001fe20008000000 */
[----:B------:R-:W-:Y:S01]  /*f310*/  UIMAD UR10, UR4, UR15, UR10 ;  /* 0x0000000f040a72a4 */ /* 0x000fe2000f8e020a */
[----:B------:R-:W-:Y:S02]  /*f320*/  SHF.R.S32.HI R13, RZ, 0x1f, R19 ;  /* 0x0000001fff0d7819 */ /* 0x000fe40000011413 */
[----:B------:R-:W-:Y:S01]  /*f330*/  IMAD.MOV.U32 R5, RZ, RZ, R4 ;  /* 0x000000ffff057224 */ /* 0x000fe200078e0004 */
[----:B------:R-:W-:-:S03]  /*f340*/  UIADD3 UR9, UR9, UR10, URZ ;  /* 0x0000000a09097290 */ /* 0x000fc6000fffe03f */
[----:B------:R-:W-:Y:S02]  /*f350*/  ULDC.64 UR10, c[0x0][0xae8] ;  /* 0x0002ba00000a7ab9 */ /* 0x000fe40000000a00 */
[----:B------:R-:W-:-:S04]  /*f360*/  UIMAD.WIDE.U32 UR8, UR37, UR10, UR8 ;  /* 0x0000000a250872a5 */ /* 0x000fc8000f8e0008 */
[----:B------:R-:W-:-:S03]  /*f370*/  UIMAD UR9, UR37, UR11, UR9 ;  /* 0x0000000b250972a4 */ /* 0x000fc6000f8e0209 */
[----:B------:R-:W-:Y:S01]  /*f380*/  ULDC.64 UR10, c[0x0][0xaf0] ;  /* 0x0002bc00000a7ab9 */ /* 0x000fe20000000a00 */
[----:B-1----:R-:W-:Y:S01]  /*f390*/  ISETP.NE.AND P0, PT, R11, 0x1, PT ;  /* 0x000000010b00780c */ /* 0x002fe20003f05270 */
[----:B------:R-:W-:-:S04]  /*f3a0*/  UIMAD UR13, UR13, UR10, URZ ;  /* 0x0000000a0d0d72a4 */ /* 0x000fc8000f8e023f */
[----:B------:R-:W-:Y:S02]  /*f3b0*/  UIMAD UR4, UR12, UR11, UR13 ;  /* 0x0000000b0c0472a4 */ /* 0x000fe4000f8e020d */
[----:B------:R-:W-:-:S03]  /*f3c0*/  UIMAD.WIDE.U32 UR12, UR12, UR10, UR8 ;  /* 0x0000000a0c0c72a5 */ /* 0x000fc6000f8e0008 */
[----:B------:R-:W-:Y:S01]  /*f3d0*/  ULDC.64 UR8, c[0x0][0xae0] ;  /* 0x0002b80000087ab9 */ /* 0x000fe20000000a00 */
[----:B------:R-:W-:Y:S02]  /*f3e0*/  UIADD3 UR4, UR13, UR4, URZ ;  /* 0x000000040d047290 */ /* 0x000fe4000fffe03f */
[----:B------:R-:W0:Y:S08]  /*f3f0*/  @P0 LDC R3, c[0x0][0xbec] ;  /* 0x0002fb00ff030b82 */ /* 0x000e300000000800 */
[----:B------:R-:W1:Y:S01]  /*f400*/  @P0 LDC R7, c[0x0][0xbf0] ;  /* 0x0002fc00ff070b82 */ /* 0x000e620000000800 */
[----:B0-----:R-:W-:-:S04]  /*f410*/  @P0 IMAD.HI.U32 R2, R4, R3, RZ ;  /* 0x0000000304020227 */ /* 0x001fc800078e00ff */
[----:B------:R-:W-:Y:S02]  /*f420*/  IMAD.U32 R3, RZ, RZ, UR13 ;  /* 0x0000000dff037e24 */ /* 0x000fe4000f8e00ff */
[----:B------:R-:W-:Y:S01]  /*f430*/  IMAD.U32 R3, RZ, RZ, UR4 ;  /* 0x00000004ff037e24 */ /* 0x000fe2000f8e00ff */
[----:B------:R-:W-:Y:S01]  /*f440*/  ULDC UR4, c[0x0][0xac8] ;  /* 0x0002b20000047ab9 */ /* 0x000fe20000000800 */
[----:B-1----:R-:W-:-:S04]  /*f450*/  @P0 SHF.R.U32.HI R5, RZ, R7, R2 ;  /* 0x00000007ff050219 */ /* 0x002fc80000011602 */
[--C-:B------:R-:W-:Y:S01]  /*f460*/  SHF.R.S32.HI R2, RZ, 0x1f, R5.reuse ;  /* 0x0000001fff027819 */ /* 0x100fe20000011405 */
[----:B------:R-:W-:-:S04]  /*f470*/  IMAD.MOV R7, RZ, RZ, -R5 ;  /* 0x000000ffff077224 */ /* 0x000fc800078e0a05 */
[----:B------:R-:W-:Y:S02]  /*f480*/  IMAD R7, R11, R7, R4 ;  /* 0x000000070b077224 */ /* 0x000fe400078e0204 */
[----:B------:R-:W-:Y:S02]  /*f490*/  IMAD R4, R2, UR8, RZ ;  /* 0x0000000802047c24 */ /* 0x000fe4000f8e02ff */
[----:B------:R-:W-:Y:S02]  /*f4a0*/  IMAD.U32 R2, RZ, RZ, UR12 ;  /* 0x0000000cff027e24 */ /* 0x000fe4000f8e00ff */
        /* <DEDUP_REMOVED lines=8> */
[----:B------:R-:W-:-:S03]  /*f530*/  ULDC.64 UR8, c[0x0][0xa80] ;  /* 0x0002a00000087ab9 */ /* 0x000fc60000000a00 */
[----:B------:R-:W-:Y:S01]  /*f540*/  IMAD.IADD R3, R3, 0x1, R5 ;  /* 0x0000000103037824 */ /* 0x000fe200078e0205 */
[----:B------:R-:W-:Y:S01]  /*f550*/  LEA R4, P0, R2, UR8, 0x1 ;  /* 0x0000000802047c11 */ /* 0x000fe2000f8008ff */
[----:B-----5:R-:W-:Y:S02]  /*f560*/  IMAD R11, R0, R11, RZ ;  /* 0x0000000b000b7224 */ /* 0x020fe400078e02ff */
[----:B------:R-:W-:Y:S01]  /*f570*/  VIADD R0, R30, 0x30 ;  /* 0x000000301e007836 */ /* 0x000fe20000000000 */
[----:B------:R-:W-:Y:S01]  /*f580*/  LEA.HI.X R8, R2, UR9, R3, 0x1, P0 ;  /* 0x0000000902087c11 */ /* 0x000fe200080f0c03 */
[----:B------:R-:W0:Y:S01]  /*f590*/  SHFL.IDX PT, R6, R4, RZ, 0x181f ;  /* 0x00181fff04067589 */ /* 0x000e2200000e0000 */
[----:B------:R-:W-:Y:S01]  /*f5a0*/  ISETP.GE.AND P0, PT, R19, UR4, PT ;  /* 0x0000000413007c0c */ /* 0x000fe2000bf06270 */
[C---:B------:R-:W-:Y:S02]  /*f5b0*/  VIADD R2, R30.reuse, 0x60 ;  /* 0x000000601e027836 */ /* 0x040fe40000000000 */
[----:B------:R-:W1:Y:S01]  /*f5c0*/  SHFL.IDX PT, R14, R4, 0x1, 0x181f ;  /* 0x00381f00040e7f89 */ /* 0x000e6200000e0000 */
[CC--:B------:R-:W-:Y:S01]  /*f5d0*/  ISETP.GE.OR P3, PT, R30.reuse, R11.reuse, P0 ;  /* 0x0000000b1e00720c */ /* 0x0c0fe20000766670 */
[----:B------:R-:W-:Y:S01]  /*f5e0*/  VIADD R3, R30, 0x90 ;  /* 0x000000901e037836 */ /* 0x000fe20000000000 */
[-C--:B------:R-:W-:Y:S01]  /*f5f0*/  ISETP.GE.OR P2, PT, R0, R11.reuse, P0 ;  /* 0x0000000b0000720c */ /* 0x080fe20000746670 */
[----:B------:R-:W2:Y:S01]  /*f600*/  SHFL.IDX PT, R24, R4, 0x2, 0x181f ;  /* 0x00581f0004187f89 */ /* 0x000ea200000e0000 */
[----:B------:R-:W-:-:S02]  /*f610*/  ISETP.GE.OR P1, PT, R2, R11, P0 ;  /* 0x0000000b0200720c */ /* 0x000fc40000726670 */
[----:B------:R-:W-:Y:S01]  /*f620*/  ISETP.GE.OR P0, PT, R3, R11, P0 ;  /* 0x0000000b0300720c */ /* 0x000fe20000706670 */
[----:B------:R-:W3:Y:S04]  /*f630*/  SHFL.IDX PT, R10, R8, RZ, 0x181f ;  /* 0x00181fff080a7589 */ /* 0x000ee800000e0000 */
[----:B------:R1:W4:Y:S04]  /*f640*/  SHFL.IDX PT, R28, R4, 0x3, 0x181f ;  /* 0x00781f00041c7f89 */ /* 0x00032800000e0000 */
[----:B------:R-:W4:Y:S04]  /*f650*/  SHFL.IDX PT, R12, R8, 0x1, 0x181f ;  /* 0x00381f00080c7f89 */ /* 0x000f2800000e0000 */
[----:B------:R-:W4:Y:S01]  /*f660*/  SHFL.IDX PT, R20, R8, 0x2, 0x181f ;  /* 0x00581f0008147f89 */ /* 0x000f2200000e0000 */
[----:B0-----:R-:W-:-:S03]  /*f670*/  @!P3 LEA R2, P6, R19, R6, 0x1 ;  /* 0x000000061302b211 */ /* 0x001fc600078c08ff */
[----:B------:R4:W0:Y:S01]  /*f680*/  SHFL.IDX PT, R26, R8, 0x3, 0x181f ;  /* 0x00781f00081a7f89 */ /* 0x00082200000e0000 */
[C---:B-1----:R-:W-:Y:S02]  /*f690*/  @!P2 LEA R4, P5, R19.reuse, R14, 0x1 ;  /* 0x0000000e1304a211 */ /* 0x042fe400078a08ff */
[C---:B--2---:R-:W-:Y:S02]  /*f6a0*/  @!P1 LEA R6, P4, R19.reuse, R24, 0x1 ;  /* 0x0000001813069211 */ /* 0x044fe400078808ff */
[C---:B---3--:R-:W-:Y:S02]  /*f6b0*/  @!P3 LEA.HI.X R3, R19.reuse, R10, R13, 0x1, P6 ;  /* 0x0000000a1303b211 */ /* 0x048fe400030f0c0d */
[----:B----4-:R-:W-:-:S03]  /*f6c0*/  @!P0 LEA R8, P6, R19, R28, 0x1 ;  /* 0x0000001c13088211 */ /* 0x010fc600078c08ff */
[----:B------:R1:W-:Y:S01]  /*f6d0*/  @!P3 ST.E.128 desc[UR52][R2.64], RZ ;  /* 0x000000ff0200b985 */ /* 0x0003e2000c101d34 */
[C-C-:B------:R-:W-:Y:S02]  /*f6e0*/  @!P2 LEA.HI.X R5, R19.reuse, R12, R13.reuse, 0x1, P5 ;  /* 0x0000000c1305a211 */ /* 0x140fe400028f0c0d */
[----:B------:R-:W-:-:S03]  /*f6f0*/  @!P1 LEA.HI.X R7, R19, R20, R13, 0x1, P4 ;  /* 0x0000001413079211 */ /* 0x000fc600020f0c0d */
[----:B------:R1:W-:Y:S01]  /*f700*/  @!P2 ST.E.128 desc[UR52][R4.64], RZ ;  /* 0x000000ff0400a985 */ /* 0x0003e2000c101d34 */
[----:B0-----:R-:W-:-:S03]  /*f710*/  @!P0 LEA.HI.X R9, R19, R26, R13, 0x1, P6 ;  /* 0x0000001a13098211 */ /* 0x001fc600030f0c0d */
[----:B------:R1:W-:Y:S04]  /*f720*/  @!P1 ST.E.128 desc[UR52][R6.64], RZ ;  /* 0x000000ff06009985 */ /* 0x0003e8000c101d34 */
[----:B------:R1:W-:Y:S02]  /*f730*/  @!P0 ST.E.128 desc[UR52][R8.64], RZ ;  /* 0x000000ff08008985 */ /* 0x0003e4000c101d34 */
.L_x_1121:
[----:B------:R-:W-:Y:S05]  /*f740*/  BSYNC B0 ;  /* 0x0000000000007941 */ /* 0x000fea0003800000 */
.L_x_1117:
[----:B------:R-:W-:Y:S02]  /*f750*/  ULDC UR4, c[0x0][0xc3c] ;  /* 0x00030f0000047ab9 */ /* 0x000fe40000000800 */
[----:B------:R-:W-:-:S06]  /*f760*/  UISETP.GE.AND UP0, UPT, UR6, UR4, UPT ;  /* 0x000000040600728c */ /* 0x000fcc000bf06270 */
[----:B------:R-:W-:-:S13]  /*f770*/  PLOP3.LUT P0, PT, PT, PT, UP0, 0x80, 0x0 ;  /* 0x000000000000781c */ /* 0x000fda0003f0f008 */
[----:B------:R-:W-:Y:S05]  /*f780*/  @!P0 BRA `(.L_x_1127) ;  /* 0xffffff1400e08947 */ /* 0x000fea000383ffff */
[----:B------:R-:W-:Y:S05]  /*f790*/  EXIT ;  /* 0x000000000000794d */ /* 0x000fea0003800000 */
.L_x_1034:
[----:B------:R-:W-:-:S08]  /*f7a0*/  NOP ;  /* 0x0000000000007918 */ /* 0x000fd00000000000 */
[----:B------:R-:W0:-:S00]  /*f7b0*/  USETMAXREG.DEALLOC.CTAPOOL 0x20 ;  /* 0x00000020000079c8 */ /* 0x000e0000080e0500 */
        /* <DEDUP_REMOVED lines=16> */
.L_x_1128:
        /* <DEDUP_REMOVED lines=44> */
.L_x_1132:
[----:B------:R-:W0:Y:S01]  /*fb80*/  LDC R2, c[0x0][0xc3c] ;  /* 0x00030f00ff027b82 */ /* 0x000e220000000800 */
[----:B------:R-:W-:Y:S01]  /*fb90*/  UIADD3 UR4, UR4, 0x1f, URZ ;  /* 0x0000001f04047890 */ /* 0x000fe2000fffe03f */
[----:B------:R-:W-:Y:S02]  /*fba0*/  ULDC UR7, c[0x0][0xc3c] ;  /* 0x00030f0000077ab9 */ /* 0x000fe40000000800 */
[----:B------:R-:W-:-:S03]  /*fbb0*/  IMAD.U32 R27, RZ, RZ, UR7 ;  /* 0x00000007ff1b7e24 */ /* 0x000fc6000f8e00ff */
[----:B0-----:R-:W-:-:S13]  /*fbc0*/  ISETP.LE.AND P6, PT, R2, UR4, PT ;  /* 0x0000000402007c0c */ /* 0x001fda000bfc3270 */
[----:B------:R-:W-:Y:S05]  /*fbd0*/  @P6 BRA `(.L_x_1131) ;  /* 0x0000000800ac6947 */ /* 0x000fea0003800000 */
[----:B------:R-:W-:Y:S02]  /*fbe0*/  VIADD R9, R0, UR4 ;  /* 0x0000000400097c36 */ /* 0x000fe40008000000 */
[----:B------:R-:W-:Y:S02]  /*fbf0*/  IMAD.MOV.U32 R25, RZ, RZ, RZ ;  /* 0x000000ffff197224 */ /* 0x000fe400078e00ff */
[----:B------:R-:W-:Y:S01]  /*fc00*/  IMAD.MOV.U32 R6, RZ, RZ, RZ ;  /* 0x000000ffff067224 */ /* 0x000fe200078e00ff */
[----:B------:R-:W-:-:S13]  /*fc10*/  ISETP.GE.OR P6, PT, R9, R2, !P0 ;  /* 0x000000020900720c */ /* 0x000fda00047c6670 */
[----:B------:R-:W0:Y:S08]  /*fc20*/  @!P6 LDC.64 R4, c[0x0][0xc80] ;  /* 0x00032000ff04eb82 */ /* 0x000e300000000a00 */
[----:B------:R-:W1:Y:S01]  /*fc30*/  @!P6 LDC.64 R2, c[0x0][0xc78] ;  /* 0x00031e00ff02eb82 */ /* 0x000e620000000a00 */
[----:B0-----:R-:W-:-:S05]  /*fc40*/  @!P6 IMAD.WIDE R4, R9, 0x4, R4 ;  /* 0x000000040904e825 */ /* 0x001fca00078e0204 */
[----:B------:R-:W2:Y:S01]  /*fc50*/  @!P6 LDG.E R25, desc[UR52][R4.64] ;  /* 0x000000340419e981 */ /* 0x000ea2000c1e1900 */
[----:B-1----:R-:W-:-:S05]  /*fc60*/  @!P6 IMAD.WIDE R2, R9, 0x4, R2 ;  /* 0x000000040902e825 */ /* 0x002fca00078e0202 */
        /* <DEDUP_REMOVED lines=22> */
.L_x_1130:
        /* <DEDUP_REMOVED lines=8> */
[----:B------:R1:W2:Y:S01]  /*fe50*/  SHFL.IDX PT, R25, R25, R27, 0x1f ;  /* 0x00001f1b19197589 */ /* 0x0002a200000e0000 */
[----:B0-----:R-:W-:-:S07]  /*fe60*/  ISETP.NE.AND P1, PT, R6, 0x1, PT ;  /* 0x000000010600780c */ /* 0x001fce0003f25270 */
[----:B-1----:R-:W-:Y:S06]  /*fe70*/  @!P0 BRA `(.L_x_1133) ;  /* 0x0000000000088947 */ /* 0x002fec0003800000 */
[----:B------:R-:W-:-:S05]  /*fe80*/  VIADD R3, R27, 0xffffffff ;  /* 0xffffffff1b037836 */ /* 0x000fca0000000000 */
[----:B------:R0:W1:Y:S02]  /*fe90*/  SHFL.IDX PT, R24, R2, R3, 0x1f ;  /* 0x00001f0302187589 */ /* 0x00006400000e0000 */
.L_x_1133:
[----:B-1----:R-:W-:Y:S02]  /*fea0*/  IMAD R24, R24, UR5, R5 ;  /* 0x0000000518187c24 */ /* 0x002fe4000f8e0205 */
[----:B------:R-:W-:-:S03]  /*feb0*/  VIADD R27, R27, UR4 ;  /* 0x000000041b1b7c36 */ /* 0x000fc60008000000 */
[----:B------:R-:W-:Y:S01]  /*fec0*/  IADD3 R4, -R24, UR6, RZ ;  /* 0x0000000618047c10 */ /* 0x000fe2000fffe1ff */
[----:B------:R-:W-:Y:S06]  /*fed0*/  @!P1 BRA `(.L_x_1134) ;  /* 0x0000000000e89947 */ /* 0x000fec0003800000 */
[----:B--2---:R-:W-:Y:S02]  /*fee0*/  IABS R7, R25 ;  /* 0x0000001900077213 */ /* 0x004fe40000000000 */
[----:B------:R-:W-:Y:S02]  /*fef0*/  IABS R5, R6 ;  /* 0x0000000600057213 */ /* 0x000fe40000000000 */
[----:B------:R-:W1:Y:S08]  /*ff00*/  I2F.RP R8, R7 ;  /* 0x0000000700087306 */ /* 0x000e700000209400 */
[----:B-1----:R-:W0:Y:S02]  /*ff10*/  MUFU.RCP R8, R8 ;  /* 0x0000000800087308 */ /* 0x002e240000001000 */
[----:B0-----:R-:W-:Y:S01]  /*ff20*/  VIADD R2, R8, 0xffffffe ;  /* 0x0ffffffe08027836 */ /* 0x001fe20000000000 */
[----:B------:R-:W-:-:S05]  /*ff30*/  IABS R8, R4 ;  /* 0x0000000400087213 */ /* 0x000fca0000000000 */
[----:B------:R0:W1:Y:S02]  /*ff40*/  F2I.FTZ.U32.TRUNC.NTZ R3, R2 ;  /* 0x0000000200037305 */ /* 0x000064000021f000 */
[----:B0-----:R-:W-:Y:S02]  /*ff50*/  IMAD.MOV.U32 R2, RZ, RZ, RZ ;  /* 0x000000ffff027224 */ /* 0x001fe400078e00ff */
[----:B-1----:R-:W-:-:S04]  /*ff60*/  IMAD.MOV R10, RZ, RZ, -R3 ;  /* 0x000000ffff0a7224 */ /* 0x002fc800078e0a03 */
[----:B------:R-:W-:Y:S01]  /*ff70*/  IMAD R9, R10, R7, RZ ;  /* 0x000000070a097224 */ /* 0x000fe200078e02ff */
[----:B------:R-:W-:-:S03]  /*ff80*/  IABS R10, R25 ;  /* 0x00000019000a7213 */ /* 0x000fc60000000000 */
[----:B------:R-:W-:Y:S02]  /*ff90*/  IMAD.HI.U32 R3, R3, R9, R2 ;  /* 0x0000000903037227 */ /* 0x000fe400078e0002 */
[----:B------:R-:W0:Y:S02]  /*ffa0*/  I2F.RP R9, R5 ;  /* 0x0000000500097306 */ /* 0x000e240000209400 */
[----:B------:R-:W-:Y:S01]  /*ffb0*/  IMAD.MOV R11, RZ, RZ, -R10 ;  /* 0x000000ffff0b7224 */ /* 0x000fe200078e0a0a */
[----:B------:R-:W-:Y:S01]  /*ffc0*/  IABS R10, R6 ;  /* 0x00000006000a7213 */ /* 0x000fe20000000000 */
[----:B------:R-:W-:-:S04]  /*ffd0*/  IMAD.HI.U32 R2, R3, R8, RZ ;  /* 0x0000000803027227 */ /* 0x000fc800078e00ff */
[----:B------:R-:W-:Y:S02]  /*ffe0*/  IMAD R8, R2, R11, R8 ;  /* 0x0000000b02087224 */ /* 0x000fe400078e0208 */
[----:B------:R-:W-:-:S03]  /*fff0*/  IMAD.MOV R10, RZ, RZ, -R10 ;  /* 0x000000ffff0a7224 */ /* 0x000fc600078e0a0a */
[----:B------:R-:W-:Y:S01]  /*10000*/  ISETP.GT.U32.AND P1, PT, R7, R8, PT ;  /* 0x000000080700720c */ /* 0x000fe20003f24070 */
[----:B0-----:R-:W0:-:S12]  /*10010*/  MUFU.RCP R9, R9 ;  /* 0x0000000900097308 */ /* 0x001e180000001000 */
[----:B------:R-:W-:Y:S02]  /*10020*/  @!P1 IMAD.IADD R8, R8, 0x1, -R7 ;  /* 0x0000000108089824 */ /* 0x000fe400078e0a07 */
[----:B------:R-:W-:Y:S01]  /*10030*/  @!P1 VIADD R2, R2, 0x1 ;  /* 0x0000000102029836 */ /* 0x000fe20000000000 */
[----:B------:R-:W-:Y:S02]  /*10040*/  ISETP.NE.AND P1, PT, R25, RZ, PT ;  /* 0x000000ff1900720c */ /* 0x000fe40003f25270 */
[----:B------:R-:W-:Y:S01]  /*10050*/  ISETP.GE.U32.AND P0, PT, R8, R7, PT ;  /* 0x000000070800720c */ /* 0x000fe20003f06070 */
[----:B0-----:R-:W-:Y:S01]  /*10060*/  VIADD R3, R9, 0xffffffe ;  /* 0x0ffffffe09037836 */ /* 0x001fe20000000000 */
[----:B------:R-:W-:-:S04]  /*10070*/  LOP3.LUT R7, R4, R25, RZ, 0x3c, !PT ;  /* 0x0000001904077212 */ /* 0x000fc800078e3cff */
[----:B------:R-:W-:Y:S01]  /*10080*/  ISETP.GE.AND P2, PT, R7, RZ, PT ;  /* 0x000000ff0700720c */ /* 0x000fe20003f46270 */
[----:B------:R-:W0:Y:S06]  /*10090*/  F2I.FTZ.U32.TRUNC.NTZ R3, R3 ;  /* 0x0000000300037305 */ /* 0x000e2c000021f000 */
[----:B------:R-:W-:-:S04]  /*100a0*/  @P0 VIADD R2, R2, 0x1 ;  /* 0x0000000102020836 */ /* 0x000fc80000000000 */
[----:B------:R-:W-:-:S04]  /*100b0*/  IMAD.MOV.U32 R9, RZ, RZ, R2 ;  /* 0x000000ffff097224 */ /* 0x000fc800078e0002 */
[----:B------:R-:W-:Y:S01]  /*100c0*/  @!P2 IMAD.MOV R9, RZ, RZ, -R9 ;  /* 0x000000ffff09a224 */ /* 0x000fe200078e0a09 */
[----:B------:R-:W-:Y:S01]  /*100d0*/  @!P1 LOP3.LUT R9, RZ, R25, RZ, 0x33, !PT ;  /* 0x00000019ff099212 */ /* 0x000fe200078e33ff */
[----:B0-----:R-:W-:-:S03]  /*100e0*/  IMAD.MOV R2, RZ, RZ, -R3 ;  /* 0x000000ffff027224 */ /* 0x001fc600078e0a03 */
[----:B------:R-:W-:Y:S01]  /*100f0*/  IABS R8, R9 ;  /* 0x0000000900087213 */ /* 0x000fe20000000000 */
[----:B------:R-:W-:Y:S02]  /*10100*/  IMAD R7, R2, R5, RZ ;  /* 0x0000000502077224 */ /* 0x000fe400078e02ff */
[----:B------:R-:W-:-:S04]  /*10110*/  IMAD.MOV.U32 R2, RZ, RZ, RZ ;  /* 0x000000ffff027224 */ /* 0x000fc800078e00ff */
[----:B------:R-:W-:-:S04]  /*10120*/  IMAD.HI.U32 R2, R3, R7, R2 ;  /* 0x0000000703027227 */ /* 0x000fc800078e0002 */
[----:B------:R-:W-:Y:S02]  /*10130*/  IMAD.MOV.U32 R3, RZ, RZ, R8 ;  /* 0x000000ffff037224 */ /* 0x000fe400078e0008 */
[----:B------:R-:W-:Y:S02]  /*10140*/  IMAD.MOV.U32 R8, RZ, RZ, R10 ;  /* 0x000000ffff087224 */ /* 0x000fe400078e000a */
[----:B------:R-:W-:-:S04]  /*10150*/  IMAD.HI.U32 R2, R2, R3, RZ ;  /* 0x0000000302027227 */ /* 0x000fc800078e00ff */
[----:B------:R-:W-:Y:S01]  /*10160*/  IMAD R8, R2, R8, R3 ;  /* 0x0000000802087224 */ /* 0x000fe200078e0203 */
[----:B------:R-:W-:-:S04]  /*10170*/  LOP3.LUT R3, R9, R6, RZ, 0x3c, !PT ;  /* 0x0000000609037212 */ /* 0x000fc800078e3cff */
[----:B------:R-:W-:Y:S02]  /*10180*/  ISETP.GT.U32.AND P1, PT, R5, R8, PT ;  /* 0x000000080500720c */ /* 0x000fe40003f24070 */
[----:B------:R-:W-:-:S11]  /*10190*/  ISETP.GE.AND P2, PT, R3, RZ, PT ;  /* 0x000000ff0300720c */ /* 0x000fd60003f46270 */
[----:B------:R-:W-:Y:S02]  /*101a0*/  @!P1 IMAD.IADD R8, R8, 0x1, -R5 ;  /* 0x0000000108089824 */ /* 0x000fe400078e0a05 */
[----:B------:R-:W-:Y:S01]  /*101b0*/  @!P1 VIADD R2, R2, 0x1 ;  /* 0x0000000102029836 */ /* 0x000fe20000000000 */
[----:B------:R-:W-:Y:S02]  /*101c0*/  ISETP.NE.AND P1, PT, R6, RZ, PT ;  /* 0x000000ff0600720c */ /* 0x000fe40003f25270 */
[----:B------:R-:W-:Y:S01]  /*101d0*/  ISETP.GE.U32.AND P0, PT, R8, R5, PT ;  /* 0x000000050800720c */ /* 0x000fe20003f06070 */
[----:B------:R-:W-:-:S12]  /*101e0*/  IMAD.MOV R5, RZ, RZ, -R9 ;  /* 0x000000ffff057224 */ /* 0x000fd800078e0a09 */
[----:B------:R-:W-:-:S04]  /*101f0*/  @P0 VIADD R2, R2, 0x1 ;  /* 0x0000000102020836 */ /* 0x000fc80000000000 */
[----:B------:R-:W-:Y:S01]  /*10200*/  @!P2 IMAD.MOV R2, RZ, RZ, -R2 ;  /* 0x000000ffff02a224 */ /* 0x000fe200078e0a02 */
[----:B------:R-:W-:-:S05]  /*10210*/  @!P1 LOP3.LUT R2, RZ, R6, RZ, 0x33, !PT ;  /* 0x00000006ff029212 */ /* 0x000fca00078e33ff */
[----:B------:R-:W-:-:S04]  /*10220*/  IMAD.MOV R3, RZ, RZ, -R2 ;  /* 0x000000ffff037224 */ /* 0x000fc800078e0a02 */
[C---:B------:R-:W-:Y:S02]  /*10230*/  IMAD R26, R6.reuse, R3, R9 ;  /* 0x00000003061a7224 */ /* 0x040fe400078e0209 */
[----:B------:R-:W-:Y:S02]  /*10240*/  IMAD R3, R6, 0x1000000, R2 ;  /* 0x0100000006037824 */ /* 0x000fe400078e0202 */
[----:B------:R-:W-:Y:S02]  /*10250*/  IMAD R2, R25, R5, R4 ;  /* 0x0000000519027224 */ /* 0x000fe400078e0204 */
[----:B------:R-:W-:Y:S01]  /*10260*/  IMAD R26, R26, 0x10000, R3 ;  /* 0x000100001a1a7824 */ /* 0x000fe200078e0203 */
[----:B------:R-:W-:Y:S06]  /*10270*/  BRA `(.L_x_1135) ;  /* 0x0000000000f87947 */ /* 0x000fec0003800000 */
.L_x_1134:
[----:B0-----:R-:W0:Y:S02]  /*10280*/  LDC.64 R2, c[0x0][0xc90] ;  /* 0x00032400ff027b82 */ /* 0x001e240000000a00 */
[----:B0-----:R-:W-:-:S05]  /*10290*/  IMAD.WIDE R2, R27, 0x4, R2 ;  /* 0x000000041b027825 */ /* 0x001fca00078e0202 */
[----:B------:R0:W2:Y:S01]  /*102a0*/  LDG.E R6, desc[UR52][R2.64] ;  /* 0x0000003402067981 */ /* 0x0000a2000c1e1900 */
[----:B------:R-:W-:Y:S01]  /*102b0*/  IABS R11, R4 ;  /* 0x00000004000b7213 */ /* 0x000fe20000000000 */
[----:B0-----:R-:W-:Y:S02]  /*102c0*/  IMAD.MOV.U32 R2, RZ, RZ, RZ ;  /* 0x000000ffff027224 */ /* 0x001fe400078e00ff */
[----:B--2---:R-:W-:-:S05]  /*102d0*/  IMAD R5, R25, R6, RZ ;  /* 0x0000000619057224 */ /* 0x004fca00078e02ff */
[-C--:B------:R-:W-:Y:S02]  /*102e0*/  IABS R10, R5.reuse ;  /* 0x00000005000a7213 */ /* 0x080fe40000000000 */
[----:B------:R-:W-:Y:S02]  /*102f0*/  IABS R12, R5 ;  /* 0x00000005000c7213 */ /* 0x000fe40000000000 */
[----:B------:R-:W0:Y:S08]  /*10300*/  I2F.RP R7, R10 ;  /* 0x0000000a00077306 */ /* 0x000e300000209400 */
[----:B0-----:R-:W0:Y:S02]  /*10310*/  MUFU.RCP R7, R7 ;  /* 0x0000000700077308 */ /* 0x001e240000001000 */
[----:B0-----:R-:W-:-:S06]  /*10320*/  VIADD R8, R7, 0xffffffe ;  /* 0x0ffffffe07087836 */ /* 0x001fcc0000000000 */
[----:B------:R-:W0:Y:S02]  /*10330*/  F2I.FTZ.U32.TRUNC.NTZ R3, R8 ;  /* 0x0000000800037305 */ /* 0x000e24000021f000 */
[----:B0-----:R-:W-:-:S04]  /*10340*/  IMAD.MOV R9, RZ, RZ, -R3 ;  /* 0x000000ffff097224 */ /* 0x001fc800078e0a03 */
[----:B------:R-:W-:-:S04]  /*10350*/  IMAD R9, R9, R10, RZ ;  /* 0x0000000a09097224 */ /* 0x000fc800078e02ff */
[----:B------:R-:W-:-:S04]  /*10360*/  IMAD.HI.U32 R2, R3, R9, R2 ;  /* 0x0000000903027227 */ /* 0x000fc800078e0002 */
[----:B------:R-:W-:Y:S02]  /*10370*/  IMAD.MOV.U32 R9, RZ, RZ, R11 ;  /* 0x000000ffff097224 */ /* 0x000fe400078e000b */
[----:B------:R-:W-:Y:S02]  /*10380*/  IMAD.MOV R3, RZ, RZ, -R12 ;  /* 0x000000ffff037224 */ /* 0x000fe400078e0a0c */
[----:B------:R-:W-:-:S04]  /*10390*/  IMAD.HI.U32 R2, R2, R9, RZ ;  /* 0x0000000902027227 */ /* 0x000fc800078e00ff */
[----:B------:R-:W-:-:S05]  /*103a0*/  IMAD R3, R2, R3, R9 ;  /* 0x0000000302037224 */ /* 0x000fca00078e0209 */
        /* <DEDUP_REMOVED lines=10> */
[----:B------:R-:W-:Y:S02]  /*10450*/  IMAD R7, R6, R2, RZ ;  /* 0x0000000206077224 */ /* 0x000fe400078e02ff */
[----:B------:R-:W-:Y:S02]  /*10460*/  IMAD.MOV R2, RZ, RZ, -R2 ;  /* 0x000000ffff027224 */ /* 0x000fe400078e0a02 */
[----:B------:R-:W-:Y:S02]  /*10470*/  IMAD.MOV R3, RZ, RZ, -R7 ;  /* 0x000000ffff037224 */ /* 0x000fe400078e0a07 */
[----:B------:R-:W-:Y:S02]  /*10480*/  IMAD R4, R5, R2, R4 ;  /* 0x0000000205047224 */ /* 0x000fe400078e0204 */
[----:B------:R-:W-:Y:S01]  /*10490*/  IMAD.MOV.U32 R2, RZ, RZ, RZ ;  /* 0x000000ffff027224 */ /* 0x000fe200078e00ff */
[----:B------:R-:W-:Y:S02]  /*104a0*/  VIADDMNMX R6, R3, UR5, R6, PT ;  /* 0x0000000503067c46 */ /* 0x000fe4000b800106 */
[----:B------:R-:W-:-:S02]  /*104b0*/  IABS R10, R4 ;  /* 0x00000004000a7213 */ /* 0x000fc40000000000 */
[----:B------:R-:W-:Y:S01]  /*104c0*/  IABS R8, R6 ;  /* 0x0000000600087213 */ /* 0x000fe20000000000 */
[----:B------:R-:W-:Y:S01]  /*104d0*/  IMAD.MOV R26, RZ, RZ, -R6 ;  /* 0x000000ffff1a7224 */ /* 0x000fe200078e0a06 */
[----:B------:R-:W-:Y:S02]  /*104e0*/  IADD3 R7, R7, 0x1000000, R4 ;  /* 0x0100000007077810 */ /* 0x000fe40007ffe004 */
[----:B------:R-:W0:Y:S08]  /*104f0*/  I2F.RP R9, R8 ;  /* 0x0000000800097306 */ /* 0x000e300000209400 */
[----:B0-----:R-:W0:Y:S02]  /*10500*/  MUFU.RCP R9, R9 ;  /* 0x0000000900097308 */ /* 0x001e240000001000 */
[----:B0-----:R-:W-:-:S06]  /*10510*/  VIADD R3, R9, 0xffffffe ;  /* 0x0ffffffe09037836 */ /* 0x001fcc0000000000 */
[----:B------:R-:W0:Y:S02]  /*10520*/  F2I.FTZ.U32.TRUNC.NTZ R3, R3 ;  /* 0x0000000300037305 */ /* 0x000e24000021f000 */
[----:B0-----:R-:W-:-:S04]  /*10530*/  IMAD.MOV R11, RZ, RZ, -R3 ;  /* 0x000000ffff0b7224 */ /* 0x001fc800078e0a03 */
[----:B------:R-:W-:Y:S01]  /*10540*/  IMAD R5, R11, R8, RZ ;  /* 0x000000080b057224 */ /* 0x000fe200078e02ff */
[----:B------:R-:W-:-:S03]  /*10550*/  IABS R11, R6 ;  /* 0x00000006000b7213 */ /* 0x000fc60000000000 */
        /* <DEDUP_REMOVED lines=15> */
[----:B------:R-:W-:-:S07]  /*10650*/  IMAD R26, R2, R26, R7 ;  /* 0x0000001a021a7224 */ /* 0x000fce00078e0207 */
.L_x_1135:
[----:B------:R-:W-:-:S05]  /*10660*/  LOP3.LUT R2, RZ, R2, RZ, 0x33, !PT ;  /* 0x00000002ff027212 */ /* 0x000fca00078e33ff */
[----:B------:R-:W-:Y:S01]  /*10670*/  IMAD.IADD R25, R25, 0x1, R2 ;  /* 0x0000000119197824 */ /* 0x000fe200078e0202 */
[----:B------:R-:W-:Y:S06]  /*10680*/  BRA `(.L_x_1136) ;  /* 0x00000000000c7947 */ /* 0x000fec0003800000 */
.L_x_1131:
[----:B------:R-:W-:Y:S02]  /*10690*/  IMAD.MOV.U32 R25, RZ, RZ, RZ ;  /* 0x000000ffff197224 */ /* 0x000fe400078e00ff */
[----:B------:R-:W-:Y:S02]  /*106a0*/  IMAD.U32 R24, RZ, RZ, UR6 ;  /* 0x00000006ff187e24 */ /* 0x000fe4000f8e00ff */
[----:B------:R-:W-:-:S07]  /*106b0*/  IMAD.MOV.U32 R26, RZ, RZ, RZ ;  /* 0x000000ffff1a7224 */ /* 0x000fce00078e00ff */
.L_x_1136:
[----:B------:R-:W-:-:S13]  /*106c0*/  ISETP.NE.AND P0, PT, R0, RZ, PT ;  /* 0x000000ff0000720c */ /* 0x000fda0003f05270 */
[----:B------:R-:W0:Y:S01]  /*106d0*/  @!P0 S2R R3, SR_CgaCtaId ;  /* 0x0000000000038919 */ /* 0x000e220000008800 */
[----:B------:R-:W-:-:S04]  /*106e0*/  @!P0 MOV R0, 0x400 ;  /* 0x0000040000008802 */ /* 0x000fc80000000f00 */
[----:B0-----:R-:W-:-:S05]  /*106f0*/  @!P0 LEA R0, R3, R0, 0x18 ;  /* 0x0000000003008211 */ /* 0x001fca00078ec0ff */
[----:B------:R2:W-:Y:S01]  /*10700*/  @!P0 STS.128 [R0+0x168d0], R24 ;  /* 0x0168d01800008388 */ /* 0x0005e20000000c00 */
[----:B------:R-:W-:Y:S06]  /*10710*/  BAR.ARV 0x5, 0x200 ;  /* 0x0148000000007b1d */ /* 0x000fec0000002000 */
.L_x_1129:
[----:B------:R3:W-:Y:S01]  /*10720*/  STL [R1+0x24], RZ ;  /* 0x000024ff01007387 */ /* 0x0007e20000100800 */
[----:B------:R-:W-:Y:S01]  /*10730*/  ULDC UR4, c[0x0][0xc3c] ;  /* 0x00030f0000047ab9 */ /* 0x000fe20000000800 */
[----:B------:R-:W-:Y:S01]  /*10740*/  IMAD.MOV.U32 R28, RZ, RZ, 0x1 ;  /* 0x00000001ff1c7424 */ /* 0x000fe200078e00ff */
[----:B-1----:R-:W-:Y:S01]  /*10750*/  ISETP.GE.AND P0, PT, R27, UR4, PT ;  /* 0x000000041b007c0c */ /* 0x002fe2000bf06270 */
[----:B------:R-:W-:-:S12]  /*10760*/  IMAD.MOV.U32 R18, RZ, RZ, RZ ;  /* 0x000000ffff127224 */ /* 0x000fd800078e00ff */
[----:B---3--:R-:W-:Y:S05]  /*10770*/  @P0 BRA `(.L_x_1137) ;  /* 0x0000005000980947 */ /* 0x008fea0003800000 */
[----:B------:R-:W1:Y:S01]  /*10780*/  S2R R5, SR_TID.X ;  /* 0x0000000000057919 */ /* 0x000e620000002100 */
[----:B------:R-:W3:Y:S01]  /*10790*/  S2UR UR5, SR_CgaCtaId ;  /* 0x00000000000579c3 */ /* 0x000ee20000008800 */
[----:B------:R-:W-:Y:S01]  /*107a0*/  UMOV UR4, 0x400 ;  /* 0x0000040000047882 */ /* 0x000fe20000000000 */
[----:B------:R-:W-:Y:S01]  /*107b0*/  BSSY B8, `(.L_x_1137) ;  /* 0x0000522000087945 */ /* 0x000fe20003800000 */
[----:B------:R4:W-:Y:S01]  /*107c0*/  STL [R1+0x24], RZ ;  /* 0x000024ff01007387 */ /* 0x0009e20000100800 */
[----:B------:R-:W-:Y:S01]  /*107d0*/  IMAD.MOV.U32 R28, RZ, RZ, 0x1 ;  /* 0x00000001ff1c7424 */ /* 0x000fe200078e00ff */
[----:B------:R-:W-:Y:S01]  /*107e0*/  ULDC UR37, c[0x0][0xc] ;  /* 0x0000030000257ab9 */ /* 0x000fe20000000800 */
[----:B------:R-:W-:Y:S01]  /*107f0*/  IMAD.MOV.U32 R18, RZ, RZ, RZ ;  /* 0x000000ffff127224 */ /* 0x000fe200078e00ff */
[----:B------:R-:W-:Y:S01]  /*10800*/  ULDC.64 UR38, c[0x0][0x198] ;  /* 0x0000660000267ab9 */ /* 0x000fe20000000a00 */
[----:B---3--:R-:W-:-:S06]  /*10810*/  ULEA UR4, UR5, UR4, 0x18 ;  /* 0x0000000405047291 */ /* 0x008fcc000f8ec03f */
[----:B------:R-:W-:Y:S01]  /*10820*/  IMAD.U32 R17, RZ, RZ, UR4 ;  /* 0x00000004ff117e24 */ /* 0x000fe2000f8e00ff */
[C---:B-1----:R-:W-:Y:S01]  /*10830*/  LOP3.LUT R4, R5.reuse, 0x7f, RZ, 0xc0, !PT ;  /* 0x0000007f05047812 */ /* 0x042fe200078ec0ff */
[----:B--2---:R-:W-:-:S04]  /*10840*/  IMAD.SHL.U32 R0, R5, 0x8, RZ ;  /* 0x0000000805007824 */ /* 0x004fc800078e00ff */
[----:B------:R-:W-:Y:S01]  /*10850*/  IMAD.SHL.U32 R3, R4, 0x8, RZ ;  /* 0x0000000804037824 */ /* 0x000fe200078e00ff */
[----:B0-----:R-:W-:Y:S02]  /*10860*/  LOP3.LUT R2, R0, 0x1f8, RZ, 0xc0, !PT ;  /* 0x000001f800027812 */ /* 0x001fe400078ec0ff */
[----:B------:R-:W-:Y:S02]  /*10870*/  SHF.R.U32.HI R4, RZ, 0x3, R4 ;  /* 0x00000003ff047819 */ /* 0x000fe40000011604 */
[----:B------:R-:W-:-:S04]  /*10880*/  LOP3.LUT R2, R2, 0x38, R5, 0x78, !PT ;  /* 0x0000003802027812 */ /* 0x000fc800078e7805 */
[----:B------:R-:W-:Y:S01]  /*10890*/  LOP3.LUT R2, R2, 0x200, R3, 0xf8, !PT ;  /* 0x0000020002027812 */ /* 0x000fe200078ef803 */
[----:B------:R-:W-:-:S04]  /*108a0*/  IMAD.SHL.U32 R3, R5, 0x10, RZ ;  /* 0x0000001005037824 */ /* 0x000fc800078e00ff */
[----:B------:R-:W-:Y:S01]  /*108b0*/  IMAD R0, R2, 0x2, R17 ;  /* 0x0000000202007824 */ /* 0x000fe200078e0211 */
[----:B------:R-:W-:-:S04]  /*108c0*/  LOP3.LUT R3, R4, 0x70, R3, 0xf8, !PT ;  /* 0x0000007004037812 */ /* 0x000fc800078ef803 */
[----:B------:R4:W-:Y:S03]  /*108d0*/  STL [R1+0x4], R0 ;  /* 0x0000040001007387 */ /* 0x0009e60000100800 */
.L_x_1237:
[----:B------:R-:W-:Y:S05]  /*108e0*/  YIELD ;  /* 0x0000000000007946 */ /* 0x000fea0003800000 */
[----:B------:R-:W-:Y:S01]  /*108f0*/  ULDC.64 UR4, c[0x0][0xa28] ;  /* 0x00028a0000047ab9 */ /* 0x000fe20000000a00 */
[----:B------:R-:W-:Y:S02]  /*10900*/  CS2R R8, SRZ ;  /* 0x0000000000087805 */ /* 0x000fe4000001ff00 */
[----:B------:R-:W-:Y:S01]  /*10910*/  ISETP.NE.U32.AND P0, PT, RZ, UR4, PT ;  /* 0x00000004ff007c0c */ /* 0x000fe2000bf05070 */
[----:B01----:R-:W0:Y:S01]  /*10920*/  LDC.64 R4, c[0x0][0xa00] ;  /* 0x00028000ff047b82 */ /* 0x003e220000000a00 */
[----:B----4-:R-:W-:Y:S01]  /*10930*/  IMAD.MOV.U32 R0, RZ, RZ, RZ ;  /* 0x000000ffff007224 */ /* 0x010fe200078e00ff */
[----:B------:R-:W-:Y:S01]  /*10940*/  ULDC.64 UR6, c[0x0][0xa08] ;  /* 0x0002820000067ab9 */ /* 0x000fe20000000a00 */
[----:B------:R-:W-:Y:S01]  /*10950*/  ISETP.NE.AND.EX P0, PT, RZ, UR5, PT, P0 ;  /* 0x00000005ff007c0c */ /* 0x000fe2000bf05300 */
[----:B------:R-:W-:-:S12]  /*10960*/  ULDC.64 UR4, c[0x0][0xa18] ;  /* 0x0002860000047ab9 */ /* 0x000fd80000000a00 */
[----:B------:R-:W1:Y:S02]  /*10970*/  @P0 LDC.64 R2, c[0x0][0xa28] ;  /* 0x00028a00ff020b82 */ /* 0x000e640000000a00 */
[----:B-1----:R-:W-:-:S05]  /*10980*/  @P0 IMAD.WIDE R2, R27, 0x4, R2 ;  /* 0x000000041b020825 */ /* 0x002fca00078e0202 */
[----:B------:R1:W5:Y:S01]  /*10990*/  @P0 LDG.E R8, desc[UR52][R2.64] ;  /* 0x0000003402080981 */ /* 0x000362000c1e1900 */
[----:B------:R-:W-:Y:S01]  /*109a0*/  ISETP.NE.U32.AND P0, PT, RZ, UR4, PT ;  /* 0x00000004ff007c0c */ /* 0x000fe2000bf05070 */
[----:B0-----:R-:W-:Y:S01]  /*109b0*/  IMAD.WIDE R4, R27, 0x4, R4 ;  /* 0x000000041b047825 */ /* 0x001fe200078e0204 */
[----:B------:R-:W-:Y:S02]  /*109c0*/  ISETP.NE.U32.AND P1, PT, RZ, UR6, PT ;  /* 0x00000006ff007c0c */ /* 0x000fe4000bf25070 */
[----:B------:R-:W-:Y:S01]  /*109d0*/  ISETP.NE.AND.EX P2, PT, RZ, UR5, PT, P0 ;  /* 0x00000005ff007c0c */ /* 0x000fe2000bf45300 */
[----:B------:R-:W-:Y:S01]  /*109e0*/  ULDC.64 UR4, c[0x0][0xa00] ;  /* 0x0002800000047ab9 */ /* 0x000fe20000000a00 */
[----:B------:R-:W-:Y:S02]  /*109f0*/  ISETP.NE.AND.EX P1, PT, RZ, UR7, PT, P1 ;  /* 0x00000007ff007c0c */ /* 0x000fe4000bf25310 */
[----:B------:R-:W-:Y:S01]  /*10a00*/  ISETP.NE.U32.AND P0, PT, RZ, UR4, PT ;  /* 0x00000004ff007c0c */ /* 0x000fe2000bf05070 */
[----:B-1----:R-:W0:Y:S03]  /*10a10*/  LDC.64 R2, c[0x0][0xa08] ;  /* 0x00028200ff027b82 */ /* 0x002e260000000a00 */
[----:B------:R-:W-:-:S05]  /*10a20*/  ISETP.NE.AND.EX P0, PT, RZ, UR5, PT, P0 ;  /* 0x00000005ff007c0c */ /* 0x000fca000bf05300 */
[----:B------:R-:W1:Y:S08]  /*10a30*/  @P2 LDC.64 R6, c[0x0][0xa18] ;  /* 0x00028600ff062b82 */ /* 0x000e700000000a00 */
[----:B--2---:R-:W2:Y:S01]  /*10a40*/  @P0 LDG.E R0, desc[UR52][R4.64] ;  /* 0x0000003404000981 */ /* 0x004ea2000c1e1900 */
[----:B------:R-:W-:Y:S01]  /*10a50*/  ULDC UR4, c[0x0][0x288] ;  /* 0x0000a20000047ab9 */ /* 0x000fe20000000800 */
[----:B0-----:R-:W-:-:S05]  /*10a60*/  IMAD.WIDE R2, R27, 0x4, R2 ;  /* 0x000000041b027825 */ /* 0x001fca00078e0202 */
[----:B------:R0:W5:Y:S01]  /*10a70*/  @P1 LDG.E R9, desc[UR52][R2.64] ;  /* 0x0000003402091981 */ /* 0x000162000c1e1900 */
[----:B-1----:R-:W-:-:S03]  /*10a80*/  @P2 IMAD.WIDE R6, R27, 0x4, R6 ;  /* 0x000000041b062825 */ /* 0x002fc600078e0206 */
[----:B--2---:R1:W-:Y:S02]  /*10a90*/  STL [R1+0x10], R0 ;  /* 0x0000100001007387 */ /* 0x0043e40000100800 */
[----:B-1----:R-:W-:Y:S01]  /*10aa0*/  IMAD.U32 R0, RZ, RZ, UR4 ;  /* 0x00000004ff007e24 */ /* 0x002fe2000f8e00ff */
[----:B------:R-:W-:-:S05]  /*10ab0*/  ULDC.64 UR4, c[0x0][0x418] ;  /* 0x0001060000047ab9 */ /* 0x000fca0000000a00 */
[----:B------:R-:W2:Y:S01]  /*10ac0*/  @P2 LDG.E R0, desc[UR52][R6.64] ;  /* 0x0000003406002981 */ /* 0x000ea2000c1e1900 */
[----:B------:R-:W-:-:S03]  /*10ad0*/  UISETP.NE.U32.AND UP0, UPT, UR4, URZ, UPT ;  /* 0x0000003f0400728c */ /* 0x000fc6000bf05070 */
[----:B------:R-:W-:Y:S01]  /*10ae0*/  ULDC UR4, c[0x0][0x424] ;  /* 0x0001090000047ab9 */ /* 0x000fe20000000800 */
[----:B------:R-:W-:-:S03]  /*10af0*/  UISETP.NE.AND.EX UP0, UPT, UR5, URZ, UPT, UP0 ;  /* 0x0000003f0500728c */ /* 0x000fc6000bf05300 */
[----:B------:R-:W-:Y:S01]  /*10b00*/  ULDC UR5, c[0x0][0x2f0] ;  /* 0x0000bc0000057ab9 */ /* 0x000fe20000000800 */
[----:B------:R-:W-:-:S04]  /*10b10*/  USEL UR4, UR4, 0x1, UP0 ;  /* 0x0000000104047887 */ /* 0x000fc80008000000 */
[----:B------:R-:W-:-:S06]  /*10b20*/  UIMAD UR4, UR4, UR5, URZ ;  /* 0x00000005040472a4 */ /* 0x000fcc000f8e023f */
[----:B------:R-:W-:Y:S01]  /*10b30*/  IMAD.U32 R11, RZ, RZ, UR4 ;  /* 0x00000004ff0b7e24 */ /* 0x000fe2000f8e00ff */
[----:B--2---:R0:W-:Y:S01]  /*10b40*/  STL [R1+0xc], R0 ;  /* 0x00000c0001007387 */ /* 0x0041e20000100800 */
[----:B------:R-:W-:Y:S01]  /*10b50*/  IMAD.MOV.U32 R10, RZ, RZ, R0 ;  /* 0x000000ffff0a7224 */ /* 0x000fe200078e0000 */
[----:B---3--:R-:W-:Y:S06]  /*10b60*/  @P2 BRA `(.L_x_1138) ;  /* 0x0000000000142947 */ /* 0x008fec0003800000 */
[----:B------:R-:W-:Y:S05]  /*10b70*/  @!P0 BRA `(.L_x_1138) ;  /* 0x0000000000108947 */ /* 0x000fea0003800000 */
[----:B------:R-:W2:Y:S04]  /*10b80*/  LDG.E R7, desc[UR52][R4.64] ;  /* 0x0000003404077981 */ /* 0x000ea8000c1e1900 */
[----:B0-----:R-:W2:Y:S02]  /*10b90*/  LDG.E R0, desc[UR52][R4.64+0x4] ;  /* 0x0000043404007981 */ /* 0x001ea4000c1e1900 */
[----:B--2---:R-:W-:-:S05]  /*10ba0*/  IMAD.IADD R10, R0, 0x1, -R7 ;  /* 0x00000001000a7824 */ /* 0x004fca00078e0a07 */
[----:B------:R1:W-:Y:S02]  /*10bb0*/  STL [R1+0xc], R10 ;  /* 0x00000c0a01007387 */ /* 0x0003e40000100800 */
.L_x_1138:
[----:B------:R-:W-:Y:S01]  /*10bc0*/  ULDC.64 UR4, c[0x0][0xa20] ;  /* 0x0002880000047ab9 */ /* 0x000fe20000000a00 */
[C---:B0-----:R-:W-:Y:S02]  /*10bd0*/  LOP3.LUT R0, R26.reuse, 0xff000000, RZ, 0xc0, !PT ;  /* 0xff0000001a007812 */ /* 0x041fe400078ec0ff */
[----:B------:R-:W-:Y:S02]  /*10be0*/  ISETP.NE.U32.AND P0, PT, RZ, UR4, PT ;  /* 0x00000004ff007c0c */ /* 0x000fe4000bf05070 */
[----:B------:R-:W-:Y:S02]  /*10bf0*/  SHF.R.U32.HI R5, RZ, 0x8, R0 ;  /* 0x00000008ff057819 */ /* 0x000fe40000011600 */
[----:B------:R-:W-:Y:S02]  /*10c00*/  ISETP.NE.AND.EX P0, PT, RZ, UR5, PT, P0 ;  /* 0x00000005ff007c0c */ /* 0x000fe4000bf05300 */
[C---:B------:R-:W-:Y:S02]  /*10c10*/  LOP3.LUT R0, R26.reuse, 0xff0000, RZ, 0xc0, !PT ;  /* 0x00ff00001a007812 */ /* 0x040fe400078ec0ff */
[----:B------:R-:W-:Y:S01]  /*10c20*/  LOP3.LUT R16, R26, 0xffff, RZ, 0xc0, !PT ;  /* 0x0000ffff1a107812 */ /* 0x000fe200078ec0ff */
[----:B-----5:R-:W-:Y:S01]  /*10c30*/  IMAD.IADD R26, R9, 0x1, R8 ;  /* 0x00000001091a7824 */ /* 0x020fe200078e0208 */
[----:B------:R-:W-:-:S07]  /*10c40*/  LEA.HI R0, R0, R5, RZ, 0x10 ;  /* 0x0000000500007211 */ /* 0x000fce00078f80ff */
[----:B------:R-:W-:Y:S05]  /*10c50*/  @!P0 BRA `(.L_x_1139) ;  /* 0x0000000000108947 */ /* 0x000fea0003800000 */
[----:B------:R-:W0:Y:S02]  /*10c60*/  LDC.64 R2, c[0x0][0xa20] ;  /* 0x00028800ff027b82 */ /* 0x000e240000000a00 */
[----:B0-----:R-:W-:-:S05]  /*10c70*/  IMAD.WIDE R2, R27, 0x4, R2 ;  /* 0x000000041b027825 */ /* 0x001fca00078e0202 */
[----:B------:R0:W5:Y:S01]  /*10c80*/  LDG.E R11, desc[UR52][R2.64] ;  /* 0x00000034020b7981 */ /* 0x000162000c1e1900 */
[----:B------:R-:W-:Y:S05]  /*10c90*/  BRA `(.L_x_1140) ;  /* 0x0000000000107947 */ /* 0x000fea0003800000 */
.L_x_1139:
[----:B------:R-:W-:Y:S05]  /*10ca0*/  @!P1 BRA `(.L_x_1140) ;  /* 0x00000000000c9947 */ /* 0x000fea0003800000 */
[----:B------:R-:W2:Y:S04]  /*10cb0*/  LDG.E R4, desc[UR52][R2.64] ;  /* 0x0000003402047981 */ /* 0x000ea8000c1e1900 */
[----:B------:R-:W2:Y:S02]  /*10cc0*/  LDG.E R11, desc[UR52][R2.64+0x4] ;  /* 0x00000434020b7981 */ /* 0x000ea4000c1e1900 */
[----:B--2---:R-:W-:-:S07]  /*10cd0*/  IMAD.IADD R11, R11, 0x1, -R4 ;  /* 0x000000010b0b7824 */ /* 0x004fce00078e0a04 */
.L_x_1140:
[----:B0-----:R-:W0:Y:S01]  /*10ce0*/  LDC R2, c[0x0][0x448] ;  /* 0x00011200ff027b82 */ /* 0x001e220000000800 */
[----:B------:R-:W-:Y:S02]  /*10cf0*/  IMAD R12, R25, 0xc0, RZ ;  /* 0x000000c0190c7824 */ /* 0x000fe400078e02ff */
[----:B-----5:R-:W-:Y:S02]  /*10d00*/  IMAD.IADD R8, R11, 0x1, -R8 ;  /* 0x000000010b087824 */ /* 0x020fe400078e0a08 */
[----:B------:R-:W-:Y:S01]  /*10d10*/  VIADD R5, R12, 0xbf ;  /* 0x000000bf0c057836 */ /* 0x000fe20000000000 */
[----:B------:R2:W-:Y:S01]  /*10d20*/  STL [R1+0x8], R12 ;  /* 0x0000080c01007387 */ /* 0x0005e20000100800 */
[----:B0-----:R-:W-:Y:S02]  /*10d30*/  ISETP.NE.AND P1, PT, R2, 0x1, PT ;  /* 0x000000010200780c */ /* 0x001fe40003f25270 */
[----:B------:R-:W0:Y:S11]  /*10d40*/  LDC.64 R2, c[0x0][0x9e0] ;  /* 0x00027800ff027b82 */ /* 0x000e360000000a00 */
[----:B------:R-:W3:Y:S08]  /*10d50*/  @P1 LDC R6, c[0x0][0x44c] ;  /* 0x00011300ff061b82 */ /* 0x000ef00000000800 */
[----:B------:R-:W4:Y:S01]  /*10d60*/  @P1 LDC R4, c[0x0][0x450] ;  /* 0x00011400ff041b82 */ /* 0x000f220000000800 */
[----:B0-----:R-:W-:Y:S01]  /*10d70*/  ISETP.GE.AND P2, PT, R3, 0x1, PT ;  /* 0x000000010300780c */ /* 0x001fe20003f46270 */
[----:B---3--:R-:W-:Y:S01]  /*10d80*/  @P1 IMAD.HI.U32 R7, R5, R6, RZ ;  /* 0x0000000605071227 */ /* 0x008fe200078e00ff */
[----:B------:R-:W-:-:S04]  /*10d90*/  IADD3 R6, R8, 0x1, -R10 ;  /* 0x0000000108067810 */ /* 0x000fc80007ffe80a */
[----:B----4-:R-:W-:Y:S01]  /*10da0*/  @P1 SHF.R.U32.HI R5, RZ, R4, R7 ;  /* 0x00000004ff051219 */ /* 0x010fe20000011607 */
[----:B------:R-:W-:-:S05]  /*10db0*/  VIADD R4, R8, 0x7f ;  /* 0x0000007f08047836 */ /* 0x000fca0000000000 */
[----:B------:R-:W-:-:S04]  /*10dc0*/  SHF.R.S32.HI R7, RZ, 0x1f, R4 ;  /* 0x0000001fff077819 */ /* 0x000fc80000011404 */
[----:B------:R-:W-:Y:S01]  /*10dd0*/  LEA.HI R4, R7, R4, RZ, 0x7 ;  /* 0x0000000407047211 */ /* 0x000fe200078f38ff */
[----:B------:R-:W-:-:S03]  /*10de0*/  IMAD.IADD R7, R6, 0x1, R5 ;  /* 0x0000000106077824 */ /* 0x000fc600078e0205 */
[----:B------:R-:W-:Y:S01]  /*10df0*/  SHF.R.S32.HI R9, RZ, 0x7, R4 ;  /* 0x00000007ff097819 */ /* 0x000fe20000011404 */
[----:B------:R-:W-:-:S04]  /*10e00*/  IMAD.IADD R2, R7, 0x1, R2 ;  /* 0x0000000107027824 */ /* 0x000fc800078e0202 */
[----:B------:R2:W-:Y:S01]  /*10e10*/  STL [R1+0x40], R9 ;  /* 0x0000400901007387 */ /* 0x0005e20000100800 */
[----:B------:R-:W-:Y:S05]  /*10e20*/  @!P2 BRA `(.L_x_1141) ;  /* 0x000000000048a947 */ /* 0x000fea0003800000 */
[C---:B------:R-:W-:Y:S01]  /*10e30*/  ISETP.GT.AND P0, PT, R7.reuse, RZ, PT ;  /* 0x000000ff0700720c */ /* 0x040fe20003f04270 */
[----:B------:R-:W-:Y:S01]  /*10e40*/  BSSY B0, `(.L_x_1142) ;  /* 0x000000e000007945 */ /* 0x000fe20003800000 */
[----:B------:R-:W-:-:S11]  /*10e50*/  VIADD R6, R7, 0xffffffff ;  /* 0xffffffff07067836 */ /* 0x000fd60000000000 */
[----:B------:R-:W-:Y:S05]  /*10e60*/  @P0 BRA `(.L_x_1143) ;  /* 0x00000000001c0947 */ /* 0x000fea0003800000 */
[----:B------:R-:W-:Y:S01]  /*10e70*/  ISETP.NE.AND P0, PT, R3, 0x1, PT ;  /* 0x000000010300780c */ /* 0x000fe20003f05270 */
[----:B------:R-:W-:-:S12]  /*10e80*/  IMAD.MOV R7, RZ, RZ, -R7 ;  /* 0x000000ffff077224 */ /* 0x000fd800078e0a07 */
[----:B------:R-:W0:Y:S02]  /*10e90*/  @P0 LDC.64 R4, c[0x0][0x9e8] ;  /* 0x00027a00ff040b82 */ /* 0x000e240000000a00 */
[----:B0-----:R-:W-:-:S05]  /*10ea0*/  @P0 IMAD.HI.U32 R4, R7, R4, RZ ;  /* 0x0000000407040227 */ /* 0x001fca00078e00ff */
[----:B------:R-:W-:-:S04]  /*10eb0*/  @P0 SHF.R.U32.HI R7, RZ, R5, R4 ;  /* 0x00000005ff070219 */ /* 0x000fc80000011604 */
[----:B------:R-:W-:Y:S01]  /*10ec0*/  LOP3.LUT R6, RZ, R7, RZ, 0x33, !PT ;  /* 0x00000007ff067212 */ /* 0x000fe200078e33ff */
[----:B------:R-:W-:Y:S06]  /*10ed0*/  BRA `(.L_x_1144) ;  /* 0x0000000000107947 */ /* 0x000fec0003800000 */
.L_x_1143:
[----:B------:R-:W-:-:S13]  /*10ee0*/  ISETP.NE.AND P0, PT, R3, 0x1, PT ;  /* 0x000000010300780c */ /* 0x000fda0003f05270 */
[----:B------:R-:W0:Y:S02]  /*10ef0*/  @P0 LDC.64 R4, c[0x0][0x9e8] ;  /* 0x00027a00ff040b82 */ /* 0x000e240000000a00 */
[----:B0-----:R-:W-:-:S05]  /*10f00*/  @P0 IMAD.HI.U32 R4, R6, R4, RZ ;  /* 0x0000000406040227 */ /* 0x001fca00078e00ff */
[----:B------:R-:W-:-:S07]  /*10f10*/  @P0 SHF.R.U32.HI R6, RZ, R5, R4 ;  /* 0x00000005ff060219 */ /* 0x000fce0000011604 */
.L_x_1144:
[----:B------:R-:W-:Y:S05]  /*10f20*/  BSYNC B0 ;  /* 0x0000000000007941 */ /* 0x000fea0003800000 */
.L_x_1142:
[----:B------:R-:W-:-:S05]  /*10f30*/  IMAD R5, R6, R3, R3 ;  /* 0x0000000306057224 */ /* 0x000fca00078e0203 */
[----:B------:R-:W-:-:S07]  /*10f40*/  VIMNMX R2, R2, R5, PT ;  /* 0x0000000502027248 */ /* 0x000fce0003fe0100 */
.L_x_1141:
[----:B------:R-:W0:Y:S01]  /*10f50*/  @P1 LDC R4, c[0x0][0x44c] ;  /* 0x00011300ff041b82 */ /* 0x000e220000000800 */
[----:B------:R-:W-:Y:S01]  /*10f60*/  VIADD R2, R2, 0x7f ;  /* 0x0000007f02027836 */ /* 0x000fe20000000000 */
[----:B------:R-:W-:Y:S01]  /*10f70*/  ULDC UR4, c[0x0][0x9dc] ;  /* 0x0002770000047ab9 */ /* 0x000fe20000000800 */
[----:B------:R-:W-:-:S05]  /*10f80*/  IMAD.MOV.U32 R5, RZ, RZ, R12 ;  /* 0x000000ffff057224 */ /* 0x000fca00078e000c */
[----:B------:R-:W3:Y:S01]  /*10f90*/  @P1 LDC R7, c[0x0][0x450] ;  /* 0x00011400ff071b82 */ /* 0x000ee20000000800 */
[----:B0-----:R-:W-:-:S05]  /*10fa0*/  @P1 IMAD.HI.U32 R4, R12, R4, RZ ;  /* 0x000000040c041227 */ /* 0x001fca00078e00ff */
[----:B---3--:R-:W-:Y:S02]  /*10fb0*/  @P1 SHF.R.U32.HI R5, RZ, R7, R4 ;  /* 0x00000007ff051219 */ /* 0x008fe40000011604 */
[----:B------:R-:W-:Y:S02]  /*10fc0*/  SHF.R.S32.HI R7, RZ, 0x1f, R2 ;  /* 0x0000001fff077819 */ /* 0x000fe40000011402 */
[----:B------:R-:W-:Y:S02]  /*10fd0*/  IADD3 R8, R5, R8, -R10 ;  /* 0x0000000805087210 */ /* 0x000fe40007ffe80a */
[----:B------:R-:W-:-:S04]  /*10fe0*/  LEA.HI R7, R7, R2, RZ, 0x7 ;  /* 0x0000000207077211 */ /* 0x000fc800078f38ff */
[----:B------:R-:W-:-:S04]  /*10ff0*/  SHF.R.S32.HI R2, RZ, 0x7, R7 ;  /* 0x00000007ff027819 */ /* 0x000fc80000011407 */
[----:B------:R-:W-:Y:S01]  /*11000*/  VIMNMX R6, R9, R2, PT ;  /* 0x0000000209067248 */ /* 0x000fe20003fe0100 */
[----:B------:R0:W-:Y:S02]  /*11010*/  STL [R1+0x3c], R2 ;  /* 0x00003c0201007387 */ /* 0x0001e40000100800 */
[----:B0-----:R-:W-:Y:S01]  /*11020*/  VIADD R2, R8, -UR4 ;  /* 0x8000000408027c36 */ /* 0x001fe20008000000 */
[----:B------:R-:W-:Y:S06]  /*11030*/  @!P2 BRA `(.L_x_1145) ;  /* 0x000000000048a947 */ /* 0x000fec0003800000 */
[----:B------:R-:W-:Y:S01]  /*11040*/  IMAD.MOV.U32 R7, RZ, RZ, R8 ;  /* 0x000000ffff077224 */ /* 0x000fe200078e0008 */
[----:B------:R-:W-:Y:S04]  /*11050*/  BSSY B0, `(.L_x_1146) ;  /* 0x000000e000007945 */ /* 0x000fe80003800000 */
[----:B------:R-:W-:-:S13]  /*11060*/  ISETP.GT.AND P0, PT, R7, -0x1, PT ;  /* 0xffffffff0700780c */ /* 0x000fda0003f04270 */
[----:B------:R-:W-:Y:S05]  /*11070*/  @P0 BRA `(.L_x_1147) ;  /* 0x00000000001c0947 */ /* 0x000fea0003800000 */
[----:B------:R-:W-:Y:S02]  /*11080*/  ISETP.NE.AND P0, PT, R3, 0x1, PT ;  /* 0x000000010300780c */ /* 0x000fe40003f05270 */
[----:B------:R-:W-:-:S11]  /*11090*/  LOP3.LUT R7, RZ, R7, RZ, 0x33, !PT ;  /* 0x00000007ff077212 */ /* 0x000fd600078e33ff */
[----:B------:R-:W0:Y:S02]  /*110a0*/  @P0 LDC.64 R4, c[0x0][0x9e8] ;  /* 0x00027a00ff040b82 */ /* 0x000e240000000a00 */
[----:B0-----:R-:W-:-:S05]  /*110b0*/  @P0 IMAD.HI.U32 R4, R7, R4, RZ ;  /* 0x0000000407040227 */ /* 0x001fca00078e00ff */
[----:B------:R-:W-:-:S04]  /*110c0*/  @P0 SHF.R.U32.HI R7, RZ, R5, R4 ;  /* 0x00000005ff070219 */ /* 0x000fc80000011604 */
[----:B------:R-:W-:Y:S01]  /*110d0*/  LOP3.LUT R7, RZ, R7, RZ, 0x33, !PT ;  /* 0x00000007ff077212 */ /* 0x000fe200078e33ff */
[----:B------:R-:W-:Y:S06]  /*110e0*/  BRA `(.L_x_1148) ;  /* 0x0000000000107947 */ /* 0x000fec0003800000 */
.L_x_1147:
[----:B------:R-:W-:-:S13]  /*110f0*/  ISETP.NE.AND P0, PT, R3, 0x1, PT ;  /* 0x000000010300780c */ /* 0x000fda0003f05270 */
[----:B------:R-:W0:Y:S02]  /*11100*/  @P0 LDC.64 R4, c[0x0][0x9e8] ;  /* 0x00027a00ff040b82 */ /* 0x000e240000000a00 */
[----:B0-----:R-:W-:-:S05]  /*11110*/  @P0 IMAD.HI.U32 R4, R7, R4, RZ ;  /* 0x0000000407040227 */ /* 0x001fca00078e00ff */
[----:B------:R-:W-:-:S07]  /*11120*/  @P0 SHF.R.U32.HI R7, RZ, R5, R4 ;  /* 0x00000005ff070219 */ /* 0x000fce0000011604 */
.L_x_1148:
[----:B------:R-:W-:Y:S05]  /*11130*/  BSYNC B0 ;  /* 0x0000000000007941 */ /* 0x000fea0003800000 */
.L_x_1146:
[----:B------:R-:W-:-:S05]  /*11140*/  IMAD R3, R7, R3, RZ ;  /* 0x0000000307037224 */ /* 0x000fca00078e02ff */
[----:B------:R-:W-:-:S07]  /*11150*/  VIMNMX R2, R2, R3, !PT ;  /* 0x0000000302027248 */ /* 0x000fce0007fe0100 */
.L_x_1145:
[----:B------:R-:W-:Y:S01]  /*11160*/  SHF.R.S32.HI R3, RZ, 0x1f, R2 ;  /* 0x0000001fff037819 */ /* 0x000fe20000011402 */
[----:B------:R-:W-:Y:S01]  /*11170*/  IMAD.MOV.U32 R5, RZ, RZ, RZ ;  /* 0x000000ffff057224 */ /* 0x000fe200078e00ff */
[----:B------:R-:W-:Y:S01]  /*11180*/  SHF.R.U32.HI R4, RZ, 0x10, R0 ;  /* 0x00000010ff047819 */ /* 0x000fe20000011600 */
[----:B------:R-:W-:Y:S01]  /*11190*/  BSSY B0, `(.L_x_1149) ;  /* 0x0000029000007945 */ /* 0x000fe20003800000 */
[----:B------:R-:W-:Y:S01]  /*111a0*/  LEA.HI R3, R3, R2, RZ, 0x7 ;  /* 0x0000000203037211 */ /* 0x000fe200078f38ff */
[----:B--2---:R-:W-:Y:S01]  /*111b0*/  IMAD.MOV.U32 R12, RZ, RZ, R5 ;  /* 0x000000ffff0c7224 */ /* 0x004fe200078e0005 */
[----:B------:R-:W-:Y:S02]  /*111c0*/  ISETP.NE.AND P0, PT, R4, RZ, PT ;  /* 0x000000ff0400720c */ /* 0x000fe40003f05270 */
[----:B------:R-:W-:Y:S02]  /*111d0*/  SHF.R.S32.HI R3, RZ, 0x7, R3 ;  /* 0x00000007ff037819 */ /* 0x000fe40000011403 */
[----:B-1----:R-:W-:-:S02]  /*111e0*/  LOP3.LUT R10, R0, 0xff, RZ, 0xc0, !PT ;  /* 0x000000ff000a7812 */ /* 0x002fc400078ec0ff */
[----:B------:R-:W-:-:S04]  /*111f0*/  VIMNMX R11, RZ, R3, !PT ;  /* 0x00000003ff0b7248 */ /* 0x000fc80007fe0100 */
[----:B------:R-:W-:Y:S01]  /*11200*/  ISETP.GT.AND P1, PT, R6, R11, PT ;  /* 0x0000000b0600720c */ /* 0x000fe20003f24270 */
[----:B------:R0:W-:Y:S02]  /*11210*/  STL [R1+0x14], R11 ;  /* 0x0000140b01007387 */ /* 0x0001e40000100800 */
[----:B------:R-:W1:Y:S02]  /*11220*/  @!P0 LDC R4, c[0x0][0x9f0] ;  /* 0x00027c00ff048b82 */ /* 0x000e640000000800 */
[----:B------:R0:W-:Y:S04]  /*11230*/  STL [R1+0x18], R5 ;  /* 0x0000180501007387 */ /* 0x0001e80000100800 */
[----:B------:R0:W-:Y:S04]  /*11240*/  STL [R1+0x34], R10 ;  /* 0x0000340a01007387 */ /* 0x0001e80000100800 */
[----:B------:R-:W-:Y:S05]  /*11250*/  @!P1 BRA `(.L_x_1150) ;  /* 0x0000000000709947 */ /* 0x000fea0003800000 */
[-C--:B-1----:R-:W-:Y:S01]  /*11260*/  IABS R0, R4.reuse ;  /* 0x0000000400007213 */ /* 0x082fe20000000000 */
[----:B------:R-:W-:Y:S01]  /*11270*/  IMAD.MOV.U32 R2, RZ, RZ, RZ ;  /* 0x000000ffff027224 */ /* 0x000fe200078e00ff */
[----:B------:R-:W-:Y:S02]  /*11280*/  IABS R7, R4 ;  /* 0x0000000400077213 */ /* 0x000fe40000000000 */
[----:B------:R-:W1:Y:S03]  /*11290*/  I2F.RP R8, R0 ;  /* 0x0000000000087306 */ /* 0x000e660000209400 */
[----:B------:R-:W-:-:S05]  /*112a0*/  IMAD.MOV R7, RZ, RZ, -R7 ;  /* 0x000000ffff077224 */ /* 0x000fca00078e0a07 */
[----:B-1----:R-:W1:Y:S02]  /*112b0*/  MUFU.RCP R8, R8 ;  /* 0x0000000800087308 */ /* 0x002e640000001000 */
[----:B-1----:R-:W-:-:S06]  /*112c0*/  VIADD R9, R8, 0xffffffe ;  /* 0x0ffffffe08097836 */ /* 0x002fcc0000000000 */
[----:B------:R-:W0:Y:S02]  /*112d0*/  F2I.FTZ.U32.TRUNC.NTZ R3, R9 ;  /* 0x0000000900037305 */ /* 0x000e24000021f000 */
[----:B0-----:R-:W-:-:S04]  /*112e0*/  IMAD.MOV R5, RZ, RZ, -R3 ;  /* 0x000000ffff057224 */ /* 0x001fc800078e0a03 */
[----:B------:R-:W-:-:S04]  /*112f0*/  IMAD R5, R5, R0, RZ ;  /* 0x0000000005057224 */ /* 0x000fc800078e02ff */
[----:B------:R-:W-:Y:S01]  /*11300*/  IMAD.HI.U32 R5, R3, R5, R2 ;  /* 0x0000000503057227 */ /* 0x000fe200078e0002 */
[----:B------:R-:W-:-:S05]  /*11310*/  IADD3 R3, R4, -0x1, R6 ;  /* 0xffffffff04037810 */ /* 0x000fca0007ffe006 */
[----:B------:R-:W-:-:S05]  /*11320*/  IMAD.IADD R3, R3, 0x1, -R11 ;  /* 0x0000000103037824 */ /* 0x000fca00078e0a0b */
        /* <DEDUP_REMOVED lines=15> */
.L_x_1150:
[----:B------:R-:W-:Y:S05]  /*11420*/  BSYNC B0 ;  /* 0x0000000000007941 */ /* 0x000fea0003800000 */
.L_x_1149:
[----:B------:R-:W-:Y:S01]  /*11430*/  IMAD.MOV.U32 R0, RZ, RZ, R12 ;  /* 0x000000ffff007224 */ /* 0x000fe200078e000c */
[----:B------:R-:W-:Y:S03]  /*11440*/  BSSY B7, `(.L_x_1151) ;  /* 0x0000354000077945 */ /* 0x000fe60003800000 */
[----:B------:R-:W-:-:S05]  /*11450*/  IMAD R29, R10, R0, R11 ;  /* 0x000000000a1d7224 */ /* 0x000fca00078e020b */
[----:B------:R-:W-:-:S04]  /*11460*/  VIADDMNMX R22, R29, R0, R6, PT ;  /* 0x000000001d167246 */ /* 0x000fc80003800106 */
[----:B------:R-:W-:Y:S01]  /*11470*/  ISETP.GT.AND P0, PT, R22, R29, PT ;  /* 0x0000001d1600720c */ /* 0x000fe20003f04270 */
[----:B------:R3:W-:-:S12]  /*11480*/  STL [R1+0x1c], R22 ;  /* 0x00001c1601007387 */ /* 0x0007d80000100800 */
[----:B---3--:R-:W-:Y:S05]  /*11490*/  @P0 BRA `(.L_x_1152) ;  /* 0x0000000000440947 */ /* 0x008fea0003800000 */
[----:B------:R-:W3:Y:S02]  /*114a0*/  S2R R0, SR_TID.X ;  /* 0x0000000000007919 */ /* 0x000ee40000002100 */
[----:B---3--:R-:W-:-:S04]  /*114b0*/  LOP3.LUT R0, R0, 0x7f, RZ, 0xc0, !PT ;  /* 0x0000007f00007812 */ /* 0x008fc800078ec0ff */
[----:B------:R-:W-:-:S13]  /*114c0*/  ISETP.NE.AND P0, PT, R0, RZ, PT ;  /* 0x000000ff0000720c */ /* 0x000fda0003f05270 */
[----:B------:R-:W-:Y:S05]  /*114d0*/  @P0 BRA `(.L_x_1153) ;  /* 0x0000003400280947 */ /* 0x000fea0003800000 */
[----:B------:R-:W3:Y:S01]  /*114e0*/  S2R R7, SR_LANEID ;  /* 0x0000000000077919 */ /* 0x000ee20000000000 */
[----:B------:R-:W-:Y:S01]  /*114f0*/  VOTEU.ANY UR4, UPT, PT ;  /* 0x0000000000047886 */ /* 0x000fe200038e0100 */
[----:B------:R-:W4:Y:S01]  /*11500*/  LDC.64 R2, c[0x0][0xc60] ;  /* 0x00031800ff027b82 */ /* 0x000f220000000a00 */
[----:B------:R-:W3:Y:S08]  /*11510*/  FLO.U32 R0, UR4 ;  /* 0x0000000400007d00 */ /* 0x000ef000080e0000 */
[----:B0-----:R-:W4:Y:S01]  /*11520*/  POPC R5, UR4 ;  /* 0x0000000400057d09 */ /* 0x001f220008000000 */
[----:B---3--:R-:W-:-:S13]  /*11530*/  ISETP.EQ.U32.AND P0, PT, R0, R7, PT ;  /* 0x000000070000720c */ /* 0x008fda0003f02070 */
[----:B----4-:R-:W3:Y:S01]  /*11540*/  @P0 ATOMG.E.ADD.STRONG.GPU PT, R3, desc[UR52][R2.64], R5 ;  /* 0x00000005020309a8 */ /* 0x010ee200081ee1f4 */
[----:B-1----:R-:W0:Y:S02]  /*11550*/  S2R R4, SR_LTMASK ;  /* 0x0000000000047919 */ /* 0x002e240000003900 */
[----:B0-----:R-:W-:-:S04]  /*11560*/  LOP3.LUT R4, R4, UR4, RZ, 0xc0, !PT ;  /* 0x0000000404047c12 */ /* 0x001fc8000f8ec0ff */
[----:B------:R-:W0:Y:S01]  /*11570*/  POPC R7, R4 ;  /* 0x0000000400077309 */ /* 0x000e220000000000 */
[----:B---3--:R-:W0:Y:S02]  /*11580*/  SHFL.IDX PT, R0, R3, R0, 0x1f ;  /* 0x00001f0003007589 */ /* 0x008e2400000e0000 */
[----:B0-----:R-:W-:Y:S01]  /*11590*/  IADD3 R24, R0, UR37, R7 ;  /* 0x0000002500187c10 */ /* 0x001fe2000fffe007 */
[----:B------:R-:W-:Y:S06]  /*115a0*/  BRA `(.L_x_1153) ;  /* 0x0000003000f47947 */ /* 0x000fec0003800000 */
.L_x_1152:
        /* <DEDUP_REMOVED lines=8> */
[----:B-1----:R-:W-:Y:S02]  /*11630*/  IMAD.U32 R4, RZ, RZ, UR6 ;  /* 0x00000006ff047e24 */ /* 0x002fe4000f8e00ff */
[----:B------:R-:W1:Y:S01]  /*11640*/  LDC.64 R2, c[0x4][R2] ;  /* 0x0100000002027b82 */ /* 0x000e620000000a00 */
[----:B0-----:R-:W-:Y:S02]  /*11650*/  IMAD.U32 R5, RZ, RZ, UR7 ;  /* 0x00000007ff057e24 */ /* 0x001fe4000f8e00ff */
[----:B------:R-:W-:Y:S02]  /*11660*/  IMAD.U32 R6, RZ, RZ, UR8 ;  /* 0x00000008ff067e24 */ /* 0x000fe4000f8e00ff */
[----:B------:R-:W-:-:S02]  /*11670*/  IMAD.U32 R7, RZ, RZ, UR9 ;  /* 0x00000009ff077e24 */ /* 0x000fc4000f8e00ff */
[----:B------:R-:W-:Y:S02]  /*11680*/  IMAD.U32 R10, RZ, RZ, UR4 ;  /* 0x00000004ff0a7e24 */ /* 0x000fe4000f8e00ff */
[----:B------:R-:W-:Y:S02]  /*11690*/  IMAD.U32 R11, RZ, RZ, UR5 ;  /* 0x00000005ff0b7e24 */ /* 0x000fe4000f8e00ff */
[----:B------:R-:W-:Y:S02]  /*116a0*/  IMAD.MOV.U32 R8, RZ, RZ, 0x70 ;  /* 0x00000070ff087424 */ /* 0x000fe400078e00ff */
[----:B--2---:R-:W-:Y:S02]  /*116b0*/  IMAD.MOV.U32 R12, RZ, RZ, 0x1 ;  /* 0x00000001ff0c7424 */ /* 0x004fe400078e00ff */
[----:B------:R-:W-:-:S07]  /*116c0*/  IMAD.MOV.U32 R13, RZ, RZ, RZ ;  /* 0x000000ffff0d7224 */ /* 0x000fce00078e00ff */
[----:B------:R-:W-:-:S07]  /*116d0*/  LEPC R20, `(.L_x_1155) ;  /* 0x000000001014794e */ /* 0x000fce0000000000 */
[----:B-1----:R-:W-:Y:S05]  /*116e0*/  CALL.ABS.NOINC R2 ;  /* 0x0000000002007343 */ /* 0x002fea0003c00000 */
.L_x_1155:
[----:B------:R-:W-:Y:S05]  /*116f0*/  BSYNC B6 ;  /* 0x0000000000067941 */ /* 0x000fea0003800000 */
.L_x_1154:
        /* <DEDUP_REMOVED lines=9> */
[----:B-1----:R-:W-:Y:S02]  /*11790*/  IMAD.U32 R4, RZ, RZ, UR6 ;  /* 0x00000006ff047e24 */ /* 0x002fe4000f8e00ff */
[----:B0-----:R-:W-:Y:S02]  /*117a0*/  IMAD.U32 R5, RZ, RZ, UR7 ;  /* 0x00000007ff057e24 */ /* 0x001fe4000f8e00ff */
[----:B------:R-:W-:Y:S02]  /*117b0*/  IMAD.U32 R6, RZ, RZ, UR8 ;  /* 0x00000008ff067e24 */ /* 0x000fe4000f8e00ff */
[----:B------:R-:W-:-:S02]  /*117c0*/  IMAD.U32 R7, RZ, RZ, UR9 ;  /* 0x00000009ff077e24 */ /* 0x000fc4000f8e00ff */
[----:B------:R-:W-:Y:S02]  /*117d0*/  IMAD.U32 R10, RZ, RZ, UR4 ;  /* 0x00000004ff0a7e24 */ /* 0x000fe4000f8e00ff */
[----:B------:R-:W-:Y:S02]  /*117e0*/  IMAD.U32 R11, RZ, RZ, UR5 ;  /* 0x00000005ff0b7e24 */ /* 0x000fe4000f8e00ff */
[----:B------:R-:W-:Y:S02]  /*117f0*/  IMAD.MOV.U32 R8, RZ, RZ, 0x70 ;  /* 0x00000070ff087424 */ /* 0x000fe400078e00ff */
[----:B--2---:R-:W-:Y:S02]  /*11800*/  IMAD.MOV.U32 R12, RZ, RZ, 0x1 ;  /* 0x00000001ff0c7424 */ /* 0x004fe400078e00ff */
[----:B---3--:R-:W-:-:S07]  /*11810*/  IMAD.MOV.U32 R13, RZ, RZ, RZ ;  /* 0x000000ffff0d7224 */ /* 0x008fce00078e00ff */
[----:B------:R-:W-:-:S07]  /*11820*/  LEPC R20, `(.L_x_1158) ;  /* 0x000000001014794e */ /* 0x000fce0000000000 */
[----:B----4-:R-:W-:Y:S05]  /*11830*/  CALL.ABS.NOINC R2 ;  /* 0x0000000002007343 */ /* 0x010fea0003c00000 */
.L_x_1158:
[----:B------:R0:W1:Y:S01]  /*11840*/  LDC.64 R2, c[0x4][R19] ;  /* 0x0100000013027b82 */ /* 0x0000620000000a00 */
[----:B------:R-:W-:Y:S01]  /*11850*/  ULDC.64 UR6, c[0x4][0xa8] ;  /* 0x01002a0000067ab9 */ /* 0x000fe20000000a00 */
[----:B------:R-:W-:Y:S01]  /*11860*/  ULDC.64 UR8, c[0x4][0xb0] ;  /* 0x01002c0000087ab9 */ /* 0x000fe20000000a00 */
[----:B------:R-:W-:Y:S01]  /*11870*/  ULDC.64 UR4, c[0x4][0x18] ;  /* 0x0100060000047ab9 */ /* 0x000fe20000000a00 */
[----:B------:R-:W-:Y:S02]  /*11880*/  IMAD.U32 R4, RZ, RZ, UR6 ;  /* 0x00000006ff047e24 */ /* 0x000fe4000f8e00ff */
[----:B------:R-:W-:Y:S02]  /*11890*/  IMAD.U32 R5, RZ, RZ, UR7 ;  /* 0x00000007ff057e24 */ /* 0x000fe4000f8e00ff */
[----:B------:R-:W-:Y:S02]  /*118a0*/  IMAD.U32 R6, RZ, RZ, UR8 ;  /* 0x00000008ff067e24 */ /* 0x000fe4000f8e00ff */
[----:B------:R-:W-:-:S02]  /*118b0*/  IMAD.U32 R7, RZ, RZ, UR9 ;  /* 0x00000009ff077e24 */ /* 0x000fc4000f8e00ff */
[----:B------:R-:W-:Y:S02]  /*118c0*/  IMAD.U32 R10, RZ, RZ, UR4 ;  /* 0x00000004ff0a7e24 */ /* 0x000fe4000f8e00ff */
[----:B------:R-:W-:Y:S02]  /*118d0*/  IMAD.U32 R11, RZ, RZ, UR5 ;  /* 0x00000005ff0b7e24 */ /* 0x000fe4000f8e00ff */
[----:B------:R-:W-:Y:S02]  /*118e0*/  IMAD.MOV.U32 R8, RZ, RZ, 0x70 ;  /* 0x00000070ff087424 */ /* 0x000fe400078e00ff */
[----:B------:R-:W-:Y:S02]  /*118f0*/  IMAD.MOV.U32 R12, RZ, RZ, 0x1 ;  /* 0x00000001ff0c7424 */ /* 0x000fe400078e00ff */
[----:B0-----:R-:W-:-:S07]  /*11900*/  IMAD.MOV.U32 R13, RZ, RZ, RZ ;  /* 0x000000ffff0d7224 */ /* 0x001fce00078e00ff */
[----:B------:R-:W-:-:S07]  /*11910*/  LEPC R20, `(.L_x_1157) ;  /* 0x000000001014794e */ /* 0x000fce0000000000 */
[----:B-1----:R-:W-:Y:S05]  /*11920*/  CALL.ABS.NOINC R2 ;  /* 0x0000000002007343 */ /* 0x002fea0003c00000 */
.L_x_1157:
[----:B------:R-:W-:Y:S05]  /*11930*/  BSYNC B6 ;  /* 0x0000000000067941 */ /* 0x000fea0003800000 */
.L_x_1156:
[----:B------:R-:W-:Y:S01]  /*11940*/  ULDC.64 UR4, c[0x0][0x9f8] ;  /* 0x00027e0000047ab9 */ /* 0x000fe20000000a00 */
[----:B------:R-:W-:Y:S01]  /*11950*/  IMAD.MOV.U32 R23, RZ, RZ, R27 ;  /* 0x000000ffff177224 */ /* 0x000fe200078e001b */
[----:B------:R-:W-:-:S04]  /*11960*/  ISETP.NE.U32.AND P0, PT, RZ, UR4, PT ;  /* 0x00000004ff007c0c */ /* 0x000fc8000bf05070 */
[----:B------:R-:W-:Y:S01]  /*11970*/  ISETP.NE.AND.EX P0, PT, RZ, UR5, PT, P0 ;  /* 0x00000005ff007c0c */ /* 0x000fe2000bf05300 */
[----:B------:R-:W-:-:S12]  /*11980*/  ULDC.64 UR4, c[0x0][0xa08] ;  /* 0x0002820000047ab9 */ /* 0x000fd80000000a00 */
[----:B------:R-:W3:Y:S02]  /*11990*/  @P0 LDC.64 R2, c[0x0][0x9f8] ;  /* 0x00027e00ff020b82 */ /* 0x000ee40000000a00 */
[----:B---3--:R-:W-:-:S05]  /*119a0*/  @P0 IMAD.WIDE R2, R27, 0x4, R2 ;  /* 0x000000041b020825 */ /* 0x008fca00078e0202 */
[----:B------:R3:W4:Y:S01]  /*119b0*/  @P0 LDG.E R23, desc[UR52][R2.64] ;  /* 0x0000003402170981 */ /* 0x000722000c1e1900 */
[----:B------:R-:W-:Y:S01]  /*119c0*/  VIADD R22, R22, 0xffffffff ;  /* 0xffffffff16167836 */ /* 0x000fe20000000000 */
[----:B---3--:R-:W3:Y:S02]  /*119d0*/  LDC.64 R2, c[0x0][0x418] ;  /* 0x00010600ff027b82 */ /* 0x008ee40000000a00 */
[----:B---3--:R-:W-:Y:S01]  /*119e0*/  LOP3.LUT P0, RZ, R2, UR4, RZ, 0xfc, !PT ;  /* 0x0000000402ff7c12 */ /* 0x008fe2000f80fcff */
[----:B------:R-:W-:-:S03]  /*119f0*/  UMOV UR4, 0xffffffff ;  /* 0xffffffff00047882 */ /* 0x000fc60000000000 */
[----:B------:R-:W-:Y:S02]  /*11a00*/  LOP3.LUT P0, RZ, R3, UR5, RZ, 0xfc, P0 ;  /* 0x0000000503ff7c12 */ /* 0x000fe4000800fcff */
[----:B----4-:R-:W-:Y:S02]  /*11a10*/  SHF.R.S32.HI R25, RZ, 0x1f, R23 ;  /* 0x0000001fff197819 */ /* 0x010fe40000011417 */
[----:B------:R-:W-:Y:S01]  /*11a20*/  SEL R19, R23, RZ, !P0 ;  /* 0x000000ff17137207 */ /* 0x000fe20004000000 */
[----:B------:R-:W-:Y:S08]  /*11a30*/  BRA.DIV UR4, `(.L_x_1159) ;  /* 0x0000004604a47947 */ /* 0x000ff0000b800000 */
[----:B------:R-:W3:Y:S02]  /*11a40*/  S2R R0, SR_TID.X ;  /* 0x0000000000007919 */ /* 0x000ee40000002100 */
[----:B---3--:R-:W-:-:S04]  /*11a50*/  SHF.R.U32.HI R0, RZ, 0x5, R0 ;  /* 0x00000005ff007819 */ /* 0x008fc80000011600 */
[----:B------:R-:W-:-:S05]  /*11a60*/  LOP3.LUT R0, R0, 0x3, RZ, 0xc0, !PT ;  /* 0x0000000300007812 */ /* 0x000fca00078ec0ff */
[----:B------:R3:W4:Y:S02]  /*11a70*/  SHFL.IDX PT, R14, R0, RZ, 0x1f ;  /* 0x00001fff000e7589 */ /* 0x00072400000e0000 */
.L_x_1253:
[----:B---3--:R-:W3:Y:S01]  /*11a80*/  LDL.LU R0, [R1] ;  /* 0x0000000001007983 */ /* 0x008ee20000300800 */
[----:B------:R-:W-:Y:S02]  /*11a90*/  PLOP3.LUT P1, PT, PT, PT, PT, 0x8, 0x0 ;  /* 0x000000000000781c */ /* 0x000fe40003f2e170 */
[----:B----4-:R-:W-:Y:S02]  /*11aa0*/  ISETP.NE.AND P0, PT, R14, RZ, PT ;  /* 0x000000ff0e00720c */ /* 0x010fe40003f05270 */
[----:B---3--:R-:W-:-:S09]  /*11ab0*/  LOP3.LUT R0, R0, 0xfffffffe, RZ, 0xc0, !PT ;  /* 0xfffffffe00007812 */ /* 0x008fd200078ec0ff */
[----:B------:R-:W-:-:S05]  /*11ac0*/  @P1 LOP3.LUT R0, R0, 0x1, RZ, 0xfc, !PT ;  /* 0x0000000100001812 */ /* 0x000fca00078efcff */
[----:B------:R3:W-:Y:S01]  /*11ad0*/  STL [R1], R0 ;  /* 0x0000000001007387 */ /* 0x0007e20000100800 */
[----:B------:R-:W-:Y:S05]  /*11ae0*/  @P0 BRA `(.L_x_1160) ;  /* 0x0000000000f40947 */ /* 0x000fea0003800000 */
[----:B------:R-:W-:-:S03]  /*11af0*/  UMOV UR4, 0xffffffff ;  /* 0xffffffff00047882 */ /* 0x000fc60000000000 */
[----:B------:R-:W-:Y:S05]  /*11b00*/  BRA.DIV UR4, `(.L_x_1161) ;  /* 0x0000004604a47947 */ /* 0x000fea000b800000 */
[----:B------:R-:W-:-:S13]  /*11b10*/  ELECT P6, URZ, PT ;  /* 0x00000000003f782f */ /* 0x000fda00038c0000 */
.L_x_1256:
[----:B------:R-:W-:Y:S05]  /*11b20*/  @!P6 BRA `(.L_x_1160) ;  /* 0x0000000000e4e947 */ /* 0x000fea0003800000 */
[----:B------:R-:W-:-:S04]  /*11b30*/  ISETP.NE.U32.AND P0, PT, R2, RZ, PT ;  /* 0x000000ff0200720c */ /* 0x000fc80003f05070 */
[----:B------:R-:W-:-:S13]  /*11b40*/  ISETP.NE.AND.EX P0, PT, R3, RZ, PT, P0 ;  /* 0x000000ff0300720c */ /* 0x000fda0003f05300 */
[----:B------:R-:W-:Y:S05]  /*11b50*/  @!P0 BRA `(.L_x_1162) ;  /* 0x0000000000448947 */ /* 0x000fea0003800000 */
[----:B------:R-:W4:Y:S01]  /*11b60*/  LDC R6, c[0x0][0x43c] ;  /* 0x00010f00ff067b82 */ /* 0x000f220000000800 */
[----:B------:R-:W-:Y:S01]  /*11b70*/  ULDC.64 UR4, c[0x0][0x428] ;  /* 0x00010a0000047ab9 */ /* 0x000fe20000000a00 */
[----:B----4-:R-:W-:-:S13]  /*11b80*/  ISETP.NE.AND P0, PT, R6, 0x1, PT ;  /* 0x000000010600780c */ /* 0x010fda0003f05270 */
[----:B01----:R-:W3:Y:S02]  /*11b90*/  @P0 LDC.64 R4, c[0x0][0x440] ;  /* 0x00011000ff040b82 */ /* 0x003ee40000000a00 */
[----:B---3--:R-:W-:-:S04]  /*11ba0*/  @P0 IMAD.HI.U32 R0, R22, R4, RZ ;  /* 0x0000000416000227 */ /* 0x008fc800078e00ff */
[----:B------:R-:W-:Y:S01]  /*11bb0*/  IMAD.MOV.U32 R4, RZ, RZ, R22 ;  /* 0x000000ffff047224 */ /* 0x000fe200078e0016 */
[----:B------:R-:W-:-:S04]  /*11bc0*/  @P0 SHF.R.U32.HI R4, RZ, R5, R0 ;  /* 0x00000005ff040219 */ /* 0x000fc80000011600 */
[--C-:B------:R-:W-:Y:S01]  /*11bd0*/  SHF.R.S32.HI R5, RZ, 0x1f, R4.reuse ;  /* 0x0000001fff057819 */ /* 0x100fe20000011404 */
[----:B------:R-:W-:-:S04]  /*11be0*/  IMAD.MOV R0, RZ, RZ, -R4 ;  /* 0x000000ffff007224 */ /* 0x000fc800078e0a04 */
[----:B------:R-:W-:Y:S02]  /*11bf0*/  IMAD R22, R6, R0, R22 ;  /* 0x0000000006167224 */ /* 0x000fe400078e0216 */
[----:B------:R-:W-:Y:S02]  /*11c00*/  IMAD R0, R25, UR4, RZ ;  /* 0x0000000419007c24 */ /* 0x000fe4000f8e02ff */
[----:B------:R-:W-:-:S04]  /*11c10*/  IMAD.WIDE.U32 R4, R23, UR4, R4 ;  /* 0x0000000417047c25 */ /* 0x000fc8000f8e0004 */
[----:B------:R-:W-:Y:S01]  /*11c20*/  IMAD R0, R23, UR5, R0 ;  /* 0x0000000517007c24 */ /* 0x000fe2000f8e0200 */
[----:B------:R-:W-:-:S03]  /*11c30*/  LEA R2, P0, R4, R2, 0x2 ;  /* 0x0000000204027211 */ /* 0x000fc600078010ff */
[----:B------:R-:W-:-:S05]  /*11c40*/  IMAD.IADD R0, R5, 0x1, R0 ;  /* 0x0000000105007824 */ /* 0x000fca00078e0200 */
[----:B------:R-:W-:-:S05]  /*11c50*/  LEA.HI.X R3, R4, R3, R0, 0x2, P0 ;  /* 0x0000000304037211 */ /* 0x000fca00000f1400 */
[----:B------:R4:W5:Y:S02]  /*11c60*/  LDG.E R19, desc[UR52][R2.64] ;  /* 0x0000003402137981 */ /* 0x000964000c1e1900 */
.L_x_1162:
[----:B---3--:R-:W-:Y:S01]  /*11c70*/  IMAD R0, R18, 0x8, R17 ;  /* 0x0000000812007824 */ /* 0x008fe200078e0211 */
[----:B----4-:R-:W-:-:S04]  /*11c80*/  SHF.L.U32 R2, R28, 0x1f, RZ ;  /* 0x0000001f1c027819 */ /* 0x010fc800000006ff */
[----:B------:R-:W3:Y:S02]  /*11c90*/  SYNCS.PHASECHK.TRANS64.TRYWAIT P0, [R0+URZ+0x16840], R2 ;  /* 0x01684002000075a7 */ /* 0x000ee4000800017f */
[----:B---3--:R-:W-:Y:S05]  /*11ca0*/  @!P0 BRA `(.L_x_1163) ;  /* 0x00000044005c8947 */ /* 0x008fea0003800000 */
.L_x_1257:
[----:B------:R-:W4:Y:S02]  /*11cb0*/  S2R R3, SR_TID.X ;  /* 0x0000000000037919 */ /* 0x000f240000002100 */
[----:B----4-:R-:W-:-:S04]  /*11cc0*/  LOP3.LUT R3, R3, 0x7f, RZ, 0xc0, !PT ;  /* 0x0000007f03037812 */ /* 0x010fc800078ec0ff */
[----:B------:R-:W-:-:S13]  /*11cd0*/  ISETP.NE.AND P0, PT, R3, RZ, PT ;  /* 0x000000ff0300720c */ /* 0x000fda0003f05270 */
[----:B------:R-:W-:Y:S05]  /*11ce0*/  @P0 BRA `(.L_x_1164) ;  /* 0x00000000001c0947 */ /* 0x000fea0003800000 */
[----:B------:R-:W4:Y:S01]  /*11cf0*/  S2R R3, SR_TID.X ;  /* 0x0000000000037919 */ /* 0x000f220000002100 */
[----:B---3--:R-:W-:-:S04]  /*11d00*/  IMAD.MOV.U32 R2, RZ, RZ, 0x4000 ;  /* 0x00004000ff027424 */ /* 0x008fc800078e00ff */
[----:B------:R3:W-:Y:S01]  /*11d10*/  SYNCS.ARRIVE.TRANS64 RZ, [R0+URZ+0x16830], R2 ;  /* 0x0168300200ff79a7 */ /* 0x0007e2000800003f */
[----:B----4-:R-:W-:-:S04]  /*11d20*/  LOP3.LUT R3, R3, 0x1f, RZ, 0xc0, !PT ;  /* 0x0000001f03037812 */ /* 0x010fc800078ec0ff */
[----:B------:R-:W-:-:S13]  /*11d30*/  ISETP.NE.AND P0, PT, R3, RZ, PT ;  /* 0x000000ff0300720c */ /* 0x000fda0003f05270 */
[----:B---3--:R-:W-:Y:S05]  /*11d40*/  @!P0 BRA `(.L_x_1164) ;  /* 0x0000000000048947 */ /* 0x008fea0003800000 */
[----:B------:R-:W-:Y:S01]  /*11d50*/  BPT.TRAP 0x1 ;  /* 0x000000040000795c */ /* 0x000fe20000300000 */
.L_x_1164:
[----:B---3--:R-:W3:Y:S01]  /*11d60*/  LDL.LU R2, [R1] ;  /* 0x0000000001027983 */ /* 0x008ee20000300800 */
        /* <DEDUP_REMOVED lines=13> */
[----:B------:R-:W-:Y:S02]  /*11e40*/  ULEA UR11, UR11, UR4, 0x7 ;  /* 0x000000040b0b7291 */ /* 0x000fe4000f8e383f */
[----:B------:R-:W-:Y:S01]  /*11e50*/  UIADD3 UR8, UR8, 0xe400, URZ ;  /* 0x0000e40008087890 */ /* 0x000fe2000fffe03f */
[----:B------:R-:W-:-:S08]  /*11e60*/  UMOV UR4, 0x0 ;  /* 0x0000000000047882 */ /* 0x000fd00000000000 */
[----:B------:R4:W-:Y:S01]  /*11e70*/  UTMALDG.4D [UR8], [UR6], desc[UR4] ;  /* 0x00000408060075b4 */ /* 0x0009e20008019000 */
[----:B---3--:R-:W-:-:S04]  /*11e80*/  LOP3.LUT R2, R2, 0xfffffffe, RZ, 0xc0, !PT ;  /* 0xfffffffe02027812 */ /* 0x008fc800078ec0ff */
[----:B------:R-:W-:-:S05]  /*11e90*/  @P0 LOP3.LUT R2, R2, 0x1, RZ, 0xfc, !PT ;  /* 0x0000000102020812 */ /* 0x000fca00078efcff */
[----:B------:R4:W-:Y:S01]  /*11ea0*/  STL [R1], R2 ;  /* 0x0000000201007387 */ /* 0x0009e20000100800 */
[----:B------:R-:W-:Y:S01]  /*11eb0*/  NOP ;  /* 0x0000000000007918 */ /* 0x000fe20000000000 */
.L_x_1160:
[----:B------:R-:W5:Y:S01]  /*11ec0*/  LDL.LU R3, [R1+0x10] ;  /* 0x0000100001037983 */ /* 0x000f620000300800 */
[----:B------:R-:W-:Y:S05]  /*11ed0*/  WARPSYNC.ALL ;  /* 0x0000000000007948 */ /* 0x000fea0003800000 */
[----:B----4-:R-:W-:Y:S01]  /*11ee0*/  ULDC.64 UR4, c[0x0][0x298] ;  /* 0x0000a60000047ab9 */ /* 0x010fe20000000a00 */
[----:B---3--:R-:W-:Y:S01]  /*11ef0*/  VIADD R0, R17, 0x8400 ;  /* 0x0000840011007836 */ /* 0x008fe20000000000 */
[----:B------:R-:W-:Y:S01]  /*11f00*/  ULDC.64 UR6, c[0x0][0xa00] ;  /* 0x0002800000067ab9 */ /* 0x000fe20000000a00 */
[----:B------:R-:W-:Y:S01]  /*11f10*/  BSSY B6, `(.L_x_1165) ;  /* 0x0000022000067945 */ /* 0x000fe20003800000 */
[----:B------:R-:W-:Y:S01]  /*11f20*/  BAR.SYNC.DEFER_BLOCKING 0x8, 0x200 ;  /* 0x0208000000007b1d */ /* 0x000fe20000010000 */
[----:B------:R-:W-:-:S02]  /*11f30*/  ISETP.NE.U32.AND P0, PT, RZ, UR6, PT ;  /* 0x00000006ff007c0c */ /* 0x000fc4000bf05070 */
[----:B------:R-:W-:Y:S02]  /*11f40*/  LOP3.LUT P1, RZ, R0, 0x3ff, RZ, 0xc0, !PT ;  /* 0x000003ff00ff7812 */ /* 0x000fe4000782c0ff */
[----:B------:R-:W-:Y:S02]  /*11f50*/  ISETP.NE.AND.EX P0, PT, RZ, UR7, PT, P0 ;  /* 0x00000007ff007c0c */ /* 0x000fe4000bf05300 */
[----:B-----5:R-:W-:Y:S01]  /*11f60*/  SHF.R.S32.HI R2, RZ, 0x1f, R3 ;  /* 0x0000001fff027819 */ /* 0x020fe20000011403 */
[----:B01----:R-:W-:-:S04]  /*11f70*/  IMAD.WIDE.U32 R4, R3, UR4, RZ ;  /* 0x0000000403047c25 */ /* 0x003fc8000f8e00ff */
[----:B------:R-:W-:Y:S01]  /*11f80*/  IMAD R2, R2, UR4, RZ ;  /* 0x0000000402027c24 */ /* 0x000fe2000f8e02ff */
[----:B------:R0:W-:Y:S03]  /*11f90*/  STL.64 [R1+0x28], R4 ;  /* 0x0000280401007387 */ /* 0x0001e60000100a00 */
[----:B------:R-:W-:Y:S01]  /*11fa0*/  IMAD R0, R3, UR5, R2 ;  /* 0x0000000503007c24 */ /* 0x000fe2000f8e0202 */
[----:B------:R-:W-:-:S03]  /*11fb0*/  SHF.R.S32.HI R2, RZ, 0x1f, R27 ;  /* 0x0000001fff027819 */ /* 0x000fc6000001141b */
[----:B------:R-:W-:Y:S01]  /*11fc0*/  IMAD.IADD R3, R5, 0x1, R0 ;  /* 0x0000000105037824 */ /* 0x000fe200078e0200 */
[----:B------:R-:W-:Y:S02]  /*11fd0*/  SEL R0, R27, RZ, !P0 ;  /* 0x000000ff1b007207 */ /* 0x000fe40004000000 */
[----:B------:R-:W-:Y:S02]  /*11fe0*/  SEL R2, R2, RZ, !P0 ;  /* 0x000000ff02027207 */ /* 0x000fe40004000000 */
        /* <DEDUP_REMOVED lines=19> */
[----:B0-----:R-:W-:Y:S05]  /*12120*/  CALL.ABS.NOINC R2 ;  /* 0x0000000002007343 */ /* 0x001fea0003c00000 */
.L_x_1166:
[----:B------:R-:W-:Y:S05]  /*12130*/  BSYNC B6 ;  /* 0x0000000000067941 */ /* 0x000fea0003800000 */
.L_x_1165:
[----:B------:R-:W3:Y:S01]  /*12140*/  LDL.LU R20, [R1+0x30] ;  /* 0x0000300001147983 */ /* 0x000ee20000300800 */
[----:B------:R-:W-:Y:S01]  /*12150*/  ULDC.64 UR6, c[0x0][0x2e0] ;  /* 0x0000b80000067ab9 */ /* 0x000fe20000000a00 */
[----:B------:R-:W1:Y:S01]  /*12160*/  LDC R9, c[0x0][0x448] ;  /* 0x00011200ff097b82 */ /* 0x000e620000000800 */
[----:B------:R-:W-:Y:S01]  /*12170*/  ULDC.64 UR4, c[0x0][0x2d8] ;  /* 0x0000b60000047ab9 */ /* 0x000fe20000000a00 */
[----:B0-----:R-:W3:Y:S01]  /*12180*/  LDL.LU.64 R2, [R1+0x28] ;  /* 0x0000280001027983 */ /* 0x001ee20000300a00 */
[----:B------:R-:W-:-:S03]  /*12190*/  ULDC.64 UR8, c[0x0][0x280] ;  /* 0x0000a00000087ab9 */ /* 0x000fc60000000a00 */
[----:B------:R-:W4:Y:S04]  /*121a0*/  LDL.LU R21, [R1+0x38] ;  /* 0x0000380001157983 */ /* 0x000f280000300800 */
[----:B------:R-:W4:Y:S04]  /*121b0*/  LDL.LU R4, [R1+0x10] ;  /* 0x0000100001047983 */ /* 0x000f280000300800 */
[----:B--2---:R-:W2:Y:S01]  /*121c0*/  LDL R12, [R1+0x8] ;  /* 0x00000800010c7983 */ /* 0x004ea20000100800 */
[----:B-1----:R-:W-:-:S13]  /*121d0*/  ISETP.NE.AND P1, PT, R9, 0x1, PT ;  /* 0x000000010900780c */ /* 0x002fda0003f25270 */
[----:B------:R-:W0:Y:S08]  /*121e0*/  @P1 LDC R5, c[0x0][0x450] ;  /* 0x00011400ff051b82 */ /* 0x000e300000000800 */
[----:B------:R-:W1:Y:S01]  /*121f0*/  @P1 LDC R8, c[0x0][0x450] ;  /* 0x00011400ff081b82 */ /* 0x000e620000000800 */
[----:B---3--:R-:W-:Y:S02]  /*12200*/  IMAD.MOV.U32 R3, RZ, RZ, R20 ;  /* 0x000000ffff037224 */ /* 0x008fe400078e0014 */
[----:B------:R-:W3:Y:S01]  /*12210*/  S2R R20, SR_TID.X ;  /* 0x0000000000147919 */ /* 0x000ee20000002100 */
[----:B----4-:R-:W-:-:S02]  /*12220*/  IMAD R0, R21, UR6, RZ ;  /* 0x0000000615007c24 */ /* 0x010fc4000f8e02ff */
[----:B------:R-:W-:-:S04]  /*12230*/  IMAD.WIDE.U32 R2, R16, UR4, R2 ;  /* 0x0000000410027c25 */ /* 0x000fc8000f8e0002 */
[----:B------:R-:W-:Y:S01]  /*12240*/  IMAD R3, R16, UR5, R3 ;  /* 0x0000000510037c24 */ /* 0x000fe2000f8e0203 */
[----:B------:R-:W-:Y:S01]  /*12250*/  ULDC.64 UR4, c[0x0][0x2d0] ;  /* 0x0000b40000047ab9 */ /* 0x000fe20000000a00 */
[C---:B------:R-:W-:Y:S02]  /*12260*/  IMAD R0, R4.reuse, UR7, R0 ;  /* 0x0000000704007c24 */ /* 0x040fe4000f8e0200 */
[----:B------:R-:W-:Y:S01]  /*12270*/  IMAD.WIDE.U32 R2, R4, UR6, R2 ;  /* 0x0000000604027c25 */ /* 0x000fe2000f8e0002 */
[----:B------:R-:W-:Y:S01]  /*12280*/  ULDC.64 UR6, c[0x0][0x2c8] ;  /* 0x0000b20000067ab9 */ /* 0x000fe20000000a00 */
[----:B------:R-:W4:Y:S02]  /*12290*/  @P1 LDC R4, c[0x0][0x44c] ;  /* 0x00011300ff041b82 */ /* 0x000f240000000800 */
[----:B------:R-:W-:Y:S01]  /*122a0*/  IMAD.IADD R3, R3, 0x1, R0 ;  /* 0x0000000103037824 */ /* 0x000fe200078e0200 */
[C---:B---3--:R-:W-:Y:S01]  /*122b0*/  LOP3.LUT R21, R20.reuse, 0x7f, RZ, 0xc0, !PT ;  /* 0x0000007f14157812 */ /* 0x048fe200078ec0ff */
[----:B------:R-:W-:-:S03]  /*122c0*/  IMAD.SHL.U32 R20, R20, 0x10, RZ ;  /* 0x0000001014147824 */ /* 0x000fc600078e00ff */
[----:B------:R-:W-:-:S04]  /*122d0*/  SHF.R.U32.HI R21, RZ, 0x3, R21 ;  /* 0x00000003ff157819 */ /* 0x000fc80000011615 */
[----:B------:R-:W-:-:S05]  /*122e0*/  LOP3.LUT R20, R21, 0x70, R20, 0xf8, !PT ;  /* 0x0000007015147812 */ /* 0x000fca00078ef814 */
[----:B--2---:R-:W-:Y:S02]  /*122f0*/  IMAD.IADD R6, R20, 0x1, R12 ;  /* 0x0000000114067824 */ /* 0x004fe400078e020c */
[----:B------:R2:W5:Y:S02]  /*12300*/  LDL R20, [R1+0x4] ;  /* 0x0000040001147983 */ /* 0x0005640000100800 */
[----:B----4-:R-:W-:Y:S01]  /*12310*/  @P1 IMAD.HI.U32 R0, R6, R4, RZ ;  /* 0x0000000406001227 */ /* 0x010fe200078e00ff */
[----:B------:R-:W3:Y:S03]  /*12320*/  S2R R10, SR_TID.X ;  /* 0x00000000000a7919 */ /* 0x000ee60000002100 */
[----:B------:R-:W-:Y:S01]  /*12330*/  IMAD.MOV.U32 R4, RZ, RZ, R6 ;  /* 0x000000ffff047224 */ /* 0x000fe200078e0006 */
[----:B0-----:R-:W-:-:S04]  /*12340*/  @P1 SHF.R.U32.HI R4, RZ, R5, R0 ;  /* 0x00000005ff041219 */ /* 0x001fc80000011600 */
[----:B------:R-:W-:-:S05]  /*12350*/  SHF.R.S32.HI R0, RZ, 0x1f, R4 ;  /* 0x0000001fff007819 */ /* 0x000fca0000011404 */
[----:B------:R-:W-:-:S04]  /*12360*/  IMAD R0, R0, UR4, RZ ;  /* 0x0000000400007c24 */ /* 0x000fc8000f8e02ff */
[C---:B------:R-:W-:Y:S02]  /*12370*/  IMAD R7, R4.reuse, UR5, R0 ;  /* 0x0000000504077c24 */ /* 0x040fe4000f8e0200 */
[----:B------:R-:W-:Y:S02]  /*12380*/  IMAD.MOV R0, RZ, RZ, -R4 ;  /* 0x000000ffff007224 */ /* 0x000fe400078e0a04 */
[----:B------:R-:W-:-:S04]  /*12390*/  IMAD.WIDE.U32 R4, R4, UR4, R2 ;  /* 0x0000000404047c25 */ /* 0x000fc8000f8e0002 */
[----:B------:R-:W-:Y:S02]  /*123a0*/  IMAD R0, R9, R0, R6 ;  /* 0x0000000009007224 */ /* 0x000fe400078e0206 */
[----:B------:R-:W-:-:S03]  /*123b0*/  IMAD.IADD R5, R5, 0x1, R7 ;  /* 0x0000000105057824 */ /* 0x000fc600078e0207 */
[----:B------:R-:W-:Y:S01]  /*123c0*/  SHF.R.S32.HI R7, RZ, 0x1f, R0 ;  /* 0x0000001fff077819 */ /* 0x000fe20000011400 */
[----:B------:R-:W-:-:S04]  /*123d0*/  IMAD.WIDE.U32 R4, R0, UR6, R4 ;  /* 0x0000000600047c25 */ /* 0x000fc8000f8e0004 */
[----:B------:R-:W-:Y:S02]  /*123e0*/  IMAD R7, R7, UR6, RZ ;  /* 0x0000000607077c24 */ /* 0x000fe4000f8e02ff */
[----:B---3--:R-:W-:Y:S02]  /*123f0*/  IMAD.SHL.U32 R21, R10, 0x8, RZ ;  /* 0x000000080a157824 */ /* 0x008fe400078e00ff */
[----:B------:R-:W-:Y:S01]  /*12400*/  IMAD R7, R0, UR7, R7 ;  /* 0x0000000700077c24 */ /* 0x000fe2000f8e0207 */
[C---:B------:R-:W-:Y:S02]  /*12410*/  LEA R0, P0, R4.reuse, UR8, 0x1 ;  /* 0x0000000804007c11 */ /* 0x040fe4000f8008ff */
[----:B------:R-:W-:Y:S01]  /*12420*/  LOP3.LUT R21, R21, 0x38, RZ, 0xc0, !PT ;  /* 0x0000003815157812 */ /* 0x000fe200078ec0ff */
[----:B------:R-:W-:Y:S02]  /*12430*/  IMAD.IADD R5, R5, 0x1, R7 ;  /* 0x0000000105057824 */ /* 0x000fe400078e0207 */
[----:B------:R-:W0:Y:S03]  /*12440*/  @P1 LDC R7, c[0x0][0x44c] ;  /* 0x00011300ff071b82 */ /* 0x000e260000000800 */
[----:B------:R-:W-:Y:S01]  /*12450*/  LEA.HI.X R4, R4, UR9, R5, 0x1, P0 ;  /* 0x0000000904047c11 */ /* 0x000fe200080f0c05 */
[----:B------:R-:W-:-:S04]  /*12460*/  VIADD R5, R6, 0x80 ;  /* 0x0000008006057836 */ /* 0x000fc80000000000 */
[----:B------:R-:W-:Y:S02]  /*12470*/  IMAD.MOV.U32 R6, RZ, RZ, R5 ;  /* 0x000000ffff067224 */ /* 0x000fe400078e0005 */
[----:B0-----:R-:W-:-:S05]  /*12480*/  @P1 IMAD.HI.U32 R7, R5, R7, RZ ;  /* 0x0000000705071227 */ /* 0x001fca00078e00ff */
[----:B-1----:R-:W-:-:S05]  /*12490*/  @P1 SHF.R.U32.HI R6, RZ, R8, R7 ;  /* 0x00000008ff061219 */ /* 0x002fca0000011607 */
[----:B------:R-:W-:Y:S02]  /*124a0*/  IMAD.MOV R7, RZ, RZ, -R6 ;  /* 0x000000ffff077224 */ /* 0x000fe400078e0a06 */
[----:B------:R-:W-:-:S04]  /*124b0*/  IMAD.WIDE.U32 R2, R6, UR4, R2 ;  /* 0x0000000406027c25 */ /* 0x000fc8000f8e0002 */
[----:B------:R-:W-:Y:S01]  /*124c0*/  IMAD R5, R9, R7, R5 ;  /* 0x0000000709057224 */ /* 0x000fe200078e0205 */
[----:B------:R-:W-:-:S05]  /*124d0*/  SHF.R.S32.HI R7, RZ, 0x1f, R6 ;  /* 0x0000001fff077819 */ /* 0x000fca0000011406 */
[----:B------:R-:W-:Y:S01]  /*124e0*/  IMAD R7, R7, UR4, RZ ;  /* 0x0000000407077c24 */ /* 0x000fe2000f8e02ff */
[----:B------:R-:W-:Y:S02]  /*124f0*/  ULDC UR4, c[0x0][0x2b8] ;  /* 0x0000ae0000047ab9 */ /* 0x000fe40000000800 */
[----:B------:R-:W-:Y:S01]  /*12500*/  ISETP.GE.AND P0, PT, R21, UR4, PT ;  /* 0x0000000415007c0c */ /* 0x000fe2000bf06270 */
[----:B------:R-:W-:Y:S01]  /*12510*/  IMAD R7, R6, UR5, R7 ;  /* 0x0000000506077c24 */ /* 0x000fe2000f8e0207 */
[----:B------:R-:W-:Y:S01]  /*12520*/  SHF.R.S32.HI R6, RZ, 0x1f, R5 ;  /* 0x0000001fff067819 */ /* 0x000fe20000011405 */
[----:B------:R-:W-:Y:S02]  /*12530*/  UMOV UR4, 0xffffffff ;  /* 0xffffffff00047882 */ /* 0x000fe40000000000 */
[----:B------:R-:W-:Y:S02]  /*12540*/  IMAD.IADD R3, R3, 0x1, R7 ;  /* 0x0000000103037824 */ /* 0x000fe400078e0207 */
[----:B------:R-:W-:-:S02]  /*12550*/  IMAD R6, R6, UR6, RZ ;  /* 0x0000000606067c24 */ /* 0x000fc4000f8e02ff */
[----:B------:R-:W-:-:S04]  /*12560*/  IMAD.WIDE.U32 R2, R5, UR6, R2 ;  /* 0x0000000605027c25 */ /* 0x000fc8000f8e0002 */
[----:B------:R-:W-:Y:S01]  /*12570*/  IMAD R6, R5, UR7, R6 ;  /* 0x0000000705067c24 */ /* 0x000fe2000f8e0206 */
[----:B------:R-:W-:-:S03]  /*12580*/  LEA R5, P1, R2, UR8, 0x1 ;  /* 0x0000000802057c11 */ /* 0x000fc6000f8208ff */
[----:B------:R-:W-:-:S05]  /*12590*/  IMAD.IADD R6, R3, 0x1, R6 ;  /* 0x0000000103067824 */ /* 0x000fca00078e0206 */
[----:B------:R-:W-:Y:S01]  /*125a0*/  LEA.HI.X R2, R2, UR9, R6, 0x1, P1 ;  /* 0x0000000902027c11 */ /* 0x000fe200088f0c06 */
[----:B--2---:R-:W-:Y:S06]  /*125b0*/  BRA.DIV UR4, `(.L_x_1167) ;  /* 0x0000003e042c7947 */ /* 0x004fec000b800000 */
[----:B------:R-:W0:Y:S02]  /*125c0*/  S2R R7, SR_TID.X ;  /* 0x0000000000077919 */ /* 0x000e240000002100 */
[----:B0-----:R-:W-:Y:S02]  /*125d0*/  LOP3.LUT R8, R7, 0x7f, RZ, 0xc0, !PT ;  /* 0x0000007f07087812 */ /* 0x001fe400078ec0ff */
[----:B------:R-:W2:Y:S04]  /*125e0*/  LDL.LU R7, [R1+0xc] ;  /* 0x00000c0001077983 */ /* 0x000ea80000300800 */
[----:B------:R-:W3:Y:S01]  /*125f0*/  LDL.LU R11, [R1+0x8] ;  /* 0x00000800010b7983 */ /* 0x000ee20000300800 */
[----:B------:R-:W-:-:S03]  /*12600*/  SHF.R.U32.HI R10, RZ, 0x3, R8 ;  /* 0x00000003ff0a7819 */ /* 0x000fc60000011608 */
[----:B------:R-:W0:Y:S01]  /*12610*/  SHFL.IDX PT, R8, R0, RZ, 0x181f ;  /* 0x00181fff00087589 */ /* 0x000e2200000e0000 */
[----:B--2---:R-:W-:-:S03]  /*12620*/  IMAD R3, R7, R9, RZ ;  /* 0x0000000907037224 */ /* 0x004fc600078e02ff */
[----:B------:R-:W1:Y:S01]  /*12630*/  SHFL.IDX PT, R7, R4, RZ, 0x181f ;  /* 0x00181fff04077589 */ /* 0x000e6200000e0000 */
[----:B---3--:R-:W-:-:S05]  /*12640*/  IMAD.IADD R6, R10, 0x1, R11 ;  /* 0x000000010a067824 */ /* 0x008fca00078e020b */
[----:B------:R-:W-:-:S13]  /*12650*/  ISETP.GE.AND P1, PT, R6, R3, PT ;  /* 0x000000030600720c */ /* 0x000fda0003f26270 */
[----:B0-----:R-:W-:-:S05]  /*12660*/  @!P1 LEA R8, P2, R21, R8, 0x1 ;  /* 0x0000000815089211 */ /* 0x001fca00078408ff */
[----:B-1----:R-:W-:-:S04]  /*12670*/  @!P1 IMAD.X R7, RZ, RZ, R7, P2 ;  /* 0x000000ffff079224 */ /* 0x002fc800010e0607 */
[----:B------:R-:W-:Y:S02]  /*12680*/  @!P1 IMAD.MOV.U32 R9, RZ, RZ, R7 ;  /* 0x000000ffff099224 */ /* 0x000fe400078e0007 */
[----:B------:R-:W-:-:S03]  /*12690*/  VIADD R7, R6, 0x10 ;  /* 0x0000001006077836 */ /* 0x000fc60000000000 */
[----:B------:R-:W-:Y:S01]  /*126a0*/  @!PT LDS RZ, [RZ] ;  /* 0x00000000fffff984 */ /* 0x000fe20000000800 */
[----:B-----5:R0:W-:Y:S02]  /*126b0*/  @!P1 LDGSTS.E.BYPASS.LTC128B.128 [R20+0x8400], desc[UR52][R8.64], !P0 ;  /* 0x0840000008149fae */ /* 0x0201e4000c101d74 */
        /* <DEDUP_REMOVED lines=42> */
[----:B------:R-:W-:Y:S04]  /*12960*/  SHFL.IDX PT, R4, R4, 0x7, 0x181f ;  /* 0x00f81f0004047f89 */ /* 0x000fe800000e0000 */
[----:B0-----:R-:W0:Y:S03]  /*12970*/  SHFL.IDX PT, R8, R0, 0x6, 0x181f ;  /* 0x00d81f0000087f89 */ /* 0x001e2600000e0000 */
[----:B0-----:R-:W-:-:S05]  /*12980*/  @!P1 LEA R8, P2, R21, R8, 0x1 ;  /* 0x0000000815089211 */ /* 0x001fca00078408ff */
[----:B------:R-:W-:-:S04]  /*12990*/  @!P1 IMAD.X R7, RZ, RZ, R7, P2 ;  /* 0x000000ffff079224 */ /* 0x000fc800010e0607 */
[----:B------:R-:W-:Y:S02]  /*129a0*/  @!P1 IMAD.MOV.U32 R9, RZ, RZ, R7 ;  /* 0x000000ffff099224 */ /* 0x000fe400078e0007 */
[----:B------:R-:W-:Y:S04]  /*129b0*/  SHFL.IDX PT, R7, R5, RZ, 0x181f ;  /* 0x00181fff05077589 */ /* 0x000fe800000e0000 */
        /* <DEDUP_REMOVED lines=11> */
[----:B------:R-:W-:-:S05]  /*12a70*/  @!P2 LEA R7, P1, R21, R7, 0x1 ;  /* 0x000000071507a211 */ /* 0x000fca00078208ff */
[----:B0-----:R-:W-:Y:S02]  /*12a80*/  @!P2 IMAD.X R0, RZ, RZ, R0, P1 ;  /* 0x000000ffff00a224 */ /* 0x001fe400008e0600 */
[----:B-1----:R-:W-:Y:S02]  /*12a90*/  @!P2 IMAD.MOV.U32 R8, RZ, RZ, R7 ;  /* 0x000000ffff08a224 */ /* 0x002fe400078e0007 */
        /* <DEDUP_REMOVED lines=20> */
.L_x_1282:
[----:B------:R-:W-:Y:S02]  /*12be0*/  VIADD R6, R6, 0xb0 ;  /* 0x000000b006067836 */ /* 0x000fe40000000000 */
[----:B0-----:R-:W-:-:S03]  /*12bf0*/  VIADD R8, R17, 0x16800 ;  /* 0x0001680011087836 */ /* 0x001fc60000000000 */
[----:B------:R-:W-:-:S13]  /*12c00*/  ISETP.GE.AND P1, PT, R6, R3, PT ;  /* 0x000000030600720c */ /* 0x000fda0003f26270 */
[----:B--2---:R-:W-:-:S05]  /*12c10*/  @!P1 LEA R2, P2, R21, R2, 0x1 ;  /* 0x0000000215029211 */ /* 0x004fca00078408ff */
[----:B-1----:R-:W-:-:S05]  /*12c20*/  @!P1 IMAD.X R3, RZ, RZ, R0, P2 ;  /* 0x000000ffff039224 */ /* 0x002fca00010e0600 */
[----:B------:R-:W-:Y:S01]  /*12c30*/  @!PT LDS RZ, [RZ] ;  /* 0x00000000fffff984 */ /* 0x000fe20000000800 */
[----:B------:R-:W-:Y:S01]  /*12c40*/  @!PT LDS RZ, [RZ] ;  /* 0x00000000fffff984 */ /* 0x000fe20000000800 */
[----:B------:R-:W-:Y:S01]  /*12c50*/  @!PT LDS RZ, [RZ] ;  /* 0x00000000fffff984 */ /* 0x000fe20000000800 */
[----:B------:R0:W-:Y:S01]  /*12c60*/  @!P1 LDGSTS.E.BYPASS.LTC128B.128 [R20+0xdc00], desc[UR52][R2.64], !P0 ;  /* 0x0dc0000002149fae */ /* 0x0001e2000c101d74 */
[----:B------:R-:W-:Y:S01]  /*12c70*/  PLOP3.LUT P0, PT, PT, PT, PT, 0x80, 0x0 ;  /* 0x000000000000781c */ /* 0x000fe20003f0f070 */
[----:B------:R-:W-:-:S12]  /*12c80*/  NOP ;  /* 0x0000000000007918 */ /* 0x000fd80000000000 */
.L_x_1168:
        /* <DEDUP_REMOVED lines=18> */
.L_x_1283:
[----:B------:R-:W-:Y:S05]  /*12db0*/  BSYNC B0 ;  /* 0x0000000000007941 */ /* 0x000fea0003800000 */
.L_x_1169:
[----:B------:R-:W0:Y:S01]  /*12dc0*/  LDL R2, [R1+0x1c] ;  /* 0x00001c0001027983 */ /* 0x000e220000100800 */
[----:B------:R-:W-:Y:S01]  /*12dd0*/  BSSY B0, `(.L_x_1171) ;  /* 0x0000179000007945 */ /* 0x000fe20003800000 */
[----:B0-----:R-:W-:-:S05]  /*12de0*/  VIADD R0, R2, 0xfffffffe ;  /* 0xfffffffe02007836 */ /* 0x001fca0000000000 */
[----:B------:R-:W-:-:S13]  /*12df0*/  ISETP.GE.AND P0, PT, R0, R29, PT ;  /* 0x0000001d0000720c */ /* 0x000fda0003f06270 */
[----:B------:R-:W-:Y:S05]  /*12e00*/  @!P0 BRA `(.L_x_1172) ;  /* 0x0000001400d48947 */ /* 0x000fea0003800000 */
[----:B------:R-:W2:Y:S04]  /*12e10*/  LDL.LU R2, [R1+0x34] ;  /* 0x0000340001027983 */ /* 0x000ea80000300800 */
[----:B------:R-:W3:Y:S04]  /*12e20*/  LDL.LU R6, [R1+0x18] ;  /* 0x0000180001067983 */ /* 0x000ee80000300800 */
[----:B------:R-:W4:Y:S04]  /*12e30*/  LDL.LU R3, [R1+0x3c] ;  /* 0x00003c0001037983 */ /* 0x000f280000300800 */
[----:B------:R-:W5:Y:S04]  /*12e40*/  LDL.LU R5, [R1+0x14] ;  /* 0x0000140001057983 */ /* 0x000f680000300800 */
[----:B------:R-:W5:Y:S01]  /*12e50*/  LDL.LU R4, [R1+0x40] ;  /* 0x0000400001047983 */ /* 0x000f620000300800 */
[----:B------:R-:W-:Y:S01]  /*12e60*/  BSSY B2, `(.L_x_1173) ;  /* 0x0000085000027945 */ /* 0x000fe20003800000 */
[----:B--2---:R-:W-:-:S04]  /*12e70*/  VIADD R2, R2, 0x1 ;  /* 0x0000000102027836 */ /* 0x004fc80000000000 */
[----:B---3--:R-:W-:Y:S01]  /*12e80*/  IMAD R2, R2, R6, RZ ;  /* 0x0000000602027224 */ /* 0x008fe200078e02ff */
[----:B----4-:R-:W-:-:S04]  /*12e90*/  LOP3.LUT R3, RZ, R3, RZ, 0x33, !PT ;  /* 0x00000003ff037212 */ /* 0x010fc800078e33ff */
[----:B------:R-:W-:-:S04]  /*12ea0*/  LOP3.LUT R2, RZ, R2, RZ, 0x33, !PT ;  /* 0x00000002ff027212 */ /* 0x000fc800078e33ff */
[----:B-----5:R-:W-:Y:S02]  /*12eb0*/  VIADDMNMX R2, R2, -R5, R3, !PT ;  /* 0x8000000502027246 */ /* 0x020fe40007800103 */
[----:B------:R-:W-:-:S04]  /*12ec0*/  LOP3.LUT R3, RZ, R4, RZ, 0x33, !PT ;  /* 0x00000004ff037212 */ /* 0x000fc800078e33ff */
[----:B------:R-:W-:Y:S02]  /*12ed0*/  VIMNMX R6, R2, R3, !PT ;  /* 0x0000000302067248 */ /* 0x000fe40007fe0100 */
[----:B------:R-:W-:-:S04]  /*12ee0*/  LOP3.LUT R3, RZ, R29, RZ, 0x33, !PT ;  /* 0x0000001dff037212 */ /* 0x000fc800078e33ff */
[----:B------:R-:W-:Y:S02]  /*12ef0*/  VIADDMNMX R10, R6, 0x2, R3, !PT ;  /* 0x00000002060a7846 */ /* 0x000fe40007800103 */
[----:B------:R-:W-:-:S05]  /*12f00*/  LOP3.LUT R3, RZ, R6, RZ, 0x33, !PT ;  /* 0x00000006ff037212 */ /* 0x000fca00078e33ff */
        /* <DEDUP_REMOVED lines=18> */
[----:B------:R-:W0:Y:S01]  /*13030*/  LDC R5, c[0x0][0x43c] ;  /* 0x00010f00ff057b82 */ /* 0x000e220000000800 */
[----:B------:R-:W-:Y:S01]  /*13040*/  ULDC.64 UR6, c[0x0][0x428] ;  /* 0x00010a0000067ab9 */ /* 0x000fe20000000a00 */
[----:B0-----:R-:W-:-:S13]  /*13050*/  ISETP.NE.AND P0, PT, R5, 0x1, PT ;  /* 0x000000010500780c */ /* 0x001fda0003f05270 */
[----:B------:R-:W0:Y:S02]  /*13060*/  @P0 LDC.64 R2, c[0x0][0x440] ;  /* 0x00011000ff020b82 */ /* 0x000e240000000a00 */
[----:B0-----:R-:W-:-:S04]  /*13070*/  @P0 IMAD.HI.U32 R4, R0, R2, RZ ;  /* 0x0000000200040227 */ /* 0x001fc800078e00ff */
[----:B------:R-:W-:Y:S01]  /*13080*/  IMAD.MOV.U32 R2, RZ, RZ, R0 ;  /* 0x000000ffff027224 */ /* 0x000fe200078e0000 */
[----:B------:R-:W-:Y:S01]  /*13090*/  @P0 SHF.R.U32.HI R2, RZ, R3, R4 ;  /* 0x00000003ff020219 */ /* 0x000fe20000011604 */
[----:B------:R-:W-:-:S04]  /*130a0*/  IMAD R4, R25, UR6, RZ ;  /* 0x0000000619047c24 */ /* 0x000fc8000f8e02ff */
[----:B------:R-:W-:Y:S02]  /*130b0*/  IMAD.MOV R3, RZ, RZ, -R2 ;  /* 0x000000ffff037224 */ /* 0x000fe400078e0a02 */
[----:B------:R-:W-:Y:S02]  /*130c0*/  IMAD R4, R23, UR7, R4 ;  /* 0x0000000717047c24 */ /* 0x000fe4000f8e0204 */
[----:B------:R-:W-:Y:S01]  /*130d0*/  IMAD R0, R5, R3, R0 ;  /* 0x0000000305007224 */ /* 0x000fe200078e0200 */
[----:B------:R-:W-:-:S03]  /*130e0*/  SHF.R.S32.HI R3, RZ, 0x1f, R2 ;  /* 0x0000001fff037819 */ /* 0x000fc60000011402 */
[----:B------:R-:W-:-:S04]  /*130f0*/  IMAD.WIDE.U32 R2, R23, UR6, R2 ;  /* 0x0000000617027c25 */ /* 0x000fc8000f8e0002 */
[----:B------:R-:W-:Y:S01]  /*13100*/  IMAD.IADD R3, R4, 0x1, R3 ;  /* 0x0000000104037824 */ /* 0x000fe200078e0203 */
[----:B------:R-:W-:-:S04]  /*13110*/  LEA R4, P0, R2, UR4, 0x2 ;  /* 0x0000000402047c11 */ /* 0x000fc8000f8010ff */
[----:B------:R-:W-:-:S05]  /*13120*/  LEA.HI.X R5, R2, UR5, R3, 0x2, P0 ;  /* 0x0000000502057c11 */ /* 0x000fca00080f1403 */
[----:B------:R0:W5:Y:S04]  /*13130*/  LDG.E R4, desc[UR52][R4.64] ;  /* 0x0000003404047981 */ /* 0x000168000c1e1900 */
.L_x_1177:
[----:B------:R-:W-:Y:S01]  /*13140*/  IMAD R2, R7, 0x8, R17 ;  /* 0x0000000807027824 */ /* 0x000fe200078e0211 */
[----:B------:R-:W-:Y:S01]  /*13150*/  SHF.L.U32 R3, R9, 0x1f, RZ ;  /* 0x0000001f09037819 */ /* 0x000fe200000006ff */
[----:B------:R-:W-:Y:S03]  /*13160*/  BSSY B3, `(.L_x_1178) ;  /* 0x0000003000037945 */ /* 0x000fe60003800000 */
[----:B------:R-:W1:Y:S02]  /*13170*/  SYNCS.PHASECHK.TRANS64.TRYWAIT P0, [R2+URZ+0x16840], R3 ;  /* 0x01684003020075a7 */ /* 0x000e64000800017f */
[----:B-1----:R-:W-:Y:S05]  /*13180*/  @!P0 BRA `(.L_x_1179) ;  /* 0x00000040000c8947 */ /* 0x002fea0003800000 */
.L_x_1284:
[----:B------:R-:W-:Y:S05]  /*13190*/  BSYNC B3 ;  /* 0x0000000000037941 */ /* 0x000fea0003800000 */
.L_x_1178:
        /* <DEDUP_REMOVED lines=12> */
.L_x_1181:
[----:B------:R-:W-:Y:S05]  /*13260*/  BSYNC B3 ;  /* 0x0000000000037941 */ /* 0x000fea0003800000 */
.L_x_1180:
        /* <DEDUP_REMOVED lines=11> */
.L_x_1182:
        /* <DEDUP_REMOVED lines=15> */
.L_x_1285:
[----:B------:R-:W-:Y:S05]  /*13410*/  BSYNC B3 ;  /* 0x0000000000037941 */ /* 0x000fea0003800000 */
.L_x_1183:
        /* <DEDUP_REMOVED lines=12> */
.L_x_1186:
[----:B------:R-:W-:Y:S05]  /*134e0*/  BSYNC B3 ;  /* 0x0000000000037941 */ /* 0x000fea0003800000 */
.L_x_1185:
        /* <DEDUP_REMOVED lines=11> */
.L_x_1187:
        /* <DEDUP_REMOVED lines=12> */
.L_x_1176:
[----:B------:R-:W-:Y:S05]  /*13660*/  BSYNC B1 ;  /* 0x0000000000017941 */ /* 0x000fea0003800000 */
.L_x_1175:
[----:B------:R-:W2:Y:S01]  /*13670*/  LDL.LU R0, [R1+0x1c] ;  /* 0x00001c0001007983 */ /* 0x000ea20000300800 */
[----:B------:R-:W-:Y:S02]  /*13680*/  IMAD.MOV.U32 R18, RZ, RZ, R7 ;  /* 0x000000ffff127224 */ /* 0x000fe400078e0007 */
[----:B------:R-:W-:Y:S02]  /*13690*/  IMAD.MOV.U32 R28, RZ, RZ, R9 ;  /* 0x000000ffff1c7224 */ /* 0x000fe400078e0009 */
[----:B--2---:R-:W-:-:S07]  /*136a0*/  VIADD R0, R0, 0xfffffffd ;  /* 0xfffffffd00007836 */ /* 0x004fce0000000000 */
.L_x_1174:
[----:B------:R-:W-:Y:S05]  /*136b0*/  BSYNC B2 ;  /* 0x0000000000027941 */ /* 0x000fea0003800000 */
.L_x_1173:
[----:B------:R-:W-:-:S05]  /*136c0*/  VIADD R3, R10, 0xfffffffe ;  /* 0xfffffffe0a037836 */ /* 0x000fca0000000000 */
[----:B------:R-:W-:-:S13]  /*136d0*/  ISETP.NE.AND P0, PT, R3, R6, PT ;  /* 0x000000060300720c */ /* 0x000fda0003f05270 */
[----:B------:R-:W-:Y:S05]  /*136e0*/  @!P0 BRA `(.L_x_1172) ;  /* 0x0000000c009c8947 */ /* 0x000fea0003800000 */
[----:B------:R-:W-:-:S07]  /*136f0*/  IMAD.MOV.U32 R4, RZ, RZ, R19 ;  /* 0x000000ffff047224 */ /* 0x000fce00078e0013 */
.L_x_1214:
        /* <DEDUP_REMOVED lines=32> */
.L_x_1190:
[----:B------:R-:W-:Y:S01]  /*13900*/  IMAD R2, R6, 0x8, R17 ;  /* 0x0000000806027824 */ /* 0x000fe200078e0211 */
[----:B------:R-:W-:Y:S01]  /*13910*/  SHF.L.U32 R3, R7, 0x1f, RZ ;  /* 0x0000001f07037819 */ /* 0x000fe200000006ff */
[----:B------:R-:W-:Y:S03]  /*13920*/  BSSY B2, `(.L_x_1191) ;  /* 0x0000003000027945 */ /* 0x000fe60003800000 */
[----:B------:R-:W1:Y:S02]  /*13930*/  SYNCS.PHASECHK.TRANS64.TRYWAIT P0, [R2+URZ+0x16840], R3 ;  /* 0x01684003020075a7 */ /* 0x000e64000800017f */
[----:B-1----:R-:W-:Y:S05]  /*13940*/  @!P0 BRA `(.L_x_1192) ;  /* 0x0000003800448947 */ /* 0x002fea0003800000 */
.L_x_1286:
[----:B------:R-:W-:Y:S05]  /*13950*/  BSYNC B2 ;  /* 0x0000000000027941 */ /* 0x000fea0003800000 */
.L_x_1191:
        /* <DEDUP_REMOVED lines=12> */
.L_x_1194:
[----:B------:R-:W-:Y:S05]  /*13a20*/  BSYNC B2 ;  /* 0x0000000000027941 */ /* 0x000fea0003800000 */
.L_x_1193:
        /* <DEDUP_REMOVED lines=11> */
.L_x_1195:
        /* <DEDUP_REMOVED lines=15> */
.L_x_1287:
[----:B------:R-:W-:Y:S05]  /*13bd0*/  BSYNC B2 ;  /* 0x0000000000027941 */ /* 0x000fea0003800000 */
.L_x_1196:
[----:B------:R-:W-:Y:S01]  /*13be0*/  BSSY B2, `(.L_x_1198) ;  /* 0x000000b000027945 */ /* 0x000fe20003800000 */
[----:B------:R-:W-:Y:S02]  /*13bf0*/  IMAD.MOV.U32 R2, RZ, RZ, 0x0 ;  /* 0x00000000ff027424 */ /* 0x000fe400078e00ff */
[----:B0-----:R-:W-:Y:S01]  /*13c00*/  IMAD.MOV.U32 R3, RZ, RZ, 0x14f00000 ;  /* 0x14f00000ff037424 */ /* 0x001fe200078e00ff */
        /* <DEDUP_REMOVED lines=8> */
.L_x_1199:
[----:B------:R-:W-:Y:S05]  /*13c90*/  BSYNC B2 ;  /* 0x0000000000027941 */ /* 0x000fea0003800000 */
.L_x_1198:
        /* <DEDUP_REMOVED lines=10> */
.L_x_1200:
        /* <DEDUP_REMOVED lines=12> */
.L_x_1189:
[----:B------:R-:W-:Y:S05]  /*13e00*/  BSYNC B1 ;  /* 0x0000000000017941 */ /* 0x000fea0003800000 */
.L_x_1188:
        /* <DEDUP_REMOVED lines=32> */
.L_x_1203:
[----:B------:R-:W-:Y:S01]  /*14010*/  IMAD R2, R18, 0x8, R17 ;  /* 0x0000000812027824 */ /* 0x000fe200078e0211 */
[----:B------:R-:W-:Y:S01]  /*14020*/  SHF.L.U32 R3, R28, 0x1f, RZ ;  /* 0x0000001f1c037819 */ /* 0x000fe200000006ff */
[----:B------:R-:W-:Y:S03]  /*14030*/  BSSY B2, `(.L_x_1204) ;  /* 0x0000003000027945 */ /* 0x000fe60003800000 */
[----:B------:R-:W1:Y:S02]  /*14040*/  SYNCS.PHASECHK.TRANS64.TRYWAIT P0, [R2+URZ+0x16840], R3 ;  /* 0x01684003020075a7 */ /* 0x000e64000800017f */
[----:B-1----:R-:W-:Y:S05]  /*14050*/  @!P0 BRA `(.L_x_1205) ;  /* 0x0000003000a88947 */ /* 0x002fea0003800000 */
.L_x_1288:
[----:B------:R-:W-:Y:S05]  /*14060*/  BSYNC B2 ;  /* 0x0000000000027941 */ /* 0x000fea0003800000 */
.L_x_1204:
        /* <DEDUP_REMOVED lines=12> */
.L_x_1207:
[----:B------:R-:W-:Y:S05]  /*14130*/  BSYNC B2 ;  /* 0x0000000000027941 */ /* 0x000fea0003800000 */
.L_x_1206:
        /* <DEDUP_REMOVED lines=12> */
.L_x_1208:
        /* <DEDUP_REMOVED lines=15> */
.L_x_1289:
[----:B------:R-:W-:Y:S05]  /*142f0*/  BSYNC B2 ;  /* 0x0000000000027941 */ /* 0x000fea0003800000 */
.L_x_1209:
        /* <DEDUP_REMOVED lines=11> */
.L_x_1212:
[----:B------:R-:W-:Y:S05]  /*143b0*/  BSYNC B2 ;  /* 0x0000000000027941 */ /* 0x000fea0003800000 */
.L_x_1211:
        /* <DEDUP_REMOVED lines=10> */
.L_x_1213:
        /* <DEDUP_REMOVED lines=12> */
.L_x_1202:
[----:B------:R-:W-:Y:S05]  /*14520*/  BSYNC B1 ;  /* 0x0000000000017941 */ /* 0x000fea0003800000 */
.L_x_1201:
[----:B------:R-:W-:Y:S01]  /*14530*/  ISETP.GT.AND P0, PT, R9, R29, PT ;  /* 0x0000001d0900720c */ /* 0x000fe20003f04270 */
[----:B------:R-:W-:-:S12]  /*14540*/  VIADD R0, R0, 0xfffffffe ;  /* 0xfffffffe00007836 */ /* 0x000fd80000000000 */
[----:B------:R-:W-:Y:S05]  /*14550*/  @P0 BRA `(.L_x_1214) ;  /* 0xfffffff000680947 */ /* 0x000fea000383ffff */
.L_x_1172:
[----:B------:R-:W-:Y:S05]  /*14560*/  BSYNC B0 ;  /* 0x0000000000007941 */ /* 0x000fea0003800000 */
.L_x_1171:
        /* <DEDUP_REMOVED lines=17> */
.L_x_1216:
[----:B------:R-:W-:Y:S05]  /*14680*/  BSYNC B0 ;  /* 0x0000000000007941 */ /* 0x000fea0003800000 */
.L_x_1215:
        /* <DEDUP_REMOVED lines=10> */
.L_x_1290:
[----:B------:R-:W-:Y:S05]  /*14730*/  BSYNC B1 ;  /* 0x0000000000017941 */ /* 0x000fea0003800000 */
.L_x_1219:
        /* <DEDUP_REMOVED lines=9> */
.L_x_1222:
[----:B------:R-:W-:Y:S05]  /*147d0*/  BSYNC B1 ;  /* 0x0000000000017941 */ /* 0x000fea0003800000 */
.L_x_1221:
        /* <DEDUP_REMOVED lines=10> */
.L_x_1223:
        /* <DEDUP_REMOVED lines=10> */
.L_x_1218:
[----:B------:R-:W-:Y:S05]  /*14920*/  BSYNC B0 ;  /* 0x0000000000007941 */ /* 0x000fea0003800000 */
.L_x_1217:
[----:B------:R-:W-:-:S05]  /*14930*/  VIADD R18, R18, 0x1 ;  /* 0x0000000112127836 */ /* 0x000fca0000000000 */
[----:B------:R-:W-:-:S04]  /*14940*/  ISETP.NE.AND P0, PT, R18, 0x2, PT ;  /* 0x000000021200780c */ /* 0x000fc80003f05270 */
[----:B------:R-:W-:Y:S02]  /*14950*/  SEL R3, RZ, 0x1, P0 ;  /* 0x00000001ff037807 */ /* 0x000fe40000000000 */
[----:B------:R-:W-:Y:S02]  /*14960*/  SEL R18, R18, RZ, P0 ;  /* 0x000000ff12127207 */ /* 0x000fe40000000000 */
[----:B------:R-:W-:-:S07]  /*14970*/  LOP3.LUT R28, R28, R3, RZ, 0x3c, !PT ;  /* 0x000000031c1c7212 */ /* 0x000fce00078e3cff */
.L_x_1153:
[----:B------:R-:W-:Y:S05]  /*14980*/  BSYNC B7 ;  /* 0x0000000000077941 */ /* 0x000fea0003800000 */
.L_x_1151:
        /* <DEDUP_REMOVED lines=12> */
.L_x_1224:
[----:B------:R-:W3:Y:S01]  /*14a50*/  S2R R0, SR_TID.X ;  /* 0x0000000000007919 */ /* 0x000ee20000002100 */
[----:B------:R-:W-:Y:S01]  /*14a60*/  UMOV UR4, 0xffffffff ;  /* 0xffffffff00047882 */ /* 0x000fe20000000000 */
[----:B---3--:R-:W-:-:S04]  /*14a70*/  LOP3.LUT R9, R0, 0x1f, RZ, 0xc0, !PT ;  /* 0x0000001f00097812 */ /* 0x008fc800078ec0ff */
[----:B------:R-:W-:Y:S01]  /*14a80*/  ISETP.NE.AND P0, PT, R9, 0x1f, PT ;  /* 0x0000001f0900780c */ /* 0x000fe20003f05270 */
[----:B------:R-:W-:-:S12]  /*14a90*/  BRA.DIV UR4, `(.L_x_1226) ;  /* 0x0000002a04547947 */ /* 0x000fd8000b800000 */
[----:B------:R-:W-:Y:S01]  /*14aa0*/  IMAD.IADD R7, R27, 0x1, R9 ;  /* 0x000000011b077824 */ /* 0x000fe200078e0209 */
[----:B------:R-:W-:-:S04]  /*14ab0*/  ULDC UR4, c[0x0][0xc3c] ;  /* 0x00030f0000047ab9 */ /* 0x000fc80000000800 */
[----:B------:R-:W-:-:S13]  /*14ac0*/  ISETP.GE.OR P1, PT, R7, UR4, !P0 ;  /* 0x0000000407007c0c */ /* 0x000fda000c726670 */
[----:B01----:R-:W0:Y:S08]  /*14ad0*/  @!P1 LDC.64 R4, c[0x0][0xc80] ;  /* 0x00032000ff049b82 */ /* 0x003e300000000a00 */
[----:B------:R-:W1:Y:S01]  /*14ae0*/  @!P1 LDC.64 R2, c[0x0][0xc78] ;  /* 0x00031e00ff029b82 */ /* 0x000e620000000a00 */
[----:B0-----:R-:W-:-:S06]  /*14af0*/  @!P1 IMAD.WIDE R4, R7, 0x4, R4 ;  /* 0x0000000407049825 */ /* 0x001fcc00078e0204 */
[----:B------:R-:W3:Y:S01]  /*14b00*/  @!P1 LDG.E R4, desc[UR52][R4.64] ;  /* 0x0000003404049981 */ /* 0x000ee2000c1e1900 */
[----:B-1----:R-:W-:-:S06]  /*14b10*/  @!P1 IMAD.WIDE R2, R7, 0x4, R2 ;  /* 0x0000000407029825 */ /* 0x002fcc00078e0202 */
[----:B------:R-:W4:Y:S01]  /*14b20*/  @!P1 LDG.E R2, desc[UR52][R2.64] ;  /* 0x0000003402029981 */ /* 0x000f22000c1e1900 */
[----:B------:R-:W-:Y:S02]  /*14b30*/  IMAD.MOV.U32 R25, RZ, RZ, RZ ;  /* 0x000000ffff197224 */ /* 0x000fe400078e00ff */
[----:B------:R-:W-:Y:S01]  /*14b40*/  IMAD.MOV.U32 R8, RZ, RZ, RZ ;  /* 0x000000ffff087224 */ /* 0x000fe200078e00ff */
[C---:B------:R-:W-:Y:S02]  /*14b50*/  ISETP.GE.U32.AND P2, PT, R9.reuse, 0x2, PT ;  /* 0x000000020900780c */ /* 0x040fe40003f46070 */
[C---:B------:R-:W-:Y:S02]  /*14b60*/  ISETP.GE.U32.AND P3, PT, R9.reuse, 0x4, PT ;  /* 0x000000040900780c */ /* 0x040fe40003f66070 */
[C---:B------:R-:W-:Y:S02]  /*14b70*/  ISETP.GE.U32.AND P4, PT, R9.reuse, 0x8, PT ;  /* 0x000000080900780c */ /* 0x040fe40003f86070 */
[----:B------:R-:W-:Y:S01]  /*14b80*/  ISETP.GE.U32.AND P5, PT, R9, 0x10, PT ;  /* 0x000000100900780c */ /* 0x000fe20003fa6070 */
[----:B------:R-:W-:Y:S04]  /*14b90*/  SHFL.IDX PT, R0, R24, RZ, 0x1f ;  /* 0x00001fff18007589 */ /* 0x000fe800000e0000 */
[----:B------:R0:W-:Y:S02]  /*14ba0*/  SHFL.IDX PT, R6, R24, 0x1, 0x1f ;  /* 0x00201f0018067f89 */ /* 0x0001e400000e0000 */
[----:B0-----:R-:W-:-:S02]  /*14bb0*/  IMAD.MOV.U32 R24, RZ, RZ, RZ ;  /* 0x000000ffff187224 */ /* 0x001fc400078e00ff */
[----:B---3--:R-:W-:Y:S02]  /*14bc0*/  @!P1 IMAD.MOV.U32 R25, RZ, RZ, R4 ;  /* 0x000000ffff199224 */ /* 0x008fe400078e0004 */
[----:B----4-:R-:W-:-:S04]  /*14bd0*/  @!P1 IMAD.MOV.U32 R8, RZ, RZ, R2 ;  /* 0x000000ffff089224 */ /* 0x010fc800078e0002 */
[----:B------:R-:W-:-:S05]  /*14be0*/  IMAD R13, R8, R25, RZ ;  /* 0x00000019080d7224 */ /* 0x000fca00078e02ff */
[----:B------:R-:W0:Y:S01]  /*14bf0*/  SHFL.UP PT, R14, R13, 0x1, RZ ;  /* 0x042000000d0e7989 */ /* 0x000e2200000e00ff */
[----:B------:R-:W-:-:S04]  /*14c00*/  ISETP.NE.AND P1, PT, R9, RZ, PT ;  /* 0x000000ff0900720c */ /* 0x000fc80003f25270 */
        /* <DEDUP_REMOVED lines=15> */
.L_x_1300:
[----:B------:R-:W-:Y:S02]  /*14d00*/  ULDC UR4, c[0x0][0xc38] ;  /* 0x00030e0000047ab9 */ /* 0x000fe40000000800 */
[----:B------:R-:W-:-:S04]  /*14d10*/  IMAD.U32 R4, RZ, RZ, UR4 ;  /* 0x00000004ff047e24 */ /* 0x000fc8000f8e00ff */
[----:B-1----:R-:W-:-:S04]  /*14d20*/  IMAD R5, R14, R4, RZ ;  /* 0x000000040e057224 */ /* 0x002fc800078e02ff */
[----:B------:R-:W-:-:S05]  /*14d30*/  IMAD.IADD R6, R6, 0x1, R5 ;  /* 0x0000000106067824 */ /* 0x000fca00078e0205 */
[----:B------:R-:W-:-:S13]  /*14d40*/  ISETP.GT.AND P6, PT, R6, R0, PT ;  /* 0x000000000600720c */ /* 0x000fda0003fc4270 */
[----:B------:R-:W-:Y:S05]  /*14d50*/  @P6 BRA `(.L_x_1227) ;  /* 0x0000000000a46947 */ /* 0x000fea0003800000 */
.L_x_1230:
        /* <DEDUP_REMOVED lines=11> */
[----:B------:R-:W-:Y:S02]  /*14e10*/  IMAD.MOV.U32 R8, RZ, RZ, RZ ;  /* 0x000000ffff087224 */ /* 0x000fe400078e00ff */
[----:B0-----:R-:W-:-:S05]  /*14e20*/  @!P6 IMAD.WIDE R2, R7, 0x4, R2 ;  /* 0x000000040702e825 */ /* 0x001fca00078e0202 */
[----:B------:R1:W3:Y:S02]  /*14e30*/  @!P6 LDG.E R25, desc[UR52][R2.64] ;  /* 0x000000340219e981 */ /* 0x0002e4000c1e1900 */
[----:B-1----:R-:W-:-:S05]  /*14e40*/  @!P6 IMAD.WIDE R2, R7, 0x4, R4 ;  /* 0x000000040702e825 */ /* 0x002fca00078e0204 */
[----:B------:R-:W3:Y:S01]  /*14e50*/  @!P6 LDG.E R8, desc[UR52][R2.64] ;  /* 0x000000340208e981 */ /* 0x000ee2000c1e1900 */
[----:B------:R-:W-:Y:S01]  /*14e60*/  UMOV UR4, 0xffffffff ;  /* 0xffffffff00047882 */ /* 0x000fe20000000000 */
[----:B---3--:R-:W-:Y:S02]  /*14e70*/  IMAD R13, R8, R25, RZ ;  /* 0x00000019080d7224 */ /* 0x008fe400078e02ff */
        /* <DEDUP_REMOVED lines=17> */
.L_x_1308:
[----:B------:R-:W-:Y:S02]  /*14f90*/  ULDC UR4, c[0x0][0xc38] ;  /* 0x00030e0000047ab9 */ /* 0x000fe40000000800 */
[----:B------:R-:W-:-:S04]  /*14fa0*/  IMAD.U32 R4, RZ, RZ, UR4 ;  /* 0x00000004ff047e24 */ /* 0x000fc8000f8e00ff */
[----:B-1----:R-:W-:-:S04]  /*14fb0*/  IMAD R5, R14, R4, RZ ;  /* 0x000000040e057224 */ /* 0x002fc800078e02ff */
[----:B------:R-:W-:-:S05]  /*14fc0*/  IMAD.IADD R6, R5, 0x1, R6 ;  /* 0x0000000105067824 */ /* 0x000fca00078e0206 */
[----:B------:R-:W-:-:S13]  /*14fd0*/  ISETP.GT.AND P6, PT, R6, R0, PT ;  /* 0x000000000600720c */ /* 0x000fda0003fc4270 */
[----:B------:R-:W-:Y:S05]  /*14fe0*/  @!P6 BRA `(.L_x_1230) ;  /* 0xfffffffc005ce947 */ /* 0x000fea000383ffff */
.L_x_1227:
[----:B------:R-:W-:Y:S01]  /*14ff0*/  IMAD.IADD R5, R6, 0x1, -R5 ;  /* 0x0000000106057824 */ /* 0x000fe200078e0a05 */
[----:B------:R-:W-:-:S03]  /*15000*/  UMOV UR4, 0xffffffff ;  /* 0xffffffff00047882 */ /* 0x000fc60000000000 */
[----:B------:R-:W-:-:S05]  /*15010*/  IMAD R7, R3, R4, R5 ;  /* 0x0000000403077224 */ /* 0x000fca00078e0205 */
[----:B------:R-:W-:Y:S01]  /*15020*/  ISETP.GT.AND P6, PT, R7, R0, PT ;  /* 0x000000000700720c */ /* 0x000fe20003fc4270 */
[----:B------:R-:W-:-:S12]  /*15030*/  BRA.DIV UR4, `(.L_x_1231) ;  /* 0x0000002a04dc7947 */ /* 0x000fd8000b800000 */
[----:B------:R-:W-:-:S04]  /*15040*/  VOTE.ANY R2, PT, !P6 ;  /* 0x0000000000027806 */ /* 0x000fc800070e0100 */
[----:B--2---:R-:W1:Y:S02]  /*15050*/  POPC R12, R2 ;  /* 0x00000002000c7309 */ /* 0x004e640000000000 */
[----:B-1----:R1:W2:Y:S01]  /*15060*/  SHFL.IDX PT, R25, R25, R12, 0x1f ;  /* 0x00001f0c19197589 */ /* 0x0022a200000e0000 */
[----:B------:R-:W-:-:S03]  /*15070*/  IMAD.IADD R27, R12, 0x1, R27 ;  /* 0x000000010c1b7824 */ /* 0x000fc600078e021b */
[----:B------:R1:W3:Y:S04]  /*15080*/  SHFL.IDX PT, R8, R8, R12, 0x1f ;  /* 0x00001f0c08087589 */ /* 0x0002e800000e0000 */
.L_x_1313:
[----:B------:R-:W-:-:S13]  /*15090*/  ISETP.NE.AND P0, PT, R2, RZ, PT ;  /* 0x000000ff0200720c */ /* 0x000fda0003f05270 */
[----:B------:R-:W-:Y:S05]  /*150a0*/  @!P0 BRA `(.L_x_1232) ;  /* 0x0000000000108947 */ /* 0x000fea0003800000 */
[----:B------:R-:W-:Y:S01]  /*150b0*/  UMOV UR4, 0xffffffff ;  /* 0xffffffff00047882 */ /* 0x000fe20000000000 */
[----:B-1----:R-:W-:Y:S02]  /*150c0*/  VIADD R12, R12, 0xffffffff ;  /* 0xffffffff0c0c7836 */ /* 0x002fe40000000000 */
[----:B------:R-:W-:Y:S05]  /*150d0*/  BRA.DIV UR4, `(.L_x_1233) ;  /* 0x0000002e04107947 */ /* 0x000fea000b800000 */
[----:B------:R4:W1:Y:S02]  /*150e0*/  SHFL.IDX PT, R24, R3, R12, 0x1f ;  /* 0x00001f0c03187589 */ /* 0x00086400000e0000 */
.L_x_1232:
[----:B---3--:R-:W-:Y:S01]  /*150f0*/  ISETP.NE.AND P0, PT, R8, 0x1, PT ;  /* 0x000000010800780c */ /* 0x008fe20003f05270 */
[----:B-1----:R-:W-:-:S04]  /*15100*/  IMAD R24, R24, R4, R5 ;  /* 0x0000000418187224 */ /* 0x002fc800078e0205 */
[----:B------:R-:W-:-:S08]  /*15110*/  IMAD.IADD R0, R0, 0x1, -R24 ;  /* 0x0000000100007824 */ /* 0x000fd000078e0a18 */
[----:B------:R-:W-:Y:S05]  /*15120*/  @!P0 BRA `(.L_x_1234) ;  /* 0x0000000000dc8947 */ /* 0x000fea0003800000 */
[----:B--2---:R-:W-:Y:S02]  /*15130*/  IABS R4, R25 ;  /* 0x0000001900047213 */ /* 0x004fe40000000000 */
[----:B------:R-:W-:Y:S02]  /*15140*/  IABS R5, R8 ;  /* 0x0000000800057213 */ /* 0x000fe40000000000 */
[----:B------:R-:W1:Y:S08]  /*15150*/  I2F.RP R6, R4 ;  /* 0x0000000400067306 */ /* 0x000e700000209400 */
[----:B------:R-:W2:Y:S08]  /*15160*/  I2F.RP R9, R5 ;  /* 0x0000000500097306 */ /* 0x000eb00000209400 */
[----:B-1----:R-:W1:Y:S08]  /*15170*/  MUFU.RCP R6, R6 ;  /* 0x0000000600067308 */ /* 0x002e700000001000 */
[----:B--2---:R-:W-:Y:S01]  /*15180*/  MUFU.RCP R9, R9 ;  /* 0x0000000900097308 */ /* 0x004fe20000001000 */
[----:B-1----:R-:W-:-:S07]  /*15190*/  VIADD R2, R6, 0xffffffe ;  /* 0x0ffffffe06027836 */ /* 0x002fce0000000000 */
[----:B0---4-:R0:W1:Y:S02]  /*151a0*/  F2I.FTZ.U32.TRUNC.NTZ R3, R2 ;  /* 0x0000000200037305 */ /* 0x011064000021f000 */
[----:B0-----:R-:W-:Y:S02]  /*151b0*/  IMAD.MOV.U32 R2, RZ, RZ, RZ ;  /* 0x000000ffff027224 */ /* 0x001fe400078e00ff */
[----:B-1----:R-:W-:-:S04]  /*151c0*/  IMAD.MOV R7, RZ, RZ, -R3 ;  /* 0x000000ffff077224 */ /* 0x002fc800078e0a03 */
[----:B------:R-:W-:-:S04]  /*151d0*/  IMAD R7, R7, R4, RZ ;  /* 0x0000000407077224 */ /* 0x000fc800078e02ff */
[----:B------:R-:W-:Y:S01]  /*151e0*/  IMAD.HI.U32 R3, R3, R7, R2 ;  /* 0x0000000703037227 */ /* 0x000fe200078e0002 */
[----:B------:R-:W-:Y:S02]  /*151f0*/  IABS R7, R0 ;  /* 0x0000000000077213 */ /* 0x000fe40000000000 */
[----:B------:R-:W-:-:S03]  /*15200*/  IABS R2, R25 ;  /* 0x0000001900027213 */ /* 0x000fc60000000000 */
[----:B------:R-:W-:-:S04]  /*15210*/  IMAD.HI.U32 R6, R3, R7, RZ ;  /* 0x0000000703067227 */ /* 0x000fc800078e00ff */
[----:B------:R-:W-:Y:S02]  /*15220*/  IMAD.MOV R2, RZ, RZ, -R2 ;  /* 0x000000ffff027224 */ /* 0x000fe400078e0a02 */
[----:B------:R-:W-:Y:S02]  /*15230*/  VIADD R3, R9, 0xffffffe ;  /* 0x0ffffffe09037836 */ /* 0x000fe40000000000 */
[----:B------:R-:W-:-:S04]  /*15240*/  IMAD R7, R6, R2, R7 ;  /* 0x0000000206077224 */ /* 0x000fc800078e0207 */
[----:B------:R-:W0:Y:S01]  /*15250*/  F2I.FTZ.U32.TRUNC.NTZ R3, R3 ;  /* 0x0000000300037305 */ /* 0x000e22000021f000 */
[----:B------:R-:W-:-:S13]  /*15260*/  ISETP.GT.U32.AND P1, PT, R4, R7, PT ;  /* 0x000000070400720c */ /* 0x000fda0003f24070 */
[----:B------:R-:W-:Y:S02]  /*15270*/  @!P1 IMAD.IADD R7, R7, 0x1, -R4 ;  /* 0x0000000107079824 */ /* 0x000fe400078e0a04 */
[----:B0-----:R-:W-:Y:S02]  /*15280*/  IMAD.MOV R2, RZ, RZ, -R3 ;  /* 0x000000ffff027224 */ /* 0x001fe400078e0a03 */
[----:B------:R-:W-:Y:S01]  /*15290*/  @!P1 VIADD R6, R6, 0x1 ;  /* 0x0000000106069836 */ /* 0x000fe20000000000 */
[----:B------:R-:W-:Y:S01]  /*152a0*/  ISETP.GE.U32.AND P0, PT, R7, R4, PT ;  /* 0x000000040700720c */ /* 0x000fe20003f06070 */
[----:B------:R-:W-:Y:S01]  /*152b0*/  IMAD R7, R2, R5, RZ ;  /* 0x0000000502077224 */ /* 0x000fe200078e02ff */
[----:B------:R-:W-:Y:S01]  /*152c0*/  ISETP.NE.AND P1, PT, R25, RZ, PT ;  /* 0x000000ff1900720c */ /* 0x000fe20003f25270 */
[----:B------:R-:W-:-:S04]  /*152d0*/  IMAD.MOV.U32 R2, RZ, RZ, RZ ;  /* 0x000000ffff027224 */ /* 0x000fc800078e00ff */
[----:B------:R-:W-:Y:S01]  /*152e0*/  IMAD.HI.U32 R4, R3, R7, R2 ;  /* 0x0000000703047227 */ /* 0x000fe200078e0002 */
[----:B------:R-:W-:-:S04]  /*152f0*/  LOP3.LUT R2, R0, R25, RZ, 0x3c, !PT ;  /* 0x0000001900027212 */ /* 0x000fc800078e3cff */
[----:B------:R-:W-:Y:S01]  /*15300*/  ISETP.GE.AND P2, PT, R2, RZ, PT ;  /* 0x000000ff0200720c */ /* 0x000fe20003f46270 */
[----:B------:R-:W-:Y:S01]  /*15310*/  @P0 VIADD R6, R6, 0x1 ;  /* 0x0000000106060836 */ /* 0x000fe20000000000 */
[----:B------:R-:W-:-:S05]  /*15320*/  IABS R2, R8 ;  /* 0x0000000800027213 */ /* 0x000fca0000000000 */
[----:B------:R-:W-:-:S06]  /*15330*/  IMAD.MOV R2, RZ, RZ, -R2 ;  /* 0x000000ffff027224 */ /* 0x000fcc00078e0a02 */
[----:B------:R-:W-:Y:S01]  /*15340*/  @!P2 IMAD.MOV R6, RZ, RZ, -R6 ;  /* 0x000000ffff06a224 */ /* 0x000fe200078e0a06 */
[----:B------:R-:W-:-:S04]  /*15350*/  @!P1 LOP3.LUT R6, RZ, R25, RZ, 0x33, !PT ;  /* 0x00000019ff069212 */ /* 0x000fc800078e33ff */
[----:B------:R-:W-:-:S05]  /*15360*/  IABS R3, R6 ;  /* 0x0000000600037213 */ /* 0x000fca0000000000 */
        /* <DEDUP_REMOVED lines=14> */
[--C-:B------:R-:W-:Y:S02]  /*15450*/  IMAD R8, R8, R3, R6.reuse ;  /* 0x0000000308087224 */ /* 0x100fe400078e0206 */
[----:B------:R-:W-:Y:S02]  /*15460*/  IMAD.MOV R3, RZ, RZ, -R6 ;  /* 0x000000ffff037224 */ /* 0x000fe400078e0a06 */
[----:B------:R-:W-:Y:S02]  /*15470*/  IMAD R26, R8, 0x10000, R5 ;  /* 0x00010000081a7824 */ /* 0x000fe400078e0205 */
[----:B------:R-:W-:Y:S01]  /*15480*/  IMAD R3, R25, R3, R0 ;  /* 0x0000000319037224 */ /* 0x000fe200078e0200 */
[----:B------:R-:W-:Y:S06]  /*15490*/  BRA `(.L_x_1235) ;  /* 0x0000000000f07947 */ /* 0x000fec0003800000 */
.L_x_1234:
[----:B0---4-:R-:W0:Y:S02]  /*154a0*/  LDC.64 R2, c[0x0][0xc90] ;  /* 0x00032400ff027b82 */ /* 0x011e240000000a00 */
[----:B0-----:R-:W-:-:S05]  /*154b0*/  IMAD.WIDE R2, R27, 0x4, R2 ;  /* 0x000000041b027825 */ /* 0x001fca00078e0202 */
[----:B------:R0:W2:Y:S02]  /*154c0*/  LDG.E R6, desc[UR52][R2.64] ;  /* 0x0000003402067981 */ /* 0x0000a4000c1e1900 */
[----:B0-----:R-:W-:Y:S02]  /*154d0*/  IMAD.MOV.U32 R2, RZ, RZ, RZ ;  /* 0x000000ffff027224 */ /* 0x001fe400078e00ff */
[----:B--2---:R-:W-:-:S05]  /*154e0*/  IMAD R5, R25, R6, RZ ;  /* 0x0000000619057224 */ /* 0x004fca00078e02ff */
[----:B------:R-:W-:-:S04]  /*154f0*/  IABS R7, R5 ;  /* 0x0000000500077213 */ /* 0x000fc80000000000 */
[----:B------:R-:W0:Y:S08]  /*15500*/  I2F.RP R8, R7 ;  /* 0x0000000700087306 */ /* 0x000e300000209400 */
[----:B0-----:R-:W0:Y:S02]  /*15510*/  MUFU.RCP R8, R8 ;  /* 0x0000000800087308 */ /* 0x001e240000001000 */
[----:B0-----:R-:W-:-:S06]  /*15520*/  VIADD R9, R8, 0xffffffe ;  /* 0x0ffffffe08097836 */ /* 0x001fcc0000000000 */
[----:B------:R-:W0:Y:S02]  /*15530*/  F2I.FTZ.U32.TRUNC.NTZ R3, R9 ;  /* 0x0000000900037305 */ /* 0x000e24000021f000 */
[----:B0-----:R-:W-:-:S04]  /*15540*/  IMAD.MOV R10, RZ, RZ, -R3 ;  /* 0x000000ffff0a7224 */ /* 0x001fc800078e0a03 */
[----:B------:R-:W-:Y:S01]  /*15550*/  IMAD R11, R10, R7, RZ ;  /* 0x000000070a0b7224 */ /* 0x000fe200078e02ff */
[----:B------:R-:W-:-:S03]  /*15560*/  IABS R10, R5 ;  /* 0x00000005000a7213 */ /* 0x000fc60000000000 */
[----:B------:R-:W-:Y:S01]  /*15570*/  IMAD.HI.U32 R2, R3, R11, R2 ;  /* 0x0000000b03027227 */ /* 0x000fe200078e0002 */
[----:B------:R-:W-:-:S03]  /*15580*/  IABS R3, R0 ;  /* 0x0000000000037213 */ /* 0x000fc60000000000 */
        /* <DEDUP_REMOVED lines=16> */
[----:B------:R-:W-:-:S03]  /*15690*/  IMAD R0, R5, R9, R0 ;  /* 0x0000000905007224 */ /* 0x000fc600078e0200 */
[----:B------:R-:W-:-:S04]  /*156a0*/  VIADDMNMX R4, R3, R4, R6, PT ;  /* 0x0000000403047246 */ /* 0x000fc80003800106 */
[----:B------:R-:W-:-:S04]  /*156b0*/  IABS R6, R4 ;  /* 0x0000000400067213 */ /* 0x000fc80000000000 */
[----:B------:R-:W0:Y:S08]  /*156c0*/  I2F.RP R8, R6 ;  /* 0x0000000600087306 */ /* 0x000e300000209400 */
[----:B0-----:R-:W0:Y:S02]  /*156d0*/  MUFU.RCP R8, R8 ;  /* 0x0000000800087308 */ /* 0x001e240000001000 */
[----:B0-----:R-:W-:Y:S01]  /*156e0*/  VIADD R2, R8, 0xffffffe ;  /* 0x0ffffffe08027836 */ /* 0x001fe20000000000 */
[----:B------:R-:W-:-:S05]  /*156f0*/  IABS R8, R0 ;  /* 0x0000000000087213 */ /* 0x000fca0000000000 */
[----:B------:R0:W1:Y:S02]  /*15700*/  F2I.FTZ.U32.TRUNC.NTZ R3, R2 ;  /* 0x0000000200037305 */ /* 0x000064000021f000 */
[----:B0-----:R-:W-:Y:S02]  /*15710*/  IMAD.MOV.U32 R2, RZ, RZ, RZ ;  /* 0x000000ffff027224 */ /* 0x001fe400078e00ff */
[----:B-1----:R-:W-:-:S04]  /*15720*/  IMAD.MOV R5, RZ, RZ, -R3 ;  /* 0x000000ffff057224 */ /* 0x002fc800078e0a03 */
[----:B------:R-:W-:-:S04]  /*15730*/  IMAD R5, R5, R6, RZ ;  /* 0x0000000605057224 */ /* 0x000fc800078e02ff */
[----:B------:R-:W-:Y:S01]  /*15740*/  IMAD.HI.U32 R3, R3, R5, R2 ;  /* 0x0000000503037227 */ /* 0x000fe200078e0002 */
[-C--:B------:R-:W-:Y:S02]  /*15750*/  IABS R5, R4.reuse ;  /* 0x0000000400057213 */ /* 0x080fe40000000000 */
[----:B------:R-:W-:Y:S02]  /*15760*/  LOP3.LUT R2, R0, R4, RZ, 0x3c, !PT ;  /* 0x0000000400027212 */ /* 0x000fe400078e3cff */
[----:B------:R-:W-:Y:S01]  /*15770*/  IADD3 R0, R7, 0x1000000, R0 ;  /* 0x0100000007007810 */ /* 0x000fe20007ffe000 */
[----:B------:R-:W-:Y:S01]  /*15780*/  IMAD.MOV R5, RZ, RZ, -R5 ;  /* 0x000000ffff057224 */ /* 0x000fe200078e0a05 */
[----:B------:R-:W-:Y:S01]  /*15790*/  ISETP.GE.AND P2, PT, R2, RZ, PT ;  /* 0x000000ff0200720c */ /* 0x000fe20003f46270 */
        /* <DEDUP_REMOVED lines=9> */
[----:B------:R-:W-:Y:S01]  /*15830*/  @!P1 LOP3.LUT R3, RZ, R4, RZ, 0x33, !PT ;  /* 0x00000004ff039212 */ /* 0x000fe200078e33ff */
[----:B------:R-:W-:-:S04]  /*15840*/  IMAD.MOV R4, RZ, RZ, -R4 ;  /* 0x000000ffff047224 */ /* 0x000fc800078e0a04 */
[----:B------:R-:W-:-:S07]  /*15850*/  IMAD R26, R3, R4, R0 ;  /* 0x00000004031a7224 */ /* 0x000fce00078e0200 */
.L_x_1235:
[----:B------:R-:W-:-:S05]  /*15860*/  LOP3.LUT R0, RZ, R3, RZ, 0x33, !PT ;  /* 0x00000003ff007212 */ /* 0x000fca00078e33ff */
[----:B------:R-:W-:Y:S01]  /*15870*/  IMAD.IADD R25, R25, 0x1, R0 ;  /* 0x0000000119197824 */ /* 0x000fe200078e0200 */
[----:B------:R-:W-:Y:S06]  /*15880*/  BRA `(.L_x_1236) ;  /* 0x00000000001c7947 */ /* 0x000fec0003800000 */
.L_x_1228:
[----:B------:R-:W-:Y:S01]  /*15890*/  UMOV UR4, URZ ;  /* 0x0000003f00047c82 */ /* 0x000fe20008000000 */
[----:B------:R-:W-:Y:S01]  /*158a0*/  UMOV UR5, URZ ;  /* 0x0000003f00057c82 */ /* 0x000fe20008000000 */
[----:B------:R-:W-:Y:S01]  /*158b0*/  ULDC UR6, c[0x0][0xc3c] ;  /* 0x00030f0000067ab9 */ /* 0x000fe20000000800 */
[----:B------:R-:W-:Y:S02]  /*158c0*/  IMAD.MOV.U32 R24, RZ, RZ, R0 ;  /* 0x000000ffff187224 */ /* 0x000fe400078e0000 */
[----:B------:R-:W-:Y:S02]  /*158d0*/  IMAD.U32 R25, RZ, RZ, UR4 ;  /* 0x00000004ff197e24 */ /* 0x000fe4000f8e00ff */
[----:B------:R-:W-:Y:S02]  /*158e0*/  IMAD.U32 R26, RZ, RZ, UR5 ;  /* 0x00000005ff1a7e24 */ /* 0x000fe4000f8e00ff */
[----:B------:R-:W-:-:S07]  /*158f0*/  IMAD.U32 R27, RZ, RZ, UR6 ;  /* 0x00000006ff1b7e24 */ /* 0x000fce000f8e00ff */
.L_x_1236:
[----:B------:R-:W1:Y:S01]  /*15900*/  S2R R0, SR_TID.X ;  /* 0x0000000000007919 */ /* 0x000e620000002100 */
[----:B------:R-:W-:Y:S05]  /*15910*/  WARPSYNC.ALL ;  /* 0x0000000000007948 */ /* 0x000fea0003800000 */
[----:B------:R-:W-:Y:S01]  /*15920*/  BAR.SYNC.DEFER_BLOCKING 0x4, 0x200 ;  /* 0x0108000000007b1d */ /* 0x000fe20000010000 */
[----:B-1----:R-:W-:-:S04]  /*15930*/  LOP3.LUT R0, R0, 0x1f, RZ, 0xc0, !PT ;  /* 0x0000001f00007812 */ /* 0x002fc800078ec0ff */
[----:B------:R-:W-:-:S13]  /*15940*/  ISETP.NE.AND P0, PT, R0, RZ, PT ;  /* 0x000000ff0000720c */ /* 0x000fda0003f05270 */
[----:B0-----:R-:W0:Y:S01]  /*15950*/  @!P0 S2R R3, SR_CgaCtaId ;  /* 0x0000000000038919 */ /* 0x001e220000008800 */
[----:B------:R-:W-:-:S04]  /*15960*/  @!P0 MOV R0, 0x400 ;  /* 0x0000040000008802 */ /* 0x000fc80000000f00 */
[----:B0-----:R-:W-:-:S05]  /*15970*/  @!P0 LEA R17, R3, R0, 0x18 ;  /* 0x0000000003118211 */ /* 0x001fca00078ec0ff */
[----:B------:R0:W-:Y:S01]  /*15980*/  @!P0 STS.128 [R17+0x168d0], R24 ;  /* 0x0168d01811008388 */ /* 0x0001e20000000c00 */
[----:B------:R-:W-:Y:S06]  /*15990*/  BAR.ARV 0x5, 0x200 ;  /* 0x0148000000007b1d */ /* 0x000fec0000002000 */
.L_x_1225:
[----:B------:R-:W-:Y:S02]  /*159a0*/  ULDC UR4, c[0x0][0xc3c] ;  /* 0x00030f0000047ab9 */ /* 0x000fe40000000800 */
[----:B----4-:R-:W-:-:S13]  /*159b0*/  ISETP.GE.AND P0, PT, R27, UR4, PT ;  /* 0x000000041b007c0c */ /* 0x010fda000bf06270 */
[----:B------:R-:W-:Y:S05]  /*159c0*/  @!P0 BRA `(.L_x_1237) ;  /* 0xffffffac00c48947 */ /* 0x000fea000383ffff */
[----:B------:R-:W-:Y:S05]  /*159d0*/  BSYNC B8 ;  /* 0x0000000000087941 */ /* 0x000fea0003800000 */
.L_x_1137:
[----:B--2---:R-:W2:Y:S01]  /*159e0*/  LDL.LU R0, [R1+0x24] ;  /* 0x0000240001007983 */ /* 0x004ea20000300800 */
[----:B------:R-:W-:Y:S01]  /*159f0*/  BSSY B0, `(.L_x_1238) ;  /* 0x000000b000007945 */ /* 0x000fe20003800000 */
[----:B0-----:R-:W0:Y:S01]  /*15a00*/  S2R R5, SR_CgaCtaId ;  /* 0x0000000000057919 */ /* 0x001e220000008800 */
[----:B--2---:R-:W-:-:S05]  /*15a10*/  VIADD R0, R0, 0x1 ;  /* 0x0000000100007836 */ /* 0x004fca0000000000 */
        /* <DEDUP_REMOVED lines=8> */
.L_x_1316:
[----:B------:R-:W-:Y:S05]  /*15aa0*/  BSYNC B0 ;  /* 0x0000000000007941 */ /* 0x000fea0003800000 */
.L_x_1238:
[----:B------:R-:W-:-:S03]  /*15ab0*/  UMOV UR4, 0xffffffff ;  /* 0xffffffff00047882 */ /* 0x000fc60000000000 */
[----:B------:R-:W-:Y:S05]  /*15ac0*/  BRA.DIV UR4, `(.L_x_1240) ;  /* 0x0000002204d07947 */ /* 0x000fea000b800000 */
[----:B0-----:R-:W0:Y:S02]  /*15ad0*/  S2R R0, SR_TID.X ;  /* 0x0000000000007919 */ /* 0x001e240000002100 */
[----:B0-----:R-:W-:-:S04]  /*15ae0*/  SHF.R.U32.HI R0, RZ, 0x5, R0 ;  /* 0x00000005ff007819 */ /* 0x001fc80000011600 */
[----:B------:R-:W-:-:S05]  /*15af0*/  LOP3.LUT R0, R0, 0x3, RZ, 0xc0, !PT ;  /* 0x0000000300007812 */ /* 0x000fca00078ec0ff */
[----:B------:R0:W2:Y:S02]  /*15b00*/  SHFL.IDX PT, R14, R0, RZ, 0x1f ;  /* 0x00001fff000e7589 */ /* 0x0000a400000e0000 */
.L_x_1319:
[----:B--2---:R-:W-:Y:S01]  /*15b10*/  ISETP.NE.AND P0, PT, R14, RZ, PT ;  /* 0x000000ff0e00720c */ /* 0x004fe20003f05270 */
[----:B------:R-:W-:-:S12]  /*15b20*/  BSSY B0, `(.L_x_1241) ;  /* 0x0000024000007945 */ /* 0x000fd80003800000 */
[----:B------:R-:W-:Y:S05]  /*15b30*/  @P0 BRA `(.L_x_1242) ;  /* 0x0000000000880947 */ /* 0x000fea0003800000 */
[----:B------:R-:W-:-:S03]  /*15b40*/  UMOV UR4, 0xffffffff ;  /* 0xffffffff00047882 */ /* 0x000fc60000000000 */
[----:B------:R-:W-:Y:S05]  /*15b50*/  BRA.DIV UR4, `(.L_x_1243) ;  /* 0x0000002204e07947 */ /* 0x000fea000b800000 */
[----:B------:R-:W-:-:S13]  /*15b60*/  ELECT P6, URZ, PT ;  /* 0x00000000003f782f */ /* 0x000fda00038c0000 */
.L_x_1322:
[----:B------:R-:W-:Y:S05]  /*15b70*/  @!P6 BRA `(.L_x_1242) ;  /* 0x000000000078e947 */ /* 0x000fea0003800000 */
[----:B------:R-:W-:-:S06]  /*15b80*/  ULOP3.LUT UR4, UR36, 0x2, URZ, 0xfc, !UPT ;  /* 0x0000000224047892 */ /* 0x000fcc000f8efc3f */
[----:B0-----:R-:W-:-:S05]  /*15b90*/  IMAD.U32 R0, RZ, RZ, UR4 ;  /* 0x00000004ff007e24 */ /* 0x001fca000f8e00ff */
[----:B------:R-:W-:-:S13]  /*15ba0*/  ISETP.NE.AND P2, PT, R0, 0x3, PT ;  /* 0x000000030000780c */ /* 0x000fda0003f45270 */
[----:B------:R-:W-:Y:S05]  /*15bb0*/  @!P2 BRA `(.L_x_1244) ;  /* 0x000000000004a947 */ /* 0x000fea0003800000 */
[----:B------:R-:W-:Y:S01]  /*15bc0*/  BPT.TRAP 0x1 ;  /* 0x000000040000795c */ /* 0x000fe20000300000 */
.L_x_1244:
[----:B------:R-:W-:Y:S01]  /*15bd0*/  VIADD R3, R9, 0x16840 ;  /* 0x0001684009037836 */ /* 0x000fe20000000000 */
[----:B------:R-:W-:Y:S01]  /*15be0*/  SHF.L.U32 R2, R28, 0x1f, RZ ;  /* 0x0000001f1c027819 */ /* 0x000fe200000006ff */
[C---:B------:R-:W-:Y:S02]  /*15bf0*/  VIADD R0, R18.reuse, 0x1 ;  /* 0x0000000112007836 */ /* 0x040fe40000000000 */
[----:B------:R-:W-:-:S03]  /*15c00*/  IMAD R7, R18, 0x8, R3 ;  /* 0x0000000812077824 */ /* 0x000fc600078e0203 */
[C---:B------:R-:W-:Y:S01]  /*15c10*/  ISETP.NE.AND P1, PT, R0.reuse, 0x2, PT ;  /* 0x000000020000780c */ /* 0x040fe20003f25270 */
[----:B------:R-:W0:Y:S03]  /*15c20*/  SYNCS.PHASECHK.TRANS64.TRYWAIT P0, [R7+URZ], R2 ;  /* 0x00000002070075a7 */ /* 0x000e26000800017f */
[----:B------:R-:W-:Y:S02]  /*15c30*/  SEL R5, RZ, 0x1, P1 ;  /* 0x00000001ff057807 */ /* 0x000fe40000800000 */
[----:B-1----:R-:W-:Y:S02]  /*15c40*/  SEL R4, R0, RZ, P1 ;  /* 0x000000ff00047207 */ /* 0x002fe40000800000 */
[----:B------:R-:W-:-:S03]  /*15c50*/  LOP3.LUT R0, R28, R5, RZ, 0x3c, !PT ;  /* 0x000000051c007212 */ /* 0x000fc600078e3cff */
[----:B------:R-:W-:Y:S01]  /*15c60*/  IMAD R3, R4, 0x8, R3 ;  /* 0x0000000804037824 */ /* 0x000fe200078e0203 */
[----:B------:R-:W-:Y:S01]  /*15c70*/  SHF.L.U32 R0, R0, 0x1f, RZ ;  /* 0x0000001f00007819 */ /* 0x000fe200000006ff */
[----:B0-----:R-:W-:Y:S06]  /*15c80*/  @!P0 BRA `(.L_x_1245) ;  /* 0x0000002000b48947 */ /* 0x001fec0003800000 */
.L_x_1323:
[----:B------:R-:W1:Y:S02]  /*15c90*/  SYNCS.PHASECHK.TRANS64.TRYWAIT P0, [R3+URZ], R0 ;  /* 0x00000000030075a7 */ /* 0x000e64000800017f */
[----:B-1----:R-:W-:Y:S05]  /*15ca0*/  @!P0 BRA `(.L_x_1246) ;  /* 0x0000002000c08947 */ /* 0x002fea0003800000 */
.L_x_1324:
[----:B------:R-:W-:Y:S05]  /*15cb0*/  @!P2 BRA `(.L_x_1247) ;  /* 0x000000000004a947 */ /* 0x000fea0003800000 */
[----:B------:R-:W-:Y:S01]  /*15cc0*/  BPT.TRAP 0x1 ;  /* 0x000000040000795c */ /* 0x000fe20000300000 */
.L_x_1247:
[----:B-1----:R-:W-:-:S04]  /*15cd0*/  VIADD R3, R9, 0x16860 ;  /* 0x0001686009037836 */ /* 0x002fc80000000000 */
[----:B------:R-:W-:-:S04]  /*15ce0*/  IMAD R5, R18, 0x8, R3 ;  /* 0x0000000812057824 */ /* 0x000fc800078e0203 */
[----:B------:R-:W1:Y:S02]  /*15cf0*/  SYNCS.PHASECHK.TRANS64.TRYWAIT P0, [R5+URZ], R2 ;  /* 0x00000002050075a7 */ /* 0x000e64000800017f */
[----:B-1----:R-:W-:Y:S05]  /*15d00*/  @!P0 BRA `(.L_x_1248) ;  /* 0x0000002000bc8947 */ /* 0x002fea0003800000 */
.L_x_1325:
[----:B------:R-:W-:-:S07]  /*15d10*/  IMAD R3, R4, 0x8, R3 ;  /* 0x0000000804037824 */ /* 0x000fce00078e0203 */
.L_x_1249:
[----:B--2---:R2:W4:Y:S02]  /*15d20*/  SYNCS.PHASECHK.TRANS64.TRYWAIT P0, [R3+URZ], R0 ;  /* 0x00000000030075a7 */ /* 0x004524000800017f */
[----:B----4-:R-:W-:Y:S05]  /*15d30*/  @!P0 NANOSLEEP.SYNCS 0x989680 ;  /* 0x009896800000895d */ /* 0x010fea0003900000 */
[----:B------:R-:W4:Y:S02]  /*15d40*/  @!P0 SYNCS.PHASECHK.TRANS64 P0, [R3+URZ], R0 ;  /* 0x00000000030085a7 */ /* 0x000f24000800007f */
[----:B----4-:R-:W-:Y:S05]  /*15d50*/  @!P0 BRA `(.L_x_1249) ;  /* 0xfffffffc00f08947 */ /* 0x010fea000383ffff */
.L_x_1242:
[----:B------:R-:W-:Y:S05]  /*15d60*/  BSYNC B0 ;  /* 0x0000000000007941 */ /* 0x000fea0003800000 */
.L_x_1241:
[----:B------:R-:W-:Y:S05]  /*15d70*/  EXIT ;  /* 0x000000000000794d */ /* 0x000fea0003800000 */
.L_x_1048:
[----:B0-----:R-:W-:-:S04]  /*15d80*/  IMAD.U32 R3, RZ, RZ, UR45 ;  /* 0x0000002dff037e24 */ /* 0x001fc8000f8e00ff */
[----:B------:R0:W1:Y:S03]  /*15d90*/  SYNCS.PHASECHK.TRANS64.TRYWAIT P1, [R3+URZ+0x16800], R0 ;  /* 0x01680000030075a7 */ /* 0x000066000802017f */
[----:B-1----:R-:W-:Y:S05]  /*15da0*/  @!P1 NANOSLEEP.SYNCS 0x989680 ;  /* 0x009896800000995d */ /* 0x002fea0003900000 */
[----:B------:R-:W1:Y:S02]  /*15db0*/  @!P1 SYNCS.PHASECHK.TRANS64 P1, [R3+URZ+0x16800], R0 ;  /* 0x01680000030095a7 */ /* 0x000e64000802007f */
[----:B-1----:R-:W-:Y:S05]  /*15dc0*/  @!P1 BRA `(.L_x_1048) ;  /* 0xfffffffc00ec9947 */ /* 0x002fea000383ffff */
[----:B------:R-:W-:Y:S05]  /*15dd0*/  BRA `(.L_x_1250) ;  /* 0xfffffec0005c7947 */ /* 0x000fea000383ffff */
.L_x_1052:
[----:B-1----:R1:W2:Y:S02]  /*15de0*/  SYNCS.PHASECHK.TRANS64.TRYWAIT P2, [R3+URZ+0x16830], R0 ;  /* 0x01683000030075a7 */ /* 0x0022a4000804017f */
[----:B--2---:R-:W-:Y:S05]  /*15df0*/  @!P2 NANOSLEEP.SYNCS 0x989680 ;  /* 0x009896800000a95d */ /* 0x004fea0003900000 */
[----:B------:R-:W2:Y:S02]  /*15e00*/  @!P2 SYNCS.PHASECHK.TRANS64 P2, [R3+URZ+0x16830], R0 ;  /* 0x016830000300a5a7 */ /* 0x000ea4000804007f */
[----:B--2---:R-:W-:Y:S05]  /*15e10*/  @!P2 BRA `(.L_x_1052) ;  /* 0xfffffffc00f0a947 */ /* 0x004fea000383ffff */
[----:B------:R-:W-:Y:S05]  /*15e20*/  BRA `(.L_x_1051) ;  /* 0xfffffec000807947 */ /* 0x000fea000383ffff */
.L_x_1068:
[----:B-1----:R-:W-:-:S04]  /*15e30*/  IMAD.U32 R7, RZ, RZ, UR6 ;  /* 0x00000006ff077e24 */ /* 0x002fc8000f8e00ff */
[----:B------:R1:W2:Y:S03]  /*15e40*/  SYNCS.PHASECHK.TRANS64.TRYWAIT P2, [R7+URZ+0x16830], R6 ;  /* 0x01683006070075a7 */ /* 0x0002a6000804017f */
[----:B--2---:R-:W-:Y:S05]  /*15e50*/  @!P2 NANOSLEEP.SYNCS 0x989680 ;  /* 0x009896800000a95d */ /* 0x004fea0003900000 */
[----:B------:R-:W2:Y:S02]  /*15e60*/  @!P2 SYNCS.PHASECHK.TRANS64 P2, [R7+URZ+0x16830], R6 ;  /* 0x016830060700a5a7 */ /* 0x000ea4000804007f */
[----:B--2---:R-:W-:Y:S05]  /*15e70*/  @!P2 BRA `(.L_x_1068) ;  /* 0xfffffffc00eca947 */ /* 0x004fea000383ffff */
[----:B------:R-:W-:Y:S05]  /*15e80*/  BRA `(.L_x_1065) ;  /* 0xfffffef000e47947 */ /* 0x000fea000383ffff */
.L_x_1072:
[----:B-1----:R-:W-:-:S04]  /*15e90*/  IMAD.U32 R7, RZ, RZ, UR6 ;  /* 0x00000006ff077e24 */ /* 0x002fc8000f8e00ff */
[----:B------:R1:W2:Y:S03]  /*15ea0*/  SYNCS.PHASECHK.TRANS64.TRYWAIT P2, [R7+URZ+0x16850], R6 ;  /* 0x01685006070075a7 */ /* 0x0002a6000804017f */
[----:B--2---:R-:W-:Y:S05]  /*15eb0*/  @!P2 NANOSLEEP.SYNCS 0x989680 ;  /* 0x009896800000a95d */ /* 0x004fea0003900000 */
[----:B------:R-:W2:Y:S02]  /*15ec0*/  @!P2 SYNCS.PHASECHK.TRANS64 P2, [R7+URZ+0x16850], R6 ;  /* 0x016850060700a5a7 */ /* 0x000ea4000804007f */
[----:B--2---:R-:W-:Y:S05]  /*15ed0*/  @!P2 BRA `(.L_x_1072) ;  /* 0xfffffffc00eca947 */ /* 0x004fea000383ffff */
[----:B------:R-:W-:Y:S05]  /*15ee0*/  BRA `(.L_x_1069) ;  /* 0xfffffef4005c7947 */ /* 0x000fea000383ffff */
.L_x_1089:
[----:B-1----:R-:W-:-:S04]  /*15ef0*/  IMAD.U32 R9, RZ, RZ, UR6 ;  /* 0x00000006ff097e24 */ /* 0x002fc8000f8e00ff */
[----:B------:R1:W2:Y:S03]  /*15f00*/  SYNCS.PHASECHK.TRANS64.TRYWAIT P2, [R9+URZ+0x16830], R0 ;  /* 0x01683000090075a7 */ /* 0x0002a6000804017f */
[----:B--2---:R-:W-:Y:S05]  /*15f10*/  @!P2 NANOSLEEP.SYNCS 0x989680 ;  /* 0x009896800000a95d */ /* 0x004fea0003900000 */
[----:B------:R-:W2:Y:S02]  /*15f20*/  @!P2 SYNCS.PHASECHK.TRANS64 P2, [R9+URZ+0x16830], R0 ;  /* 0x016830000900a5a7 */ /* 0x000ea4000804007f */
[----:B--2---:R-:W-:Y:S05]  /*15f30*/  @!P2 BRA `(.L_x_1089) ;  /* 0xfffffffc00eca947 */ /* 0x004fea000383ffff */
[----:B------:R-:W-:Y:S05]  /*15f40*/  BRA `(.L_x_1086) ;  /* 0xffffff2000cc7947 */ /* 0x000fea000383ffff */
.L_x_1093:
[----:B-1----:R-:W-:-:S04]  /*15f50*/  IMAD.U32 R2, RZ, RZ, UR6 ;  /* 0x00000006ff027e24 */ /* 0x002fc8000f8e00ff */
[----:B------:R1:W2:Y:S03]  /*15f60*/  SYNCS.PHASECHK.TRANS64.TRYWAIT P2, [R2+URZ+0x16850], R0 ;  /* 0x01685000020075a7 */ /* 0x0002a6000804017f */
[----:B--2---:R-:W-:Y:S05]  /*15f70*/  @!P2 NANOSLEEP.SYNCS 0x989680 ;  /* 0x009896800000a95d */ /* 0x004fea0003900000 */
[----:B------:R-:W2:Y:S02]  /*15f80*/  @!P2 SYNCS.PHASECHK.TRANS64 P2, [R2+URZ+0x16850], R0 ;  /* 0x016850000200a5a7 */ /* 0x000ea4000804007f */
[----:B--2---:R-:W-:Y:S05]  /*15f90*/  @!P2 BRA `(.L_x_1093) ;  /* 0xfffffffc00eca947 */ /* 0x004fea000383ffff */
[----:B------:R-:W-:Y:S05]  /*15fa0*/  BRA `(.L_x_1090) ;  /* 0xffffff2400447947 */ /* 0x000fea000383ffff */
.L_x_1099:
[----:B-1----:R-:W-:-:S04]  /*15fb0*/  IMAD.U32 R9, RZ, RZ, UR6 ;  /* 0x00000006ff097e24 */ /* 0x002fc8000f8e00ff */
[----:B------:R1:W2:Y:S03]  /*15fc0*/  SYNCS.PHASECHK.TRANS64.TRYWAIT P2, [R9+URZ+0x16830], R0 ;  /* 0x01683000090075a7 */ /* 0x0002a6000804017f */
[----:B--2---:R-:W-:Y:S05]  /*15fd0*/  @!P2 NANOSLEEP.SYNCS 0x989680 ;  /* 0x009896800000a95d */ /* 0x004fea0003900000 */
[----:B------:R-:W2:Y:S02]  /*15fe0*/  @!P2 SYNCS.PHASECHK.TRANS64 P2, [R9+URZ+0x16830], R0 ;  /* 0x016830000900a5a7 */ /* 0x000ea4000804007f */
[----:B--2---:R-:W-:Y:S05]  /*15ff0*/  @!P2 BRA `(.L_x_1099) ;  /* 0xfffffffc00eca947 */ /* 0x004fea000383ffff */
[----:B------:R-:W-:Y:S05]  /*16000*/  BRA `(.L_x_1096) ;  /* 0xffffff3c00e87947 */ /* 0x000fea000383ffff */
.L_x_1103:
[----:B-1----:R-:W-:-:S04]  /*16010*/  IMAD.U32 R2, RZ, RZ, UR6 ;  /* 0x00000006ff027e24 */ /* 0x002fc8000f8e00ff */
[----:B------:R1:W2:Y:S03]  /*16020*/  SYNCS.PHASECHK.TRANS64.TRYWAIT P2, [R2+URZ+0x16850], R0 ;  /* 0x01685000020075a7 */ /* 0x0002a6000804017f */
[----:B--2---:R-:W-:Y:S05]  /*16030*/  @!P2 NANOSLEEP.SYNCS 0x989680 ;  /* 0x009896800000a95d */ /* 0x004fea0003900000 */
[----:B------:R-:W2:Y:S02]  /*16040*/  @!P2 SYNCS.PHASECHK.TRANS64 P2, [R2+URZ+0x16850], R0 ;  /* 0x016850000200a5a7 */ /* 0x000ea4000804007f */
[----:B--2---:R-:W-:Y:S05]  /*16050*/  @!P2 BRA `(.L_x_1103) ;  /* 0xfffffffc00eca947 */ /* 0x004fea000383ffff */
[----:B------:R-:W-:Y:S05]  /*16060*/  BRA `(.L_x_1100) ;  /* 0xffffff4000607947 */ /* 0x000fea000383ffff */
.L_x_1116:
[----:B-1----:R-:W-:-:S04]  /*16070*/  IMAD.U32 R6, RZ, RZ, UR5 ;  /* 0x00000005ff067e24 */ /* 0x002fc8000f8e00ff */
[----:B------:R1:W2:Y:S03]  /*16080*/  SYNCS.PHASECHK.TRANS64.TRYWAIT P0, [R6+URZ+0x16850], R3 ;  /* 0x01685003060075a7 */ /* 0x0002a6000800017f */
[----:B--2---:R-:W-:Y:S05]  /*16090*/  @!P0 NANOSLEEP.SYNCS 0x989680 ;  /* 0x009896800000895d */ /* 0x004fea0003900000 */
[----:B------:R-:W2:Y:S02]  /*160a0*/  @!P0 SYNCS.PHASECHK.TRANS64 P0, [R6+URZ+0x16850], R3 ;  /* 0x01685003060085a7 */ /* 0x000ea4000800007f */
[----:B--2---:R-:W-:Y:S05]  /*160b0*/  @!P0 BRA `(.L_x_1116) ;  /* 0xfffffffc00ec8947 */ /* 0x004fea000383ffff */
[----:B------:R-:W-:Y:S05]  /*160c0*/  BRA `(.L_x_1115) ;  /* 0xffffff6800ec7947 */ /* 0x000fea000383ffff */
.L_x_1159:
[----:B------:R-:W3:Y:S01]  /*160d0*/  S2R R20, SR_TID.X ;  /* 0x0000000000147919 */ /* 0x000ee20000002100 */
[----:B------:R-:W-:Y:S01]  /*160e0*/  BSSY B0, `(.L_x_1251) ;  /* 0x000000a000007945 */ /* 0x000fe20003800000 */
[----:B--2---:R-:W-:Y:S02]  /*160f0*/  IMAD.MOV.U32 R12, RZ, RZ, RZ ;  /* 0x000000ffff0c7224 */ /* 0x004fe400078e00ff */
[----:B0-----:R-:W-:Y:S02]  /*16100*/  IMAD.MOV.U32 R11, RZ, RZ, 0x1f ;  /* 0x0000001fff0b7424 */ /* 0x001fe400078e00ff */
[----:B------:R-:W-:Y:S01]  /*16110*/  IMAD.MOV.U32 R15, RZ, RZ, -0x1 ;  /* 0xffffffffff0f7424 */ /* 0x000fe200078e00ff */
[----:B---3--:R-:W-:-:S04]  /*16120*/  SHF.R.U32.HI R20, RZ, 0x5, R20 ;  /* 0x00000005ff147819 */ /* 0x008fc80000011614 */
[----:B------:R-:W-:-:S05]  /*16130*/  LOP3.LUT R20, R20, 0x3, RZ, 0xc0, !PT ;  /* 0x0000000314147812 */ /* 0x000fca00078ec0ff */
[----:B------:R-:W-:-:S07]  /*16140*/  IMAD.MOV.U32 R13, RZ, RZ, R20 ;  /* 0x000000ffff0d7224 */ /* 0x000fce00078e0014 */
[----:B-1----:R-:W-:Y:S05]  /*16150*/  WARPSYNC.COLLECTIVE R15, `(.L_x_1252) ;  /* 0x000000000f087348 */ /* 0x002fea0003c00000 */
[----:B------:R0:W2:Y:S02]  /*16160*/  SHFL.IDX P6, R14, R13, R12, R11 ;  /* 0x0000000c0d0e7389 */ /* 0x0000a400000c000b */
[----:B012---:R-:W-:Y:S01]  /*16170*/  ENDCOLLECTIVE ;  /* 0x000000000000791b */ /* 0x007fe20003800000 */
.L_x_1252:
[----:B------:R-:W-:Y:S05]  /*16180*/  BSYNC B0 ;  /* 0x0000000000007941 */ /* 0x000fea0003800000 */
.L_x_1251:
[----:B------:R-:W-:Y:S05]  /*16190*/  BRA `(.L_x_1253) ;  /* 0xffffffb800387947 */ /* 0x000fea000383ffff */
.L_x_1161:
[----:B------:R-:W-:Y:S01]  /*161a0*/  BSSY B0, `(.L_x_1254) ;  /* 0x0000006000007945 */ /* 0x000fe20003800000 */
[----:B------:R-:W-:-:S07]  /*161b0*/  IMAD.MOV.U32 R15, RZ, RZ, -0x1 ;  /* 0xffffffffff0f7424 */ /* 0x000fce00078e00ff */
[----:B0123--:R-:W-:Y:S05]  /*161c0*/  WARPSYNC.COLLECTIVE R15, `(.L_x_1255) ;  /* 0x000000000f0c7348 */ /* 0x00ffea0003c00000 */
[----:B------:R-:W-:Y:S02]  /*161d0*/  ELECT P6, UR62, PT ;  /* 0x00000000003e782f */ /* 0x000fe400038c0000 */
[----:B------:R-:W-:Y:S01]  /*161e0*/  MOV R14, UR62 ;  /* 0x0000003e000e7c02 */ /* 0x000fe20008000f00 */
[----:B0123--:R-:W-:Y:S10]  /*161f0*/  ENDCOLLECTIVE ;  /* 0x000000000000791b */ /* 0x00fff40003800000 */
.L_x_1255:
[----:B------:R-:W-:Y:S05]  /*16200*/  BSYNC B0 ;  /* 0x0000000000007941 */ /* 0x000fea0003800000 */
.L_x_1254:
[----:B------:R-:W-:Y:S05]  /*16210*/  BRA `(.L_x_1256) ;  /* 0xffffffb800407947 */ /* 0x000fea000383ffff */
.L_x_1163:
[----:B---3--:R3:W4:Y:S02]  /*16220*/  SYNCS.PHASECHK.TRANS64.TRYWAIT P0, [R0+URZ+0x16840], R2 ;  /* 0x01684002000075a7 */ /* 0x008724000800017f */
[----:B----4-:R-:W-:Y:S05]  /*16230*/  @!P0 NANOSLEEP.SYNCS 0x989680 ;  /* 0x009896800000895d */ /* 0x010fea0003900000 */
[----:B------:R-:W4:Y:S02]  /*16240*/  @!P0 SYNCS.PHASECHK.TRANS64 P0, [R0+URZ+0x16840], R2 ;  /* 0x01684002000085a7 */ /* 0x000f24000800007f */
[----:B----4-:R-:W-:Y:S05]  /*16250*/  @!P0 BRA `(.L_x_1163) ;  /* 0xfffffffc00f08947 */ /* 0x010fea000383ffff */
[----:B------:R-:W-:Y:S05]  /*16260*/  BRA `(.L_x_1257) ;  /* 0xffffffb800907947 */ /* 0x000fea000383ffff */
.L_x_1167:
[----:B------:R-:W2:Y:S01]  /*16270*/  LDL.LU R11, [R1+0xc] ;  /* 0x00000c00010b7983 */ /* 0x000ea20000300800 */
[----:B------:R-:W-:Y:S01]  /*16280*/  IMAD.MOV.U32 R6, RZ, RZ, R12 ;  /* 0x000000ffff067224 */ /* 0x000fe200078e000c */
[----:B------:R-:W-:Y:S01]  /*16290*/  LOP3.LUT R10, R10, 0x7f, RZ, 0xc0, !PT ;  /* 0x0000007f0a0a7812 */ /* 0x000fe200078ec0ff */
[----:B------:R-:W-:Y:S02]  /*162a0*/  IMAD.MOV.U32 R13, RZ, RZ, R4 ;  /* 0x000000ffff0d7224 */ /* 0x000fe400078e0004 */
[----:B------:R-:W-:Y:S01]  /*162b0*/  IMAD.MOV.U32 R12, RZ, RZ, RZ ;  /* 0x000000ffff0c7224 */ /* 0x000fe200078e00ff */
[----:B------:R-:W-:Y:S01]  /*162c0*/  SHF.R.U32.HI R10, RZ, 0x3, R10 ;  /* 0x00000003ff0a7819 */ /* 0x000fe2000001160a */
[----:B------:R-:W-:-:S04]  /*162d0*/  IMAD.MOV.U32 R15, RZ, RZ, -0x1 ;  /* 0xffffffffff0f7424 */ /* 0x000fc800078e00ff */
[----:B------:R-:W-:-:S04]  /*162e0*/  IMAD.IADD R6, R10, 0x1, R6 ;  /* 0x000000010a067824 */ /* 0x000fc800078e0206 */
[----:B------:R-:W-:Y:S02]  /*162f0*/  VIADD R10, R6, 0x10 ;  /* 0x00000010060a7836 */ /* 0x000fe40000000000 */
[----:B--2---:R-:W-:Y:S02]  /*16300*/  IMAD R3, R11, R9, RZ ;  /* 0x000000090b037224 */ /* 0x004fe400078e02ff */
[----:B------:R-:W-:-:S03]  /*16310*/  IMAD.MOV.U32 R11, RZ, RZ, 0x181f ;  /* 0x0000181fff0b7424 */ /* 0x000fc600078e00ff */
[----:B------:R-:W-:-:S13]  /*16320*/  ISETP.GE.AND P1, PT, R6, R3, PT ;  /* 0x000000030600720c */ /* 0x000fda0003f26270 */
[----:B-----5:R-:W-:Y:S05]  /*16330*/  WARPSYNC.COLLECTIVE R15, `(.L_x_1258) ;  /* 0x000000000f087348 */ /* 0x020fea0003c00000 */
[----:B------:R0:W1:Y:S02]  /*16340*/  SHFL.IDX P6, R14, R13, R12, R11 ;  /* 0x0000000c0d0e7389 */ /* 0x00006400000c000b */
[----:B01---5:R-:W-:Y:S01]  /*16350*/  ENDCOLLECTIVE ;  /* 0x000000000000791b */ /* 0x023fe20003800000 */
.L_x_1258:
[----:B------:R-:W-:Y:S02]  /*16360*/  IMAD.MOV.U32 R13, RZ, RZ, R0 ;  /* 0x000000ffff0d7224 */ /* 0x000fe400078e0000 */
[----:B------:R-:W-:-:S07]  /*16370*/  IMAD.MOV.U32 R7, RZ, RZ, R14 ;  /* 0x000000ffff077224 */ /* 0x000fce00078e000e */
[----:B------:R-:W-:Y:S05]  /*16380*/  WARPSYNC.COLLECTIVE R15, `(.L_x_1259) ;  /* 0x000000000f087348 */ /* 0x000fea0003c00000 */
[----:B------:R0:W1:Y:S02]  /*16390*/  SHFL.IDX P6, R14, R13, R12, R11 ;  /* 0x0000000c0d0e7389 */ /* 0x00006400000c000b */
[----:B01----:R-:W-:Y:S01]  /*163a0*/  ENDCOLLECTIVE ;  /* 0x000000000000791b */ /* 0x003fe20003800000 */
.L_x_1259:
[----:B------:R-:W-:Y:S02]  /*163b0*/  IMAD.MOV.U32 R13, RZ, RZ, R4 ;  /* 0x000000ffff0d7224 */ /* 0x000fe400078e0004 */
[----:B------:R-:W-:Y:S02]  /*163c0*/  IMAD.MOV.U32 R12, RZ, RZ, 0x1 ;  /* 0x00000001ff0c7424 */ /* 0x000fe400078e00ff */
[----:B------:R-:W-:-:S07]  /*163d0*/  IMAD.MOV.U32 R8, RZ, RZ, R14 ;  /* 0x000000ffff087224 */ /* 0x000fce00078e000e */
[----:B------:R-:W-:Y:S05]  /*163e0*/  WARPSYNC.COLLECTIVE R15, `(.L_x_1260) ;  /* 0x000000000f087348 */ /* 0x000fea0003c00000 */
[----:B------:R0:W1:Y:S02]  /*163f0*/  SHFL.IDX P6, R14, R13, R12, R11 ;  /* 0x0000000c0d0e7389 */ /* 0x00006400000c000b */
[----:B01----:R-:W-:Y:S01]  /*16400*/  ENDCOLLECTIVE ;  /* 0x000000000000791b */ /* 0x003fe20003800000 */
.L_x_1260:
        /* <DEDUP_REMOVED lines=13> */
.L_x_1261:
[----:B------:R-:W-:Y:S02]  /*164e0*/  IMAD.MOV.U32 R13, RZ, RZ, R4 ;  /* 0x000000ffff0d7224 */ /* 0x000fe400078e0004 */
[----:B------:R-:W-:Y:S02]  /*164f0*/  IMAD.MOV.U32 R12, RZ, RZ, 0x2 ;  /* 0x00000002ff0c7424 */ /* 0x000fe400078e00ff */
[----:B------:R-:W-:-:S07]  /*16500*/  IMAD.MOV.U32 R8, RZ, RZ, R14 ;  /* 0x000000ffff087224 */ /* 0x000fce00078e000e */
[----:B------:R-:W-:Y:S05]  /*16510*/  WARPSYNC.COLLECTIVE R15, `(.L_x_1262) ;  /* 0x000000000f087348 */ /* 0x000fea0003c00000 */
[----:B------:R0:W1:Y:S02]  /*16520*/  SHFL.IDX P6, R14, R13, R12, R11 ;  /* 0x0000000c0d0e7389 */ /* 0x00006400000c000b */
[----:B01----:R-:W-:Y:S01]  /*16530*/  ENDCOLLECTIVE ;  /* 0x000000000000791b */ /* 0x003fe20003800000 */
.L_x_1262:
        /* <DEDUP_REMOVED lines=14> */
.L_x_1263:
[----:B------:R-:W-:Y:S02]  /*16620*/  IMAD.MOV.U32 R13, RZ, RZ, R4 ;  /* 0x000000ffff0d7224 */ /* 0x000fe400078e0004 */
[----:B------:R-:W-:Y:S02]  /*16630*/  IMAD.MOV.U32 R12, RZ, RZ, 0x3 ;  /* 0x00000003ff0c7424 */ /* 0x000fe400078e00ff */
[----:B------:R-:W-:-:S07]  /*16640*/  IMAD.MOV.U32 R8, RZ, RZ, R14 ;  /* 0x000000ffff087224 */ /* 0x000fce00078e000e */
[----:B------:R-:W-:Y:S05]  /*16650*/  WARPSYNC.COLLECTIVE R15, `(.L_x_1264) ;  /* 0x000000000f087348 */ /* 0x000fea0003c00000 */
[----:B------:R0:W1:Y:S02]  /*16660*/  SHFL.IDX P6, R14, R13, R12, R11 ;  /* 0x0000000c0d0e7389 */ /* 0x00006400000c000b */
[----:B01----:R-:W-:Y:S01]  /*16670*/  ENDCOLLECTIVE ;  /* 0x000000000000791b */ /* 0x003fe20003800000 */
.L_x_1264:
        /* <DEDUP_REMOVED lines=14> */
.L_x_1265:
[----:B------:R-:W-:Y:S02]  /*16760*/  IMAD.MOV.U32 R13, RZ, RZ, R4 ;  /* 0x000000ffff0d7224 */ /* 0x000fe400078e0004 */
[----:B------:R-:W-:Y:S02]  /*16770*/  IMAD.MOV.U32 R12, RZ, RZ, 0x4 ;  /* 0x00000004ff0c7424 */ /* 0x000fe400078e00ff */
[----:B------:R-:W-:-:S07]  /*16780*/  IMAD.MOV.U32 R8, RZ, RZ, R14 ;  /* 0x000000ffff087224 */ /* 0x000fce00078e000e */
[----:B------:R-:W-:Y:S05]  /*16790*/  WARPSYNC.COLLECTIVE R15, `(.L_x_1266) ;  /* 0x000000000f087348 */ /* 0x000fea0003c00000 */
[----:B------:R0:W1:Y:S02]  /*167a0*/  SHFL.IDX P6, R14, R13, R12, R11 ;  /* 0x0000000c0d0e7389 */ /* 0x00006400000c000b */
[----:B01----:R-:W-:Y:S01]  /*167b0*/  ENDCOLLECTIVE ;  /* 0x000000000000791b */ /* 0x003fe20003800000 */
.L_x_1266:
        /* <DEDUP_REMOVED lines=14> */
.L_x_1267:
[----:B------:R-:W-:Y:S02]  /*168a0*/  IMAD.MOV.U32 R13, RZ, RZ, R4 ;  /* 0x000000ffff0d7224 */ /* 0x000fe400078e0004 */
[----:B------:R-:W-:Y:S02]  /*168b0*/  IMAD.MOV.U32 R12, RZ, RZ, 0x5 ;  /* 0x00000005ff0c7424 */ /* 0x000fe400078e00ff */
[----:B------:R-:W-:-:S07]  /*168c0*/  IMAD.MOV.U32 R8, RZ, RZ, R14 ;  /* 0x000000ffff087224 */ /* 0x000fce00078e000e */
[----:B------:R-:W-:Y:S05]  /*168d0*/  WARPSYNC.COLLECTIVE R15, `(.L_x_1268) ;  /* 0x000000000f087348 */ /* 0x000fea0003c00000 */
[----:B------:R0:W1:Y:S02]  /*168e0*/  SHFL.IDX P6, R14, R13, R12, R11 ;  /* 0x0000000c0d0e7389 */ /* 0x00006400000c000b */
[----:B01----:R-:W-:Y:S01]  /*168f0*/  ENDCOLLECTIVE ;  /* 0x000000000000791b */ /* 0x003fe20003800000 */
.L_x_1268:
        /* <DEDUP_REMOVED lines=14> */
.L_x_1269:
[----:B------:R-:W-:Y:S02]  /*169e0*/  IMAD.MOV.U32 R13, RZ, RZ, R4 ;  /* 0x000000ffff0d7224 */ /* 0x000fe400078e0004 */
[----:B------:R-:W-:Y:S02]  /*169f0*/  IMAD.MOV.U32 R12, RZ, RZ, 0x6 ;  /* 0x00000006ff0c7424 */ /* 0x000fe400078e00ff */
[----:B------:R-:W-:-:S07]  /*16a00*/  IMAD.MOV.U32 R8, RZ, RZ, R14 ;  /* 0x000000ffff087224 */ /* 0x000fce00078e000e */
[----:B------:R-:W-:Y:S05]  /*16a10*/  WARPSYNC.COLLECTIVE R15, `(.L_x_1270) ;  /* 0x000000000f087348 */ /* 0x000fea0003c00000 */
[----:B------:R0:W1:Y:S02]  /*16a20*/  SHFL.IDX P6, R14, R13, R12, R11 ;  /* 0x0000000c0d0e7389 */ /* 0x00006400000c000b */
[----:B01----:R-:W-:Y:S01]  /*16a30*/  ENDCOLLECTIVE ;  /* 0x000000000000791b */ /* 0x003fe20003800000 */
.L_x_1270:
        /* <DEDUP_REMOVED lines=14> */
.L_x_1271:
[----:B------:R-:W-:Y:S02]  /*16b20*/  IMAD.MOV.U32 R13, RZ, RZ, R4 ;  /* 0x000000ffff0d7224 */ /* 0x000fe400078e0004 */
[----:B------:R-:W-:Y:S02]  /*16b30*/  IMAD.MOV.U32 R12, RZ, RZ, 0x7 ;  /* 0x00000007ff0c7424 */ /* 0x000fe400078e00ff */
[----:B------:R-:W-:-:S07]  /*16b40*/  IMAD.MOV.U32 R8, RZ, RZ, R14 ;  /* 0x000000ffff087224 */ /* 0x000fce00078e000e */
[----:B------:R-:W-:Y:S05]  /*16b50*/  WARPSYNC.COLLECTIVE R15, `(.L_x_1272) ;  /* 0x000000000f087348 */ /* 0x000fea0003c00000 */
[----:B------:R0:W1:Y:S02]  /*16b60*/  SHFL.IDX P6, R14, R13, R12, R11 ;  /* 0x0000000c0d0e7389 */ /* 0x00006400000c000b */
[----:B01----:R-:W-:Y:S01]  /*16b70*/  ENDCOLLECTIVE ;  /* 0x000000000000791b */ /* 0x003fe20003800000 */
.L_x_1272:
        /* <DEDUP_REMOVED lines=8> */
[----:B------:R0:W-:Y:S04]  /*16c00*/  @!P1 LDGSTS.E.BYPASS.LTC128B.128 [R20+0xb400], desc[UR52][R8.64], !P0 ;  /* 0x0b40000008149fae */ /* 0x0001e8000c101d74 */
[----:B------:R-:W-:Y:S01]  /*16c10*/  ISETP.GE.AND P1, PT, R0, R3, PT ;  /* 0x000000030000720c */ /* 0x000fe20003f26270 */
[----:B------:R-:W-:-:S02]  /*16c20*/  VIADD R0, R6, 0x80 ;  /* 0x0000008006007836 */ /* 0x000fc40000000000 */
[----:B------:R-:W-:-:S10]  /*16c30*/  IMAD.MOV.U32 R4, RZ, RZ, R14 ;  /* 0x000000ffff047224 */ /* 0x000fd400078e000e */
[----:B0-----:R-:W-:Y:S05]  /*16c40*/  WARPSYNC.COLLECTIVE R15, `(.L_x_1273) ;  /* 0x000000000f087348 */ /* 0x001fea0003c00000 */
[----:B------:R1:W2:Y:S02]  /*16c50*/  SHFL.IDX P6, R14, R13, R12, R11 ;  /* 0x0000000c0d0e7389 */ /* 0x0002a400000c000b */
[----:B012---:R-:W-:Y:S01]  /*16c60*/  ENDCOLLECTIVE ;  /* 0x000000000000791b */ /* 0x007fe20003800000 */
.L_x_1273:
[----:B------:R-:W-:Y:S01]  /*16c70*/  ISETP.GE.AND P2, PT, R0, R3, PT ;  /* 0x000000030000720c */ /* 0x000fe20003f46270 */
[----:B------:R-:W-:Y:S02]  /*16c80*/  IMAD.MOV.U32 R13, RZ, RZ, R2 ;  /* 0x000000ffff0d7224 */ /* 0x000fe400078e0002 */
[----:B------:R-:W-:Y:S02]  /*16c90*/  IMAD.MOV.U32 R12, RZ, RZ, RZ ;  /* 0x000000ffff0c7224 */ /* 0x000fe400078e00ff */
[----:B------:R-:W-:-:S08]  /*16ca0*/  IMAD.MOV.U32 R8, RZ, RZ, R14 ;  /* 0x000000ffff087224 */ /* 0x000fd000078e000e */
[----:B------:R-:W-:Y:S05]  /*16cb0*/  WARPSYNC.COLLECTIVE R15, `(.L_x_1274) ;  /* 0x000000000f087348 */ /* 0x000fea0003c00000 */
[----:B------:R0:W1:Y:S02]  /*16cc0*/  SHFL.IDX P6, R14, R13, R12, R11 ;  /* 0x0000000c0d0e7389 */ /* 0x00006400000c000b */
[----:B01----:R-:W-:Y:S01]  /*16cd0*/  ENDCOLLECTIVE ;  /* 0x000000000000791b */ /* 0x003fe20003800000 */
.L_x_1274:
        /* <DEDUP_REMOVED lines=13> */
.L_x_1275:
[----:B------:R-:W-:Y:S02]  /*16db0*/  IMAD.MOV.U32 R13, RZ, RZ, R2 ;  /* 0x000000ffff0d7224 */ /* 0x000fe400078e0002 */
[----:B------:R-:W-:Y:S02]  /*16dc0*/  IMAD.MOV.U32 R12, RZ, RZ, 0x1 ;  /* 0x00000001ff0c7424 */ /* 0x000fe400078e00ff */
[----:B------:R-:W-:-:S07]  /*16dd0*/  IMAD.MOV.U32 R7, RZ, RZ, R14 ;  /* 0x000000ffff077224 */ /* 0x000fce00078e000e */
[----:B------:R-:W-:Y:S05]  /*16de0*/  WARPSYNC.COLLECTIVE R15, `(.L_x_1276) ;  /* 0x000000000f087348 */ /* 0x000fea0003c00000 */
[----:B------:R0:W1:Y:S02]  /*16df0*/  SHFL.IDX P6, R14, R13, R12, R11 ;  /* 0x0000000c0d0e7389 */ /* 0x00006400000c000b */
[----:B01----:R-:W-:Y:S01]  /*16e00*/  ENDCOLLECTIVE ;  /* 0x000000000000791b */ /* 0x003fe20003800000 */
.L_x_1276:
[----:B------:R-:W-:-:S05]  /*16e10*/  @!P2 LEA R7, P1, R21, R7, 0x1 ;  /* 0x000000071507a211 */ /* 0x000fca00078208ff */
[----:B------:R-:W-:Y:S02]  /*16e20*/  @!P2 IMAD.X R0, RZ, RZ, R0, P1 ;  /* 0x000000ffff00a224 */ /* 0x000fe400008e0600 */
        /* <DEDUP_REMOVED lines=13> */
.L_x_1277:
[----:B------:R-:W-:Y:S02]  /*16f00*/  IMAD.MOV.U32 R13, RZ, RZ, R2 ;  /* 0x000000ffff0d7224 */ /* 0x000fe400078e0002 */
[----:B------:R-:W-:Y:S02]  /*16f10*/  IMAD.MOV.U32 R12, RZ, RZ, 0x2 ;  /* 0x00000002ff0c7424 */ /* 0x000fe400078e00ff */
[----:B------:R-:W-:-:S07]  /*16f20*/  IMAD.MOV.U32 R8, RZ, RZ, R14 ;  /* 0x000000ffff087224 */ /* 0x000fce00078e000e */
[----:B------:R-:W-:Y:S05]  /*16f30*/  WARPSYNC.COLLECTIVE R15, `(.L_x_1278) ;  /* 0x000000000f087348 */ /* 0x000fea0003c00000 */
[----:B------:R0:W1:Y:S02]  /*16f40*/  SHFL.IDX P6, R14, R13, R12, R11 ;  /* 0x0000000c0d0e7389 */ /* 0x00006400000c000b */
[----:B01----:R-:W-:Y:S01]  /*16f50*/  ENDCOLLECTIVE ;  /* 0x000000000000791b */ /* 0x003fe20003800000 */
.L_x_1278:
        /* <DEDUP_REMOVED lines=13> */
.L_x_1279:
[----:B------:R-:W-:Y:S02]  /*17030*/  IMAD.MOV.U32 R13, RZ, RZ, R2 ;  /* 0x000000ffff0d7224 */ /* 0x000fe400078e0002 */
[----:B------:R-:W-:Y:S02]  /*17040*/  IMAD.MOV.U32 R12, RZ, RZ, 0x3 ;  /* 0x00000003ff0c7424 */ /* 0x000fe400078e00ff */
[----:B------:R-:W-:-:S07]  /*17050*/  IMAD.MOV.U32 R8, RZ, RZ, R14 ;  /* 0x000000ffff087224 */ /* 0x000fce00078e000e */
[----:B------:R-:W-:Y:S05]  /*17060*/  WARPSYNC.COLLECTIVE R15, `(.L_x_1280) ;  /* 0x000000000f087348 */ /* 0x000fea0003c00000 */
[----:B------:R0:W1:Y:S02]  /*17070*/  SHFL.IDX P6, R14, R13, R12, R11 ;  /* 0x0000000c0d0e7389 */ /* 0x00006400000c000b */
[----:B01----:R-:W-:Y:S01]  /*17080*/  ENDCOLLECTIVE ;  /* 0x000000000000791b */ /* 0x003fe20003800000 */
.L_x_1280:
        /* <DEDUP_REMOVED lines=12> */
.L_x_1281:
[----:B------:R-:W-:Y:S01]  /*17150*/  IMAD.MOV.U32 R2, RZ, RZ, R14 ;  /* 0x000000ffff027224 */ /* 0x000fe200078e000e */
[----:B------:R-:W-:Y:S06]  /*17160*/  BRA `(.L_x_1282) ;  /* 0xffffffb8009c7947 */ /* 0x000fec000383ffff */
.L_x_1170:
[----:B0-----:R0:W1:Y:S02]  /*17170*/  SYNCS.PHASECHK.TRANS64.TRYWAIT P0, [R17+URZ+0x16820], R0 ;  /* 0x01682000110075a7 */ /* 0x001064000800017f */
[----:B-1----:R-:W-:Y:S05]  /*17180*/  @!P0 NANOSLEEP.SYNCS 0x989680 ;  /* 0x009896800000895d */ /* 0x002fea0003900000 */
[----:B------:R-:W1:Y:S02]  /*17190*/  @!P0 SYNCS.PHASECHK.TRANS64 P0, [R17+URZ+0x16820], R0 ;  /* 0x01682000110085a7 */ /* 0x000e64000800007f */
[----:B-1----:R-:W-:Y:S05]  /*171a0*/  @!P0 BRA `(.L_x_1170) ;  /* 0xfffffffc00f08947 */ /* 0x002fea000383ffff */
[----:B------:R-:W-:Y:S05]  /*171b0*/  BRA `(.L_x_1283) ;  /* 0xffffffb800fc7947 */ /* 0x000fea000383ffff */
.L_x_1179:
[----:B-1----:R1:W2:Y:S02]  /*171c0*/  SYNCS.PHASECHK.TRANS64.TRYWAIT P0, [R2+URZ+0x16840], R3 ;  /* 0x01684003020075a7 */ /* 0x0022a4000800017f */
[----:B--2---:R-:W-:Y:S05]  /*171d0*/  @!P0 NANOSLEEP.SYNCS 0x989680 ;  /* 0x009896800000895d */ /* 0x004fea0003900000 */
[----:B------:R-:W2:Y:S02]  /*171e0*/  @!P0 SYNCS.PHASECHK.TRANS64 P0, [R2+URZ+0x16840], R3 ;  /* 0x01684003020085a7 */ /* 0x000ea4000800007f */
[----:B--2---:R-:W-:Y:S05]  /*171f0*/  @!P0 BRA `(.L_x_1179) ;  /* 0xfffffffc00f08947 */ /* 0x004fea000383ffff */
[----:B------:R-:W-:Y:S05]  /*17200*/  BRA `(.L_x_1284) ;  /* 0xffffffbc00e07947 */ /* 0x000fea000383ffff */
.L_x_1184:
[----:B0-----:R0:W1:Y:S02]  /*17210*/  SYNCS.PHASECHK.TRANS64.TRYWAIT P0, [R3+URZ+0x60], R2 ;  /* 0x00006002030075a7 */ /* 0x001064000800017f */
[----:B-1----:R-:W-:Y:S05]  /*17220*/  @!P0 NANOSLEEP.SYNCS 0x989680 ;  /* 0x009896800000895d */ /* 0x002fea0003900000 */
[----:B------:R-:W1:Y:S02]  /*17230*/  @!P0 SYNCS.PHASECHK.TRANS64 P0, [R3+URZ+0x60], R2 ;  /* 0x00006002030085a7 */ /* 0x000e64000800007f */
[----:B-1----:R-:W-:Y:S05]  /*17240*/  @!P0 BRA `(.L_x_1184) ;  /* 0xfffffffc00f08947 */ /* 0x002fea000383ffff */
[----:B------:R-:W-:Y:S05]  /*17250*/  BRA `(.L_x_1285) ;  /* 0xffffffc0006c7947 */ /* 0x000fea000383ffff */
.L_x_1192:
[----:B-1----:R1:W2:Y:S02]  /*17260*/  SYNCS.PHASECHK.TRANS64.TRYWAIT P0, [R2+URZ+0x16840], R3 ;  /* 0x01684003020075a7 */ /* 0x0022a4000800017f */
[----:B--2---:R-:W-:Y:S05]  /*17270*/  @!P0 NANOSLEEP.SYNCS 0x989680 ;  /* 0x009896800000895d */ /* 0x004fea0003900000 */
[----:B------:R-:W2:Y:S02]  /*17280*/  @!P0 SYNCS.PHASECHK.TRANS64 P0, [R2+URZ+0x16840], R3 ;  /* 0x01684003020085a7 */ /* 0x000ea4000800007f */
[----:B--2---:R-:W-:Y:S05]  /*17290*/  @!P0 BRA `(.L_x_1192) ;  /* 0xfffffffc00f08947 */ /* 0x004fea000383ffff */
[----:B------:R-:W-:Y:S05]  /*172a0*/  BRA `(.L_x_1286) ;  /* 0xffffffc400a87947 */ /* 0x000fea000383ffff */
.L_x_1197:
[----:B0-----:R0:W1:Y:S02]  /*172b0*/  SYNCS.PHASECHK.TRANS64.TRYWAIT P0, [R10+URZ+0x60], R3 ;  /* 0x000060030a0075a7 */ /* 0x001064000800017f */
[----:B-1----:R-:W-:Y:S05]  /*172c0*/  @!P0 NANOSLEEP.SYNCS 0x989680 ;  /* 0x009896800000895d */ /* 0x002fea0003900000 */
[----:B------:R-:W1:Y:S02]  /*172d0*/  @!P0 SYNCS.PHASECHK.TRANS64 P0, [R10+URZ+0x60], R3 ;  /* 0x000060030a0085a7 */ /* 0x000e64000800007f */
[----:B-1----:R-:W-:Y:S05]  /*172e0*/  @!P0 BRA `(.L_x_1197) ;  /* 0xfffffffc00f08947 */ /* 0x002fea000383ffff */
[----:B------:R-:W-:Y:S05]  /*172f0*/  BRA `(.L_x_1287) ;  /* 0xffffffc800347947 */ /* 0x000fea000383ffff */
.L_x_1205:
[----:B-1----:R1:W2:Y:S02]  /*17300*/  SYNCS.PHASECHK.TRANS64.TRYWAIT P0, [R2+URZ+0x16840], R3 ;  /* 0x01684003020075a7 */ /* 0x0022a4000800017f */
[----:B--2---:R-:W-:Y:S05]  /*17310*/  @!P0 NANOSLEEP.SYNCS 0x989680 ;  /* 0x009896800000895d */ /* 0x004fea0003900000 */
[----:B------:R-:W2:Y:S02]  /*17320*/  @!P0 SYNCS.PHASECHK.TRANS64 P0, [R2+URZ+0x16840], R3 ;  /* 0x01684003020085a7 */ /* 0x000ea4000800007f */
[----:B--2---:R-:W-:Y:S05]  /*17330*/  @!P0 BRA `(.L_x_1205) ;  /* 0xfffffffc00f08947 */ /* 0x004fea000383ffff */
[----:B------:R-:W-:Y:S05]  /*17340*/  BRA `(.L_x_1288) ;  /* 0xffffffcc00447947 */ /* 0x000fea000383ffff */
.L_x_1210:
[----:B0-----:R0:W1:Y:S02]  /*17350*/  SYNCS.PHASECHK.TRANS64.TRYWAIT P0, [R7+URZ+0x60], R2 ;  /* 0x00006002070075a7 */ /* 0x001064000800017f */
[----:B-1----:R-:W-:Y:S05]  /*17360*/  @!P0 NANOSLEEP.SYNCS 0x989680 ;  /* 0x009896800000895d */ /* 0x002fea0003900000 */
[----:B------:R-:W1:Y:S02]  /*17370*/  @!P0 SYNCS.PHASECHK.TRANS64 P0, [R7+URZ+0x60], R2 ;  /* 0x00006002070085a7 */ /* 0x000e64000800007f */
[----:B-1----:R-:W-:Y:S05]  /*17380*/  @!P0 BRA `(.L_x_1210) ;  /* 0xfffffffc00f08947 */ /* 0x002fea000383ffff */
[----:B------:R-:W-:Y:S05]  /*17390*/  BRA `(.L_x_1289) ;  /* 0xffffffcc00d47947 */ /* 0x000fea000383ffff */
.L_x_1220:
[----:B0-----:R0:W1:Y:S02]  /*173a0*/  SYNCS.PHASECHK.TRANS64.TRYWAIT P0, [R3+URZ+0x16860], R0 ;  /* 0x01686000030075a7 */ /* 0x001064000800017f */
[----:B-1----:R-:W-:Y:S05]  /*173b0*/  @!P0 NANOSLEEP.SYNCS 0x989680 ;  /* 0x009896800000895d */ /* 0x002fea0003900000 */
[----:B------:R-:W1:Y:S02]  /*173c0*/  @!P0 SYNCS.PHASECHK.TRANS64 P0, [R3+URZ+0x16860], R0 ;  /* 0x01686000030085a7 */ /* 0x000e64000800007f */
[----:B-1----:R-:W-:Y:S05]  /*173d0*/  @!P0 BRA `(.L_x_1220) ;  /* 0xfffffffc00f08947 */ /* 0x002fea000383ffff */
[----:B------:R-:W-:Y:S05]  /*173e0*/  BRA `(.L_x_1290) ;  /* 0xffffffd000d07947 */ /* 0x000fea000383ffff */
.L_x_1226:
[----:B------:R-:W-:Y:S01]  /*173f0*/  BSSY B0, `(.L_x_1291) ;  /* 0x0000008000007945 */ /* 0x000fe20003800000 */
[----:B------:R-:W-:Y:S02]  /*17400*/  IMAD.MOV.U32 R13, RZ, RZ, R24 ;  /* 0x000000ffff0d7224 */ /* 0x000fe400078e0018 */
[----:B--2---:R-:W-:Y:S02]  /*17410*/  IMAD.MOV.U32 R12, RZ, RZ, RZ ;  /* 0x000000ffff0c7224 */ /* 0x004fe400078e00ff */
[----:B0-----:R-:W-:Y:S02]  /*17420*/  IMAD.MOV.U32 R11, RZ, RZ, 0x1f ;  /* 0x0000001fff0b7424 */ /* 0x001fe400078e00ff */
[----:B------:R-:W-:-:S07]  /*17430*/  IMAD.MOV.U32 R15, RZ, RZ, -0x1 ;  /* 0xffffffffff0f7424 */ /* 0x000fce00078e00ff */
[----:B-1----:R-:W-:Y:S05]  /*17440*/  WARPSYNC.COLLECTIVE R15, `(.L_x_1292) ;  /* 0x000000000f087348 */ /* 0x002fea0003c00000 */
[----:B------:R0:W2:Y:S02]  /*17450*/  SHFL.IDX P6, R14, R13, R12, R11 ;  /* 0x0000000c0d0e7389 */ /* 0x0000a400000c000b */
[----:B012---:R-:W-:Y:S01]  /*17460*/  ENDCOLLECTIVE ;  /* 0x000000000000791b */ /* 0x007fe20003800000 */
.L_x_1292:
[----:B------:R-:W-:Y:S05]  /*17470*/  BSYNC B0 ;  /* 0x0000000000007941 */ /* 0x000fea0003800000 */
.L_x_1291:
        /* <DEDUP_REMOVED lines=9> */
.L_x_1293:
[----:B------:R-:W-:Y:S02]  /*17510*/  ULDC UR4, c[0x0][0xc3c] ;  /* 0x00030f0000047ab9 */ /* 0x000fe40000000800 */
[----:B------:R-:W-:-:S13]  /*17520*/  ISETP.GE.OR P1, PT, R7, UR4, !P0 ;  /* 0x0000000407007c0c */ /* 0x000fda000c726670 */
[----:B------:R-:W0:Y:S08]  /*17530*/  @!P1 LDC.64 R4, c[0x0][0xc80] ;  /* 0x00032000ff049b82 */ /* 0x000e300000000a00 */
[----:B------:R-:W1:Y:S01]  /*17540*/  @!P1 LDC.64 R2, c[0x0][0xc78] ;  /* 0x00031e00ff029b82 */ /* 0x000e620000000a00 */
[----:B------:R-:W-:Y:S01]  /*17550*/  CS2R R24, SRZ ;  /* 0x0000000000187805 */ /* 0x000fe2000001ff00 */
[----:B------:R-:W-:-:S02]  /*17560*/  IMAD.MOV.U32 R8, RZ, RZ, RZ ;  /* 0x000000ffff087224 */ /* 0x000fc400078e00ff */
[----:B------:R-:W-:Y:S02]  /*17570*/  IMAD.MOV.U32 R11, RZ, RZ, RZ ;  /* 0x000000ffff0b7224 */ /* 0x000fe400078e00ff */
[----:B------:R-:W-:Y:S02]  /*17580*/  IMAD.MOV.U32 R6, RZ, RZ, R14 ;  /* 0x000000ffff067224 */ /* 0x000fe400078e000e */
[----:B0-----:R-:W-:-:S06]  /*17590*/  @!P1 IMAD.WIDE R4, R7, 0x4, R4 ;  /* 0x0000000407049825 */ /* 0x001fcc00078e0204 */
[----:B------:R-:W2:Y:S01]  /*175a0*/  @!P1 LDG.E R4, desc[UR52][R4.64] ;  /* 0x0000003404049981 */ /* 0x000ea2000c1e1900 */
[----:B-1----:R-:W-:-:S06]  /*175b0*/  @!P1 IMAD.WIDE R2, R7, 0x4, R2 ;  /* 0x0000000407029825 */ /* 0x002fcc00078e0202 */
[----:B------:R-:W3:Y:S01]  /*175c0*/  @!P1 LDG.E R2, desc[UR52][R2.64] ;  /* 0x0000003402029981 */ /* 0x000ee2000c1e1900 */
[C---:B------:R-:W-:Y:S02]  /*175d0*/  ISETP.GE.U32.AND P2, PT, R9.reuse, 0x2, PT ;  /* 0x000000020900780c */ /* 0x040fe40003f46070 */
[C---:B------:R-:W-:Y:S02]  /*175e0*/  ISETP.GE.U32.AND P3, PT, R9.reuse, 0x4, PT ;  /* 0x000000040900780c */ /* 0x040fe40003f66070 */
        /* <DEDUP_REMOVED lines=9> */
.L_x_1294:
[----:B------:R-:W-:Y:S01]  /*17680*/  IMAD.MOV.U32 R12, RZ, RZ, 0x2 ;  /* 0x00000002ff0c7424 */ /* 0x000fe200078e00ff */
[----:B------:R-:W-:-:S05]  /*17690*/  SEL R14, R14, RZ, P1 ;  /* 0x000000ff0e0e7207 */ /* 0x000fca0000800000 */
[----:B------:R-:W-:-:S04]  /*176a0*/  IMAD.IADD R7, R13, 0x1, R14 ;  /* 0x000000010d077824 */ /* 0x000fc800078e020e */
[----:B------:R-:W-:-:S07]  /*176b0*/  IMAD.MOV.U32 R13, RZ, RZ, R7 ;  /* 0x000000ffff0d7224 */ /* 0x000fce00078e0007 */
[----:B------:R-:W-:Y:S05]  /*176c0*/  WARPSYNC.COLLECTIVE R15, `(.L_x_1295) ;  /* 0x000000000f087348 */ /* 0x000fea0003c00000 */
[----:B------:R0:W1:Y:S02]  /*176d0*/  SHFL.UP P6, R14, R13, R12, R11 ;  /* 0x0400000c0d0e7389 */ /* 0x00006400000c000b */
[----:B01----:R-:W-:Y:S01]  /*176e0*/  ENDCOLLECTIVE ;  /* 0x000000000000791b */ /* 0x003fe20003800000 */
.L_x_1295:
[----:B------:R-:W-:Y:S01]  /*176f0*/  IMAD.MOV.U32 R12, RZ, RZ, 0x4 ;  /* 0x00000004ff0c7424 */ /* 0x000fe200078e00ff */
[----:B------:R-:W-:-:S05]  /*17700*/  SEL R2, R14, RZ, P2 ;  /* 0x000000ff0e027207 */ /* 0x000fca0001000000 */
[----:B------:R-:W-:-:S04]  /*17710*/  IMAD.IADD R2, R7, 0x1, R2 ;  /* 0x0000000107027824 */ /* 0x000fc800078e0202 */
[----:B------:R-:W-:-:S07]  /*17720*/  IMAD.MOV.U32 R13, RZ, RZ, R2 ;  /* 0x000000ffff0d7224 */ /* 0x000fce00078e0002 */
[----:B------:R-:W-:Y:S05]  /*17730*/  WARPSYNC.COLLECTIVE R15, `(.L_x_1296) ;  /* 0x000000000f087348 */ /* 0x000fea0003c00000 */
[----:B------:R0:W1:Y:S02]  /*17740*/  SHFL.UP P6, R14, R13, R12, R11 ;  /* 0x0400000c0d0e7389 */ /* 0x00006400000c000b */
[----:B01----:R-:W-:Y:S01]  /*17750*/  ENDCOLLECTIVE ;  /* 0x000000000000791b */ /* 0x003fe20003800000 */
.L_x_1296:
[----:B------:R-:W-:Y:S01]  /*17760*/  IMAD.MOV.U32 R12, RZ, RZ, 0x8 ;  /* 0x00000008ff0c7424 */ /* 0x000fe200078e00ff */
[----:B------:R-:W-:-:S05]  /*17770*/  SEL R3, R14, RZ, P3 ;  /* 0x000000ff0e037207 */ /* 0x000fca0001800000 */
[----:B------:R-:W-:-:S04]  /*17780*/  IMAD.IADD R3, R2, 0x1, R3 ;  /* 0x0000000102037824 */ /* 0x000fc800078e0203 */
[----:B------:R-:W-:-:S07]  /*17790*/  IMAD.MOV.U32 R13, RZ, RZ, R3 ;  /* 0x000000ffff0d7224 */ /* 0x000fce00078e0003 */
[----:B------:R-:W-:Y:S05]  /*177a0*/  WARPSYNC.COLLECTIVE R15, `(.L_x_1297) ;  /* 0x000000000f087348 */ /* 0x000fea0003c00000 */
[----:B------:R0:W1:Y:S02]  /*177b0*/  SHFL.UP P6, R14, R13, R12, R11 ;  /* 0x0400000c0d0e7389 */ /* 0x00006400000c000b */
[----:B01----:R-:W-:Y:S01]  /*177c0*/  ENDCOLLECTIVE ;  /* 0x000000000000791b */ /* 0x003fe20003800000 */
.L_x_1297:
[----:B------:R-:W-:Y:S01]  /*177d0*/  IMAD.MOV.U32 R12, RZ, RZ, 0x10 ;  /* 0x00000010ff0c7424 */ /* 0x000fe200078e00ff */
[----:B------:R-:W-:-:S05]  /*177e0*/  SEL R4, R14, RZ, P4 ;  /* 0x000000ff0e047207 */ /* 0x000fca0002000000 */
[----:B------:R-:W-:-:S04]  /*177f0*/  IMAD.IADD R4, R3, 0x1, R4 ;  /* 0x0000000103047824 */ /* 0x000fc800078e0204 */
[----:B------:R-:W-:-:S07]  /*17800*/  IMAD.MOV.U32 R13, RZ, RZ, R4 ;  /* 0x000000ffff0d7224 */ /* 0x000fce00078e0004 */
[----:B------:R-:W-:Y:S05]  /*17810*/  WARPSYNC.COLLECTIVE R15, `(.L_x_1298) ;  /* 0x000000000f087348 */ /* 0x000fea0003c00000 */
[----:B------:R0:W1:Y:S02]  /*17820*/  SHFL.UP P6, R14, R13, R12, R11 ;  /* 0x0400000c0d0e7389 */ /* 0x00006400000c000b */
[----:B01----:R-:W-:Y:S01]  /*17830*/  ENDCOLLECTIVE ;  /* 0x000000000000791b */ /* 0x003fe20003800000 */
.L_x_1298:
        /* <DEDUP_REMOVED lines=8> */
.L_x_1299:
[----:B------:R-:W-:Y:S05]  /*178c0*/  BRA `(.L_x_1300) ;  /* 0xffffffd4000c7947 */ /* 0x000fea000383ffff */
.L_x_1229:
[----:B------:R-:W-:Y:S01]  /*178d0*/  BSSY B0, `(.L_x_1301) ;  /* 0x0000007000007945 */ /* 0x000fe20003800000 */
[----:B--2---:R-:W-:Y:S02]  /*178e0*/  IMAD.MOV.U32 R12, RZ, RZ, 0x1 ;  /* 0x00000001ff0c7424 */ /* 0x004fe400078e00ff */
[----:B------:R-:W-:Y:S02]  /*178f0*/  IMAD.MOV.U32 R11, RZ, RZ, RZ ;  /* 0x000000ffff0b7224 */ /* 0x000fe400078e00ff */
[----:B------:R-:W-:-:S07]  /*17900*/  IMAD.MOV.U32 R15, RZ, RZ, -0x1 ;  /* 0xffffffffff0f7424 */ /* 0x000fce00078e00ff */
[----:B------:R-:W-:Y:S05]  /*17910*/  WARPSYNC.COLLECTIVE R15, `(.L_x_1302) ;  /* 0x000000000f087348 */ /* 0x000fea0003c00000 */
[----:B------:R0:W1:Y:S02]  /*17920*/  SHFL.UP P6, R14, R13, R12, R11 ;  /* 0x0400000c0d0e7389 */ /* 0x00006400000c000b */
[----:B01----:R-:W-:Y:S01]  /*17930*/  ENDCOLLECTIVE ;  /* 0x000000000000791b */ /* 0x003fe20003800000 */
.L_x_1302:
[----:B------:R-:W-:Y:S05]  /*17940*/  BSYNC B0 ;  /* 0x0000000000007941 */ /* 0x000fea0003800000 */
.L_x_1301:
        /* <DEDUP_REMOVED lines=8> */
.L_x_1303:
[----:B------:R-:W-:Y:S01]  /*179d0*/  IMAD.MOV.U32 R12, RZ, RZ, 0x4 ;  /* 0x00000004ff0c7424 */ /* 0x000fe200078e00ff */
[----:B------:R-:W-:-:S05]  /*179e0*/  SEL R2, R14, RZ, P2 ;  /* 0x000000ff0e027207 */ /* 0x000fca0001000000 */
[----:B------:R-:W-:-:S04]  /*179f0*/  IMAD.IADD R2, R13, 0x1, R2 ;  /* 0x000000010d027824 */ /* 0x000fc800078e0202 */
[----:B------:R-:W-:-:S07]  /*17a00*/  IMAD.MOV.U32 R13, RZ, RZ, R2 ;  /* 0x000000ffff0d7224 */ /* 0x000fce00078e0002 */
[----:B------:R-:W-:Y:S05]  /*17a10*/  WARPSYNC.COLLECTIVE R15, `(.L_x_1304) ;  /* 0x000000000f087348 */ /* 0x000fea0003c00000 */
[----:B------:R0:W1:Y:S02]  /*17a20*/  SHFL.UP P6, R14, R13, R12, R11 ;  /* 0x0400000c0d0e7389 */ /* 0x00006400000c000b */
[----:B01----:R-:W-:Y:S01]  /*17a30*/  ENDCOLLECTIVE ;  /* 0x000000000000791b */ /* 0x003fe20003800000 */
.L_x_1304:
[----:B------:R-:W-:Y:S01]  /*17a40*/  IMAD.MOV.U32 R12, RZ, RZ, 0x8 ;  /* 0x00000008ff0c7424 */ /* 0x000fe200078e00ff */
[----:B------:R-:W-:-:S05]  /*17a50*/  SEL R3, R14, RZ, P3 ;  /* 0x000000ff0e037207 */ /* 0x000fca0001800000 */
[----:B------:R-:W-:-:S04]  /*17a60*/  IMAD.IADD R3, R2, 0x1, R3 ;  /* 0x0000000102037824 */ /* 0x000fc800078e0203 */
[----:B------:R-:W-:-:S07]  /*17a70*/  IMAD.MOV.U32 R13, RZ, RZ, R3 ;  /* 0x000000ffff0d7224 */ /* 0x000fce00078e0003 */
[----:B------:R-:W-:Y:S05]  /*17a80*/  WARPSYNC.COLLECTIVE R15, `(.L_x_1305) ;  /* 0x000000000f087348 */ /* 0x000fea0003c00000 */
[----:B------:R0:W1:Y:S02]  /*17a90*/  SHFL.UP P6, R14, R13, R12, R11 ;  /* 0x0400000c0d0e7389 */ /* 0x00006400000c000b */
[----:B01----:R-:W-:Y:S01]  /*17aa0*/  ENDCOLLECTIVE ;  /* 0x000000000000791b */ /* 0x003fe20003800000 */
.L_x_1305:
[----:B------:R-:W-:Y:S01]  /*17ab0*/  IMAD.MOV.U32 R12, RZ, RZ, 0x10 ;  /* 0x00000010ff0c7424 */ /* 0x000fe200078e00ff */
[----:B------:R-:W-:-:S05]  /*17ac0*/  SEL R4, R14, RZ, P4 ;  /* 0x000000ff0e047207 */ /* 0x000fca0002000000 */
[----:B------:R-:W-:-:S04]  /*17ad0*/  IMAD.IADD R4, R3, 0x1, R4 ;  /* 0x0000000103047824 */ /* 0x000fc800078e0204 */
[----:B------:R-:W-:-:S07]  /*17ae0*/  IMAD.MOV.U32 R13, RZ, RZ, R4 ;  /* 0x000000ffff0d7224 */ /* 0x000fce00078e0004 */
[----:B------:R-:W-:Y:S05]  /*17af0*/  WARPSYNC.COLLECTIVE R15, `(.L_x_1306) ;  /* 0x000000000f087348 */ /* 0x000fea0003c00000 */
[----:B------:R0:W1:Y:S02]  /*17b00*/  SHFL.UP P6, R14, R13, R12, R11 ;  /* 0x0400000c0d0e7389 */ /* 0x00006400000c000b */
[----:B01----:R-:W-:Y:S01]  /*17b10*/  ENDCOLLECTIVE ;  /* 0x000000000000791b */ /* 0x003fe20003800000 */
.L_x_1306:
        /* <DEDUP_REMOVED lines=8> */
.L_x_1307:
[----:B------:R-:W-:Y:S05]  /*17ba0*/  BRA `(.L_x_1308) ;  /* 0xffffffd000f87947 */ /* 0x000fea000383ffff */
.L_x_1231:
[----:B------:R-:W-:Y:S01]  /*17bb0*/  BSSY B0, `(.L_x_1309) ;  /* 0x0000006000007945 */ /* 0x000fe20003800000 */
[----:B------:R-:W-:Y:S01]  /*17bc0*/  PLOP3.LUT P6, PT, P6, PT, PT, 0x8, 0x0 ;  /* 0x000000000000781c */ /* 0x000fe200037ce170 */
[----:B------:R-:W-:-:S12]  /*17bd0*/  IMAD.MOV.U32 R15, RZ, RZ, -0x1 ;  /* 0xffffffffff0f7424 */ /* 0x000fd800078e00ff */
[----:B0-2---:R-:W-:Y:S05]  /*17be0*/  WARPSYNC.COLLECTIVE R15, `(.L_x_1310) ;  /* 0x000000000f087348 */ /* 0x005fea0003c00000 */
[----:B------:R-:W-:Y:S01]  /*17bf0*/  VOTE.ANY R14, PT, P6 ;  /* 0x00000000000e7806 */ /* 0x000fe200030e0100 */
[----:B0-2---:R-:W-:Y:S06]  /*17c00*/  ENDCOLLECTIVE ;  /* 0x000000000000791b */ /* 0x005fec0003800000 */
.L_x_1310:
[----:B------:R-:W-:Y:S05]  /*17c10*/  BSYNC B0 ;  /* 0x0000000000007941 */ /* 0x000fea0003800000 */
.L_x_1309:
[----:B------:R-:W-:Y:S02]  /*17c20*/  IMAD.MOV.U32 R2, RZ, RZ, R14 ;  /* 0x000000ffff027224 */ /* 0x000fe400078e000e */
[----:B------:R-:W-:Y:S02]  /*17c30*/  IMAD.MOV.U32 R13, RZ, RZ, R25 ;  /* 0x000000ffff0d7224 */ /* 0x000fe400078e0019 */
[----:B------:R0:W1:Y:S01]  /*17c40*/  POPC R12, R2 ;  /* 0x00000002000c7309 */ /* 0x0000620000000000 */
[----:B------:R-:W-:Y:S02]  /*17c50*/  IMAD.MOV.U32 R11, RZ, RZ, 0x1f ;  /* 0x0000001fff0b7424 */ /* 0x000fe400078e00ff */
[----:B------:R-:W-:-:S07]  /*17c60*/  IMAD.MOV.U32 R15, RZ, RZ, -0x1 ;  /* 0xffffffffff0f7424 */ /* 0x000fce00078e00ff */
[----:B01----:R-:W-:Y:S05]  /*17c70*/  WARPSYNC.COLLECTIVE R15, `(.L_x_1311) ;  /* 0x000000000f087348 */ /* 0x003fea0003c00000 */
[----:B-1----:R1:W2:Y:S02]  /*17c80*/  SHFL.IDX P6, R14, R13, R12, R11 ;  /* 0x0000000c0d0e7389 */ /* 0x0022a400000c000b */
[----:B012---:R-:W-:Y:S01]  /*17c90*/  ENDCOLLECTIVE ;  /* 0x000000000000791b */ /* 0x007fe20003800000 */
.L_x_1311:
[----:B------:R-:W-:Y:S02]  /*17ca0*/  IMAD.IADD R27, R12, 0x1, R27 ;  /* 0x000000010c1b7824 */ /* 0x000fe400078e021b */
[----:B------:R-:W-:Y:S02]  /*17cb0*/  IMAD.MOV.U32 R13, RZ, RZ, R8 ;  /* 0x000000ffff0d7224 */ /* 0x000fe400078e0008 */
[----:B------:R-:W-:-:S07]  /*17cc0*/  IMAD.MOV.U32 R25, RZ, RZ, R14 ;  /* 0x000000ffff197224 */ /* 0x000fce00078e000e */
[----:B------:R-:W-:Y:S05]  /*17cd0*/  WARPSYNC.COLLECTIVE R15, `(.L_x_1312) ;  /* 0x000000000f087348 */ /* 0x000fea0003c00000 */
[----:B------:R0:W1:Y:S02]  /*17ce0*/  SHFL.IDX P6, R14, R13, R12, R11 ;  /* 0x0000000c0d0e7389 */ /* 0x00006400000c000b */
[----:B01----:R-:W-:Y:S01]  /*17cf0*/  ENDCOLLECTIVE ;  /* 0x000000000000791b */ /* 0x003fe20003800000 */
.L_x_1312:
[----:B------:R-:W-:Y:S01]  /*17d00*/  IMAD.MOV.U32 R8, RZ, RZ, R14 ;  /* 0x000000ffff087224 */ /* 0x000fe200078e000e */
[----:B------:R-:W-:Y:S06]  /*17d10*/  BRA `(.L_x_1313) ;  /* 0xffffffd000dc7947 */ /* 0x000fec000383ffff */
.L_x_1233:
[----:B------:R-:W-:Y:S01]  /*17d20*/  BSSY B0, `(.L_x_1314) ;  /* 0x0000007000007945 */ /* 0x000fe20003800000 */
[----:B------:R-:W-:Y:S02]  /*17d30*/  IMAD.MOV.U32 R13, RZ, RZ, R3 ;  /* 0x000000ffff0d7224 */ /* 0x000fe400078e0003 */
[----:B------:R-:W-:Y:S02]  /*17d40*/  IMAD.MOV.U32 R11, RZ, RZ, 0x1f ;  /* 0x0000001fff0b7424 */ /* 0x000fe400078e00ff */
[----:B------:R-:W-:-:S07]  /*17d50*/  IMAD.MOV.U32 R15, RZ, RZ, -0x1 ;  /* 0xffffffffff0f7424 */ /* 0x000fce00078e00ff */
[----:B0-23--:R-:W-:Y:S05]  /*17d60*/  WARPSYNC.COLLECTIVE R15, `(.L_x_1315) ;  /* 0x000000000f087348 */ /* 0x00dfea0003c00000 */
[----:B------:R1:W4:Y:S02]  /*17d70*/  SHFL.IDX P6, R14, R13, R12, R11 ;  /* 0x0000000c0d0e7389 */ /* 0x00032400000c000b */
[----:B01234-:R-:W-:Y:S01]  /*17d80*/  ENDCOLLECTIVE ;  /* 0x000000000000791b */ /* 0x01ffe20003800000 */
.L_x_1315:
[----:B------:R-:W-:Y:S05]  /*17d90*/  BSYNC B0 ;  /* 0x0000000000007941 */ /* 0x000fea0003800000 */
.L_x_1314:
[----:B------:R-:W-:Y:S01]  /*17da0*/  IMAD.MOV.U32 R24, RZ, RZ, R14 ;  /* 0x000000ffff187224 */ /* 0x000fe200078e000e */
[----:B------:R-:W-:Y:S06]  /*17db0*/  BRA `(.L_x_1232) ;  /* 0xffffffd000cc7947 */ /* 0x000fec000383ffff */
.L_x_1239:
[----:B0-----:R0:W2:Y:S02]  /*17dc0*/  SYNCS.PHASECHK.TRANS64.TRYWAIT P0, [R9+URZ+0x16820], R0 ;  /* 0x01682000090075a7 */ /* 0x0010a4000800017f */
[----:B--2---:R-:W-:Y:S05]  /*17dd0*/  @!P0 NANOSLEEP.SYNCS 0x989680 ;  /* 0x009896800000895d */ /* 0x004fea0003900000 */
[----:B------:R-:W2:Y:S02]  /*17de0*/  @!P0 SYNCS.PHASECHK.TRANS64 P0, [R9+URZ+0x16820], R0 ;  /* 0x01682000090085a7 */ /* 0x000ea4000800007f */
[----:B--2---:R-:W-:Y:S05]  /*17df0*/  @!P0 BRA `(.L_x_1239) ;  /* 0xfffffffc00f08947 */ /* 0x004fea000383ffff */
[----:B------:R-:W-:Y:S05]  /*17e00*/  BRA `(.L_x_1316) ;  /* 0xffffffdc00247947 */ /* 0x000fea000383ffff */
.L_x_1240:
[----:B------:R-:W2:Y:S01]  /*17e10*/  S2R R2, SR_TID.X ;  /* 0x0000000000027919 */ /* 0x000ea20000002100 */
[----:B------:R-:W-:Y:S01]  /*17e20*/  BSSY B0, `(.L_x_1317) ;  /* 0x000000a000007945 */ /* 0x000fe20003800000 */
[----:B------:R-:W-:Y:S02]  /*17e30*/  IMAD.MOV.U32 R12, RZ, RZ, RZ ;  /* 0x000000ffff0c7224 */ /* 0x000fe400078e00ff */
[----:B------:R-:W-:Y:S02]  /*17e40*/  IMAD.MOV.U32 R11, RZ, RZ, 0x1f ;  /* 0x0000001fff0b7424 */ /* 0x000fe400078e00ff */
[----:B------:R-:W-:Y:S01]  /*17e50*/  IMAD.MOV.U32 R15, RZ, RZ, -0x1 ;  /* 0xffffffffff0f7424 */ /* 0x000fe200078e00ff */
[----:B--2---:R-:W-:-:S04]  /*17e60*/  SHF.R.U32.HI R2, RZ, 0x5, R2 ;  /* 0x00000005ff027819 */ /* 0x004fc80000011602 */
[----:B------:R-:W-:-:S05]  /*17e70*/  LOP3.LUT R2, R2, 0x3, RZ, 0xc0, !PT ;  /* 0x0000000302027812 */ /* 0x000fca00078ec0ff */
[----:B------:R-:W-:-:S07]  /*17e80*/  IMAD.MOV.U32 R13, RZ, RZ, R2 ;  /* 0x000000ffff0d7224 */ /* 0x000fce00078e0002 */
[----:B01-3--:R-:W-:Y:S05]  /*17e90*/  WARPSYNC.COLLECTIVE R15, `(.L_x_1318) ;  /* 0x000000000f087348 */ /* 0x00bfea0003c00000 */
[----:B------:R2:W4:Y:S02]  /*17ea0*/  SHFL.IDX P6, R14, R13, R12, R11 ;  /* 0x0000000c0d0e7389 */ /* 0x00052400000c000b */
[----:B01234-:R-:W-:Y:S01]  /*17eb0*/  ENDCOLLECTIVE ;  /* 0x000000000000791b */ /* 0x01ffe20003800000 */
.L_x_1318:
[----:B------:R-:W-:Y:S05]  /*17ec0*/  BSYNC B0 ;  /* 0x0000000000007941 */ /* 0x000fea0003800000 */
.L_x_1317:
[----:B------:R-:W-:Y:S05]  /*17ed0*/  BRA `(.L_x_1319) ;  /* 0xffffffdc000c7947 */ /* 0x000fea000383ffff */
.L_x_1243:
[----:B------:R-:W-:Y:S01]  /*17ee0*/  BSSY B1, `(.L_x_1320) ;  /* 0x0000006000017945 */ /* 0x000fe20003800000 */
[----:B------:R-:W-:-:S07]  /*17ef0*/  IMAD.MOV.U32 R15, RZ, RZ, -0x1 ;  /* 0xffffffffff0f7424 */ /* 0x000fce00078e00ff */
[----:B01-3--:R-:W-:Y:S05]  /*17f00*/  WARPSYNC.COLLECTIVE R15, `(.L_x_1321) ;  /* 0x000000000f0c7348 */ /* 0x00bfea0003c00000 */
[----:B------:R-:W-:Y:S02]  /*17f10*/  ELECT P6, UR62, PT ;  /* 0x00000000003e782f */ /* 0x000fe400038c0000 */
[----:B------:R-:W-:Y:S01]  /*17f20*/  MOV R14, UR62 ;  /* 0x0000003e000e7c02 */ /* 0x000fe20008000f00 */
[----:B01-3--:R-:W-:Y:S10]  /*17f30*/  ENDCOLLECTIVE ;  /* 0x000000000000791b */ /* 0x00bff40003800000 */
.L_x_1321:
[----:B------:R-:W-:Y:S05]  /*17f40*/  BSYNC B1 ;  /* 0x0000000000017941 */ /* 0x000fea0003800000 */
.L_x_1320:
[----:B------:R-:W-:Y:S05]  /*17f50*/  BRA `(.L_x_1322) ;  /* 0xffffffdc00047947 */ /* 0x000fea000383ffff */
.L_x_1245:
[----:B0-----:R0:W1:Y:S02]  /*17f60*/  SYNCS.PHASECHK.TRANS64.TRYWAIT P0, [R7+URZ], R2 ;  /* 0x00000002070075a7 */ /* 0x001064000800017f */
[----:B-1----:R-:W-:Y:S05]  /*17f70*/  @!P0 NANOSLEEP.SYNCS 0x989680 ;  /* 0x009896800000895d */ /* 0x002fea0003900000 */
[----:B------:R-:W1:Y:S02]  /*17f80*/  @!P0 SYNCS.PHASECHK.TRANS64 P0, [R7+URZ], R2 ;  /* 0x00000002070085a7 */ /* 0x000e64000800007f */
[----:B-1----:R-:W-:Y:S05]  /*17f90*/  @!P0 BRA `(.L_x_1245) ;  /* 0xfffffffc00f08947 */ /* 0x002fea000383ffff */
[----:B------:R-:W-:Y:S05]  /*17fa0*/  BRA `(.L_x_1323) ;  /* 0xffffffdc00387947 */ /* 0x000fea000383ffff */
.L_x_1246:
[----:B-1----:R1:W2:Y:S02]  /*17fb0*/  SYNCS.PHASECHK.TRANS64.TRYWAIT P0, [R3+URZ], R0 ;  /* 0x00000000030075a7 */ /* 0x0022a4000800017f */
[----:B--2---:R-:W-:Y:S05]  /*17fc0*/  @!P0 NANOSLEEP.SYNCS 0x989680 ;  /* 0x009896800000895d */ /* 0x004fea0003900000 */
[----:B------:R-:W2:Y:S02]  /*17fd0*/  @!P0 SYNCS.PHASECHK.TRANS64 P0, [R3+URZ], R0 ;  /* 0x00000000030085a7 */ /* 0x000ea4000800007f */
[----:B--2---:R-:W-:Y:S05]  /*17fe0*/  @!P0 BRA `(.L_x_1246) ;  /* 0xfffffffc00f08947 */ /* 0x004fea000383ffff */
[----:B------:R-:W-:Y:S05]  /*17ff0*/  BRA `(.L_x_1324) ;  /* 0xffffffdc002c7947 */ /* 0x000fea000383ffff */
.L_x_1248:
[----:B-1----:R1:W2:Y:S02]  /*18000*/  SYNCS.PHASECHK.TRANS64.TRYWAIT P0, [R5+URZ], R2 ;  /* 0x00000002050075a7 */ /* 0x0022a4000800017f */
[----:B--2---:R-:W-:Y:S05]  /*18010*/  @!P0 NANOSLEEP.SYNCS 0x989680 ;  /* 0x009896800000895d */ /* 0x004fea0003900000 */
[----:B------:R-:W2:Y:S02]  /*18020*/  @!P0 SYNCS.PHASECHK.TRANS64 P0, [R5+URZ], R2 ;  /* 0x00000002050085a7 */ /* 0x000ea4000800007f */
[----:B--2---:R-:W-:Y:S05]  /*18030*/  @!P0 BRA `(.L_x_1248) ;  /* 0xfffffffc00f08947 */ /* 0x004fea000383ffff */
[----:B------:R-:W-:Y:S05]  /*18040*/  BRA `(.L_x_1325) ;  /* 0xffffffdc00307947 */ /* 0x000fea000383ffff */
.L_x_1326:
        /* <DEDUP_REMOVED lines=11> */
.L_x_2706:


//--------------------- .text._ZN7cutlass13device_kernelIN5flash11enable_sm90INS1_16FlashAttnFwdSm90INS1_25CollectiveMainloopFwdSm90ILi2EN4cute5tupleIJNS5_1CILi1EEES8_S8_EEENS6_IJNS7_ILi192EEENS7_ILi128EEENS7_ILi64EEEEEELi64ENS_10bfloat16_tEfNS_4arch4Sm90ELb0ELb1ELb0ELb1ELb0ELb1ELb0ELb1ELb1ELb1ELb1ELb0EEENS1_21CollectiveEpilogueFwdINS6_IJSA_SC_SB_EEES9_SE_SG_Li384ELb1ELb1ELb1ELb0EEENS1_36VarlenDynamicPersistentTileSchedulerILi192ELi128ELi384ELi128ELb1ELb1ELb1ELb1ELb0ELb1EEEEEEEEEvNT_6ParamsE --------------------------
	.section	.text._ZN7cutlass13device_kernelIN5flash11enable_sm90INS1_16FlashAttnFwdSm90INS1_25CollectiveMainloopFwdSm90ILi2EN4cute5tupleIJNS5_1CILi1EEES8_S8_EEENS6_IJNS7_ILi192EEENS7_ILi128EEENS7_ILi64EEEEEELi64ENS_10bfloat16_tEfNS_4arch4Sm90ELb0ELb1ELb0ELb1ELb0ELb1ELb0ELb1ELb1ELb1ELb1ELb0EEENS1_21CollectiveEpilogueFwdINS6_IJSA_SC_SB_EEES9_SE_SG_Li384ELb1ELb1ELb1ELb0EEENS1_36VarlenDynamicPersistentTileSchedulerILi192ELi128ELi384ELi128ELb1ELb1ELb1ELb1ELb0ELb1EEEEEEEEEvNT_6ParamsE,"ax",@progbits
	.align	128
.text._ZN7cutlass13device_kernelIN5flash11enable_sm90INS1_16FlashAttnFwdSm90INS1_25CollectiveMainloopFwdSm90ILi2EN4cute5tupleIJNS5_1CILi1EEES8_S8_EEENS6_IJNS7_ILi192EEENS7_ILi128EEENS7_ILi64EEEEEELi64ENS_10bfloat16_tEfNS_4arch4Sm90ELb0ELb1ELb0ELb1ELb0ELb1ELb0ELb1ELb1ELb1ELb1ELb0EEENS1_21CollectiveEpilogueFwdINS6_IJSA_SC_SB_EEES9_SE_SG_Li384ELb1ELb1ELb1ELb0EEENS1_36VarlenDynamicPersistentTileSchedulerILi192ELi128ELi384ELi128ELb1ELb1ELb1ELb1ELb0ELb1EEEEEEEEEvNT_6ParamsE:
        .type           _ZN7cutlass13device_kernelIN5flash11enable_sm90INS1_16FlashAttnFwdSm90INS1_25CollectiveMainloopFwdSm90ILi2EN4cute5tupleIJNS5_1CILi1EEES8_S8_EEENS6_IJNS7_ILi192EEENS7_ILi128EEENS7_ILi64EEEEEELi64ENS_10bfloat16_tEfNS_4arch4Sm90ELb0ELb1ELb0ELb1ELb0ELb1ELb0ELb1ELb1ELb1ELb1ELb0EEENS1_21CollectiveEpilogueFwdINS6_IJSA_SC_SB_EEES9_SE_SG_Li384ELb1ELb1ELb1ELb0EEENS1_36VarlenDynamicPersistentTileSchedulerILi192ELi128ELi384ELi128ELb1ELb1ELb1ELb1ELb0ELb1EEEEEEEEEvNT_6ParamsE,@function
        .size           _ZN7cutlass13device_kernelIN5flash11enable_sm90INS1_16FlashAttnFwdSm90INS1_25CollectiveMainloopFwdSm90ILi2EN4cute5tupleIJNS5_1CILi1EEES8_S8_EEENS6_IJNS7_ILi192EEENS7_ILi128EEENS7_ILi64EEEEEELi64ENS_10bfloat16_tEfNS_4arch4Sm90ELb0ELb1ELb0ELb1ELb0ELb1ELb0ELb1ELb1ELb1ELb1ELb0EEENS1_21CollectiveEpilogueFwdINS6_IJSA_SC_SB_EEES9_SE_SG_Li384ELb1ELb1ELb1ELb0EEENS1_36VarlenDynamicPersistentTileSchedulerILi192ELi128ELi384ELi128ELb1ELb1ELb1ELb1ELb0ELb1EEEEEEEEEvNT_6ParamsE,(.L_x_2707 - _ZN7cutlass13device_kernelIN5flash11enable_sm90INS1_16FlashAttnFwdSm90INS1_25CollectiveMainloopFwdSm90ILi2EN4cute5tupleIJNS5_1CILi1EEES8_S8_EEENS6_IJNS7_ILi192EEENS7_ILi128EEENS7_ILi64EEEEEELi64ENS_10bfloat16_tEfNS_4arch4Sm90ELb0ELb1ELb0ELb1ELb0ELb1ELb0ELb1ELb1ELb1ELb1ELb0EEENS1_21CollectiveEpilogueFwdINS6_IJSA_SC_SB_EEES9_SE_SG_Li384ELb1ELb1ELb1ELb0EEENS1_36VarlenDynamicPersistentTileSchedulerILi192ELi128ELi384ELi128ELb1ELb1ELb1ELb1ELb0ELb1EEEEEEEEEvNT_6ParamsE)
        .other          _ZN7cutlass13device_kernelIN5flash11enable_sm90INS1_16FlashAttnFwdSm90INS1_25CollectiveMainloopFwdSm90ILi2EN4cute5tupleIJNS5_1CILi1EEES8_S8_EEENS6_IJNS7_ILi192EEENS7_ILi128EEENS7_ILi64EEEEEELi64ENS_10bfloat16_tEfNS_4arch4Sm90ELb0ELb1ELb0ELb1ELb0ELb1ELb0ELb1ELb1ELb1ELb1ELb0EEENS1_21CollectiveEpilogueFwdINS6_IJSA_SC_SB_EEES9_SE_SG_Li384ELb1ELb1ELb1ELb0EEENS1_36VarlenDynamicPersistentTileSchedulerILi192ELi128ELi384ELi128ELb1ELb1ELb1ELb1ELb0ELb1EEEEEEEEEvNT_6ParamsE,@"STO_CUDA_ENTRY STV_DEFAULT"
_ZN7cutlass13device_kernelIN5flash11enable_sm90INS1_16FlashAttnFwdSm90INS1_25CollectiveMainloopFwdSm90ILi2EN4cute5tupleIJNS5_1CILi1EEES8_S8_EEENS6_IJNS7_ILi192EEENS7_ILi128EEENS7_ILi64EEEEEELi64ENS_10bfloat16_tEfNS_4arch4Sm90ELb0ELb1ELb0ELb1ELb0ELb1ELb0ELb1ELb1ELb1ELb1ELb0EEENS1_21CollectiveEpilogueFwdINS6_IJSA_SC_SB_EEES9_SE_SG_Li384ELb1ELb1ELb1ELb0EEENS1_36VarlenDynamicPersistentTileSchedulerILi192ELi128ELi384ELi128ELb1ELb1ELb1ELb1ELb0ELb1EEEEEEEEEvNT_6ParamsE:
        /* <DEDUP_REMOVED lines=23> */
.L_x_1328:
[----:B------:R-:W-:Y:S05]  /*0170*/  BSYNC B0 ;  /* 0x0000000000007941 */ /* 0x000fea0003800000 */
.L_x_1327:
        /* <DEDUP_REMOVED lines=40> */
.L_x_1329:
        /* <DEDUP_REMOVED lines=22> */
.L_x_1330:
        /* <DEDUP_REMOVED lines=18> */
.L_x_1331:
        /* <DEDUP_REMOVED lines=22> */
.L_x_1332:
        /* <DEDUP_REMOVED lines=22> */
.L_x_1333:
        /* <DEDUP_REMOVED lines=9> */
.L_x_1336:
[----:B------:R-:W-:-:S08]  /*09d0*/  NOP ;  /* 0x0000000000007918 */ /* 0x000fd00000000000 */
[----:B------:R-:W0:Y:S02]  /*09e0*/  USETMAXREG.TRY_ALLOC.CTAPOOL UP0, 0xa0 ;  /* 0x000000a0000079c8 */ /* 0x000e240008000600 */
[----:B0-----:R-:W-:-:S13]  /*09f0*/  PLOP3.LUT P0, PT, PT, PT, UP0, 0x80, 0x0 ;  /* 0x000000000000781c */ /* 0x001fda0003f0f008 */
[----:B------:R-:W-:Y:S05]  /*0a00*/  @!P0 BRA `(.L_x_1336) ;  /* 0xfffffffc00f08947 */ /* 0x000fea000383ffff */
[----:B------:R-:W0:Y:S01]  /*0a10*/  S2R R0, SR_TID.X ;  /* 0x0000000000007919 */ /* 0x000e220000002100 */
[----:B------:R-:W1:Y:S01]  /*0a20*/  S2UR UR5, SR_CgaCtaId ;  /* 0x00000000000579c3 */ /* 0x000e620000008800 */
[----:B------:R-:W-:Y:S01]  /*0a30*/  UMOV UR4, 0x400 ;  /* 0x0000040000047882 */ /* 0x000fe20000000000 */
[----:B------:R-:W-:-:S06]  /*0a40*/  LOP3.LUT R22, R22, 0xbfffffff, RZ, 0xc0, !PT ;  /* 0xbfffffff16167812 */ /* 0x000fcc00078ec0ff */
[----:B------:R-:W-:Y:S06]  /*0a50*/  BAR.ARV 0x8, 0x200 ;  /* 0x0208000000007b1d */ /* 0x000fec0000002000 */
[----:B-1----:R-:W-:-:S06]  /*0a60*/  ULEA UR4, UR5, UR4, 0x18 ;  /* 0x0000000405047291 */ /* 0x002fcc000f8ec03f */
[----:B------:R-:W-:Y:S01]  /*0a70*/  IMAD.U32 R16, RZ, RZ, UR4 ;  /* 0x00000004ff107e24 */ /* 0x000fe2000f8e00ff */
[----:B0-----:R-:W-:Y:S01]  /*0a80*/  SHF.R.U32.HI R0, RZ, 0x7, R0 ;  /* 0x00000007ff007819 */ /* 0x001fe20000011600 */
[----:B------:R-:W-:-:S03]  /*0a90*/  ULDC UR4, c[0x0][0xc3c] ;  /* 0x00030f0000047ab9 */ /* 0x000fc60000000800 */
[----:B------:R-:W-:-:S13]  /*0aa0*/  ISETP.NE.AND P0, PT, R0, 0x1, PT ;  /* 0x000000010000780c */ /* 0x000fda0003f05270 */
[----:B------:R-:W-:Y:S01]  /*0ab0*/  @P0 LOP3.LUT R22, R22, 0x40000000, RZ, 0xfc, !PT ;  /* 0x4000000016160812 */ /* 0x000fe200078efcff */
[----:B------:R-:W-:Y:S08]  /*0ac0*/  @!P0 BAR.ARV 0x9, 0x100 ;  /* 0x0244000000008b1d */ /* 0x000ff00000002000 */
[----:B------:R-:W-:Y:S06]  /*0ad0*/  BAR.SYNC.DEFER_BLOCKING 0x5, 0x200 ;  /* 0x0148000000007b1d */ /* 0x000fec0000010000 */
[----:B------:R-:W0:Y:S02]  /*0ae0*/  LDS.128 R28, [R16+0x168d0] ;  /* 0x0168d000101c7984 */ /* 0x000e240000000c00 */
[----:B------:R-:W-:Y:S06]  /*0af0*/  BAR.ARV 0x4, 0x200 ;  /* 0x0108000000007b1d */ /* 0x000fec0000002000 */
[----:B0-----:R-:W-:-:S13]  /*0b00*/  ISETP.GE.AND P0, PT, R31, UR4, PT ;  /* 0x000000041f007c0c */ /* 0x001fda000bf06270 */
[----:B------:R-:W-:Y:S05]  /*0b10*/  @P0 BRA `(.L_x_1337) ;  /* 0x000001e800cc0947 */ /* 0x000fea0003800000 */
[----:B------:R-:W3:Y:S01]  /*0b20*/  LDL R12, [R1+0x54] ;  /* 0x00005400010c7983 */ /* 0x000ee20000100800 */
[----:B------:R-:W0:Y:S02]  /*0b30*/  S2R R0, SR_TID.X ;  /* 0x0000000000007919 */ /* 0x000e240000002100 */
[----:B0-----:R-:W-:-:S05]  /*0b40*/  VIADD R11, R0, 0xffffff80 ;  /* 0xffffff80000b7836 */ /* 0x001fca0000000000 */
[----:B------:R-:W-:-:S04]  /*0b50*/  SHF.R.S32.HI R0, RZ, 0x1f, R11 ;  /* 0x0000001fff007819 */ /* 0x000fc8000001140b */
[----:B--2---:R-:W-:-:S04]  /*0b60*/  LEA.HI R2, R0, R11, RZ, 0x7 ;  /* 0x0000000b00027211 */ /* 0x004fc800078f38ff */
[----:B------:R-:W-:-:S05]  /*0b70*/  LOP3.LUT R3, R2, 0xffffff80, RZ, 0xc0, !PT ;  /* 0xffffff8002037812 */ /* 0x000fca00078ec0ff */
[----:B------:R-:W-:-:S05]  /*0b80*/  IMAD.IADD R10, R11, 0x1, -R3 ;  /* 0x000000010b0a7824 */ /* 0x000fca00078e0a03 */
[----:B------:R-:W-:-:S04]  /*0b90*/  SHF.R.S32.HI R6, RZ, 0x1f, R10 ;  /* 0x0000001fff067819 */ /* 0x000fc8000001140a */
[----:B------:R-:W-:Y:S02]  /*0ba0*/  LEA.HI R7, R6, R10, RZ, 0x2 ;  /* 0x0000000a06077211 */ /* 0x000fe400078f10ff */
[CC--:B------:R-:W-:Y:S02]  /*0bb0*/  LEA.HI R3, R0.reuse, R11.reuse, RZ, 0x5 ;  /* 0x0000000b00037211 */ /* 0x0c0fe400078f28ff */
[--C-:B------:R-:W-:Y:S02]  /*0bc0*/  SHF.R.S32.HI R8, RZ, 0x2, R7.reuse ;  /* 0x00000002ff087819 */ /* 0x100fe40000011407 */
[----:B------:R-:W-:Y:S02]  /*0bd0*/  SHF.R.S32.HI R9, RZ, 0x1f, R7 ;  /* 0x0000001fff097819 */ /* 0x000fe40000011407 */
[----:B------:R-:W-:Y:S02]  /*0be0*/  SHF.R.S32.HI R13, RZ, 0x7, R2 ;  /* 0x00000007ff0d7819 */ /* 0x000fe40000011402 */
[----:B------:R-:W-:-:S02]  /*0bf0*/  LEA.HI R4, R0, R11, RZ, 0x4 ;  /* 0x0000000b00047211 */ /* 0x000fc400078f20ff */
[----:B------:R-:W-:Y:S02]  /*0c00*/  LEA.HI R9, R9, R8, RZ, 0x3 ;  /* 0x0000000809097211 */ /* 0x000fe400078f18ff */
[----:B------:R-:W-:Y:S01]  /*0c10*/  SHF.R.S32.HI R14, RZ, 0x5, R3 ;  /* 0x00000005ff0e7819 */ /* 0x000fe20000011403 */
[----:B------:R-:W-:Y:S01]  /*0c20*/  IMAD.HI R3, R13, 0x55555556, RZ ;  /* 0x555555560d037827 */ /* 0x000fe200078e02ff */
[----:B------:R-:W-:Y:S02]  /*0c30*/  SHF.R.S32.HI R5, RZ, 0x4, R4 ;  /* 0x00000004ff057819 */ /* 0x000fe40000011404 */
[----:B------:R-:W-:Y:S02]  /*0c40*/  LOP3.LUT R9, R9, 0xfffffff8, RZ, 0xc0, !PT ;  /* 0xfffffff809097812 */ /* 0x000fe400078ec0ff */
[----:B------:R-:W-:Y:S02]  /*0c50*/  LEA.HI R6, R6, R10, RZ, 0x5 ;  /* 0x0000000a06067211 */ /* 0x000fe400078f28ff */
[----:B------:R-:W-:-:S02]  /*0c60*/  LOP3.LUT R2, R4, 0x3fffff0, RZ, 0xc0, !PT ;  /* 0x03fffff004027812 */ /* 0x000fc400078ec0ff */
[----:B------:R-:W-:Y:S01]  /*0c70*/  LEA.HI R4, R4, R5, RZ, 0x1 ;  /* 0x0000000504047211 */ /* 0x000fe200078f08ff */
[----:B------:R-:W-:Y:S01]  /*0c80*/  IMAD.IADD R9, R8, 0x1, -R9 ;  /* 0x0000000108097824 */ /* 0x000fe200078e0a09 */
[----:B------:R-:W-:Y:S02]  /*0c90*/  LEA.HI R3, R3, R3, RZ, 0x1 ;  /* 0x0000000303037211 */ /* 0x000fe400078f08ff */
[----:B------:R-:W-:Y:S02]  /*0ca0*/  SHF.R.S32.HI R6, RZ, 0x5, R6 ;  /* 0x00000005ff067819 */ /* 0x000fe40000011406 */
[----:B------:R-:W-:Y:S01]  /*0cb0*/  LOP3.LUT R4, R4, 0x1ffffffe, RZ, 0xc0, !PT ;  /* 0x1ffffffe04047812 */ /* 0x000fe200078ec0ff */
[----:B------:R-:W-:Y:S02]  /*0cc0*/  IMAD.IADD R2, R11, 0x1, -R2 ;  /* 0x000000010b027824 */ /* 0x000fe400078e0a02 */
[----:B------:R-:W-:Y:S02]  /*0cd0*/  IMAD R3, R3, -0x3, R13 ;  /* 0xfffffffd03037824 */ /* 0x000fe400078e020d */
[----:B------:R-:W-:-:S02]  /*0ce0*/  IMAD R6, R6, 0x10, R9 ;  /* 0x0000001006067824 */ /* 0x000fc400078e0209 */
[----:B------:R-:W-:Y:S02]  /*0cf0*/  IMAD.IADD R4, R5, 0x1, -R4 ;  /* 0x0000000105047824 */ /* 0x000fe400078e0a04 */
[----:B------:R-:W-:Y:S02]  /*0d00*/  IMAD R5, R14, 0x10, R2 ;  /* 0x000000100e057824 */ /* 0x000fe400078e0202 */
[----:B------:R-:W-:-:S05]  /*0d10*/  IMAD R8, R3, 0x40, R6 ;  /* 0x0000004003087824 */ /* 0x000fca00078e0206 */
[----:B------:R-:W-:Y:S01]  /*0d20*/  STL [R1+0x64], R8 ;  /* 0x0000640801007387 */ /* 0x000fe20000100800 */
[----:B------:R-:W-:Y:S01]  /*0d30*/  LEA.HI R3, R0, R11, RZ, 0x3 ;  /* 0x0000000b00037211 */ /* 0x000fe200078f18ff */
[----:B------:R-:W-:-:S03]  /*0d40*/  IMAD R5, R5, 0x8, R4 ;  /* 0x0000000805057824 */ /* 0x000fc600078e0204 */
[----:B------:R-:W-:Y:S02]  /*0d50*/  SHF.R.S32.HI R4, RZ, 0x3, R3 ;  /* 0x00000003ff047819 */ /* 0x000fe40000011403 */
[----:B------:R-:W-:-:S05]  /*0d60*/  LOP3.LUT R3, R3, 0xfffffff8, RZ, 0xc0, !PT ;  /* 0xfffffff803037812 */ /* 0x000fca00078ec0ff */
[----:B------:R-:W-:Y:S01]  /*0d70*/  IMAD.IADD R3, R11, 0x1, -R3 ;  /* 0x000000010b037824 */ /* 0x000fe200078e0a03 */
[----:B------:R-:W-:Y:S02]  /*0d80*/  LOP3.LUT R7, R7, 0x7ffffffc, RZ, 0xc0, !PT ;  /* 0x7ffffffc07077812 */ /* 0x000fe400078ec0ff */
[----:B------:R-:W-:-:S03]  /*0d90*/  CS2R R152, SRZ ;  /* 0x0000000000987805 */ /* 0x000fc6000001ff00 */
[----:B------:R-:W-:Y:S02]  /*0da0*/  IMAD.IADD R7, R10, 0x1, -R7 ;  /* 0x000000010a077824 */ /* 0x000fe400078e0a07 */
[----:B------:R-:W-:Y:S02]  /*0db0*/  IMAD.MOV.U32 R17, RZ, RZ, RZ ;  /* 0x000000ffff117224 */ /* 0x000fe400078e00ff */
[----:B------:R-:W-:Y:S01]  /*0dc0*/  IMAD.SHL.U32 R156, R7, 0x2, RZ ;  /* 0x00000002079c7824 */ /* 0x000fe200078e00ff */
[----:B---3--:R-:W-:-:S05]  /*0dd0*/  LOP3.LUT R2, R12, 0x1, RZ, 0xfc, !PT ;  /* 0x000000010c027812 */ /* 0x008fca00078efcff */
[----:B------:R0:W-:Y:S02]  /*0de0*/  STL [R1+0x14], R2 ;  /* 0x0000140201007387 */ /* 0x0001e40000100800 */
[----:B0-----:R-:W-:-:S04]  /*0df0*/  LEA.HI R2, R0, R11, RZ, 0x2 ;  /* 0x0000000b00027211 */ /* 0x001fc800078f10ff */
[--C-:B------:R-:W-:Y:S02]  /*0e00*/  SHF.R.S32.HI R23, RZ, 0x2, R2.reuse ;  /* 0x00000002ff177819 */ /* 0x100fe40000011402 */
[----:B------:R-:W-:Y:S02]  /*0e10*/  LOP3.LUT R0, R2, 0xfffffffc, RZ, 0xc0, !PT ;  /* 0xfffffffc02007812 */ /* 0x000fe400078ec0ff */
[----:B------:R-:W-:Y:S01]  /*0e20*/  SHF.R.S32.HI R2, RZ, 0x1f, R2 ;  /* 0x0000001fff027819 */ /* 0x000fe20000011402 */
[----:B------:R-:W-:-:S03]  /*0e30*/  VIADD R9, R23, 0x60 ;  /* 0x0000006017097836 */ /* 0x000fc60000000000 */
[----:B------:R-:W-:Y:S02]  /*0e40*/  LEA.HI R2, R2, R23, RZ, 0x3 ;  /* 0x0000001702027211 */ /* 0x000fe400078f18ff */
[----:B------:R-:W-:Y:S02]  /*0e50*/  SHF.R.S32.HI R4, RZ, 0x1f, R9 ;  /* 0x0000001fff047819 */ /* 0x000fe40000011409 */
[----:B------:R-:W-:Y:S01]  /*0e60*/  LOP3.LUT R2, R2, 0xfffffff8, RZ, 0xc0, !PT ;  /* 0xfffffff802027812 */ /* 0x000fe200078ec0ff */
[----:B------:R-:W-:Y:S01]  /*0e70*/  IMAD.IADD R6, R11, 0x1, -R0 ;  /* 0x000000010b067824 */ /* 0x000fe200078e0a00 */
[----:B------:R-:W-:Y:S01]  /*0e80*/  LEA.HI R4, R4, R9, RZ, 0x3 ;  /* 0x0000000904047211 */ /* 0x000fe200078f18ff */
[----:B------:R-:W-:Y:S02]  /*0e90*/  IMAD.SHL.U32 R3, R9, 0x40, RZ ;  /* 0x0000004009037824 */ /* 0x000fe400078e00ff */
[----:B------:R-:W-:Y:S02]  /*0ea0*/  IMAD.IADD R2, R23, 0x1, -R2 ;  /* 0x0000000117027824 */ /* 0x000fe400078e0a02 */
[----:B------:R-:W-:Y:S01]  /*0eb0*/  IMAD.SHL.U32 R18, R6, 0x8, RZ ;  /* 0x0000000806127824 */ /* 0x000fe200078e00ff */
[----:B------:R-:W-:Y:S01]  /*0ec0*/  LOP3.LUT R3, R3, 0x1c0, RZ, 0xc0, !PT ;  /* 0x000001c003037812 */ /* 0x000fe200078ec0ff */
[----:B------:R-:W-:Y:S01]  /*0ed0*/  IMAD.SHL.U32 R4, R4, 0x40, RZ ;  /* 0x0000004004047824 */ /* 0x000fe200078e00ff */
[----:B------:R-:W-:Y:S01]  /*0ee0*/  STL [R1+0x58], RZ ;  /* 0x000058ff01007387 */ /* 0x000fe20000100800 */
[----:B------:R-:W-:-:S02]  /*0ef0*/  SHF.R.S32.HI R0, RZ, 0x1f, R23 ;  /* 0x0000001fff007819 */ /* 0x000fc40000011417 */
[C---:B------:R-:W-:Y:S01]  /*0f00*/  LEA.HI R0, R6.reuse, R6, RZ, 0x1 ;  /* 0x0000000606007211 */ /* 0x040fe200078f08ff */
[----:B------:R-:W-:Y:S01]  /*0f10*/  STL [R1+0x18], RZ ;  /* 0x000018ff01007387 */ /* 0x000fe20000100800 */
[----:B------:R-:W-:Y:S01]  /*0f20*/  IMAD.SHL.U32 R154, R6, 0x4, RZ ;  /* 0x00000004069a7824 */ /* 0x000fe200078e00ff */
[----:B------:R-:W-:Y:S02]  /*0f30*/  SHF.R.U32.HI R9, RZ, 0x3, R3 ;  /* 0x00000003ff097819 */ /* 0x000fe40000011603 */
[----:B------:R0:W-:Y:S01]  /*0f40*/  STL [R1+0x40], R2 ;  /* 0x0000400201007387 */ /* 0x0001e20000100800 */
[----:B------:R-:W-:Y:S02]  /*0f50*/  LOP3.LUT R0, R0, 0x1ffffffe, RZ, 0xc0, !PT ;  /* 0x1ffffffe00007812 */ /* 0x000fe400078ec0ff */
[----:B0-----:R-:W-:Y:S02]  /*0f60*/  LOP3.LUT R2, R3, 0x38, R18, 0xf8, !PT ;  /* 0x0000003803027812 */ /* 0x001fe400078ef812 */
[----:B------:R-:W-:Y:S01]  /*0f70*/  LOP3.LUT R3, R4, 0xfffffe00, RZ, 0xc0, !PT ;  /* 0xfffffe0004037812 */ /* 0x000fe200078ec0ff */
[----:B------:R-:W-:-:S02]  /*0f80*/  VIADD R4, R154, 0x10 ;  /* 0x000000109a047836 */ /* 0x000fc40000000000 */
[----:B------:R-:W-:Y:S02]  /*0f90*/  IMAD.IADD R0, R6, 0x1, -R0 ;  /* 0x0000000106007824 */ /* 0x000fe400078e0a00 */
[----:B------:R0:W-:Y:S02]  /*0fa0*/  STL [R1+0x44], R3 ;  /* 0x0000440301007387 */ /* 0x0001e40000100800 */
[----:B------:R-:W-:Y:S02]  /*0fb0*/  IMAD R0, R0, 0x8, R8 ;  /* 0x0000000800007824 */ /* 0x000fe400078e0208 */
[----:B------:R1:W-:Y:S01]  /*0fc0*/  STL [R1+0x1c], R4 ;  /* 0x00001c0401007387 */ /* 0x0003e20000100800 */
[----:B0-----:R-:W-:Y:S01]  /*0fd0*/  LOP3.LUT R3, R3, R2, R9, 0xf6, !PT ;  /* 0x0000000203037212 */ /* 0x001fe200078ef609 */
[----:B-1----:R-:W-:-:S04]  /*0fe0*/  IMAD.SHL.U32 R4, R5, 0x8, RZ ;  /* 0x0000000805047824 */ /* 0x002fc800078e00ff */
[----:B------:R-:W-:Y:S01]  /*0ff0*/  IMAD R2, R3, 0x2, R16 ;  /* 0x0000000203027824 */ /* 0x000fe200078e0210 */
[----:B------:R0:W-:Y:S04]  /*1000*/  STL [R1+0x68], R4 ;  /* 0x0000680401007387 */ /* 0x0001e80000100800 */
[----:B------:R0:W-:Y:S04]  /*1010*/  STL [R1+0x30], R0 ;  /* 0x0000300001007387 */ /* 0x0001e80000100800 */
[----:B------:R0:W-:Y:S02]  /*1020*/  STL [R1+0x60], R2 ;  /* 0x0000600201007387 */ /* 0x0001e40000100800 */
.L_x_1539:
[----:B------:R-:W-:Y:S05]  /*1030*/  YIELD ;  /* 0x0000000000007946 */ /* 0x000fea0003800000 */
[----:B------:R-:W-:Y:S01]  /*1040*/  ULDC.64 UR4, c[0x0][0xa28] ;  /* 0x00028a0000047ab9 */ /* 0x000fe20000000a00 */
[----:B0-23--:R-:W0:Y:S01]  /*1050*/  LDC.64 R4, c[0x0][0xa08] ;  /* 0x00028200ff047b82 */ /* 0x00de220000000a00 */
[----:B------:R-:W-:Y:S01]  /*1060*/  ISETP.NE.U32.AND P1, PT, RZ, UR4, PT ;  /* 0x00000004ff007c0c */ /* 0x000fe2000bf25070 */
[----:B------:R-:W-:Y:S02]  /*1070*/  IMAD.MOV.U32 R10, RZ, RZ, RZ ;  /* 0x000000ffff0a7224 */ /* 0x000fe400078e00ff */
[----:B------:R-:W-:Y:S01]  /*1080*/  IMAD.MOV.U32 R28, RZ, RZ, RZ ;  /* 0x000000ffff1c7224 */ /* 0x000fe200078e00ff */
[----:B------:R-:W-:Y:S01]  /*1090*/  ISETP.NE.AND.EX P1, PT, RZ, UR5, PT, P1 ;  /* 0x00000005ff007c0c */ /* 0x000fe2000bf25310 */
[----:B------:R-:W-:-:S02]  /*10a0*/  ULDC.64 UR4, c[0x0][0xa18] ;  /* 0x0002860000047ab9 */ /* 0x000fc40000000a00 */
[----:B------:R-:W-:-:S04]  /*10b0*/  ISETP.NE.U32.AND P2, PT, RZ, UR4, PT ;  /* 0x00000004ff007c0c */ /* 0x000fc8000bf45070 */
[----:B------:R-:W-:Y:S01]  /*10c0*/  ISETP.NE.AND.EX P2, PT, RZ, UR5, PT, P2 ;  /* 0x00000005ff007c0c */ /* 0x000fe2000bf45320 */
[----:B------:R-:W-:Y:S02]  /*10d0*/  ULDC.64 UR4, c[0x0][0xa08] ;  /* 0x0002820000047ab9 */ /* 0x000fe40000000a00 */
[----:B------:R-:W-:-:S03]  /*10e0*/  ISETP.NE.U32.AND P0, PT, RZ, UR4, PT ;  /* 0x00000004ff007c0c */ /* 0x000fc6000bf05070 */
[----:B----4-:R-:W1:Y:S01]  /*10f0*/  @P1 LDC.64 R2, c[0x0][0xa28] ;  /* 0x00028a00ff021b82 */ /* 0x010e620000000a00 */
[----:B------:R-:W-:Y:S01]  /*1100*/  ISETP.NE.AND.EX P0, PT, RZ, UR5, PT, P0 ;  /* 0x00000005ff007c0c */ /* 0x000fe2000bf05300 */
[----:B0-----:R-:W-:-:S06]  /*1110*/  IMAD.WIDE R8, R31, 0x4, R4 ;  /* 0x000000041f087825 */ /* 0x001fcc00078e0204 */
[----:B------:R-:W0:Y:S01]  /*1120*/  @P2 LDC.64 R6, c[0x0][0xa18] ;  /* 0x00028600ff062b82 */ /* 0x000e220000000a00 */
[----:B------:R-:W-:Y:S02]  /*1130*/  ULDC UR4, c[0x0][0x288] ;  /* 0x0000a20000047ab9 */ /* 0x000fe40000000800 */
[----:B------:R-:W-:Y:S01]  /*1140*/  IMAD.U32 R157, RZ, RZ, UR4 ;  /* 0x00000004ff9d7e24 */ /* 0x000fe2000f8e00ff */
[----:B------:R-:W-:Y:S02]  /*1150*/  ULDC.64 UR4, c[0x0][0x418] ;  /* 0x0001060000047ab9 */ /* 0x000fe40000000a00 */
[----:B------:R2:W5:Y:S01]  /*1160*/  @P0 LDG.E R28, desc[UR40][R8.64] ;  /* 0x00000028081c0981 */ /* 0x000562000c1e1900 */
[----:B-1----:R-:W-:-:S05]  /*1170*/  @P1 IMAD.WIDE R2, R31, 0x4, R2 ;  /* 0x000000041f021825 */ /* 0x002fca00078e0202 */
[----:B------:R2:W5:Y:S01]  /*1180*/  @P1 LDG.E R10, desc[UR40][R2.64] ;  /* 0x00000028020a1981 */ /* 0x000562000c1e1900 */
[----:B0-----:R-:W-:-:S05]  /*1190*/  @P2 IMAD.WIDE R4, R31, 0x4, R6 ;  /* 0x000000041f042825 */ /* 0x001fca00078e0206 */
        /* <DEDUP_REMOVED lines=10> */
[----:B--2---:R-:W-:Y:S06]  /*1240*/  @P2 BRA `(.L_x_1338) ;  /* 0x0000000000242947 */ /* 0x004fec0003800000 */
        /* <DEDUP_REMOVED lines=9> */
.L_x_1338:
        /* <DEDUP_REMOVED lines=11> */
[----:B------:R-:W0:Y:S02]  /*1390*/  LDC.64 R2, c[0x0][0xa20] ;  /* 0x00028800ff027b82 */ /* 0x000e240000000a00 */
[----:B0-----:R-:W-:-:S05]  /*13a0*/  IMAD.WIDE R2, R31, 0x4, R2 ;  /* 0x000000041f027825 */ /* 0x001fca00078e0202 */
[----:B------:R0:W5:Y:S01]  /*13b0*/  LDG.E R33, desc[UR40][R2.64] ;  /* 0x0000002802217981 */ /* 0x000162000c1e1900 */
[----:B------:R-:W-:Y:S05]  /*13c0*/  BRA `(.L_x_1340) ;  /* 0x0000000000107947 */ /* 0x000fea0003800000 */
.L_x_1339:
[----:B------:R-:W-:Y:S05]  /*13d0*/  @!P0 BRA `(.L_x_1340) ;  /* 0x00000000000c8947 */ /* 0x000fea0003800000 */
[----:B------:R-:W2:Y:S04]  /*13e0*/  LDG.E R0, desc[UR40][R8.64] ;  /* 0x0000002808007981 */ /* 0x000ea8000c1e1900 */
[----:B------:R-:W2:Y:S02]  /*13f0*/  LDG.E R33, desc[UR40][R8.64+0x4] ;  /* 0x0000042808217981 */ /* 0x000ea4000c1e1900 */
[----:B--2---:R-:W-:-:S07]  /*1400*/  IMAD.IADD R33, R33, 0x1, -R0 ;  /* 0x0000000121217824 */ /* 0x004fce00078e0a00 */
.L_x_1340:
[----:B------:R-:W-:Y:S01]  /*1410*/  ULDC.64 UR4, c[0x0][0xa10] ;  /* 0x0002840000047ab9 */ /* 0x000fe20000000a00 */
[----:B------:R-:W1:Y:S01]  /*1420*/  LDC R4, c[0x0][0x448] ;  /* 0x00011200ff047b82 */ /* 0x000e620000000800 */
[----:B------:R-:W-:-:S04]  /*1430*/  ISETP.NE.U32.AND P0, PT, RZ, UR4, PT ;  /* 0x00000004ff007c0c */ /* 0x000fc8000bf05070 */
[----:B------:R-:W-:Y:S01]  /*1440*/  ISETP.NE.AND.EX P0, PT, RZ, UR5, PT, P0 ;  /* 0x00000005ff007c0c */ /* 0x000fe2000bf05300 */
[----:B------:R-:W-:Y:S02]  /*1450*/  ULDC.64 UR4, c[0x0][0xa30] ;  /* 0x00028c0000047ab9 */ /* 0x000fe40000000a00 */
[----:B------:R-:W-:-:S04]  /*1460*/  ISETP.NE.U32.AND P1, PT, RZ, UR4, PT ;  /* 0x00000004ff007c0c */ /* 0x000fc8000bf25070 */
[----:B------:R-:W-:-:S06]  /*1470*/  ISETP.NE.AND.EX P1, PT, RZ, UR5, PT, P1 ;  /* 0x00000005ff007c0c */ /* 0x000fcc000bf25310 */
[----:B------:R-:W2:Y:S08]  /*1480*/  @P0 LDC.64 R6, c[0x0][0xa10] ;  /* 0x00028400ff060b82 */ /* 0x000eb00000000a00 */
[----:B------:R-:W3:Y:S01]  /*1490*/  @P1 LDC.64 R8, c[0x0][0xa30] ;  /* 0x00028c00ff081b82 */ /* 0x000ee20000000a00 */
[----:B--2---:R-:W-:-:S05]  /*14a0*/  @P0 IMAD.WIDE R6, R31, 0x4, R6 ;  /* 0x000000041f060825 */ /* 0x004fca00078e0206 */
[----:B------:R-:W2:Y:S04]  /*14b0*/  @P0 LDG.E R0, desc[UR40][R6.64] ;  /* 0x0000002806000981 */ /* 0x000ea8000c1e1900 */
[----:B0-----:R-:W2:Y:S01]  /*14c0*/  @P0 LDG.E R3, desc[UR40][R6.64+0x4] ;  /* 0x0000042806030981 */ /* 0x001ea2000c1e1900 */
[----:B-----5:R-:W-:Y:S02]  /*14d0*/  IMAD.MOV.U32 R2, RZ, RZ, R33 ;  /* 0x000000ffff027224 */ /* 0x020fe400078e0021 */
[----:B---3--:R-:W-:-:S05]  /*14e0*/  @P1 IMAD.WIDE R8, R31, 0x4, R8 ;  /* 0x000000041f081825 */ /* 0x008fca00078e0208 */
[----:B------:R0:W5:Y:S01]  /*14f0*/  @P1 LDG.E R2, desc[UR40][R8.64] ;  /* 0x0000002808021981 */ /* 0x000162000c1e1900 */
[----:B-1----:R-:W-:Y:S01]  /*1500*/  ISETP.NE.AND P1, PT, R4, 0x1, PT ;  /* 0x000000010400780c */ /* 0x002fe20003f25270 */
[----:B------:R-:W-:Y:S01]  /*1510*/  IMAD.IADD R15, R33, 0x1, -R10 ;  /* 0x00000001210f7824 */ /* 0x000fe200078e0a0a */
[----:B------:R-:W1:Y:S01]  /*1520*/  LDC.64 R4, c[0x0][0x9e0] ;  /* 0x00027800ff047b82 */ /* 0x000e620000000a00 */
[----:B------:R-:W-:-:S05]  /*1530*/  IMAD R20, R29, 0xc0, RZ ;  /* 0x000000c01d147824 */ /* 0x000fca00078e02ff */
[----:B------:R3:W-:Y:S05]  /*1540*/  STL [R1+0x20], R20 ;  /* 0x0000201401007387 */ /* 0x0007ea0000100800 */
[----:B------:R-:W4:Y:S08]  /*1550*/  @P1 LDC R11, c[0x0][0x44c] ;  /* 0x00011300ff0b1b82 */ /* 0x000f300000000800 */
[----:B------:R-:W0:Y:S01]  /*1560*/  @P1 LDC R12, c[0x0][0x450] ;  /* 0x00011400ff0c1b82 */ /* 0x000e220000000800 */
[----:B-1----:R-:W-:Y:S01]  /*1570*/  ISETP.GE.AND P2, PT, R5, 0x1, PT ;  /* 0x000000010500780c */ /* 0x002fe20003f46270 */
[----:B--2---:R-:W-:-:S02]  /*1580*/  @P0 IMAD.IADD R24, R3, 0x1, -R0 ;  /* 0x0000000103180824 */ /* 0x004fc400078e0a00 */
[----:B------:R-:W-:Y:S02]  /*1590*/  VIADD R0, R20, 0xbf ;  /* 0x000000bf14007836 */ /* 0x000fe40000000000 */
[----:B------:R-:W-:Y:S02]  /*15a0*/  IMAD.IADD R14, R15, 0x1, R24 ;  /* 0x000000010f0e7824 */ /* 0x000fe400078e0218 */
[----:B----4-:R-:W-:-:S03]  /*15b0*/  @P1 IMAD.HI.U32 R3, R0, R11, RZ ;  /* 0x0000000b00031227 */ /* 0x010fc600078e00ff */
[----:B------:R3:W-:Y:S01]  /*15c0*/  STL [R1+0x10], R14 ;  /* 0x0000100e01007387 */ /* 0x0007e20000100800 */
[----:B------:R-:W-:Y:S01]  /*15d0*/  IMAD.MOV.U32 R7, RZ, RZ, R0 ;  /* 0x000000ffff077224 */ /* 0x000fe200078e0000 */
[----:B0-----:R-:W-:Y:S01]  /*15e0*/  @P1 SHF.R.U32.HI R7, RZ, R12, R3 ;  /* 0x0000000cff071219 */ /* 0x001fe20000011603 */
[C---:B------:R-:W-:Y:S01]  /*15f0*/  VIADD R0, R14.reuse, 0x7f ;  /* 0x0000007f0e007836 */ /* 0x040fe20000000000 */
[----:B------:R-:W-:-:S04]  /*1600*/  IADD3 R90, R14, 0x1, -R157 ;  /* 0x000000010e5a7810 */ /* 0x000fc80007ffe89d */
[----:B------:R-:W-:Y:S01]  /*1610*/  SHF.R.S32.HI R3, RZ, 0x1f, R0 ;  /* 0x0000001fff037819 */ /* 0x000fe20000011400 */
[----:B------:R-:W-:-:S03]  /*1620*/  IMAD.IADD R9, R90, 0x1, R7 ;  /* 0x000000015a097824 */ /* 0x000fc600078e0207 */
[----:B------:R-:W-:Y:S01]  /*1630*/  LEA.HI R3, R3, R0, RZ, 0x7 ;  /* 0x0000000003037211 */ /* 0x000fe200078f38ff */
[----:B------:R-:W-:-:S03]  /*1640*/  IMAD.IADD R4, R9, 0x1, R4 ;  /* 0x0000000109047824 */ /* 0x000fc600078e0204 */
[----:B------:R-:W-:Y:S01]  /*1650*/  SHF.R.S32.HI R91, RZ, 0x7, R3 ;  /* 0x00000007ff5b7819 */ /* 0x000fe20000011403 */
[----:B---3--:R-:W-:Y:S06]  /*1660*/  @!P2 BRA `(.L_x_1341) ;  /* 0x000000000048a947 */ /* 0x008fec0003800000 */
        /* <DEDUP_REMOVED lines=11> */
.L_x_1343:
[----:B------:R-:W-:-:S13]  /*1720*/  ISETP.NE.AND P0, PT, R5, 0x1, PT ;  /* 0x000000010500780c */ /* 0x000fda0003f05270 */
[----:B------:R-:W0:Y:S02]  /*1730*/  @P0 LDC.64 R6, c[0x0][0x9e8] ;  /* 0x00027a00ff060b82 */ /* 0x000e240000000a00 */
[----:B0-----:R-:W-:-:S05]  /*1740*/  @P0 IMAD.HI.U32 R6, R0, R6, RZ ;  /* 0x0000000600060227 */ /* 0x001fca00078e00ff */
[----:B------:R-:W-:-:S07]  /*1750*/  @P0 SHF.R.U32.HI R0, RZ, R7, R6 ;  /* 0x00000007ff000219 */ /* 0x000fce0000011606 */
.L_x_1344:
[----:B------:R-:W-:Y:S05]  /*1760*/  BSYNC B0 ;  /* 0x0000000000007941 */ /* 0x000fea0003800000 */
.L_x_1342:
[----:B------:R-:W-:-:S05]  /*1770*/  IMAD R3, R0, R5, R5 ;  /* 0x0000000500037224 */ /* 0x000fca00078e0205 */
[----:B------:R-:W-:-:S07]  /*1780*/  VIMNMX R4, R4, R3, PT ;  /* 0x0000000304047248 */ /* 0x000fce0003fe0100 */
.L_x_1341:
[----:B------:R-:W0:Y:S01]  /*1790*/  @P1 LDC R0, c[0x0][0x44c] ;  /* 0x00011300ff001b82 */ /* 0x000e220000000800 */
[----:B------:R-:W-:Y:S01]  /*17a0*/  VIADD R4, R4, 0x7f ;  /* 0x0000007f04047836 */ /* 0x000fe20000000000 */
[----:B------:R-:W-:Y:S01]  /*17b0*/  ULDC UR4, c[0x0][0x9dc] ;  /* 0x0002770000047ab9 */ /* 0x000fe20000000800 */
[----:B------:R-:W-:Y:S02]  /*17c0*/  IMAD.MOV.U32 R7, RZ, RZ, R20 ;  /* 0x000000ffff077224 */ /* 0x000fe400078e0014 */
[----:B------:R-:W-:Y:S01]  /*17d0*/  IMAD.IADD R92, R14, 0x1, -R157 ;  /* 0x000000010e5c7824 */ /* 0x000fe200078e0a9d */
[----:B------:R-:W-:Y:S02]  /*17e0*/  SHF.R.S32.HI R3, RZ, 0x1f, R4 ;  /* 0x0000001fff037819 */ /* 0x000fe40000011404 */
[----:B------:R-:W1:Y:S02]  /*17f0*/  @P1 LDC R9, c[0x0][0x450] ;  /* 0x00011400ff091b82 */ /* 0x000e640000000800 */
[----:B------:R-:W-:Y:S01]  /*1800*/  LEA.HI R3, R3, R4, RZ, 0x7 ;  /* 0x0000000403037211 */ /* 0x000fe200078f38ff */
[----:B0-----:R-:W-:-:S05]  /*1810*/  @P1 IMAD.HI.U32 R0, R20, R0, RZ ;  /* 0x0000000014001227 */ /* 0x001fca00078e00ff */
[----:B-1----:R-:W-:Y:S02]  /*1820*/  @P1 SHF.R.U32.HI R7, RZ, R9, R0 ;  /* 0x00000009ff071219 */ /* 0x002fe40000011600 */
[----:B------:R-:W-:-:S03]  /*1830*/  SHF.R.S32.HI R0, RZ, 0x7, R3 ;  /* 0x00000007ff007819 */ /* 0x000fc60000011403 */
[----:B------:R-:W-:Y:S01]  /*1840*/  IMAD.IADD R3, R92, 0x1, R7 ;  /* 0x000000015c037824 */ /* 0x000fe200078e0207 */
[----:B------:R-:W-:-:S03]  /*1850*/  VIMNMX R8, R91, R0, PT ;  /* 0x000000005b087248 */ /* 0x000fc60003fe0100 */
[----:B------:R-:W-:Y:S01]  /*1860*/  VIADD R0, R3, -UR4 ;  /* 0x8000000403007c36 */ /* 0x000fe20008000000 */
[----:B------:R-:W-:Y:S06]  /*1870*/  @!P2 BRA `(.L_x_1345) ;  /* 0x000000000044a947 */ /* 0x000fec0003800000 */
[----:B------:R-:W-:Y:S01]  /*1880*/  ISETP.GT.AND P0, PT, R3, -0x1, PT ;  /* 0xffffffff0300780c */ /* 0x000fe20003f04270 */
[----:B------:R-:W-:-:S12]  /*1890*/  BSSY B0, `(.L_x_1346) ;  /* 0x000000d000007945 */ /* 0x000fd80003800000 */
        /* <DEDUP_REMOVED lines=8> */
.L_x_1347:
[----:B------:R-:W-:-:S13]  /*1920*/  ISETP.NE.AND P0, PT, R5, 0x1, PT ;  /* 0x000000010500780c */ /* 0x000fda0003f05270 */
[----:B------:R-:W0:Y:S02]  /*1930*/  @P0 LDC.64 R6, c[0x0][0x9e8] ;  /* 0x00027a00ff060b82 */ /* 0x000e240000000a00 */
[----:B0-----:R-:W-:-:S05]  /*1940*/  @P0 IMAD.HI.U32 R4, R3, R6, RZ ;  /* 0x0000000603040227 */ /* 0x001fca00078e00ff */
[----:B------:R-:W-:-:S07]  /*1950*/  @P0 SHF.R.U32.HI R3, RZ, R7, R4 ;  /* 0x00000007ff030219 */ /* 0x000fce0000011604 */
.L_x_1348:
[----:B------:R-:W-:Y:S05]  /*1960*/  BSYNC B0 ;  /* 0x0000000000007941 */ /* 0x000fea0003800000 */
.L_x_1346:
[----:B------:R-:W-:-:S05]  /*1970*/  IMAD R3, R3, R5, RZ ;  /* 0x0000000503037224 */ /* 0x000fca00078e02ff */
[----:B------:R-:W-:-:S07]  /*1980*/  VIMNMX R0, R0, R3, !PT ;  /* 0x0000000300007248 */ /* 0x000fce0007fe0100 */
.L_x_1345:
[----:B------:R-:W-:Y:S01]  /*1990*/  SHF.R.S32.HI R3, RZ, 0x1f, R0 ;  /* 0x0000001fff037819 */ /* 0x000fe20000011400 */
[----:B------:R-:W-:Y:S01]  /*19a0*/  BSSY B0, `(.L_x_1349) ;  /* 0x000002a000007945 */ /* 0x000fe20003800000 */
[----:B------:R-:W-:Y:S02]  /*19b0*/  LOP3.LUT R14, R13, 0xff, RZ, 0xc0, !PT ;  /* 0x000000ff0d0e7812 */ /* 0x000fe400078ec0ff */
[----:B------:R-:W-:Y:S01]  /*19c0*/  LEA.HI R3, R3, R0, RZ, 0x7 ;  /* 0x0000000003037211 */ /* 0x000fe200078f38ff */
[----:B------:R-:W-:Y:S01]  /*19d0*/  IMAD.MOV.U32 R0, RZ, RZ, RZ ;  /* 0x000000ffff007224 */ /* 0x000fe200078e00ff */
[----:B------:R-:W-:Y:S01]  /*19e0*/  SHF.R.U32.HI R4, RZ, 0x10, R13 ;  /* 0x00000010ff047819 */ /* 0x000fe2000001160d */
[----:B------:R0:W-:Y:S01]  /*19f0*/  STL [R1+0x5c], R14 ;  /* 0x00005c0e01007387 */ /* 0x0001e20000100800 */
[----:B------:R-:W-:-:S03]  /*1a00*/  SHF.R.S32.HI R3, RZ, 0x7, R3 ;  /* 0x00000007ff037819 */ /* 0x000fc60000011403 */
[----:B------:R0:W-:Y:S01]  /*1a10*/  STL [R1+0x4c], R4 ;  /* 0x00004c0401007387 */ /* 0x0001e20000100800 */
[----:B------:R-:W-:-:S04]  /*1a20*/  VIMNMX R9, RZ, R3, !PT ;  /* 0x00000003ff097248 */ /* 0x000fc80007fe0100 */
[----:B------:R-:W-:-:S13]  /*1a30*/  ISETP.GT.AND P0, PT, R8, R9, PT ;  /* 0x000000090800720c */ /* 0x000fda0003f04270 */
[----:B0-----:R-:W-:Y:S05]  /*1a40*/  @!P0 BRA `(.L_x_1350) ;  /* 0x00000000007c8947 */ /* 0x001fea0003800000 */
[----:B------:R-:W-:Y:S01]  /*1a50*/  ISETP.NE.AND P0, PT, R4, RZ, PT ;  /* 0x000000ff0400720c */ /* 0x000fe20003f05270 */
[----:B------:R-:W-:-:S03]  /*1a60*/  ULDC UR4, c[0x0][0x9f0] ;  /* 0x00027c0000047ab9 */ /* 0x000fc60000000800 */
[----:B------:R-:W-:-:S04]  /*1a70*/  SEL R11, R4, UR4, P0 ;  /* 0x00000004040b7c07 */ /* 0x000fc80008000000 */
[-C--:B------:R-:W-:Y:S02]  /*1a80*/  IABS R6, R11.reuse ;  /* 0x0000000b00067213 */ /* 0x080fe40000000000 */
[----:B------:R-:W-:Y:S02]  /*1a90*/  IADD3 R0, R11, -0x1, R8 ;  /* 0xffffffff0b007810 */ /* 0x000fe40007ffe008 */
[----:B------:R-:W0:Y:S01]  /*1aa0*/  I2F.RP R3, R6 ;  /* 0x0000000600037306 */ /* 0x000e220000209400 */
[----:B------:R-:W-:Y:S02]  /*1ab0*/  IABS R12, R11 ;  /* 0x0000000b000c7213 */ /* 0x000fe40000000000 */
[----:B------:R-:W-:-:S05]  /*1ac0*/  IMAD.IADD R0, R0, 0x1, -R9 ;  /* 0x0000000100007824 */ /* 0x000fca00078e0a09 */
        /* <DEDUP_REMOVED lines=10> */
[----:B------:R-:W-:-:S04]  /*1b70*/  IMAD.HI.U32 R5, R5, R7, R4 ;  /* 0x0000000705057227 */ /* 0x000fc800078e0004 */
[----:B------:R-:W-:-:S04]  /*1b80*/  IMAD.MOV.U32 R4, RZ, RZ, R10 ;  /* 0x000000ffff047224 */ /* 0x000fc800078e000a */
        /* <DEDUP_REMOVED lines=11> */
.L_x_1350:
[----:B------:R-:W-:Y:S05]  /*1c40*/  BSYNC B0 ;  /* 0x0000000000007941 */ /* 0x000fea0003800000 */
.L_x_1349:
[----:B------:R-:W-:-:S05]  /*1c50*/  IMAD R3, R14, R0, R9 ;  /* 0x000000000e037224 */ /* 0x000fca00078e0209 */
[C---:B------:R-:W-:Y:S01]  /*1c60*/  VIADDMNMX R0, R3.reuse, R0, R8, PT ;  /* 0x0000000003007246 */ /* 0x040fe20003800108 */
[----:B------:R-:W-:-:S04]  /*1c70*/  IMAD R3, R3, 0x80, -R15 ;  /* 0x0000008003037824 */ /* 0x000fc800078e0a0f */
[----:B------:R-:W-:Y:S01]  /*1c80*/  IMAD R5, R0, 0x80, -R15 ;  /* 0x0000008000057824 */ /* 0x000fe200078e0a0f */
[----:B------:R-:W-:-:S04]  /*1c90*/  VIMNMX R3, RZ, R3, !PT ;  /* 0x00000003ff037248 */ /* 0x000fc80007fe0100 */
[----:B------:R-:W-:Y:S02]  /*1ca0*/  VIMNMX R0, R5, R24, PT ;  /* 0x0000001805007248 */ /* 0x000fe40003fe0100 */
[----:B------:R-:W-:Y:S02]  /*1cb0*/  SHF.R.U32.HI R27, RZ, 0x7, R3 ;  /* 0x00000007ff1b7819 */ /* 0x000fe40000011603 */
[----:B------:R-:W-:-:S03]  /*1cc0*/  ISETP.GT.AND P0, PT, R0, R3, PT ;  /* 0x000000030000720c */ /* 0x000fc60003f04270 */
[----:B------:R-:W-:-:S10]  /*1cd0*/  IMAD.MOV.U32 R26, RZ, RZ, R27 ;  /* 0x000000ffff1a7224 */ /* 0x000fd400078e001b */
[----:B------:R-:W-:-:S05]  /*1ce0*/  @P0 VIADD R0, R0, 0x7f ;  /* 0x0000007f00000836 */ /* 0x000fca0000000000 */
[----:B------:R-:W-:-:S04]  /*1cf0*/  @P0 SHF.R.S32.HI R3, RZ, 0x1f, R0 ;  /* 0x0000001fff030819 */ /* 0x000fc80000011400 */
[----:B------:R-:W-:-:S04]  /*1d00*/  @P0 LEA.HI R3, R3, R0, RZ, 0x7 ;  /* 0x0000000003030211 */ /* 0x000fc800078f38ff */
[----:B------:R-:W-:Y:S02]  /*1d10*/  @P0 SHF.R.S32.HI R26, RZ, 0x7, R3 ;  /* 0x00000007ff1a0819 */ /* 0x000fe40000011403 */
        /* <DEDUP_REMOVED lines=22> */
[----:B-1---5:R-:W-:Y:S05]  /*1e80*/  CALL.ABS.NOINC R14 ;  /* 0x000000000e007343 */ /* 0x022fea0003c00000 */
.L_x_1353:
[----:B------:R-:W-:Y:S05]  /*1e90*/  BSYNC B6 ;  /* 0x0000000000067941 */ /* 0x000fea0003800000 */
.L_x_1352:
        /* <DEDUP_REMOVED lines=20> */
.L_x_1355:
[----:B------:R-:W-:Y:S05]  /*1fe0*/  BSYNC B6 ;  /* 0x0000000000067941 */ /* 0x000fea0003800000 */
.L_x_1354:
[----:B------:R-:W-:Y:S01]  /*1ff0*/  ULDC.64 UR4, c[0x0][0x9f8] ;  /* 0x00027e0000047ab9 */ /* 0x000fe20000000a00 */
[----:B------:R-:W2:Y:S01]  /*2000*/  LDL R12, [R1+0x40] ;  /* 0x00004000010c7983 */ /* 0x000ea20000100800 */
[----:B------:R-:W-:Y:S01]  /*2010*/  ISETP.NE.U32.AND P0, PT, RZ, UR4, PT ;  /* 0x00000004ff007c0c */ /* 0x000fe2000bf05070 */
[----:B------:R-:W0:Y:S02]  /*2020*/  LDC.64 R72, c[0x0][0x300] ;  /* 0x0000c000ff487b82 */ /* 0x000e240000000a00 */
[----:B------:R-:W3:Y:S01]  /*2030*/  LDL R14, [R1+0x44] ;  /* 0x00004400010e7983 */ /* 0x000ee20000100800 */
[----:B------:R-:W-:Y:S01]  /*2040*/  ISETP.NE.AND.EX P0, PT, RZ, UR5, PT, P0 ;  /* 0x00000005ff007c0c */ /* 0x000fe2000bf05300 */
[----:B------:R-:W-:Y:S01]  /*2050*/  IMAD.IADD R28, R28, 0x1, R33 ;  /* 0x000000011c1c7824 */ /* 0x000fe200078e0221 */
[----:B------:R-:W-:Y:S01]  /*2060*/  ULDC.64 UR4, c[0x0][0xa08] ;  /* 0x0002820000047ab9 */ /* 0x000fe20000000a00 */
[----:B------:R-:W1:Y:S01]  /*2070*/  S2R R20, SR_TID.X ;  /* 0x0000000000147919 */ /* 0x000e620000002100 */
[----:B------:R-:W-:Y:S01]  /*2080*/  SHF.R.S32.HI R19, RZ, 0x1f, R18 ;  /* 0x0000001fff137819 */ /* 0x000fe20000011412 */
[----:B------:R-:W4:Y:S08]  /*2090*/  LDC R15, c[0x0][0x3f4] ;  /* 0x0000fd00ff0f7b82 */ /* 0x000f300000000800 */
[----:B------:R-:W1:Y:S08]  /*20a0*/  @P0 LDC.64 R4, c[0x0][0x9f8] ;  /* 0x00027e00ff040b82 */ /* 0x000e700000000a00 */
[----:B------:R-:W4:Y:S01]  /*20b0*/  LDC.64 R70, c[0x0][0x3f8] ;  /* 0x0000fe00ff467b82 */ /* 0x000f220000000a00 */
[----:B-1----:R-:W-:-:S05]  /*20c0*/  @P0 IMAD.WIDE R4, R31, 0x4, R4 ;  /* 0x000000041f040825 */ /* 0x002fca00078e0204 */
[----:B------:R1:W3:Y:S01]  /*20d0*/  @P0 LDG.E R31, desc[UR40][R4.64] ;  /* 0x00000028041f0981 */ /* 0x0002e2000c1e1900 */
[----:B------:R-:W-:Y:S01]  /*20e0*/  SHF.R.S32.HI R33, RZ, 0x1f, R28 ;  /* 0x0000001fff217819 */ /* 0x000fe2000001141c */
[CC--:B0-----:R-:W-:Y:S01]  /*20f0*/  IMAD.WIDE.U32 R6, R28.reuse, R72.reuse, RZ ;  /* 0x000000481c067225 */ /* 0x0c1fe200078e00ff */
[----:B------:R-:W-:Y:S02]  /*2100*/  ISETP.NE.U32.AND P0, PT, RZ, UR4, PT ;  /* 0x00000004ff007c0c */ /* 0x000fe4000bf05070 */
[----:B------:R-:W-:Y:S01]  /*2110*/  SHF.R.U32.HI R35, RZ, 0x7, R20 ;  /* 0x00000007ff237819 */ /* 0x000fe20000011614 */
[----:B------:R-:W-:Y:S01]  /*2120*/  IMAD R0, R33, R72, RZ ;  /* 0x0000004821007224 */ /* 0x000fe200078e02ff */
[----:B------:R-:W-:Y:S01]  /*2130*/  ISETP.NE.AND.EX P0, PT, RZ, UR5, PT, P0 ;  /* 0x00000005ff007c0c */ /* 0x000fe2000bf05300 */
[----:B------:R-:W-:Y:S01]  /*2140*/  ULDC.64 UR4, c[0x0][0x308] ;  /* 0x0000c20000047ab9 */ /* 0x000fe20000000a00 */
[----:B------:R-:W-:Y:S01]  /*2150*/  ISETP.NE.AND P6, PT, R35, 0x1, PT ;  /* 0x000000012300780c */ /* 0x000fe20003fc5270 */
[----:B------:R-:W-:Y:S01]  /*2160*/  IMAD R3, R28, R73, R0 ;  /* 0x000000491c037224 */ /* 0x000fe200078e0200 */
[----:B------:R-:W-:-:S03]  /*2170*/  SHF.R.S32.HI R34, RZ, 0x1f, R23 ;  /* 0x0000001fff227819 */ /* 0x000fc60000011417 */
[----:B------:R-:W-:Y:S02]  /*2180*/  IMAD.IADD R7, R7, 0x1, R3 ;  /* 0x0000000107077824 */ /* 0x000fe400078e0203 */
[----:B-1----:R-:W-:-:S04]  /*2190*/  IMAD.WIDE.U32 R4, R32, UR4, R6 ;  /* 0x0000000420047c25 */ /* 0x002fc8000f8e0006 */
[----:B------:R-:W-:Y:S01]  /*21a0*/  IMAD R5, R32, UR5, R5 ;  /* 0x0000000520057c24 */ /* 0x000fe2000f8e0205 */
[----:B------:R-:W-:Y:S01]  /*21b0*/  ULDC.64 UR4, c[0x0][0x310] ;  /* 0x0000c40000047ab9 */ /* 0x000fe20000000a00 */
[----:B------:R-:W-:Y:S01]  /*21c0*/  IMAD.WIDE.U32 R6, R23, R72, R18 ;  /* 0x0000004817067225 */ /* 0x000fe200078e0012 */
[----:B------:R-:W-:-:S03]  /*21d0*/  SHF.R.S32.HI R155, RZ, 0x1f, R154 ;  /* 0x0000001fff9b7819 */ /* 0x000fc6000001149a */
[----:B----4-:R-:W-:Y:S01]  /*21e0*/  IMAD.WIDE.U32 R52, R23, R70, R154 ;  /* 0x0000004617347225 */ /* 0x010fe200078e009a */
[----:B------:R-:W-:-:S03]  /*21f0*/  LOP3.LUT R22, R22, 0xfffffffb, RZ, 0xc0, !PT ;  /* 0xfffffffb16167812 */ /* 0x000fc600078ec0ff */
[----:B------:R-:W-:Y:S02]  /*2200*/  VIADD R65, R18, 0x20 ;  /* 0x0000002012417836 */ /* 0x000fe40000000000 */
[----:B------:R-:W-:Y:S02]  /*2210*/  VIADD R63, R35, 0x8 ;  /* 0x00000008233f7836 */ /* 0x000fe40000000000 */
[----:B------:R-:W-:Y:S02]  /*2220*/  IMAD.SHL.U32 R62, R15, 0x2, RZ ;  /* 0x000000020f3e7824 */ /* 0x000fe400078e00ff */
[C---:B--2---:R-:W-:Y:S01]  /*2230*/  IMAD.SHL.U32 R69, R12.reuse, 0x40, RZ ;  /* 0x000000400c457824 */ /* 0x044fe200078e00ff */
[----:B------:R-:W-:Y:S01]  /*2240*/  LOP3.LUT P1, RZ, R12, 0x4, RZ, 0xc0, !PT ;  /* 0x000000040cff7812 */ /* 0x000fe2000782c0ff */
[----:B------:R-:W-:Y:S01]  /*2250*/  VIADD R12, R23, 0x60 ;  /* 0x00000060170c7836 */ /* 0x000fe20000000000 */
[----:B---3--:R-:W-:Y:S02]  /*2260*/  SHF.R.S32.HI R0, RZ, 0x1f, R31 ;  /* 0x0000001fff007819 */ /* 0x008fe4000001141f */
[----:B------:R-:W-:-:S02]  /*2270*/  SEL R31, R31, RZ, !P0 ;  /* 0x000000ff1f1f7207 */ /* 0x000fc40004000000 */
[----:B------:R-:W-:-:S03]  /*2280*/  SEL R10, R0, RZ, !P0 ;  /* 0x000000ff000a7207 */ /* 0x000fc60004000000 */
[----:B------:R-:W-:Y:S02]  /*2290*/  IMAD.WIDE.U32 R56, R31, UR4, R4 ;  /* 0x000000041f387c25 */ /* 0x000fe4000f8e0004 */
[----:B------:R-:W0:Y:S02]  /*22a0*/  LDC.64 R4, c[0x0][0x408] ;  /* 0x00010200ff047b82 */ /* 0x000e240000000a00 */
[----:B------:R-:W-:Y:S01]  /*22b0*/  IMAD R0, R10, UR4, RZ ;  /* 0x000000040a007c24 */ /* 0x000fe2000f8e02ff */
[----:B------:R-:W-:-:S03]  /*22c0*/  IADD3 R75, P0, R56, R6, RZ ;  /* 0x00000006384b7210 */ /* 0x000fc60007f1e0ff */
[----:B------:R-:W-:Y:S01]  /*22d0*/  IMAD R3, R31, UR5, R0 ;  /* 0x000000051f037c24 */ /* 0x000fe2000f8e0200 */
[----:B------:R-:W-:Y:S05]  /*22e0*/  @!P6 WARPSYNC.ALL ;  /* 0x000000000000e948 */ /* 0x000fea0003800000 */
[----:B------:R-:W-:Y:S01]  /*22f0*/  ULDC.64 UR4, c[0x0][0x330] ;  /* 0x0000cc0000047ab9 */ /* 0x000fe20000000a00 */
[----:B------:R-:W-:Y:S02]  /*2300*/  IMAD R0, R34, R72, RZ ;  /* 0x0000004822007224 */ /* 0x000fe400078e02ff */
[----:B------:R-:W-:-:S04]  /*2310*/  IMAD.WIDE.U32 R8, R32, UR4, R18 ;  /* 0x0000000420087c25 */ /* 0x000fc8000f8e0012 */
[----:B------:R-:W-:Y:S01]  /*2320*/  IMAD R9, R32, UR5, R9 ;  /* 0x0000000520097c24 */ /* 0x000fe2000f8e0209 */
[----:B------:R-:W-:Y:S01]  /*2330*/  ULDC.64 UR4, c[0x0][0x338] ;  /* 0x0000ce0000047ab9 */ /* 0x000fe20000000a00 */
[----:B------:R-:W1:Y:S01]  /*2340*/  S2R R32, SR_TID.X ;  /* 0x0000000000207919 */ /* 0x000e620000002100 */
[----:B------:R-:W-:Y:S02]  /*2350*/  IMAD R11, R23, R73, R0 ;  /* 0x00000049170b7224 */ /* 0x000fe400078e0200 */
[----:B------:R-:W-:Y:S02]  /*2360*/  IMAD.IADD R76, R57, 0x1, R3 ;  /* 0x00000001394c7824 */ /* 0x000fe400078e0203 */
[----:B------:R-:W-:-:S03]  /*2370*/  IMAD R3, R10, UR4, RZ ;  /* 0x000000040a037c24 */ /* 0x000fc6000f8e02ff */
[----:B------:R-:W-:Y:S02]  /*2380*/  IADD3.X R74, R76, R7, R11, P0, !PT ;  /* 0x000000074c4a7210 */ /* 0x000fe400007fe40b */
[----:B------:R-:W-:Y:S01]  /*2390*/  ISETP.GE.AND P0, PT, R18, R15, PT ;  /* 0x0000000f1200720c */ /* 0x000fe20003f06270 */
[----:B------:R-:W-:Y:S02]  /*23a0*/  IMAD R13, R31, UR5, R3 ;  /* 0x000000051f0d7c24 */ /* 0x000fe4000f8e0203 */
[----:B------:R-:W-:Y:S01]  /*23b0*/  IMAD R0, R34, R70, RZ ;  /* 0x0000004622007224 */ /* 0x000fe200078e02ff */
[----:B------:R-:W-:Y:S01]  /*23c0*/  SEL R3, R15, RZ, P0 ;  /* 0x000000ff0f037207 */ /* 0x000fe20000000000 */
[----:B------:R-:W-:Y:S01]  /*23d0*/  IMAD.WIDE.U32 R54, R31, UR4, R8 ;  /* 0x000000041f367c25 */ /* 0x000fe2000f8e0008 */
[----:B------:R-:W-:Y:S01]  /*23e0*/  SHF.R.S32.HI R64, RZ, 0x1f, R12 ;  /* 0x0000001fff407819 */ /* 0x000fe2000001140c */
[----:B------:R-:W-:Y:S02]  /*23f0*/  ULDC UR4, c[0x0][0x2f4] ;  /* 0x0000bd0000047ab9 */ /* 0x000fe40000000800 */
[----:B------:R-:W-:-:S02]  /*2400*/  IMAD R7, R23, R71, R0 ;  /* 0x0000004717077224 */ /* 0x000fc400078e0200 */
[----:B0-----:R-:W-:Y:S02]  /*2410*/  IMAD R0, R34, R4, RZ ;  /* 0x0000000422007224 */ /* 0x001fe400078e02ff */
[----:B------:R-:W-:Y:S02]  /*2420*/  IMAD.IADD R3, R18, 0x1, R3 ;  /* 0x0000000112037824 */ /* 0x000fe400078e0203 */
[----:B------:R-:W-:-:S04]  /*2430*/  IMAD.WIDE.U32 R30, R23, R70, R18 ;  /* 0x00000046171e7225 */ /* 0x000fc800078e0012 */
[----:B------:R-:W-:-:S04]  /*2440*/  IMAD.WIDE.U32 R20, R23, R4, R154 ;  /* 0x0000000417147225 */ /* 0x000fc800078e009a */
[C---:B------:R-:W-:Y:S01]  /*2450*/  IMAD R9, R23.reuse, R5, R0 ;  /* 0x0000000517097224 */ /* 0x040fe200078e0200 */
[----:B------:R-:W-:Y:S01]  /*2460*/  SHF.R.S32.HI R0, RZ, 0x1f, R3 ;  /* 0x0000001fff007819 */ /* 0x000fe20000011403 */
[----:B------:R-:W-:-:S04]  /*2470*/  IMAD.WIDE.U32 R10, R23, R4, R18 ;  /* 0x00000004170a7225 */ /* 0x000fc800078e0012 */
[----:B------:R-:W-:Y:S02]  /*2480*/  IMAD.SHL.U32 R12, R12, 0x40, RZ ;  /* 0x000000400c0c7824 */ /* 0x000fe400078e00ff */
[----:B------:R-:W-:Y:S02]  /*2490*/  IMAD.IADD R53, R53, 0x1, R7 ;  /* 0x0000000135357824 */ /* 0x000fe400078e0207 */
[----:B------:R-:W-:Y:S01]  /*24a0*/  IMAD.IADD R31, R7, 0x1, R31 ;  /* 0x00000001071f7824 */ /* 0x000fe200078e021f */
[----:B-----5:R-:W-:Y:S01]  /*24b0*/  SHF.R.S32.HI R7, RZ, 0x1f, R2 ;  /* 0x0000001fff077819 */ /* 0x020fe20000011402 */
[----:B-1----:R-:W-:Y:S01]  /*24c0*/  VIADD R36, R32, 0xffffff80 ;  /* 0xffffff8020247836 */ /* 0x002fe20000000000 */
[----:B------:R-:W-:Y:S01]  /*24d0*/  LEA.HI R0, R0, R3, RZ, 0x3 ;  /* 0x0000000300007211 */ /* 0x000fe200078f18ff */
[----:B------:R-:W-:Y:S01]  /*24e0*/  IMAD.IADD R21, R21, 0x1, R9 ;  /* 0x0000000115157824 */ /* 0x000fe200078e0209 */
[----:B------:R-:W-:Y:S01]  /*24f0*/  LOP3.LUT R12, R12, 0x1c0, RZ, 0xc0, !PT ;  /* 0x000001c00c0c7812 */ /* 0x000fe200078ec0ff */
[----:B------:R-:W-:Y:S01]  /*2500*/  IMAD.IADD R11, R9, 0x1, R11 ;  /* 0x00000001090b7824 */ /* 0x000fe200078e020b */
[----:B------:R-:W-:Y:S01]  /*2510*/  LOP3.LUT R69, R69, 0x1c0, RZ, 0xc0, !PT ;  /* 0x000001c045457812 */ /* 0x000fe200078ec0ff */
[C---:B------:R-:W-:Y:S01]  /*2520*/  IMAD R3, R7.reuse, R70, RZ ;  /* 0x0000004607037224 */ /* 0x040fe200078e02ff */
[----:B------:R-:W-:Y:S01]  /*2530*/  SHF.L.U64.HI R68, R4, 0x7, R5 ;  /* 0x0000000704447819 */ /* 0x000fe20000010205 */
[-C--:B------:R-:W-:Y:S01]  /*2540*/  IMAD R7, R7, R4.reuse, RZ ;  /* 0x0000000407077224 */ /* 0x080fe200078e02ff */
[----:B------:R-:W-:Y:S01]  /*2550*/  SHF.R.S32.HI R32, RZ, 0x1f, R36 ;  /* 0x0000001fff207819 */ /* 0x000fe20000011424 */
[----:B------:R-:W-:-:S04]  /*2560*/  IMAD.WIDE.U32 R20, R2, R4, R20 ;  /* 0x0000000402147225 */ /* 0x000fc800078e0014 */
[----:B------:R-:W-:-:S04]  /*2570*/  IMAD.WIDE.U32 R10, R2, R4, R10 ;  /* 0x00000004020a7225 */ /* 0x000fc800078e000a */
[----:B------:R-:W-:Y:S01]  /*2580*/  IMAD.SHL.U32 R67, R4, 0x80, RZ ;  /* 0x0000008004437824 */ /* 0x000fe200078e00ff */
[----:B------:R-:W-:Y:S01]  /*2590*/  LOP3.LUT R4, R12, 0x38, R0, 0xf8, !PT ;  /* 0x000000380c047812 */ /* 0x000fe200078ef800 */
[----:B------:R-:W-:Y:S01]  /*25a0*/  VIADD R12, R23, 0x60 ;  /* 0x00000060170c7836 */ /* 0x000fe20000000000 */
[----:B------:R-:W-:Y:S01]  /*25b0*/  SHF.R.U32.HI R66, RZ, 0x3, R69 ;  /* 0x00000003ff427819 */ /* 0x000fe20000011645 */
[----:B------:R-:W-:Y:S01]  /*25c0*/  IMAD R59, R2, R71, R3 ;  /* 0x00000047023b7224 */ /* 0x000fe200078e0203 */
[----:B------:R-:W-:Y:S02]  /*25d0*/  LOP3.LUT R3, R69, 0x18, R18, 0xf8, !PT ;  /* 0x0000001845037812 */ /* 0x000fe400078ef812 */
[----:B------:R-:W-:Y:S01]  /*25e0*/  LEA.HI R32, R32, R36, RZ, 0x5 ;  /* 0x0000002420207211 */ /* 0x000fe200078f28ff */
[----:B------:R-:W-:Y:S01]  /*25f0*/  IMAD.SHL.U32 R12, R12, 0x40, RZ ;  /* 0x000000400c0c7824 */ /* 0x000fe200078e00ff */
[----:B------:R-:W-:Y:S02]  /*2600*/  LOP3.LUT R3, R3, R66, RZ, 0x3c, !PT ;  /* 0x0000004203037212 */ /* 0x000fe400078e3cff */
[----:B------:R-:W-:-:S02]  /*2610*/  SHF.R.S32.HI R32, RZ, 0x5, R32 ;  /* 0x00000005ff207819 */ /* 0x000fc40000011420 */
[----:B------:R-:W-:Y:S01]  /*2620*/  LOP3.LUT R12, R12, 0x1c0, RZ, 0xc0, !PT ;  /* 0x000001c00c0c7812 */ /* 0x000fe200078ec0ff */
[----:B------:R-:W-:Y:S02]  /*2630*/  IMAD R7, R2, R5, R7 ;  /* 0x0000000502077224 */ /* 0x000fe400078e0207 */
[----:B------:R-:W-:Y:S01]  /*2640*/  IMAD R61, R32, 0x200, R3 ;  /* 0x00000200203d7824 */ /* 0x000fe200078e0203 */
[----:B------:R-:W-:Y:S02]  /*2650*/  LOP3.LUT R3, R69, 0x38, R0, 0xf8, !PT ;  /* 0x0000003845037812 */ /* 0x000fe400078ef800 */
[----:B------:R-:W-:Y:S02]  /*2660*/  SHF.R.U32.HI R12, RZ, 0x3, R12 ;  /* 0x00000003ff0c7819 */ /* 0x000fe4000001160c */
[----:B------:R-:W-:Y:S01]  /*2670*/  @P1 LOP3.LUT R22, R22, 0x4, RZ, 0xfc, !PT ;  /* 0x0000000416161812 */ /* 0x000fe200078efcff */
[----:B------:R-:W-:Y:S01]  /*2680*/  IMAD.WIDE.U32 R52, R2, R70, R52 ;  /* 0x0000004602347225 */ /* 0x000fe200078e0034 */
[----:B------:R-:W-:-:S02]  /*2690*/  IADD3 R8, P1, R23, R28, RZ ;  /* 0x0000001c17087210 */ /* 0x000fc40007f3e0ff */
[----:B------:R-:W-:Y:S01]  /*26a0*/  LOP3.LUT R3, R3, R66, RZ, 0x3c, !PT ;  /* 0x0000004203037212 */ /* 0x000fe200078e3cff */
[----:B------:R-:W-:Y:S01]  /*26b0*/  IMAD.IADD R58, R21, 0x1, R7 ;  /* 0x00000001153a7824 */ /* 0x000fe200078e0207 */
[----:B------:R-:W-:Y:S01]  /*26c0*/  LOP3.LUT R12, R4, R12, RZ, 0x3c, !PT ;  /* 0x0000000c040c7212 */ /* 0x000fe200078e3cff */
[----:B------:R-:W-:Y:S01]  /*26d0*/  IMAD.IADD R28, R7, 0x1, R11 ;  /* 0x00000001071c7824 */ /* 0x000fe200078e020b */
[----:B------:R-:W-:Y:S01]  /*26e0*/  LOP3.LUT R7, R0, 0xfffffff8, RZ, 0xc0, !PT ;  /* 0xfffffff800077812 */ /* 0x000fe200078ec0ff */
[----:B------:R-:W-:Y:S01]  /*26f0*/  IMAD.WIDE.U32 R30, R2, R70, R30 ;  /* 0x00000046021e7225 */ /* 0x000fe200078e001e */
[----:B------:R-:W-:Y:S02]  /*2700*/  SHF.L.U64.HI R73, R72, 0x7, R73 ;  /* 0x0000000748497819 */ /* 0x000fe40000010249 */
[----:B------:R-:W-:Y:S01]  /*2710*/  SHF.L.U64.HI R71, R70, 0x7, R71 ;  /* 0x0000000746477819 */ /* 0x000fe20000010247 */
[----:B------:R-:W-:Y:S01]  /*2720*/  IMAD.X R9, R34, 0x1, R33, P1 ;  /* 0x0000000122097824 */ /* 0x000fe200008e0621 */
[----:B------:R-:W-:Y:S01]  /*2730*/  SHF.R.S32.HI R6, RZ, 0x3, R0 ;  /* 0x00000003ff067819 */ /* 0x000fe20000011400 */
[----:B------:R-:W-:Y:S01]  /*2740*/  IMAD.IADD R60, R53, 0x1, R59 ;  /* 0x00000001353c7824 */ /* 0x000fe200078e023b */
[----:B------:R-:W-:Y:S01]  /*2750*/  ISETP.GE.AND P1, PT, R18, UR4, PT ;  /* 0x0000000412007c0c */ /* 0x000fe2000bf26270 */
[----:B------:R-:W-:Y:S01]  /*2760*/  IMAD R4, R32, 0x200, R3 ;  /* 0x0000020020047824 */ /* 0x000fe200078e0203 */
[----:B------:R-:W-:Y:S01]  /*2770*/  @!P6 BAR.SYNC.DEFER_BLOCKING 0x9, 0x100 ;  /* 0x024400000000eb1d */ /* 0x000fe20000010000 */
[----:B------:R-:W-:Y:S01]  /*2780*/  IMAD.SHL.U32 R72, R72, 0x80, RZ ;  /* 0x0000008048487824 */ /* 0x000fe200078e00ff */
[----:B------:R-:W-:Y:S01]  /*2790*/  ISETP.GE.AND P2, PT, R65, UR4, PT ;  /* 0x0000000441007c0c */ /* 0x000fe2000bf46270 */
[----:B------:R-:W-:Y:S01]  /*27a0*/  IMAD.SHL.U32 R70, R70, 0x80, RZ ;  /* 0x0000008046467824 */ /* 0x000fe200078e00ff */
[----:B------:R-:W-:Y:S01]  /*27b0*/  SHF.R.S32.HI R5, RZ, 0x1f, R7 ;  /* 0x0000001fff057819 */ /* 0x000fe20000011407 */
[----:B------:R-:W-:-:S02]  /*27c0*/  IMAD.IADD R59, R59, 0x1, R31 ;  /* 0x000000013b3b7824 */ /* 0x000fc400078e021f */
[----:B------:R-:W-:Y:S02]  /*27d0*/  IMAD.IADD R3, R14, 0x1, R12 ;  /* 0x000000010e037824 */ /* 0x000fe400078e020c */
[----:B------:R-:W-:-:S07]  /*27e0*/  IMAD.IADD R0, R55, 0x1, R13 ;  /* 0x0000000137007824 */ /* 0x000fce00078e020d */
.L_x_1405:
[----:B------:R-:W2:Y:S01]  /*27f0*/  LDL R34, [R1+0x40] ;  /* 0x0000400001227983 */ /* 0x000ea20000100800 */
[----:B0-----:R-:W0:Y:S01]  /*2800*/  LDC.64 R84, c[0x0][0x300] ;  /* 0x0000c000ff547b82 */ /* 0x001e220000000a00 */
[----:B------:R-:W-:Y:S01]  /*2810*/  VIADD R32, R26, 0xffffffff ;  /* 0xffffffff1a207836 */ /* 0x000fe20000000000 */
[----:B------:R-:W-:Y:S01]  /*2820*/  LOP3.LUT R22, R22, 0xfffffffd, RZ, 0xc0, !PT ;  /* 0xfffffffd16167812 */ /* 0x000fe200078ec0ff */
[----:B------:R-:W-:Y:S05]  /*2830*/  YIELD ;  /* 0x0000000000007946 */ /* 0x000fea0003800000 */
[----:B------:R-:W-:Y:S01]  /*2840*/  SHF.R.S32.HI R77, RZ, 0x1f, R32 ;  /* 0x0000001fff4d7819 */ /* 0x000fe20000011420 */
[----:B------:R-:W1:Y:S01]  /*2850*/  LDC.64 R78, c[0x0][0x2e8] ;  /* 0x0000ba00ff4e7b82 */ /* 0x000e620000000a00 */
[-C--:B------:R-:W-:Y:S01]  /*2860*/  IMAD R13, R73, R32.reuse, RZ ;  /* 0x00000020490d7224 */ /* 0x080fe200078e02ff */
[----:B------:R-:W-:Y:S01]  /*2870*/  BSSY B0, `(.L_x_1356) ;  /* 0x00002fc000007945 */ /* 0x000fe20003800000 */
[----:B------:R-:W-:-:S04]  /*2880*/  IMAD.WIDE.U32 R14, R72, R32, RZ ;  /* 0x00000020480e7225 */ /* 0x000fc800078e00ff */
[----:B------:R-:W-:Y:S01]  /*2890*/  IMAD R13, R77, R72, R13 ;  /* 0x000000484d0d7224 */ /* 0x000fe200078e020d */
[----:B------:R-:W3:Y:S01]  /*28a0*/  LDC R86, c[0x0][0x3f4] ;  /* 0x0000fd00ff567b82 */ /* 0x000ee20000000800 */
[----:B------:R-:W-:Y:S01]  /*28b0*/  IMAD.MOV.U32 R82, RZ, RZ, R14 ;  /* 0x000000ffff527224 */ /* 0x000fe200078e000e */
[----:B------:R-:W-:Y:S01]  /*28c0*/  IADD3 R26, P3, R75, R14, RZ ;  /* 0x0000000e4b1a7210 */ /* 0x000fe20007f7e0ff */
[----:B------:R-:W-:Y:S02]  /*28d0*/  IMAD.IADD R83, R15, 0x1, R13 ;  /* 0x000000010f537824 */ /* 0x000fe400078e020d */
[----:B0-----:R-:W-:-:S04]  /*28e0*/  IMAD.WIDE.U32 R12, R84, 0x60, R82 ;  /* 0x00000060540c7825 */ /* 0x001fc800078e0052 */
[----:B------:R-:W-:Y:S01]  /*28f0*/  IMAD R33, R85, 0x60, RZ ;  /* 0x0000006055217824 */ /* 0x000fe200078e02ff */
[----:B------:R-:W-:Y:S01]  /*2900*/  IADD3 R15, P4, R75, R12, RZ ;  /* 0x0000000c4b0f7210 */ /* 0x000fe20007f9e0ff */
[----:B------:R-:W-:-:S03]  /*2910*/  IMAD R12, R152, 0x2000, R61 ;  /* 0x00002000980c7824 */ /* 0x000fc600078e023d */
[----:B------:R-:W-:Y:S01]  /*2920*/  IADD3.X R14, R74, R13, R33, P4, !PT ;  /* 0x0000000d4a0e7210 */ /* 0x000fe200027fe421 */
[----:B------:R-:W-:Y:S01]  /*2930*/  IMAD.X R13, R83, 0x1, R74, P3 ;  /* 0x00000001530d7824 */ /* 0x000fe200018e064a */
[-C--:B-1----:R-:W-:Y:S01]  /*2940*/  LEA R38, P3, R26, R78.reuse, 0x1 ;  /* 0x0000004e1a267211 */ /* 0x082fe200078608ff */
[C---:B------:R-:W-:Y:S01]  /*2950*/  VIADD R80, R12.reuse, 0x20 ;  /* 0x000000200c507836 */ /* 0x040fe20000000000 */
[C---:B------:R-:W-:Y:S01]  /*2960*/  LEA R36, P4, R15.reuse, R78, 0x1 ;  /* 0x0000004e0f247211 */ /* 0x040fe200078808ff */
[----:B------:R-:W-:Y:S01]  /*2970*/  IMAD R81, R12, 0x2, R25 ;  /* 0x000000020c517824 */ /* 0x000fe200078e0219 */
[-C--:B------:R-:W-:Y:S01]  /*2980*/  LEA.HI.X R39, R26, R79.reuse, R13, 0x1, P3 ;  /* 0x0000004f1a277211 */ /* 0x080fe200018f0c0d */
[----:B------:R-:W-:Y:S01]  /*2990*/  IMAD.MOV.U32 R26, RZ, RZ, R32 ;  /* 0x000000ffff1a7224 */ /* 0x000fe200078e0020 */
[----:B---3--:R-:W-:Y:S02]  /*29a0*/  ISETP.GE.AND P3, PT, R86, 0x1, PT ;  /* 0x000000015600780c */ /* 0x008fe40003f66270 */
[----:B------:R-:W-:-:S02]  /*29b0*/  LEA.HI.X R37, R15, R79, R14, 0x1, P4 ;  /* 0x0000004f0f257211 */ /* 0x000fc400020f0c0e */
[----:B------:R-:W-:-:S13]  /*29c0*/  ISETP.GT.AND P4, PT, R32, R27, PT ;  /* 0x0000001b2000720c */ /* 0x000fda0003f84270 */
[----:B------:R-:W-:Y:S02]  /*29d0*/  @P4 LOP3.LUT R22, R22, 0x2, RZ, 0xfc, !PT ;  /* 0x0000000216164812 */ /* 0x000fe400078efcff */
[----:B--2---:R-:W-:-:S13]  /*29e0*/  LOP3.LUT P5, RZ, R34, 0x4, RZ, 0xc0, !PT ;  /* 0x0000000422ff7812 */ /* 0x004fda00078ac0ff */
[----:B------:R-:W-:-:S04]  /*29f0*/  @P5 VIADD R80, R12, 0xffffffe0 ;  /* 0xffffffe00c505836 */ /* 0x000fc80000000000 */
[----:B------:R-:W-:Y:S01]  /*2a00*/  IMAD R80, R80, 0x2, R25 ;  /* 0x0000000250507824 */ /* 0x000fe200078e0219 */
[----:B------:R-:W-:Y:S06]  /*2a10*/  @!P3 BRA `(.L_x_1357) ;  /* 0x0000002c0014b947 */ /* 0x000fec0003800000 */
[----:B------:R-:W-:Y:S01]  /*2a20*/  ULDC.U8 UR4, c[0x0][0x410] ;  /* 0x0001040000047ab9 */ /* 0x000fe20000000000 */
[-C--:B------:R-:W-:Y:S01]  /*2a30*/  IMAD R13, R71, R32.reuse, RZ ;  /* 0x00000020470d7224 */ /* 0x080fe200078e02ff */
[----:B------:R-:W-:Y:S01]  /*2a40*/  ISETP.NE.AND P3, PT, RZ, UR4, PT ;  /* 0x00000004ff007c0c */ /* 0x000fe2000bf65270 */
[----:B------:R-:W-:Y:S02]  /*2a50*/  IMAD R12, R68, R32, RZ ;  /* 0x00000020440c7224 */ /* 0x000fe400078e02ff */
[C---:B------:R-:W-:Y:S02]  /*2a60*/  IMAD R13, R77.reuse, R70, R13 ;  /* 0x000000464d0d7224 */ /* 0x040fe400078e020d */
[----:B------:R-:W-:Y:S02]  /*2a70*/  IMAD R88, R26, -0x80, R24 ;  /* 0xffffff801a587824 */ /* 0x000fe400078e0218 */
[----:B------:R-:W-:Y:S02]  /*2a80*/  IMAD R77, R77, R67, R12 ;  /* 0x000000434d4d7224 */ /* 0x000fe400078e020c */
[----:B------:R-:W-:Y:S01]  /*2a90*/  IMAD.WIDE.U32 R46, R70, R32, RZ ;  /* 0x00000020462e7225 */ /* 0x000fe200078e00ff */
[----:B------:R-:W-:-:S03]  /*2aa0*/  VIMNMX R88, R88, 0x80, PT ;  /* 0x0000008058587848 */ /* 0x000fc60003fe0100 */
[----:B------:R-:W-:-:S04]  /*2ab0*/  IMAD.WIDE.U32 R44, R67, R32, RZ ;  /* 0x00000020432c7225 */ /* 0x000fc800078e00ff */
[----:B------:R-:W-:Y:S02]  /*2ac0*/  IMAD.IADD R87, R47, 0x1, R13 ;  /* 0x000000012f577824 */ /* 0x000fe400078e020d */
[----:B------:R-:W-:Y:S01]  /*2ad0*/  IMAD.IADD R77, R45, 0x1, R77 ;  /* 0x000000012d4d7824 */ /* 0x000fe200078e024d */
[----:B------:R-:W-:Y:S06]  /*2ae0*/  @!P3 BRA `(.L_x_1358) ;  /* 0x000000140024b947 */ /* 0x000fec0003800000 */
[----:B------:R0:W5:Y:S01]  /*2af0*/  LDL R89, [R1+0x1c] ;  /* 0x00001c0001597983 */ /* 0x0001620000100800 */
        /* <DEDUP_REMOVED lines=10> */
[----:B0-----:R-:W-:Y:S06]  /*2ba0*/  @P4 BRA `(.L_x_1360) ;  /* 0x0000000000504947 */ /* 0x001fec0003800000 */
        /* <DEDUP_REMOVED lines=16> */
[----:B------:R0:W5:Y:S02]  /*2cb0*/  @!P3 LDG.E.64 R82, desc[UR40][R14.64] ;  /* 0x000000280e52b981 */ /* 0x000164000c1e1b00 */
[----:B-----5:R-:W-:-:S13]  /*2cc0*/  ISETP.GE.AND P3, PT, R89, R86, PT ;  /* 0x000000565900720c */ /* 0x020fda0003f66270 */
[----:B------:R0:W5:Y:S04]  /*2cd0*/  @!P3 LDG.E.64 R48, desc[UR40][R12.64+0x20] ;  /* 0x000020280c30b981 */ /* 0x000168000c1e1b00 */
[----:B------:R0:W5:Y:S02]  /*2ce0*/  @!P3 LDG.E.64 R50, desc[UR40][R14.64+0x20] ;  /* 0x000020280e32b981 */ /* 0x000164000c1e1b00 */
.L_x_1360:
[----:B------:R-:W-:Y:S05]  /*2cf0*/  BSYNC B1 ;  /* 0x0000000000017941 */ /* 0x000fea0003800000 */
.L_x_1359:
        /* <DEDUP_REMOVED lines=34> */
.L_x_1362:
[----:B------:R-:W-:Y:S05]  /*2f20*/  BSYNC B1 ;  /* 0x0000000000017941 */ /* 0x000fea0003800000 */
.L_x_1361:
[----:B------:R-:W2:Y:S01]  /*2f30*/  LDL R44, [R1+0x14] ;  /* 0x00001400012c7983 */ /* 0x000ea20000100800 */
[----:B0-----:R-:W-:Y:S01]  /*2f40*/  IMAD.MOV.U32 R12, RZ, RZ, R78 ;  /* 0x000000ffff0c7224 */ /* 0x001fe200078e004e */
        /* <DEDUP_REMOVED lines=29> */
[----:B--2---:R-:W-:-:S13]  /*3120*/  ISETP.NE.AND P3, PT, R44, 0x3, PT ;  /* 0x000000032c00780c */ /* 0x004fda0003f65270 */
[----:B------:R-:W-:Y:S05]  /*3130*/  @!P3 BRA `(.L_x_1363) ;  /* 0x000000000004b947 */ /* 0x000fea0003800000 */
[----:B------:R-:W-:Y:S01]  /*3140*/  BPT.TRAP 0x1 ;  /* 0x000000040000795c */ /* 0x000fe20000300000 */
.L_x_1363:
[----:B------:R-:W2:Y:S01]  /*3150*/  LDL R12, [R1+0x18] ;  /* 0x00001800010c7983 */ /* 0x000ea20000100800 */
[----:B------:R-:W-:Y:S01]  /*3160*/  IMAD R77, R152, 0x8, R16 ;  /* 0x00000008984d7824 */ /* 0x000fe200078e0210 */
[----:B------:R-:W-:Y:S01]  /*3170*/  BSSY B1, `(.L_x_1364) ;  /* 0x0000004000017945 */ /* 0x000fe20003800000 */
[----:B--2---:R-:W-:-:S04]  /*3180*/  SHF.L.U32 R89, R12, 0x1f, RZ ;  /* 0x0000001f0c597819 */ /* 0x004fc800000006ff */
[----:B------:R-:W0:Y:S02]  /*3190*/  SYNCS.PHASECHK.TRANS64.TRYWAIT P6, [R77+URZ+0x16890], R89 ;  /* 0x016890594d0075a7 */ /* 0x000e2400080c017f */
[----:B0-----:R-:W-:Y:S05]  /*31a0*/  @!P6 BRA `(.L_x_1365) ;  /* 0x000001c40030e947 */ /* 0x001fea0003800000 */
.L_x_1702:
[----:B------:R-:W-:Y:S05]  /*31b0*/  BSYNC B1 ;  /* 0x0000000000017941 */ /* 0x000fea0003800000 */
.L_x_1364:
        /* <DEDUP_REMOVED lines=8> */
[----:B------:R-:W-:Y:S02]  /*3240*/  SHF.R.U64 R102, R82, 0x10, R83 ;  /* 0x0000001052667819 */ /* 0x000fe40000001253 */
[--C-:B------:R-:W-:Y:S01]  /*3250*/  SHF.R.U64 R99, R78, 0x10, R79.reuse ;  /* 0x000000104e637819 */ /* 0x100fe2000000124f */
[C---:B--2---:R-:W-:Y:S01]  /*3260*/  IMAD.U32 R78, R14.reuse, 0x10000, RZ ;  /* 0x000100000e4e7824 */ /* 0x044fe200078e00ff */
[----:B------:R-:W-:Y:S02]  /*3270*/  SHF.R.U32.HI R100, RZ, 0x10, R79 ;  /* 0x00000010ff647819 */ /* 0x000fe4000001164f */
[----:B------:R-:W-:Y:S01]  /*3280*/  LOP3.LUT R79, R14, 0xffff0000, RZ, 0xc0, !PT ;  /* 0xffff00000e4f7812 */ /* 0x000fe200078ec0ff */
[C---:B------:R-:W-:Y:S01]  /*3290*/  IMAD.U32 R14, R15.reuse, 0x10000, RZ ;  /* 0x000100000f0e7824 */ /* 0x040fe200078e00ff */
[----:B------:R-:W-:Y:S02]  /*32a0*/  LOP3.LUT R44, R15, 0xffff0000, RZ, 0xc0, !PT ;  /* 0xffff00000f2c7812 */ /* 0x000fe400078ec0ff */
[----:B------:R-:W-:-:S02]  /*32b0*/  PRMT R102, R46, 0x5432, R102 ;  /* 0x000054322e667816 */ /* 0x000fc40000000066 */
[----:B------:R-:W-:Y:S01]  /*32c0*/  SHF.R.U32.HI R104, RZ, 0x10, R83 ;  /* 0x00000010ff687819 */ /* 0x000fe20000011653 */
[----:B------:R-:W-:Y:S01]  /*32d0*/  IMAD.U32 R83, R13, 0x10000, RZ ;  /* 0x000100000d537824 */ /* 0x000fe200078e00ff */
[----:B------:R-:W-:Y:S02]  /*32e0*/  PRMT R15, R101, 0x5410, R99 ;  /* 0x00005410650f7816 */ /* 0x000fe40000000063 */
[----:B------:R-:W-:Y:S01]  /*32f0*/  LOP3.LUT R82, R13, 0xffff0000, RZ, 0xc0, !PT ;  /* 0xffff00000d527812 */ /* 0x000fe200078ec0ff */
[----:B------:R-:W-:Y:S01]  /*3300*/  IMAD.U32 R13, R12, 0x10000, RZ ;  /* 0x000100000c0d7824 */ /* 0x000fe200078e00ff */
[C---:B------:R-:W-:Y:S01]  /*3310*/  LOP3.LUT R103, R102.reuse, 0xffff0000, RZ, 0xc0, !PT ;  /* 0xffff000066677812 */ /* 0x040fe200078ec0ff */
[----:B------:R-:W-:Y:S01]  /*3320*/  IMAD.U32 R102, R102, 0x10000, RZ ;  /* 0x0001000066667824 */ /* 0x000fe200078e00ff */
[----:B------:R-:W-:Y:S02]  /*3330*/  PRMT R100, R45, 0x5432, R100 ;  /* 0x000054322d647816 */ /* 0x000fe40000000064 */
[----:B------:R-:W-:Y:S01]  /*3340*/  PRMT R104, R47, 0x5432, R104 ;  /* 0x000054322f687816 */ /* 0x000fe20000000068 */
[----:B------:R-:W-:Y:S01]  /*3350*/  FMUL.FTZ R106, R82, R103 ;  /* 0x00000067526a7220 */ /* 0x000fe20000410000 */
[----:B------:R-:W-:Y:S01]  /*3360*/  LOP3.LUT R99, R15, 0xffff0000, RZ, 0xc0, !PT ;  /* 0xffff00000f637812 */ /* 0x000fe200078ec0ff */
[----:B------:R-:W-:-:S02]  /*3370*/  IMAD.U32 R101, R100, 0x10000, RZ ;  /* 0x0001000064657824 */ /* 0x000fc400078e00ff */
[----:B------:R-:W-:Y:S02]  /*3380*/  IMAD.U32 R105, R104, 0x10000, RZ ;  /* 0x0001000068697824 */ /* 0x000fe400078e00ff */
[-C--:B------:R-:W-:Y:S01]  /*3390*/  FMUL.FTZ R108, R82, R99.reuse ;  /* 0x00000063526c7220 */ /* 0x080fe20000410000 */
[----:B------:R-:W-:Y:S01]  /*33a0*/  LOP3.LUT R82, R12, 0xffff0000, RZ, 0xc0, !PT ;  /* 0xffff00000c527812 */ /* 0x000fe200078ec0ff */
[----:B------:R-:W-:Y:S01]  /*33b0*/  FFMA.FTZ R12, R83, R99, -R106 ;  /* 0x00000063530c7223 */ /* 0x000fe2000001086a */
[----:B------:R-:W-:Y:S01]  /*33c0*/  FMUL.FTZ R107, R79, R105 ;  /* 0x000000694f6b7220 */ /* 0x000fe20000410000 */
[----:B------:R-:W-:Y:S01]  /*33d0*/  FFMA.FTZ R103, R83, R103, R108 ;  /* 0x0000006753677223 */ /* 0x000fe2000001006c */
[-C--:B------:R-:W-:Y:S01]  /*33e0*/  FMUL.FTZ R99, R79, R101.reuse ;  /* 0x000000654f637220 */ /* 0x080fe20000410000 */
[----:B------:R-:W-:Y:S01]  /*33f0*/  LOP3.LUT R83, R104, 0xffff0000, RZ, 0xc0, !PT ;  /* 0xffff000068537812 */ /* 0x000fe200078ec0ff */
[----:B------:R-:W-:Y:S01]  /*3400*/  IMAD.U32 R15, R15, 0x10000, RZ ;  /* 0x000100000f0f7824 */ /* 0x000fe200078e00ff */
[----:B------:R-:W-:Y:S01]  /*3410*/  LOP3.LUT R79, R100, 0xffff0000, RZ, 0xc0, !PT ;  /* 0xffff0000644f7812 */ /* 0x000fe200078ec0ff */
[C---:B------:R-:W-:Y:S01]  /*3420*/  FFMA.FTZ R107, R78.reuse, R101, -R107 ;  /* 0x000000654e6b7223 */ /* 0x040fe2000001086b */
[----:B------:R-:W-:Y:S01]  /*3430*/  FFMA.FTZ R78, R78, R105, R99 ;  /* 0x000000694e4e7223 */ /* 0x000fe20000010063 */
[----:B------:R-:W-:Y:S01]  /*3440*/  FMUL.FTZ R101, R44, R83 ;  /* 0x000000532c657220 */ /* 0x000fe20000410000 */
[----:B------:R-:W-:Y:S01]  /*3450*/  FMUL.FTZ R99, R82, R15 ;  /* 0x0000000f52637220 */ /* 0x000fe20000410000 */
[-C--:B------:R-:W-:Y:S01]  /*3460*/  FMUL.FTZ R100, R44, R79.reuse ;  /* 0x0000004f2c647220 */ /* 0x080fe20000410000 */
[-C--:B------:R-:W-:Y:S01]  /*3470*/  FMUL.FTZ R44, R82, R102.reuse ;  /* 0x00000066522c7220 */ /* 0x080fe20000410000 */
[C---:B------:R-:W-:Y:S01]  /*3480*/  FFMA.FTZ R101, R14.reuse, R79, -R101 ;  /* 0x0000004f0e657223 */ /* 0x040fe20000010865 */
[C---:B------:R-:W-:Y:S01]  /*3490*/  FFMA.FTZ R99, R13.reuse, R102, R99 ;  /* 0x000000660d637223 */ /* 0x040fe20000010063 */
[----:B------:R-:W-:Y:S01]  /*34a0*/  FFMA.FTZ R100, R14, R83, R100 ;  /* 0x000000530e647223 */ /* 0x000fe20000010064 */
[----:B------:R-:W-:Y:S01]  /*34b0*/  FFMA.FTZ R44, R13, R15, -R44 ;  /* 0x0000000f0d2c7223 */ /* 0x000fe2000001082c */
[----:B------:R-:W-:-:S02]  /*34c0*/  F2FP.BF16.F32.PACK_AB R13, R103, R12 ;  /* 0x0000000c670d723e */ /* 0x000fc400000010ff */
[----:B------:R-:W-:Y:S02]  /*34d0*/  F2FP.BF16.F32.PACK_AB R14, R78, R107 ;  /* 0x0000006b4e0e723e */ /* 0x000fe400000010ff */
[----:B------:R-:W-:Y:S02]  /*34e0*/  F2FP.BF16.F32.PACK_AB R15, R100, R101 ;  /* 0x00000065640f723e */ /* 0x000fe400000010ff */
[----:B------:R-:W-:-:S07]  /*34f0*/  F2FP.BF16.F32.PACK_AB R12, R99, R44 ;  /* 0x0000002c630c723e */ /* 0x000fce00000010ff */
.L_x_1371:
[----:B------:R-:W-:Y:S05]  /*3500*/  BSYNC B3 ;  /* 0x0000000000037941 */ /* 0x000fea0003800000 */
.L_x_1370:
[----:B--2---:R1:W-:Y:S02]  /*3510*/  STG.E.128 desc[UR40][R38.64], R12 ;  /* 0x0000000c26007986 */ /* 0x0043e4000c101d28 */
.L_x_1369:
[----:B------:R-:W-:Y:S05]  /*3520*/  BSYNC B2 ;  /* 0x0000000000027941 */ /* 0x000fea0003800000 */
.L_x_1368:
[----:B------:R-:W-:Y:S05]  /*3530*/  @P2 BRA `(.L_x_1367) ;  /* 0x0000000000d02947 */ /* 0x000fea0003800000 */
[----:B------:R-:W2:Y:S01]  /*3540*/  LDL R44, [R1+0x1c] ;  /* 0x00001c00012c7983 */ /* 0x000ea20000100800 */
[----:B------:R-:W-:Y:S03]  /*3550*/  BSSY B2, `(.L_x_1372) ;  /* 0x0000031000027945 */ /* 0x000fe60003800000 */
[----:B-1----:R1:W3:Y:S01]  /*3560*/  LDS.128 R12, [R80+0xe000] ;  /* 0x00e00000500c7984 */ /* 0x0022e20000000c00 */
[----:B--2---:R-:W-:-:S13]  /*3570*/  ISETP.GE.AND P4, PT, R44, R86, PT ;  /* 0x000000562c00720c */ /* 0x004fda0003f86270 */
[----:B-1-3--:R-:W-:Y:S05]  /*3580*/  @P4 BRA `(.L_x_1373) ;  /* 0x0000000000b44947 */ /* 0x00afea0003800000 */
[----:B------:R-:W-:Y:S02]  /*3590*/  SHF.R.U64 R79, R50, 0x10, R51 ;  /* 0x00000010324f7819 */ /* 0x000fe40000001233 */
[----:B------:R-:W-:Y:S02]  /*35a0*/  SHF.R.U64 R83, R48, 0x10, R49 ;  /* 0x0000001030537819 */ /* 0x000fe40000001231 */
[----:B------:R-:W-:Y:S02]  /*35b0*/  SHF.R.U32.HI R48, RZ, 0x10, R51 ;  /* 0x00000010ff307819 */ /* 0x000fe40000011633 */
[----:B------:R-:W-:Y:S01]  /*35c0*/  SHF.R.U32.HI R78, RZ, 0x10, R49 ;  /* 0x00000010ff4e7819 */ /* 0x000fe20000011631 */
[----:B------:R-:W-:Y:S01]  /*35d0*/  IMAD.U32 R49, R14, 0x10000, RZ ;  /* 0x000100000e317824 */ /* 0x000fe200078e00ff */
        /* <DEDUP_REMOVED lines=9> */
[----:B------:R-:W-:Y:S01]  /*3670*/  IMAD.U32 R96, R96, 0x10000, RZ ;  /* 0x0001000060607824 */ /* 0x000fe200078e00ff */
[----:B------:R-:W-:Y:S01]  /*3680*/  LOP3.LUT R50, R14, 0xffff0000, RZ, 0xc0, !PT ;  /* 0xffff00000e327812 */ /* 0x000fe200078ec0ff */
[C---:B------:R-:W-:Y:S01]  /*3690*/  IMAD.U32 R14, R15.reuse, 0x10000, RZ ;  /* 0x000100000f0e7824 */ /* 0x040fe200078e00ff */
[----:B------:R-:W-:Y:S01]  /*36a0*/  LOP3.LUT R44, R15, 0xffff0000, RZ, 0xc0, !PT ;  /* 0xffff00000f2c7812 */ /* 0x000fe200078ec0ff */
[----:B------:R-:W-:Y:S01]  /*36b0*/  FMUL.FTZ R100, R48, R79 ;  /* 0x0000004f30647220 */ /* 0x000fe20000410000 */
[----:B------:R-:W-:-:S02]  /*36c0*/  IMAD.U32 R15, R13, 0x10000, RZ ;  /* 0x000100000d0f7824 */ /* 0x000fc400078e00ff */
[-C--:B------:R-:W-:Y:S01]  /*36d0*/  FMUL.FTZ R48, R48, R51.reuse ;  /* 0x0000003330307220 */ /* 0x080fe20000410000 */
[----:B------:R-:W-:Y:S01]  /*36e0*/  LOP3.LUT R95, R95, 0xffff0000, RZ, 0xc0, !PT ;  /* 0xffff00005f5f7812 */ /* 0x000fe200078ec0ff */
[C---:B------:R-:W-:Y:S01]  /*36f0*/  IMAD.U32 R13, R12.reuse, 0x10000, RZ ;  /* 0x000100000c0d7824 */ /* 0x040fe200078e00ff */
[----:B------:R-:W-:Y:S01]  /*3700*/  LOP3.LUT R97, R97, 0xffff0000, RZ, 0xc0, !PT ;  /* 0xffff000061617812 */ /* 0x000fe200078ec0ff */
[C---:B------:R-:W-:Y:S01]  /*3710*/  FFMA.FTZ R100, R15.reuse, R51, -R100 ;  /* 0x000000330f647223 */ /* 0x040fe20000010864 */
[----:B------:R-:W-:Y:S01]  /*3720*/  LOP3.LUT R12, R12, 0xffff0000, RZ, 0xc0, !PT ;  /* 0xffff00000c0c7812 */ /* 0x000fe200078ec0ff */
[----:B------:R-:W-:Y:S01]  /*3730*/  FFMA.FTZ R79, R15, R79, R48 ;  /* 0x0000004f0f4f7223 */ /* 0x000fe20000010030 */
[----:B------:R-:W-:Y:S02]  /*3740*/  IMAD.U32 R98, R98, 0x10000, RZ ;  /* 0x0001000062627824 */ /* 0x000fe400078e00ff */
[C---:B------:R-:W-:Y:S01]  /*3750*/  FMUL.FTZ R51, R44.reuse, R95 ;  /* 0x0000005f2c337220 */ /* 0x040fe20000410000 */
[-C--:B------:R-:W-:Y:S01]  /*3760*/  FMUL.FTZ R48, R44, R97.reuse ;  /* 0x000000612c307220 */ /* 0x080fe20000410000 */
[----:B------:R-:W-:Y:S01]  /*3770*/  FMUL.FTZ R102, R50, R82 ;  /* 0x0000005232667220 */ /* 0x000fe20000410000 */
[C---:B------:R-:W-:Y:S01]  /*3780*/  FMUL.FTZ R44, R12.reuse, R96 ;  /* 0x000000600c2c7220 */ /* 0x040fe20000410000 */
[----:B------:R-:W-:Y:S01]  /*3790*/  FMUL.FTZ R15, R12, R98 ;  /* 0x000000620c0f7220 */ /* 0x000fe20000410000 */
[C---:B------:R-:W-:Y:S01]  /*37a0*/  FFMA.FTZ R51, R14.reuse, R97, -R51 ;  /* 0x000000610e337223 */ /* 0x040fe20000010833 */
        /* <DEDUP_REMOVED lines=10> */
[----:B------:R-:W-:-:S07]  /*3850*/  F2FP.BF16.F32.PACK_AB R14, R49, R102 ;  /* 0x00000066310e723e */ /* 0x000fce00000010ff */
.L_x_1373:
[----:B------:R-:W-:Y:S05]  /*3860*/  BSYNC B2 ;  /* 0x0000000000027941 */ /* 0x000fea0003800000 */
.L_x_1372:
[----:B------:R2:W-:Y:S02]  /*3870*/  STG.E.128 desc[UR40][R38.64+0x40], R12 ;  /* 0x0000400c26007986 */ /* 0x0005e4000c101d28 */
.L_x_1367:
[----:B------:R-:W-:Y:S05]  /*3880*/  BSYNC B1 ;  /* 0x0000000000017941 */ /* 0x000fea0003800000 */
.L_x_1366:
[----:B------:R-:W-:Y:S05]  /*3890*/  @P5 BRA `(.L_x_1374) ;  /* 0x0000001c00e45947 */ /* 0x000fea0003800000 */
[----:B------:R-:W-:Y:S04]  /*38a0*/  BSSY B1, `(.L_x_1375) ;  /* 0x0000036000017945 */ /* 0x000fe80003800000 */
[----:B------:R-:W-:Y:S05]  /*38b0*/  @P1 BRA `(.L_x_1376) ;  /* 0x0000000000d01947 */ /* 0x000fea0003800000 */
[----:B-12---:R1:W2:Y:S01]  /*38c0*/  LDS.128 R12, [R81+0x11000] ;  /* 0x01100000510c7984 */ /* 0x0062a20000000c00 */
        /* <DEDUP_REMOVED lines=24> */
[----:B------:R-:W-:Y:S01]  /*3a50*/  FMUL.FTZ R15, R15, R42 ;  /* 0x0000002a0f0f7220 */ /* 0x000fe20000410000 */
        /* <DEDUP_REMOVED lines=11> */
[CC--:B------:R-:W-:Y:S01]  /*3b10*/  FMUL.FTZ R15, R41.reuse, R94.reuse ;  /* 0x0000005e290f7220 */ /* 0x0c0fe20000410000 */
[----:B------:R-:W-:Y:S01]  /*3b20*/  FMUL.FTZ R12, R12, R85 ;  /* 0x000000550c0c7220 */ /* 0x000fe20000410000 */
[----:B------:R-:W-:Y:S01]  /*3b30*/  FMUL.FTZ R41, R41, R87 ;  /* 0x0000005729297220 */ /* 0x000fe20000410000 */
        /* <DEDUP_REMOVED lines=10> */
.L_x_1378:
[----:B------:R-:W-:Y:S05]  /*3be0*/  BSYNC B2 ;  /* 0x0000000000027941 */ /* 0x000fea0003800000 */
.L_x_1377:
[----:B--2---:R3:W-:Y:S02]  /*3bf0*/  STG.E.128 desc[UR40][R36.64], R12 ;  /* 0x0000000c24007986 */ /* 0x0047e4000c101d28 */
.L_x_1376:
[----:B------:R-:W-:Y:S05]  /*3c00*/  BSYNC B1 ;  /* 0x0000000000017941 */ /* 0x000fea0003800000 */
.L_x_1375:
[----:B------:R-:W-:Y:S05]  /*3c10*/  @P2 BRA `(.L_x_1374) ;  /* 0x0000001c00042947 */ /* 0x000fea0003800000 */
[----:B-12---:R-:W2:Y:S01]  /*3c20*/  LDL R38, [R1+0x1c] ;  /* 0x00001c0001267983 */ /* 0x006ea20000100800 */
[----:B------:R-:W-:Y:S03]  /*3c30*/  BSSY B1, `(.L_x_1379) ;  /* 0x0000032000017945 */ /* 0x000fe60003800000 */
[----:B---3--:R1:W3:Y:S01]  /*3c40*/  LDS.128 R12, [R80+0x11000] ;  /* 0x01100000500c7984 */ /* 0x0082e20000000c00 */
[----:B--2---:R-:W-:-:S13]  /*3c50*/  ISETP.GE.AND P4, PT, R38, R86, PT ;  /* 0x000000562600720c */ /* 0x004fda0003f86270 */
[----:B-1-3--:R-:W-:Y:S05]  /*3c60*/  @P4 BRA `(.L_x_1380) ;  /* 0x0000000000b84947 */ /* 0x00afea0003800000 */
[----:B------:R-:W-:Y:S01]  /*3c70*/  SHF.R.U64 R38, R34, 0x10, R35 ;  /* 0x0000001022267819 */ /* 0x000fe20000001223 */
[----:B------:R-:W-:Y:S01]  /*3c80*/  IMAD.U32 R34, R15, 0x10000, RZ ;  /* 0x000100000f227824 */ /* 0x000fe200078e00ff */
        /* <DEDUP_REMOVED lines=44> */
.L_x_1380:
[----:B------:R-:W-:Y:S05]  /*3f50*/  BSYNC B1 ;  /* 0x0000000000017941 */ /* 0x000fea0003800000 */
.L_x_1379:
[----:B------:R1:W-:Y:S01]  /*3f60*/  STG.E.128 desc[UR40][R36.64+0x40], R12 ;  /* 0x0000400c24007986 */ /* 0x0003e2000c101d28 */
[----:B------:R-:W-:Y:S05]  /*3f70*/  BRA `(.L_x_1374) ;  /* 0x00000018002c7947 */ /* 0x000fea0003800000 */
.L_x_1358:
[C---:B------:R-:W-:Y:S02]  /*3f80*/  ISETP.GE.AND P3, PT, R23.reuse, R88, PT ;  /* 0x000000581700720c */ /* 0x040fe40003f66270 */
[----:B------:R-:W-:Y:S02]  /*3f90*/  CS2R R34, SRZ ;  /* 0x0000000000227805 */ /* 0x000fe4000001ff00 */
[----:B------:R-:W-:Y:S01]  /*3fa0*/  CS2R R32, SRZ ;  /* 0x0000000000207805 */ /* 0x000fe2000001ff00 */
[----:B------:R-:W-:Y:S01]  /*3fb0*/  VIADD R40, R23, 0x60 ;  /* 0x0000006017287836 */ /* 0x000fe20000000000 */
[----:B------:R-:W-:-:S13]  /*3fc0*/  ISETP.GE.OR P3, PT, R18, R86, P3 ;  /* 0x000000561200720c */ /* 0x000fda0001f66670 */
[----:B------:R-:W0:Y:S01]  /*3fd0*/  @!P3 LDC.64 R36, c[0x0][0x3e8] ;  /* 0x0000fa00ff24bb82 */ /* 0x000e220000000a00 */
[----:B------:R-:W-:-:S05]  /*3fe0*/  @!P3 IADD3 R14, P4, R30, R46, RZ ;  /* 0x0000002e1e0eb210 */ /* 0x000fca0007f9e0ff */
[----:B------:R-:W-:Y:S01]  /*3ff0*/  @!P3 IMAD.X R15, R87, 0x1, R59, P4 ;  /* 0x00000001570fb824 */ /* 0x000fe200020e063b */
        /* <DEDUP_REMOVED lines=12> */
[CC--:B------:R-:W-:Y:S01]  /*40c0*/  ISETP.GE.OR P3, PT, R18.reuse, R86.reuse, P3 ;  /* 0x000000561200720c */ /* 0x0c0fe20001f66670 */
[----:B------:R-:W-:Y:S01]  /*40d0*/  BSSY B1, `(.L_x_1381) ;  /* 0x000001b000017945 */ /* 0x000fe20003800000 */
[----:B0-----:R-:W-:Y:S02]  /*40e0*/  CS2R R38, SRZ ;  /* 0x0000000000267805 */ /* 0x001fe4000001ff00 */
[----:B------:R-:W-:Y:S02]  /*40f0*/  CS2R R42, SRZ ;  /* 0x00000000002a7805 */ /* 0x000fe4000001ff00 */
[----:B------:R-:W-:Y:S02]  /*4100*/  CS2R R40, SRZ ;  /* 0x0000000000287805 */ /* 0x000fe4000001ff00 */
[----:B-1----:R-:W-:Y:S02]  /*4110*/  CS2R R36, SRZ ;  /* 0x0000000000247805 */ /* 0x002fe4000001ff00 */
[----:B------:R-:W-:-:S03]  /*4120*/  ISETP.GE.AND P4, PT, R18, R86, PT ;  /* 0x000000561200720c */ /* 0x000fc60003f86270 */
[----:B------:R-:W-:Y:S10]  /*4130*/  @P3 BRA `(.L_x_1382) ;  /* 0x0000000000503947 */ /* 0x000ff40003800000 */
        /* <DEDUP_REMOVED lines=20> */
.L_x_1382:
[----:B------:R-:W-:Y:S05]  /*4280*/  BSYNC B1 ;  /* 0x0000000000017941 */ /* 0x000fea0003800000 */
.L_x_1381:
[----:B------:R-:W2:Y:S01]  /*4290*/  LDL R48, [R1+0x14] ;  /* 0x0000140001307983 */ /* 0x000ea20000100800 */
[----:B-----5:R-:W-:Y:S02]  /*42a0*/  IMAD.MOV.U32 R44, RZ, RZ, R38 ;  /* 0x000000ffff2c7224 */ /* 0x020fe400078e0026 */
[----:B------:R-:W-:Y:S02]  /*42b0*/  IMAD.MOV.U32 R45, RZ, RZ, R39 ;  /* 0x000000ffff2d7224 */ /* 0x000fe400078e0027 */
        /* <DEDUP_REMOVED lines=33> */
.L_x_1383:
[----:B------:R-:W2:Y:S01]  /*44d0*/  LDL R44, [R1+0x18] ;  /* 0x00001800012c7983 */ /* 0x000ea20000100800 */
[----:B------:R-:W-:Y:S01]  /*44e0*/  IMAD R77, R152, 0x8, R16 ;  /* 0x00000008984d7824 */ /* 0x000fe200078e0210 */
[----:B------:R-:W0:Y:S01]  /*44f0*/  LDC R93, c[0x0][0x2f4] ;  /* 0x0000bd00ff5d7b82 */ /* 0x000e220000000800 */
[----:B------:R-:W-:Y:S01]  /*4500*/  BSSY B1, `(.L_x_1384) ;  /* 0x0000005000017945 */ /* 0x000fe20003800000 */
[----:B0-----:R-:W-:Y:S01]  /*4510*/  IMAD.IADD R95, R93, 0x1, -R62 ;  /* 0x000000015d5f7824 */ /* 0x001fe200078e0a3e */
[----:B--2---:R-:W-:-:S04]  /*4520*/  SHF.L.U32 R89, R44, 0x1f, RZ ;  /* 0x0000001f2c597819 */ /* 0x004fc800000006ff */
[----:B------:R-:W0:Y:S02]  /*4530*/  SYNCS.PHASECHK.TRANS64.TRYWAIT P5, [R77+URZ+0x16890], R89 ;  /* 0x016890594d0075a7 */ /* 0x000e2400080a017f */
[----:B0-----:R-:W-:Y:S05]  /*4540*/  @!P5 BRA `(.L_x_1385) ;  /* 0x000001b0005cd947 */ /* 0x001fea0003800000 */
.L_x_1703:
[----:B------:R-:W-:Y:S05]  /*4550*/  BSYNC B1 ;  /* 0x0000000000017941 */ /* 0x000fea0003800000 */
.L_x_1384:
        /* <DEDUP_REMOVED lines=20> */
[----:B------:R-:W-:-:S04]  /*46a0*/  SHF.R.S32.HI R46, RZ, 0x5, R46 ;  /* 0x00000005ff2e7819 */ /* 0x000fc8000001142e */
[----:B------:R-:W-:-:S04]  /*46b0*/  LOP3.LUT R45, R69, 0x38, R98, 0xf8, !PT ;  /* 0x00000038452d7812 */ /* 0x000fc800078ef862 */
[----:B------:R-:W-:-:S05]  /*46c0*/  LOP3.LUT R45, R45, R66, RZ, 0x3c, !PT ;  /* 0x000000422d2d7212 */ /* 0x000fca00078e3cff */
[----:B------:R-:W-:Y:S02]  /*46d0*/  IMAD R47, R46, 0x200, R45 ;  /* 0x000002002e2f7824 */ /* 0x000fe400078e022d */
[C---:B------:R-:W-:Y:S02]  /*46e0*/  IMAD R45, R152.reuse, 0x2000, R4 ;  /* 0x00002000982d7824 */ /* 0x040fe400078e0204 */
[----:B------:R-:W-:Y:S02]  /*46f0*/  IMAD R47, R152, 0x2000, R47 ;  /* 0x00002000982f7824 */ /* 0x000fe400078e022f */
[--C-:B------:R-:W-:Y:S02]  /*4700*/  IMAD R45, R45, 0x2, R16.reuse ;  /* 0x000000022d2d7824 */ /* 0x100fe400078e0210 */
[----:B------:R-:W-:-:S04]  /*4710*/  IMAD R48, R47, 0x2, R16 ;  /* 0x000000022f307824 */ /* 0x000fc800078e0210 */
[----:B------:R-:W1:Y:S04]  /*4720*/  LDS.128 R44, [R45+0xe400] ;  /* 0x00e400002d2c7984 */ /* 0x000e680000000c00 */
[----:B------:R-:W2:Y:S01]  /*4730*/  LDS.128 R48, [R48+0xe400] ;  /* 0x00e4000030307984 */ /* 0x000ea20000000c00 */
[----:B------:R-:W-:Y:S05]  /*4740*/  @P4 BRA `(.L_x_1389) ;  /* 0x0000000400684947 */ /* 0x000fea0003800000 */
[----:B------:R-:W-:Y:S01]  /*4750*/  SHF.R.U32.HI R100, RZ, 0x10, R13 ;  /* 0x00000010ff647819 */ /* 0x000fe2000001160d */
[C---:B-1----:R-:W-:Y:S01]  /*4760*/  IMAD.U32 R99, R45.reuse, 0x10000, RZ ;  /* 0x000100002d637824 */ /* 0x042fe200078e00ff */
[----:B------:R-:W-:Y:S02]  /*4770*/  SHF.R.U32.HI R111, RZ, 0x10, R33 ;  /* 0x00000010ff6f7819 */ /* 0x000fe40000011621 */
[----:B------:R-:W-:Y:S02]  /*4780*/  PRMT R100, R106, 0x5432, R100 ;  /* 0x000054326a647816 */ /* 0x000fe40000000064 */
[----:B------:R-:W-:Y:S01]  /*4790*/  LOP3.LUT R101, R45, 0xffff0000, RZ, 0xc0, !PT ;  /* 0xffff00002d657812 */ /* 0x000fe200078ec0ff */
[C---:B--2---:R-:W-:Y:S01]  /*47a0*/  IMAD.U32 R45, R49.reuse, 0x10000, RZ ;  /* 0x00010000312d7824 */ /* 0x044fe200078e00ff */
[----:B------:R-:W-:Y:S01]  /*47b0*/  PRMT R111, R110, 0x5410, R111 ;  /* 0x000054106e6f7816 */ /* 0x000fe2000000006f */
[----:B------:R-:W-:Y:S01]  /*47c0*/  IMAD.U32 R116, R100, 0x10000, RZ ;  /* 0x0001000064747824 */ /* 0x000fe200078e00ff */
[----:B------:R-:W-:-:S02]  /*47d0*/  LOP3.LUT R110, R49, 0xffff0000, RZ, 0xc0, !PT ;  /* 0xffff0000316e7812 */ /* 0x000fc400078ec0ff */
[----:B------:R-:W-:Y:S01]  /*47e0*/  SHF.R.U64 R12, R12, 0x10, R13 ;  /* 0x000000100c0c7819 */ /* 0x000fe2000000120d */
[----:B------:R-:W-:Y:S02]  /*47f0*/  IMAD.U32 R112, R111, 0x10000, RZ ;  /* 0x000100006f707824 */ /* 0x000fe400078e00ff */
[C---:B------:R-:W-:Y:S01]  /*4800*/  FMUL.FTZ R49, R45.reuse, R116 ;  /* 0x000000742d317220 */ /* 0x040fe20000410000 */
[----:B------:R-:W-:Y:S02]  /*4810*/  SHF.R.U64 R13, R14, 0x10, R15 ;  /* 0x000000100e0d7819 */ /* 0x000fe4000000120f */
[----:B------:R-:W-:Y:S01]  /*4820*/  SHF.R.U64 R14, R32, 0x10, R33 ;  /* 0x00000010200e7819 */ /* 0x000fe20000001221 */
[-C--:B------:R-:W-:Y:S01]  /*4830*/  FMUL.FTZ R118, R45, R112.reuse ;  /* 0x000000702d767220 */ /* 0x080fe20000410000 */
[----:B------:R-:W-:Y:S01]  /*4840*/  FFMA.FTZ R49, R99, R112, R49 ;  /* 0x0000007063317223 */ /* 0x000fe20000010031 */
[----:B------:R-:W-:Y:S01]  /*4850*/  LOP3.LUT R111, R111, 0xffff0000, RZ, 0xc0, !PT ;  /* 0xffff00006f6f7812 */ /* 0x000fe200078ec0ff */
[----:B------:R-:W-:Y:S01]  /*4860*/  IMAD.U32 R33, R44, 0x10000, RZ ;  /* 0x000100002c217824 */ /* 0x000fe200078e00ff */
[--C-:B------:R-:W-:Y:S01]  /*4870*/  SHF.R.U64 R32, R34, 0x10, R35.reuse ;  /* 0x0000001022207819 */ /* 0x100fe20000001223 */
[----:B------:R-:W-:Y:S01]  /*4880*/  FFMA.FTZ R45, R99, R116, -R118 ;  /* 0x00000074632d7223 */ /* 0x000fe20000010876 */
[----:B------:R-:W-:Y:S01]  /*4890*/  LOP3.LUT R112, R100, 0xffff0000, RZ, 0xc0, !PT ;  /* 0xffff000064707812 */ /* 0x000fe200078ec0ff */
[CC--:B------:R-:W-:Y:S01]  /*48a0*/  FMUL.FTZ R116, R110.reuse, R111.reuse ;  /* 0x0000006f6e747220 */ /* 0x0c0fe20000410000 */
[----:B------:R-:W-:Y:S01]  /*48b0*/  SHF.R.U32.HI R34, RZ, 0x10, R35 ;  /* 0x00000010ff227819 */ /* 0x000fe20000011623 */
[----:B------:R-:W-:Y:S01]  /*48c0*/  IMAD.U32 R99, R47, 0x10000, RZ ;  /* 0x000100002f637824 */ /* 0x000fe200078e00ff */
[----:B------:R-:W-:Y:S01]  /*48d0*/  SHF.R.U32.HI R15, RZ, 0x10, R15 ;  /* 0x00000010ff0f7819 */ /* 0x000fe2000001160f */
[-C--:B------:R-:W-:Y:S01]  /*48e0*/  FMUL.FTZ R118, R110, R112.reuse ;  /* 0x000000706e767220 */ /* 0x080fe20000410000 */
[----:B------:R-:W-:Y:S01]  /*48f0*/  PRMT R13, R114, 0x5410, R13 ;  /* 0x00005410720d7816 */ /* 0x000fe2000000000d */
[C---:B------:R-:W-:Y:S01]  /*4900*/  FFMA.FTZ R110, R101.reuse, R112, -R116 ;  /* 0x00000070656e7223 */ /* 0x040fe20000010874 */
[----:B------:R-:W-:Y:S01]  /*4910*/  PRMT R114, R104, 0x5432, R34 ;  /* 0x0000543268727816 */ /* 0x000fe20000000022 */
[----:B------:R-:W-:Y:S01]  /*4920*/  FFMA.FTZ R112, R101, R111, R118 ;  /* 0x0000006f65707223 */ /* 0x000fe20000010076 */
[----:B------:R-:W-:Y:S01]  /*4930*/  PRMT R113, R113, 0x5410, R15 ;  /* 0x0000541071717816 */ /* 0x000fe2000000000f */
[----:B------:R-:W-:Y:S01]  /*4940*/  IMAD.U32 R111, R51, 0x10000, RZ ;  /* 0x00010000336f7824 */ /* 0x000fe200078e00ff */
[----:B------:R-:W-:Y:S01]  /*4950*/  PRMT R34, R103, 0x5432, R14 ;  /* 0x0000543267227816 */ /* 0x000fe2000000000e */
[C---:B------:R-:W-:Y:S01]  /*4960*/  IMAD.U32 R116, R114.reuse, 0x10000, RZ ;  /* 0x0001000072747824 */ /* 0x040fe200078e00ff */
[----:B------:R-:W-:Y:S01]  /*4970*/  LOP3.LUT R51, R51, 0xffff0000, RZ, 0xc0, !PT ;  /* 0xffff000033337812 */ /* 0x000fe200078ec0ff */
[----:B------:R-:W-:Y:S01]  /*4980*/  IMAD.U32 R118, R113, 0x10000, RZ ;  /* 0x0001000071767824 */ /* 0x000fe200078e00ff */
[----:B------:R-:W-:Y:S01]  /*4990*/  LOP3.LUT R114, R114, 0xffff0000, RZ, 0xc0, !PT ;  /* 0xffff000072727812 */ /* 0x000fe200078ec0ff */
[----:B------:R-:W-:Y:S01]  /*49a0*/  FMUL.FTZ R14, R111, R116 ;  /* 0x000000746f0e7220 */ /* 0x000fe20000410000 */
[----:B------:R-:W-:Y:S01]  /*49b0*/  LOP3.LUT R120, R113, 0xffff0000, RZ, 0xc0, !PT ;  /* 0xffff000071787812 */ /* 0x000fe200078ec0ff */
[-C--:B------:R-:W-:Y:S01]  /*49c0*/  FMUL.FTZ R111, R111, R118.reuse ;  /* 0x000000766f6f7220 */ /* 0x080fe20000410000 */
[----:B------:R-:W-:Y:S01]  /*49d0*/  PRMT R12, R105, 0x5432, R12 ;  /* 0x00005432690c7816 */ /* 0x000fe2000000000c */
[----:B------:R-:W-:Y:S01]  /*49e0*/  FFMA.FTZ R14, R99, R118, -R14 ;  /* 0x00000076630e7223 */ /* 0x000fe2000001080e */
[----:B------:R-:W-:-:S02]  /*49f0*/  IMAD.U32 R35, R48, 0x10000, RZ ;  /* 0x0001000030237824 */ /* 0x000fc400078e00ff */
[----:B------:R-:W-:Y:S01]  /*4a00*/  FFMA.FTZ R99, R99, R116, R111 ;  /* 0x0000007463637223 */ /* 0x000fe2000001006f */
[----:B------:R-:W-:Y:S01]  /*4a10*/  LOP3.LUT R47, R47, 0xffff0000, RZ, 0xc0, !PT ;  /* 0xffff00002f2f7812 */ /* 0x000fe200078ec0ff */
[C---:B------:R-:W-:Y:S01]  /*4a20*/  FMUL.FTZ R122, R51.reuse, R114 ;  /* 0x00000072337a7220 */ /* 0x040fe20000410000 */
[----:B------:R-:W-:Y:S02]  /*4a30*/  IMAD.U32 R116, R34, 0x10000, RZ ;  /* 0x0001000022747824 */ /* 0x000fe400078e00ff */
[-C--:B------:R-:W-:Y:S01]  /*4a40*/  FMUL.FTZ R124, R51, R120.reuse ;  /* 0x00000078337c7220 */ /* 0x080fe20000410000 */
[----:B------:R-:W-:Y:S01]  /*4a50*/  LOP3.LUT R48, R48, 0xffff0000, RZ, 0xc0, !PT ;  /* 0xffff000030307812 */ /* 0x000fe200078ec0ff */
[----:B------:R-:W-:Y:S01]  /*4a60*/  IMAD.U32 R118, R12, 0x10000, RZ ;  /* 0x000100000c767824 */ /* 0x000fe200078e00ff */
[----:B------:R-:W-:Y:S01]  /*4a70*/  LOP3.LUT R51, R34, 0xffff0000, RZ, 0xc0, !PT ;  /* 0xffff000022337812 */ /* 0x000fe200078ec0ff */
[----:B------:R-:W-:Y:S01]  /*4a80*/  FFMA.FTZ R15, R47, R120, -R122 ;  /* 0x000000782f0f7223 */ /* 0x000fe2000001087a */
[----:B------:R-:W-:Y:S01]  /*4a90*/  LOP3.LUT R111, R12, 0xffff0000, RZ, 0xc0, !PT ;  /* 0xffff00000c6f7812 */ /* 0x000fe200078ec0ff */
[C---:B------:R-:W-:Y:S01]  /*4aa0*/  FMUL.FTZ R12, R35.reuse, R116 ;  /* 0x00000074230c7220 */ /* 0x040fe20000410000 */
[----:B------:R-:W-:Y:S01]  /*4ab0*/  LOP3.LUT R44, R44, 0xffff0000, RZ, 0xc0, !PT ;  /* 0xffff00002c2c7812 */ /* 0x000fe200078ec0ff */
[----:B------:R-:W-:Y:S01]  /*4ac0*/  FMUL.FTZ R35, R35, R118 ;  /* 0x0000007623237220 */ /* 0x000fe20000410000 */
[----:B------:R-:W-:Y:S01]  /*4ad0*/  FFMA.FTZ R114, R47, R114, R124 ;  /* 0x000000722f727223 */ /* 0x000fe2000001007c */
[----:B------:R-:W-:Y:S01]  /*4ae0*/  PRMT R32, R102, 0x5432, R32 ;  /* 0x0000543266207816 */ /* 0x000fe20000000020 */
[----:B------:R-:W-:Y:S01]  /*4af0*/  FMUL.FTZ R47, R48, R51 ;  /* 0x00000033302f7220 */ /* 0x000fe20000410000 */
[C---:B------:R-:W-:Y:S01]  /*4b00*/  FFMA.FTZ R12, R33.reuse, R118, -R12 ;  /* 0x00000076210c7223 */ /* 0x040fe2000001080c */
[----:B------:R-:W-:Y:S01]  /*4b10*/  FFMA.FTZ R33, R33, R116, R35 ;  /* 0x0000007421217223 */ /* 0x000fe20000010023 */
[----:B------:R-:W-:-:S02]  /*4b20*/  IMAD.U32 R101, R50, 0x10000, RZ ;  /* 0x0001000032657824 */ /* 0x000fc400078e00ff */
[-C--:B------:R-:W-:Y:S01]  /*4b30*/  FMUL.FTZ R113, R48, R111.reuse ;  /* 0x0000006f30717220 */ /* 0x080fe20000410000 */
[----:B------:R-:W-:Y:S01]  /*4b40*/  FFMA.FTZ R35, R44, R111, -R47 ;  /* 0x0000006f2c237223 */ /* 0x000fe2000001082f */
[----:B------:R-:W-:Y:S01]  /*4b50*/  LOP3.LUT R50, R50, 0xffff0000, RZ, 0xc0, !PT ;  /* 0xffff000032327812 */ /* 0x000fe200078ec0ff */
[C---:B------:R-:W-:Y:S01]  /*4b60*/  IMAD.U32 R47, R32.reuse, 0x10000, RZ ;  /* 0x00010000202f7824 */ /* 0x040fe200078e00ff */
[----:B------:R-:W-:Y:S01]  /*4b70*/  LOP3.LUT R111, R32, 0xffff0000, RZ, 0xc0, !PT ;  /* 0xffff0000206f7812 */ /* 0x000fe200078ec0ff */
[C---:B------:R-:W-:Y:S01]  /*4b80*/  IMAD.U32 R34, R13.reuse, 0x10000, RZ ;  /* 0x000100000d227824 */ /* 0x040fe200078e00ff */
[----:B------:R-:W-:Y:S01]  /*4b90*/  LOP3.LUT R13, R13, 0xffff0000, RZ, 0xc0, !PT ;  /* 0xffff00000d0d7812 */ /* 0x000fe200078ec0ff */
[----:B------:R-:W-:Y:S02]  /*4ba0*/  IMAD.U32 R100, R46, 0x10000, RZ ;  /* 0x000100002e647824 */ /* 0x000fe400078e00ff */
[----:B------:R-:W-:Y:S01]  /*4bb0*/  FFMA.FTZ R44, R44, R51, R113 ;  /* 0x000000332c2c7223 */ /* 0x000fe20000010071 */
[----:B------:R-:W-:Y:S01]  /*4bc0*/  LOP3.LUT R46, R46, 0xffff0000, RZ, 0xc0, !PT ;  /* 0xffff00002e2e7812 */ /* 0x000fe200078ec0ff */
        /* <DEDUP_REMOVED lines=11> */
[----:B------:R-:W-:Y:S01]  /*4c80*/  F2FP.BF16.F32.PACK_AB R46, R34, R51 ;  /* 0x00000033222e723e */ /* 0x000fe200000010ff */
[----:B------:R-:W-:Y:S01]  /*4c90*/  IMAD.MOV.U32 R44, RZ, RZ, R12 ;  /* 0x000000ffff2c7224 */ /* 0x000fe200078e000c */
[----:B------:R-:W-:Y:S01]  /*4ca0*/  F2FP.BF16.F32.PACK_AB R45, R110, R45 ;  /* 0x0000002d6e2d723e */ /* 0x000fe200000010ff */
[----:B------:R-:W-:Y:S01]  /*4cb0*/  IMAD.MOV.U32 R51, RZ, RZ, R99 ;  /* 0x000000ffff337224 */ /* 0x000fe200078e0063 */
[----:B------:R-:W-:Y:S02]  /*4cc0*/  F2FP.BF16.F32.PACK_AB R47, R15, R14 ;  /* 0x0000000e0f2f723e */ /* 0x000fe400000010ff */
[----:B------:R-:W-:-:S02]  /*4cd0*/  F2FP.BF16.F32.PACK_AB R49, R112, R49 ;  /* 0x000000317031723e */ /* 0x000fc400000010ff */
[----:B------:R-:W-:-:S07]  /*4ce0*/  F2FP.BF16.F32.PACK_AB R50, R111, R32 ;  /* 0x000000206f32723e */ /* 0x000fce00000010ff */
.L_x_1389:
[----:B------:R-:W-:Y:S05]  /*4cf0*/  BSYNC B2 ;  /* 0x0000000000027941 */ /* 0x000fea0003800000 */
.L_x_1388:
        /* <DEDUP_REMOVED lines=12> */
.L_x_1387:
[----:B------:R-:W-:Y:S05]  /*4dc0*/  BSYNC B1 ;  /* 0x0000000000017941 */ /* 0x000fea0003800000 */
.L_x_1386:
        /* <DEDUP_REMOVED lines=9> */
[C---:B------:R-:W-:Y:S01]  /*4e60*/  VIADD R15, R23.reuse, 0x60 ;  /* 0x00000060170f7836 */ /* 0x040fe20000000000 */
        /* <DEDUP_REMOVED lines=28> */
[----:B------:R-:W-:Y:S01]  /*5030*/  SHF.R.U64 R48, R38, 0x10, R39 ;  /* 0x0000001026307819 */ /* 0x000fe20000001227 */
[----:B------:R-:W-:Y:S01]  /*5040*/  IMAD.U32 R38, R33, 0x10000, RZ ;  /* 0x0001000021267824 */ /* 0x000fe200078e00ff */
[----:B------:R-:W-:Y:S02]  /*5050*/  PRMT R102, R102, 0x5410, R85 ;  /* 0x0000541066667816 */ /* 0x000fe40000000055 */
[----:B------:R-:W-:Y:S02]  /*5060*/  PRMT R106, R106, 0x5410, R95 ;  /* 0x000054106a6a7816 */ /* 0x000fe4000000005f */
[----:B------:R-:W-:-:S02]  /*5070*/  SHF.R.U64 R50, R42, 0x10, R43 ;  /* 0x000000102a327819 */ /* 0x000fc4000000122b */
[----:B------:R-:W-:Y:S01]  /*5080*/  PRMT R109, R109, 0x5410, R48 ;  /* 0x000054106d6d7816 */ /* 0x000fe20000000030 */
[----:B------:R-:W-:Y:S01]  /*5090*/  IMAD.U32 R48, R102, 0x10000, RZ ;  /* 0x0001000066307824 */ /* 0x000fe200078e00ff */
[----:B------:R-:W-:Y:S01]  /*50a0*/  SHF.R.U64 R84, R40, 0x10, R41 ;  /* 0x0000001028547819 */ /* 0x000fe20000001229 */
[----:B-1----:R-:W-:Y:S01]  /*50b0*/  IMAD.U32 R41, R13, 0x10000, RZ ;  /* 0x000100000d297824 */ /* 0x002fe200078e00ff */
[----:B------:R-:W-:Y:S01]  /*50c0*/  SHF.R.U32.HI R51, RZ, 0x10, R43 ;  /* 0x00000010ff337819 */ /* 0x000fe2000001162b */
[----:B------:R-:W-:Y:S01]  /*50d0*/  IMAD.U32 R43, R106, 0x10000, RZ ;  /* 0x000100006a2b7824 */ /* 0x000fe200078e00ff */
[----:B------:R-:W-:Y:S01]  /*50e0*/  SHF.R.U32.HI R87, RZ, 0x10, R39 ;  /* 0x00000010ff577819 */ /* 0x000fe20000011627 */
[----:B------:R-:W-:Y:S01]  /*50f0*/  IMAD.U32 R40, R15, 0x10000, RZ ;  /* 0x000100000f287824 */ /* 0x000fe200078e00ff */
[----:B------:R-:W-:Y:S01]  /*5100*/  PRMT R105, R105, 0x5410, R50 ;  /* 0x0000541069697816 */ /* 0x000fe20000000032 */
[CC--:B------:R-:W-:Y:S01]  /*5110*/  FMUL.FTZ R50, R38.reuse, R48.reuse ;  /* 0x0000003026327220 */ /* 0x0c0fe20000410000 */
[----:B------:R-:W-:Y:S01]  /*5120*/  PRMT R103, R103, 0x5410, R84 ;  /* 0x0000541067677816 */ /* 0x000fe20000000054 */
[-C--:B------:R-:W-:Y:S01]  /*5130*/  FMUL.FTZ R84, R38, R43.reuse ;  /* 0x0000002b26547220 */ /* 0x080fe20000410000 */
[----:B------:R-:W-:Y:S01]  /*5140*/  PRMT R104, R104, 0x5410, R51 ;  /* 0x0000541068687816 */ /* 0x000fe20000000033 */
[C---:B------:R-:W-:Y:S01]  /*5150*/  FFMA.FTZ R38, R41.reuse, R43, -R50 ;  /* 0x0000002b29267223 */ /* 0x040fe20000010832 */
[----:B------:R-:W-:Y:S01]  /*5160*/  PRMT R108, R108, 0x5410, R87 ;  /* 0x000054106c6c7816 */ /* 0x000fe20000000057 */
[----:B------:R-:W-:Y:S01]  /*5170*/  FFMA.FTZ R41, R41, R48, R84 ;  /* 0x0000003029297223 */ /* 0x000fe20000010054 */
[----:B------:R-:W-:Y:S01]  /*5180*/  LOP3.LUT R42, R33, 0xffff0000, RZ, 0xc0, !PT ;  /* 0xffff0000212a7812 */ /* 0x000fe200078ec0ff */
[----:B------:R-:W-:Y:S01]  /*5190*/  IMAD.U32 R85, R104, 0x10000, RZ ;  /* 0x0001000068557824 */ /* 0x000fe200078e00ff */
[----:B------:R-:W-:Y:S01]  /*51a0*/  LOP3.LUT R102, R102, 0xffff0000, RZ, 0xc0, !PT ;  /* 0xffff000066667812 */ /* 0x000fe200078ec0ff */
[----:B------:R-:W-:Y:S01]  /*51b0*/  IMAD.U32 R51, R108, 0x10000, RZ ;  /* 0x000100006c337824 */ /* 0x000fe200078e00ff */
[----:B------:R-:W-:Y:S01]  /*51c0*/  LOP3.LUT R43, R106, 0xffff0000, RZ, 0xc0, !PT ;  /* 0xffff00006a2b7812 */ /* 0x000fe200078ec0ff */
[----:B------:R-:W-:Y:S01]  /*51d0*/  FMUL.FTZ R87, R46, R85 ;  /* 0x000000552e577220 */ /* 0x000fe20000410000 */
[----:B------:R-:W-:Y:S01]  /*51e0*/  SHF.R.U64 R86, R36, 0x10, R37 ;  /* 0x0000001024567819 */ /* 0x000fe20000001225 */
[CC--:B------:R-:W-:Y:S01]  /*51f0*/  FMUL.FTZ R50, R42.reuse, R102.reuse ;  /* 0x000000662a327220 */ /* 0x0c0fe20000410000 */
[----:B------:R-:W-:Y:S01]  /*5200*/  LOP3.LUT R39, R13, 0xffff0000, RZ, 0xc0, !PT ;  /* 0xffff00000d277812 */ /* 0x000fe200078ec0ff */
[----:B------:R-:W-:Y:S01]  /*5210*/  FMUL.FTZ R42, R42, R43 ;  /* 0x0000002b2a2a7220 */ /* 0x000fe20000410000 */
[----:B------:R-:W-:Y:S01]  /*5220*/  LOP3.LUT R35, R35, 0xffff0000, RZ, 0xc0, !PT ;  /* 0xffff000023237812 */ /* 0x000fe200078ec0ff */
[----:B------:R-:W-:Y:S01]  /*5230*/  FMUL.FTZ R46, R46, R51 ;  /* 0x000000332e2e7220 */ /* 0x000fe20000410000 */
[----:B------:R-:W-:Y:S01]  /*5240*/  LOP3.LUT R104, R104, 0xffff0000, RZ, 0xc0, !PT ;  /* 0xffff000068687812 */ /* 0x000fe200078ec0ff */
[----:B------:R-:W-:Y:S01]  /*5250*/  FFMA.FTZ R43, R39, R43, -R50 ;  /* 0x0000002b272b7223 */ /* 0x000fe20000010832 */
[----:B------:R-:W-:Y:S01]  /*5260*/  PRMT R107, R107, 0x5410, R86 ;  /* 0x000054106b6b7816 */ /* 0x000fe20000000056 */
[----:B------:R-:W-:Y:S01]  /*5270*/  FFMA.FTZ R42, R39, R102, R42 ;  /* 0x00000066272a7223 */ /* 0x000fe2000001002a */
[----:B------:R-:W-:Y:S01]  /*5280*/  LOP3.LUT R108, R108, 0xffff0000, RZ, 0xc0, !PT ;  /* 0xffff00006c6c7812 */ /* 0x000fe200078ec0ff */
[----:B------:R-:W-:Y:S01]  /*5290*/  FFMA.FTZ R39, R40, R51, -R87 ;  /* 0x0000003328277223 */ /* 0x000fe20000010857 */
[----:B------:R-:W-:Y:S01]  /*52a0*/  LOP3.LUT R37, R15, 0xffff0000, RZ, 0xc0, !PT ;  /* 0xffff00000f257812 */ /* 0x000fe200078ec0ff */
[----:B------:R-:W-:Y:S01]  /*52b0*/  FMUL.FTZ R50, R35, R104 ;  /* 0x0000006823327220 */ /* 0x000fe20000410000 */
[----:B------:R-:W-:-:S02]  /*52c0*/  IMAD.U32 R33, R32, 0x10000, RZ ;  /* 0x0001000020217824 */ /* 0x000fc400078e00ff */
[----:B------:R-:W-:Y:S01]  /*52d0*/  FFMA.FTZ R40, R40, R85, R46 ;  /* 0x0000005528287223 */ /* 0x000fe2000001002e */
[----:B------:R-:W-:Y:S02]  /*52e0*/  IMAD.U32 R48, R103, 0x10000, RZ ;  /* 0x0001000067307824 */ /* 0x000fe400078e00ff */
[-C--:B------:R-:W-:Y:S01]  /*52f0*/  FMUL.FTZ R84, R35, R108.reuse ;  /* 0x0000006c23547220 */ /* 0x080fe20000410000 */
[----:B------:R-:W-:Y:S02]  /*5300*/  IMAD.U32 R46, R107, 0x10000, RZ ;  /* 0x000100006b2e7824 */ /* 0x000fe400078e00ff */
[----:B------:R-:W-:Y:S01]  /*5310*/  FFMA.FTZ R108, R37, R108, -R50 ;  /* 0x0000006c256c7223 */ /* 0x000fe20000010832 */
[C---:B------:R-:W-:Y:S01]  /*5320*/  FMUL.FTZ R50, R33.reuse, R48 ;  /* 0x0000003021327220 */ /* 0x040fe20000410000 */
[----:B------:R-:W-:Y:S02]  /*5330*/  IMAD.U32 R13, R12, 0x10000, RZ ;  /* 0x000100000c0d7824 */ /* 0x000fe400078e00ff */
[----:B------:R-:W-:Y:S01]  /*5340*/  FMUL.FTZ R33, R33, R46 ;  /* 0x0000002e21217220 */ /* 0x000fe20000410000 */
[----:B------:R-:W-:Y:S01]  /*5350*/  LOP3.LUT R36, R32, 0xffff0000, RZ, 0xc0, !PT ;  /* 0xffff000020247812 */ /* 0x000fe200078ec0ff */
[C---:B------:R-:W-:Y:S01]  /*5360*/  IMAD.U32 R15, R14.reuse, 0x10000, RZ ;  /* 0x000100000e0f7824 */ /* 0x040fe200078e00ff */
[----:B------:R-:W-:Y:S01]  /*5370*/  LOP3.LUT R103, R103, 0xffff0000, RZ, 0xc0, !PT ;  /* 0xffff000067677812 */ /* 0x000fe200078ec0ff */
[----:B------:R-:W-:Y:S01]  /*5380*/  FFMA.FTZ R48, R13, R48, R33 ;  /* 0x000000300d307223 */ /* 0x000fe20000010021 */
[----:B------:R-:W-:Y:S01]  /*5390*/  LOP3.LUT R107, R107, 0xffff0000, RZ, 0xc0, !PT ;  /* 0xffff00006b6b7812 */ /* 0x000fe200078ec0ff */
[----:B------:R-:W-:Y:S01]  /*53a0*/  FFMA.FTZ R85, R37, R104, R84 ;  /* 0x0000006825557223 */ /* 0x000fe20000010054 */
[----:B------:R-:W-:Y:S01]  /*53b0*/  LOP3.LUT R32, R14, 0xffff0000, RZ, 0xc0, !PT ;  /* 0xffff00000e207812 */ /* 0x000fe200078ec0ff */
[----:B------:R-:W-:Y:S01]  /*53c0*/  IMAD.U32 R14, R34, 0x10000, RZ ;  /* 0x00010000220e7824 */ /* 0x000fe200078e00ff */
[----:B------:R-:W-:Y:S01]  /*53d0*/  LOP3.LUT R12, R12, 0xffff0000, RZ, 0xc0, !PT ;  /* 0xffff00000c0c7812 */ /* 0x000fe200078ec0ff */
[----:B------:R-:W-:Y:S01]  /*53e0*/  FFMA.FTZ R50, R13, R46, -R50 ;  /* 0x0000002e0d327223 */ /* 0x000fe20000010832 */
[----:B------:R-:W-:Y:S01]  /*53f0*/  IMAD.U32 R33, R105, 0x10000, RZ ;  /* 0x0001000069217824 */ /* 0x000fe200078e00ff */
[----:B------:R-:W-:Y:S01]  /*5400*/  LOP3.LUT R34, R34, 0xffff0000, RZ, 0xc0, !PT ;  /* 0xffff000022227812 */ /* 0x000fe200078ec0ff */
[C---:B------:R-:W-:Y:S01]  /*5410*/  FMUL.FTZ R35, R36.reuse, R103 ;  /* 0x0000006724237220 */ /* 0x040fe20000410000 */
[-C--:B------:R-:W-:Y:S01]  /*5420*/  FMUL.FTZ R37, R36, R107.reuse ;  /* 0x0000006b24257220 */ /* 0x080fe20000410000 */
[----:B------:R-:W-:Y:S01]  /*5430*/  IMAD.U32 R13, R109, 0x10000, RZ ;  /* 0x000100006d0d7824 */ /* 0x000fe200078e00ff */
[----:B------:R-:W-:Y:S01]  /*5440*/  LOP3.LUT R105, R105, 0xffff0000, RZ, 0xc0, !PT ;  /* 0xffff000069697812 */ /* 0x000fe200078ec0ff */
[C---:B------:R-:W-:Y:S01]  /*5450*/  FFMA.FTZ R35, R12.reuse, R107, -R35 ;  /* 0x0000006b0c237223 */ /* 0x040fe20000010823 */
[----:B------:R-:W-:Y:S01]  /*5460*/  LOP3.LUT R109, R109, 0xffff0000, RZ, 0xc0, !PT ;  /* 0xffff00006d6d7812 */ /* 0x000fe200078ec0ff */
[----:B------:R-:W-:Y:S01]  /*5470*/  FFMA.FTZ R37, R12, R103, R37 ;  /* 0x000000670c257223 */ /* 0x000fe20000010025 */
[----:B------:R-:W-:Y:S01]  /*5480*/  FMUL.FTZ R12, R14, R33 ;  /* 0x000000210e0c7220 */ /* 0x000fe20000410000 */
[----:B------:R-:W-:Y:S01]  /*5490*/  FMUL.FTZ R51, R34, R105 ;  /* 0x0000006922337220 */ /* 0x000fe20000410000 */
        /* <DEDUP_REMOVED lines=14> */
[----:B------:R-:W-:Y:S01]  /*5580*/  F2FP.BF16.F32.PACK_AB R15, R108, R39 ;  /* 0x000000276c0f723e */ /* 0x000fe200000010ff */
[----:B------:R-:W-:Y:S01]  /*5590*/  IMAD.MOV.U32 R34, RZ, RZ, R105 ;  /* 0x000000ffff227224 */ /* 0x000fe200078e0069 */
[----:B------:R-:W-:-:S02]  /*55a0*/  F2FP.BF16.F32.PACK_AB R33, R42, R41 ;  /* 0x000000292a21723e */ /* 0x000fc400000010ff */
[----:B------:R-:W-:-:S07]  /*55b0*/  F2FP.BF16.F32.PACK_AB R32, R37, R48 ;  /* 0x000000302520723e */ /* 0x000fce00000010ff */
.L_x_1391:
[----:B------:R-:W-:Y:S05]  /*55c0*/  BSYNC B1 ;  /* 0x0000000000017941 */ /* 0x000fea0003800000 */
.L_x_1390:
[----:B-1----:R3:W-:Y:S01]  /*55d0*/  STG.E.128 desc[UR40][R44.64], R12 ;  /* 0x0000000c2c007986 */ /* 0x0027e2000c101d28 */
[----:B------:R-:W-:-:S13]  /*55e0*/  ISETP.GE.AND P4, PT, R49, R93, PT ;  /* 0x0000005d3100720c */ /* 0x000fda0003f86270 */
[----:B------:R-:W-:Y:S05]  /*55f0*/  @P4 BRA `(.L_x_1374) ;  /* 0x00000000008c4947 */ /* 0x000fea0003800000 */
[--C-:B---3--:R-:W-:Y:S02]  /*5600*/  SHF.R.S32.HI R12, RZ, 0x1f, R49.reuse ;  /* 0x0000001fff0c7819 */ /* 0x108fe40000011431 */
[----:B------:R-:W-:-:S04]  /*5610*/  IADD3 R49, P4, P5, R56, R82, R49 ;  /* 0x0000005238317210 */ /* 0x000fc80007d9e031 */
[----:B------:R-:W-:Y:S02]  /*5620*/  IADD3.X R12, R76, R47, R12, P4, P5 ;  /* 0x0000002f4c0c7210 */ /* 0x000fe400027ea40c */
[----:B------:R-:W-:-:S04]  /*5630*/  LEA R78, P4, R49, R78, 0x1 ;  /* 0x0000004e314e7211 */ /* 0x000fc800078808ff */
[----:B------:R-:W-:-:S05]  /*5640*/  LEA.HI.X R79, R49, R79, R12, 0x1, P4 ;  /* 0x0000004f314f7211 */ /* 0x000fca00020f0c0c */
[----:B--2---:R4:W-:Y:S01]  /*5650*/  STG.E.128 desc[UR40][R78.64], R32 ;  /* 0x000000204e007986 */ /* 0x0049e2000c101d28 */
[----:B------:R-:W-:Y:S05]  /*5660*/  BRA `(.L_x_1374) ;  /* 0x0000000000707947 */ /* 0x000fea0003800000 */
.L_x_1357:
[----:B------:R-:W2:Y:S02]  /*5670*/  LDL R12, [R1+0x14] ;  /* 0x00001400010c7983 */ /* 0x000ea40000100800 */
[----:B--2---:R-:W-:-:S13]  /*5680*/  ISETP.NE.AND P3, PT, R12, 0x3, PT ;  /* 0x000000030c00780c */ /* 0x004fda0003f65270 */
[----:B------:R-:W-:Y:S05]  /*5690*/  @!P3 BRA `(.L_x_1392) ;  /* 0x000000000004b947 */ /* 0x000fea0003800000 */
[----:B------:R-:W-:Y:S01]  /*56a0*/  BPT.TRAP 0x1 ;  /* 0x000000040000795c */ /* 0x000fe20000300000 */
.L_x_1392:
[----:B------:R-:W2:Y:S01]  /*56b0*/  LDL R12, [R1+0x18] ;  /* 0x00001800010c7983 */ /* 0x000ea20000100800 */
[----:B------:R-:W-:Y:S01]  /*56c0*/  IMAD R77, R152, 0x8, R16 ;  /* 0x00000008984d7824 */ /* 0x000fe200078e0210 */
[----:B------:R-:W-:Y:S01]  /*56d0*/  BSSY B1, `(.L_x_1393) ;  /* 0x0000006000017945 */ /* 0x000fe20003800000 */
[----:B------:R-:W-:-:S05]  /*56e0*/  IMAD R88, R26, -0x80, R24 ;  /* 0xffffff801a587824 */ /* 0x000fca00078e0218 */
[----:B------:R-:W-:Y:S02]  /*56f0*/  VIMNMX R88, R88, 0x80, PT ;  /* 0x0000008058587848 */ /* 0x000fe40003fe0100 */
[----:B--2---:R-:W-:-:S04]  /*5700*/  SHF.L.U32 R89, R12, 0x1f, RZ ;  /* 0x0000001f0c597819 */ /* 0x004fc800000006ff */
[----:B------:R-:W0:Y:S02]  /*5710*/  SYNCS.PHASECHK.TRANS64.TRYWAIT P4, [R77+URZ+0x16890], R89 ;  /* 0x016890594d0075a7 */ /* 0x000e24000808017f */
[----:B0-----:R-:W-:Y:S05]  /*5720*/  @!P4 BRA `(.L_x_1394) ;  /* 0x0000019c00f8c947 */ /* 0x001fea0003800000 */
.L_x_1704:
[----:B------:R-:W-:Y:S05]  /*5730*/  BSYNC B1 ;  /* 0x0000000000017941 */ /* 0x000fea0003800000 */
.L_x_1393:
[----:B------:R-:W-:Y:S01]  /*5740*/  ISETP.GE.AND P4, PT, R23, R88, PT ;  /* 0x000000581700720c */ /* 0x000fe20003f86270 */
[----:B------:R-:W-:-:S12]  /*5750*/  BSSY B1, `(.L_x_1395) ;  /* 0x0000006000017945 */ /* 0x000fd80003800000 */
[----:B------:R-:W-:Y:S05]  /*5760*/  @P4 BRA `(.L_x_1396) ;  /* 0x0000000000104947 */ /* 0x000fea0003800000 */
[----:B------:R-:W1:Y:S04]  /*5770*/  @!P1 LDS.128 R12, [R81+0xe000] ;  /* 0x00e00000510c9984 */ /* 0x000e680000000c00 */
[----:B------:R-:W2:Y:S04]  /*5780*/  @!P2 LDS.128 R32, [R80+0xe000] ;  /* 0x00e000005020a984 */ /* 0x000ea80000000c00 */
[----:B-1----:R1:W-:Y:S04]  /*5790*/  @!P1 STG.E.128 desc[UR40][R38.64], R12 ;  /* 0x0000000c26009986 */ /* 0x0023e8000c101d28 */
[----:B--2---:R1:W-:Y:S02]  /*57a0*/  @!P2 STG.E.128 desc[UR40][R38.64+0x40], R32 ;  /* 0x000040202600a986 */ /* 0x0043e4000c101d28 */
.L_x_1396:
[----:B------:R-:W-:Y:S05]  /*57b0*/  BSYNC B1 ;  /* 0x0000000000017941 */ /* 0x000fea0003800000 */
.L_x_1395:
[----:B-1----:R-:W-:-:S05]  /*57c0*/  VIADD R12, R23, 0x60 ;  /* 0x00000060170c7836 */ /* 0x002fca0000000000 */
[----:B------:R-:W-:-:S13]  /*57d0*/  ISETP.GE.AND P4, PT, R12, R88, PT ;  /* 0x000000580c00720c */ /* 0x000fda0003f86270 */
[----:B------:R-:W-:Y:S05]  /*57e0*/  @P4 BRA `(.L_x_1374) ;  /* 0x0000000000104947 */ /* 0x000fea0003800000 */
[----:B------:R-:W1:Y:S04]  /*57f0*/  @!P1 LDS.128 R12, [R81+0x11000] ;  /* 0x01100000510c9984 */ /* 0x000e680000000c00 */
[----:B------:R-:W2:Y:S04]  /*5800*/  @!P2 LDS.128 R32, [R80+0x11000] ;  /* 0x011000005020a984 */ /* 0x000ea80000000c00 */
[----:B-1----:R1:W-:Y:S04]  /*5810*/  @!P1 STG.E.128 desc[UR40][R36.64], R12 ;  /* 0x0000000c24009986 */ /* 0x0023e8000c101d28 */
[----:B--2---:R1:W-:Y:S02]  /*5820*/  @!P2 STG.E.128 desc[UR40][R36.64+0x40], R32 ;  /* 0x000040202400a986 */ /* 0x0043e4000c101d28 */
.L_x_1374:
[----:B------:R-:W-:Y:S05]  /*5830*/  BSYNC B0 ;  /* 0x0000000000007941 */ /* 0x000fea0003800000 */
.L_x_1356:
[----:B-123--:R-:W1:Y:S01]  /*5840*/  S2R R12, SR_TID.X ;  /* 0x00000000000c7919 */ /* 0x00ee620000002100 */
        /* <DEDUP_REMOVED lines=16> */
.L_x_1398:
[----:B------:R-:W-:Y:S05]  /*5950*/  BSYNC B0 ;  /* 0x0000000000007941 */ /* 0x000fea0003800000 */
.L_x_1397:
[----:B------:R-:W2:Y:S01]  /*5960*/  SYNCS.PHASECHK.TRANS64.TRYWAIT P3, [R77+URZ+0x168b0], R89 ;  /* 0x0168b0594d0075a7 */ /* 0x000ea2000806017f */
[----:B------:R-:W-:Y:S01]  /*5970*/  ULDC UR42, c[0x0][0x2f4] ;  /* 0x0000bd00002a7ab9 */ /* 0x000fe20000000800 */
[----:B------:R-:W-:Y:S01]  /*5980*/  ULDC.64 UR36, c[0x0][0x328] ;  /* 0x0000ca0000247ab9 */ /* 0x000fe20000000a00 */
[----:B------:R-:W-:Y:S01]  /*5990*/  ULDC.64 UR38, c[0x0][0x318] ;  /* 0x0000c60000267ab9 */ /* 0x000fe20000000a00 */
[----:B------:R-:W-:Y:S01]  /*59a0*/  BSSY B0, `(.L_x_1399) ;  /* 0x0000003000007945 */ /* 0x000fe20003800000 */
[----:B----4-:R-:W-:-:S03]  /*59b0*/  IMAD.WIDE R32, R26, 0x80, R8 ;  /* 0x000000801a207825 */ /* 0x010fc600078e0208 */
[----:B--2---:R-:W-:Y:S05]  /*59c0*/  @!P3 BRA `(.L_x_1400) ;  /* 0x0000019c0064b947 */ /* 0x004fea0003800000 */
.L_x_1705:
[----:B------:R-:W-:Y:S05]  /*59d0*/  BSYNC B0 ;  /* 0x0000000000007941 */ /* 0x000fea0003800000 */
.L_x_1399:
        /* <DEDUP_REMOVED lines=17> */
.L_x_1402:
[----:B------:R-:W-:Y:S05]  /*5af0*/  BSYNC B0 ;  /* 0x0000000000007941 */ /* 0x000fea0003800000 */
.L_x_1401:
        /* <DEDUP_REMOVED lines=20> */
.L_x_1404:
[----:B------:R-:W-:Y:S05]  /*5c40*/  BSYNC B0 ;  /* 0x0000000000007941 */ /* 0x000fea0003800000 */
.L_x_1403:
[----:B-1----:R-:W3:Y:S01]  /*5c50*/  LDL.LU R13, [R1+0x18] ;  /* 0x00001800010d7983 */ /* 0x002ee20000300800 */
[----:B------:R-:W-:Y:S01]  /*5c60*/  VIADD R152, R152, 0x1 ;  /* 0x0000000198987836 */ /* 0x000fe20000000000 */
[----:B------:R-:W-:Y:S01]  /*5c70*/  LOP3.LUT P5, RZ, R22, 0x2, RZ, 0xc0, !PT ;  /* 0x0000000216ff7812 */ /* 0x000fe200078ac0ff */
        /* <DEDUP_REMOVED lines=10> */
[----:B------:R-:W-:Y:S02]  /*5d20*/  SEL R12, RZ, 0x1, P3 ;  /* 0x00000001ff0c7807 */ /* 0x000fe40001800000 */
[----:B------:R-:W-:Y:S01]  /*5d30*/  SEL R152, R152, RZ, P3 ;  /* 0x000000ff98987207 */ /* 0x000fe20001800000 */
[----:B------:R0:W-:Y:S01]  /*5d40*/  @!P4 SYNCS.ARRIVE.TRANS64.RED.A1T0 RZ, [R77+URZ], RZ ;  /* 0x000000ff4dffc9a7 */ /* 0x0001e2000810043f */
[----:B---3--:R-:W-:-:S05]  /*5d50*/  LOP3.LUT R13, R13, R12, RZ, 0x3c, !PT ;  /* 0x0000000c0d0d7212 */ /* 0x008fca00078e3cff */
[----:B------:R0:W-:Y:S01]  /*5d60*/  STL [R1+0x18], R13 ;  /* 0x0000180d01007387 */ /* 0x0001e20000100800 */
[----:B------:R-:W-:Y:S05]  /*5d70*/  @P5 BRA `(.L_x_1405) ;  /* 0xffffffc8009c5947 */ /* 0x000fea000383ffff */
[----:B0-----:R-:W0:Y:S01]  /*5d80*/  S2R R13, SR_TID.X ;  /* 0x00000000000d7919 */ /* 0x001e220000002100 */
[----:B------:R-:W-:Y:S02]  /*5d90*/  PLOP3.LUT P0, PT, PT, PT, PT, 0x8, 0x0 ;  /* 0x000000000000781c */ /* 0x000fe40003f0e170 */
[----:B0-----:R-:W-:-:S04]  /*5da0*/  SHF.R.U32.HI R13, RZ, 0x7, R13 ;  /* 0x00000007ff0d7819 */ /* 0x001fc8000001160d */
[----:B------:R-:W-:-:S13]  /*5db0*/  ISETP.NE.AND P5, PT, R13, 0x1, PT ;  /* 0x000000010d00780c */ /* 0x000fda0003fa5270 */
[----:B------:R-:W-:Y:S06]  /*5dc0*/  @!P5 BAR.ARV 0x9, 0x100 ;  /* 0x024400000000db1d */ /* 0x000fec0000002000 */
.L_x_1351:
[----:B------:R-:W2:Y:S01]  /*5dd0*/  LDL R10, [R1+0x20] ;  /* 0x00002000010a7983 */ /* 0x000ea20000100800 */
[----:B------:R-:W0:Y:S08]  /*5de0*/  LDC R0, c[0x0][0x448] ;  /* 0x00011200ff007b82 */ /* 0x000e300000000800 */
[----:B------:R-:W1:Y:S01]  /*5df0*/  LDC.64 R6, c[0x0][0x9e0] ;  /* 0x00027800ff067b82 */ /* 0x000e620000000a00 */
[----:B0-----:R-:W-:-:S02]  /*5e00*/  ISETP.NE.AND P1, PT, R0, 0x1, PT ;  /* 0x000000010000780c */ /* 0x001fc40003f25270 */
[----:B-1----:R-:W-:-:S11]  /*5e10*/  ISETP.GE.AND P2, PT, R7, 0x1, PT ;  /* 0x000000010700780c */ /* 0x002fd60003f46270 */
[----:B------:R-:W0:Y:S08]  /*5e20*/  @P1 LDC R0, c[0x0][0x44c] ;  /* 0x00011300ff001b82 */ /* 0x000e300000000800 */
[----:B------:R-:W1:Y:S01]  /*5e30*/  @P1 LDC R5, c[0x0][0x450] ;  /* 0x00011400ff051b82 */ /* 0x000e620000000800 */
[----:B--2---:R-:W-:-:S04]  /*5e40*/  VIADD R3, R10, 0xbf ;  /* 0x000000bf0a037836 */ /* 0x004fc80000000000 */
[----:B0-----:R-:W-:-:S05]  /*5e50*/  @P1 IMAD.HI.U32 R0, R3, R0, RZ ;  /* 0x0000000003001227 */ /* 0x001fca00078e00ff */
[----:B-1----:R-:W-:-:S05]  /*5e60*/  @P1 SHF.R.U32.HI R3, RZ, R5, R0 ;  /* 0x00000005ff031219 */ /* 0x002fca0000011600 */
[----:B------:R-:W-:Y:S01]  /*5e70*/  IMAD.IADD R5, R90, 0x1, R3 ;  /* 0x000000015a057824 */ /* 0x000fe200078e0203 */
[----:B------:R-:W-:Y:S06]  /*5e80*/  @P0 BRA `(.L_x_1406) ;  /* 0x00000000000c0947 */ /* 0x000fec0003800000 */
[----:B------:R-:W0:Y:S01]  /*5e90*/  FENCE.VIEW.ASYNC.G ;  /* 0x00000000000073c6 */ /* 0x000e220000000100 */
[----:B------:R-:W-:Y:S05]  /*5ea0*/  WARPSYNC.ALL ;  /* 0x0000000000007948 */ /* 0x000fea0003800000 */
[----:B0-----:R-:W-:Y:S06]  /*5eb0*/  BAR.ARV 0xc, 0x200 ;  /* 0x0308000000007b1d */ /* 0x001fec0000002000 */
.L_x_1406:
[----:B------:R-:W-:Y:S01]  /*5ec0*/  IMAD.IADD R0, R5, 0x1, R6 ;  /* 0x0000000105007824 */ /* 0x000fe200078e0206 */
[----:B------:R-:W-:Y:S06]  /*5ed0*/  @!P2 BRA `(.L_x_1407) ;  /* 0x000000000048a947 */ /* 0x000fec0003800000 */
        /* <DEDUP_REMOVED lines=11> */
.L_x_1409:
[----:B------:R-:W-:-:S13]  /*5f90*/  ISETP.NE.AND P0, PT, R7, 0x1, PT ;  /* 0x000000010700780c */ /* 0x000fda0003f05270 */
[----:B------:R-:W0:Y:S02]  /*5fa0*/  @P0 LDC.64 R4, c[0x0][0x9e8] ;  /* 0x00027a00ff040b82 */ /* 0x000e240000000a00 */
[----:B0-----:R-:W-:-:S05]  /*5fb0*/  @P0 IMAD.HI.U32 R4, R3, R4, RZ ;  /* 0x0000000403040227 */ /* 0x001fca00078e00ff */
[----:B------:R-:W-:-:S07]  /*5fc0*/  @P0 SHF.R.U32.HI R3, RZ, R5, R4 ;  /* 0x00000005ff030219 */ /* 0x000fce0000011604 */
.L_x_1410:
[----:B------:R-:W-:Y:S05]  /*5fd0*/  BSYNC B0 ;  /* 0x0000000000007941 */ /* 0x000fea0003800000 */
.L_x_1408:
[----:B------:R-:W-:-:S05]  /*5fe0*/  IMAD R3, R3, R7, R7 ;  /* 0x0000000703037224 */ /* 0x000fca00078e0207 */
[----:B------:R-:W-:-:S07]  /*5ff0*/  VIMNMX R0, R0, R3, PT ;  /* 0x0000000300007248 */ /* 0x000fce0003fe0100 */
.L_x_1407:
[----:B------:R-:W0:Y:S01]  /*6000*/  @P1 LDC R4, c[0x0][0x44c] ;  /* 0x00011300ff041b82 */ /* 0x000e220000000800 */
[----:B------:R-:W-:Y:S01]  /*6010*/  VIADD R0, R0, 0x7f ;  /* 0x0000007f00007836 */ /* 0x000fe20000000000 */
[----:B------:R-:W-:Y:S01]  /*6020*/  ULDC UR4, c[0x0][0x9dc] ;  /* 0x0002770000047ab9 */ /* 0x000fe20000000800 */
[----:B------:R-:W-:-:S03]  /*6030*/  IMAD.MOV.U32 R5, RZ, RZ, R10 ;  /* 0x000000ffff057224 */ /* 0x000fc600078e000a */
[----:B------:R-:W-:Y:S02]  /*6040*/  SHF.R.S32.HI R3, RZ, 0x1f, R0 ;  /* 0x0000001fff037819 */ /* 0x000fe40000011400 */
[----:B------:R-:W1:Y:S02]  /*6050*/  @P1 LDC R9, c[0x0][0x450] ;  /* 0x00011400ff091b82 */ /* 0x000e640000000800 */
[----:B------:R-:W-:-:S04]  /*6060*/  LEA.HI R3, R3, R0, RZ, 0x7 ;  /* 0x0000000003037211 */ /* 0x000fc800078f38ff */
[----:B------:R-:W-:-:S04]  /*6070*/  SHF.R.S32.HI R0, RZ, 0x7, R3 ;  /* 0x00000007ff007819 */ /* 0x000fc80000011403 */
[----:B------:R-:W-:Y:S01]  /*6080*/  VIMNMX R91, R91, R0, PT ;  /* 0x000000005b5b7248 */ /* 0x000fe20003fe0100 */
[----:B0-----:R-:W-:-:S05]  /*6090*/  @P1 IMAD.HI.U32 R4, R10, R4, RZ ;  /* 0x000000040a041227 */ /* 0x001fca00078e00ff */
[----:B-1----:R-:W-:-:S05]  /*60a0*/  @P1 SHF.R.U32.HI R5, RZ, R9, R4 ;  /* 0x00000009ff051219 */ /* 0x002fca0000011604 */
[----:B------:R-:W-:-:S04]  /*60b0*/  IMAD.IADD R3, R92, 0x1, R5 ;  /* 0x000000015c037824 */ /* 0x000fc800078e0205 */
        /* <DEDUP_REMOVED lines=12> */
.L_x_1413:
[----:B------:R-:W-:-:S13]  /*6180*/  ISETP.NE.AND P0, PT, R7, 0x1, PT ;  /* 0x000000010700780c */ /* 0x000fda0003f05270 */
[----:B------:R-:W0:Y:S02]  /*6190*/  @P0 LDC.64 R4, c[0x0][0x9e8] ;  /* 0x00027a00ff040b82 */ /* 0x000e240000000a00 */
[----:B0-----:R-:W-:-:S05]  /*61a0*/  @P0 IMAD.HI.U32 R4, R3, R4, RZ ;  /* 0x0000000403040227 */ /* 0x001fca00078e00ff */
[----:B------:R-:W-:-:S07]  /*61b0*/  @P0 SHF.R.U32.HI R3, RZ, R5, R4 ;  /* 0x00000005ff030219 */ /* 0x000fce0000011604 */
.L_x_1414:
[----:B------:R-:W-:Y:S05]  /*61c0*/  BSYNC B0 ;  /* 0x0000000000007941 */ /* 0x000fea0003800000 */
.L_x_1412:
[----:B------:R-:W-:-:S05]  /*61d0*/  IMAD R3, R3, R7, RZ ;  /* 0x0000000703037224 */ /* 0x000fca00078e02ff */
[----:B------:R-:W-:-:S07]  /*61e0*/  VIMNMX R0, R0, R3, !PT ;  /* 0x0000000300007248 */ /* 0x000fce0007fe0100 */
.L_x_1411:
[----:B------:R-:W-:Y:S01]  /*61f0*/  SHF.R.S32.HI R3, RZ, 0x1f, R0 ;  /* 0x0000001fff037819 */ /* 0x000fe20000011400 */
[----:B------:R-:W-:Y:S01]  /*6200*/  BSSY B0, `(.L_x_1415) ;  /* 0x0000027000007945 */ /* 0x000fe20003800000 */
[----:B------:R-:W-:Y:S02]  /*6210*/  IMAD.MOV.U32 R88, RZ, RZ, RZ ;  /* 0x000000ffff587224 */ /* 0x000fe400078e00ff */
[----:B------:R-:W-:-:S04]  /*6220*/  LEA.HI R3, R3, R0, RZ, 0x7 ;  /* 0x0000000003037211 */ /* 0x000fc800078f38ff */
[----:B------:R-:W-:-:S04]  /*6230*/  SHF.R.S32.HI R3, RZ, 0x7, R3 ;  /* 0x00000007ff037819 */ /* 0x000fc80000011403 */
[----:B------:R-:W-:-:S04]  /*6240*/  VIMNMX R9, RZ, R3, !PT ;  /* 0x00000003ff097248 */ /* 0x000fc80007fe0100 */
[----:B------:R-:W-:-:S13]  /*6250*/  ISETP.GT.AND P0, PT, R91, R9, PT ;  /* 0x000000095b00720c */ /* 0x000fda0003f04270 */
[----:B------:R-:W-:Y:S05]  /*6260*/  @!P0 BRA `(.L_x_1416) ;  /* 0x0000000000808947 */ /* 0x000fea0003800000 */
[----:B------:R-:W2:Y:S01]  /*6270*/  LDL R4, [R1+0x4c] ;  /* 0x00004c0001047983 */ /* 0x000ea20000100800 */
[----:B------:R-:W-:Y:S01]  /*6280*/  ULDC UR4, c[0x0][0x9f0] ;  /* 0x00027c0000047ab9 */ /* 0x000fe20000000800 */
[----:B--2---:R-:W-:-:S04]  /*6290*/  ISETP.NE.AND P0, PT, R4, RZ, PT ;  /* 0x000000ff0400720c */ /* 0x004fc80003f05270 */
        /* <DEDUP_REMOVED lines=29> */
.L_x_1416:
[----:B------:R-:W-:Y:S05]  /*6470*/  BSYNC B0 ;  /* 0x0000000000007941 */ /* 0x000fea0003800000 */
.L_x_1415:
        /* <DEDUP_REMOVED lines=18> */
[----:B--2---:R-:W-:-:S05]  /*65a0*/  IMAD R0, R0, R88, R9 ;  /* 0x0000005800007224 */ /* 0x004fca00078e0209 */
[----:B------:R0:W-:Y:S01]  /*65b0*/  STL [R1+0x38], R0 ;  /* 0x0000380001007387 */ /* 0x0001e20000100800 */
[----:B------:R-:W-:Y:S02]  /*65c0*/  VIADDMNMX R88, R0, R88, R91, PT ;  /* 0x0000005800587246 */ /* 0x000fe4000380015b */
[----:B------:R-:W-:Y:S02]  /*65d0*/  CS2R R90, SRZ ;  /* 0x00000000005a7805 */ /* 0x000fe4000001ff00 */
[----:B------:R-:W-:-:S13]  /*65e0*/  ISETP.GT.AND P1, PT, R88, R0, PT ;  /* 0x000000005800720c */ /* 0x000fda0003f24270 */
[----:B0-----:R-:W-:Y:S05]  /*65f0*/  @!P1 BRA `(.L_x_1417) ;  /* 0x000000f000349947 */ /* 0x001fea0003800000 */
[----:B------:R-:W-:-:S03]  /*6600*/  UMOV UR4, 0xffffffff ;  /* 0xffffffff00047882 */ /* 0x000fc60000000000 */
[----:B------:R-:W-:Y:S05]  /*6610*/  BRA.DIV UR4, `(.L_x_1418) ;  /* 0x0000019204647947 */ /* 0x000fea000b800000 */
[----:B------:R-:W0:Y:S02]  /*6620*/  S2R R0, SR_TID.X ;  /* 0x0000000000007919 */ /* 0x000e240000002100 */
[----:B0-----:R-:W-:-:S05]  /*6630*/  VIADD R3, R0, 0xffffff80 ;  /* 0xffffff8000037836 */ /* 0x001fca0000000000 */
[----:B------:R-:W-:-:S04]  /*6640*/  SHF.R.S32.HI R0, RZ, 0x1f, R3 ;  /* 0x0000001fff007819 */ /* 0x000fc80000011403 */
[----:B------:R-:W-:-:S04]  /*6650*/  LEA.HI R0, R0, R3, RZ, 0x7 ;  /* 0x0000000300007211 */ /* 0x000fc800078f38ff */
[----:B------:R-:W-:-:S06]  /*6660*/  SHF.R.S32.HI R0, RZ, 0x7, R0 ;  /* 0x00000007ff007819 */ /* 0x000fcc0000011400 */
[----:B------:R-:W0:Y:S04]  /*6670*/  SHFL.IDX PT, R0, R0, RZ, 0x1f ;  /* 0x00001fff00007589 */ /* 0x000e2800000e0000 */
[----:B0-----:R1:W-:Y:S02]  /*6680*/  STL [R1+0x24], R0 ;  /* 0x0000240001007387 */ /* 0x0013e40000100800 */
.L_x_1708:
[----:B------:R-:W1:Y:S01]  /*6690*/  LDL R3, [R1+0x24] ;  /* 0x0000240001037983 */ /* 0x000e620000100800 */
[----:B------:R-:W-:Y:S01]  /*66a0*/  BSSY B6, `(.L_x_1419) ;  /* 0x000001b000067945 */ /* 0x000fe20003800000 */
[----:B-1----:R-:W-:-:S05]  /*66b0*/  IMAD.HI R0, R3, 0x55555556, RZ ;  /* 0x5555555603007827 */ /* 0x002fca00078e02ff */
[----:B------:R-:W-:-:S05]  /*66c0*/  LEA.HI R0, R0, R0, RZ, 0x1 ;  /* 0x0000000000007211 */ /* 0x000fca00078f08ff */
[----:B------:R-:W-:Y:S02]  /*66d0*/  IMAD R0, R0, -0x3, R3 ;  /* 0xfffffffd00007824 */ /* 0x000fe400078e0203 */
[----:B------:R-:W-:-:S04]  /*66e0*/  VIADD R3, R16, 0x8400 ;  /* 0x0000840010037836 */ /* 0x000fc80000000000 */
[----:B------:R-:W-:Y:S01]  /*66f0*/  IMAD R0, R0, 0x2000, R3 ;  /* 0x0000200000007824 */ /* 0x000fe200078e0203 */
[----:B------:R-:W-:-:S04]  /*6700*/  LOP3.LUT P0, RZ, R3, 0x3ff, RZ, 0xc0, !PT ;  /* 0x000003ff03ff7812 */ /* 0x000fc8000780c0ff */
[----:B------:R-:W-:Y:S02]  /*6710*/  SHF.R.U32.HI R0, RZ, 0x4, R0 ;  /* 0x00000004ff007819 */ /* 0x000fe40000011600 */
[----:B------:R-:W-:Y:S02]  /*6720*/  P2R R24, PR, RZ, 0x1 ;  /* 0x00000001ff187803 */ /* 0x000fe40000000000 */
[----:B------:R-:W-:-:S05]  /*6730*/  LOP3.LUT R28, R0, 0x3fff, RZ, 0xc0, !PT ;  /* 0x00003fff001c7812 */ /* 0x000fca00078ec0ff */
        /* <DEDUP_REMOVED lines=17> */
.L_x_1420:
[----:B------:R-:W-:Y:S05]  /*6850*/  BSYNC B6 ;  /* 0x0000000000067941 */ /* 0x000fea0003800000 */
.L_x_1419:
        /* <DEDUP_REMOVED lines=13> */
.L_x_1424:
[----:B--2---:R2:W3:Y:S02]  /*6930*/  SYNCS.PHASECHK.TRANS64.TRYWAIT P0, [R16+URZ+0x16800], R3 ;  /* 0x01680003100075a7 */ /* 0x0044e4000800017f */
[----:B---3--:R-:W-:Y:S05]  /*6940*/  @!P0 NANOSLEEP.SYNCS 0x989680 ;  /* 0x009896800000895d */ /* 0x008fea0003900000 */
[----:B------:R-:W3:Y:S02]  /*6950*/  @!P0 SYNCS.PHASECHK.TRANS64 P0, [R16+URZ+0x16800], R3 ;  /* 0x01680003100085a7 */ /* 0x000ee4000800007f */
[----:B---3--:R-:W-:Y:S05]  /*6960*/  @!P0 BRA `(.L_x_1424) ;  /* 0xfffffffc00f08947 */ /* 0x008fea000383ffff */
.L_x_1423:
[----:B------:R-:W-:Y:S05]  /*6970*/  BSYNC B0 ;  /* 0x0000000000007941 */ /* 0x000fea0003800000 */
.L_x_1422:
[----:B------:R-:W-:Y:S05]  /*6980*/  BRA `(.L_x_1425) ;  /* 0x0000003000207947 */ /* 0x000fea0003800000 */
.L_x_1421:
[----:B------:R-:W-:Y:S01]  /*6990*/  ISETP.NE.AND P0, PT, R24, RZ, PT ;  /* 0x000000ff1800720c */ /* 0x000fe20003f05270 */
[----:B------:R-:W-:Y:S01]  /*69a0*/  ULDC.64 UR4, c[0x0][0x3f8] ;  /* 0x0000fe0000047ab9 */ /* 0x000fe20000000a00 */
[----:B-----5:R-:W-:Y:S01]  /*69b0*/  SHF.R.S32.HI R0, RZ, 0x1f, R2 ;  /* 0x0000001fff007819 */ /* 0x020fe20000011402 */
[----:B------:R-:W-:Y:S01]  /*69c0*/  ULDC.64 UR6, c[0x0][0x408] ;  /* 0x0001020000067ab9 */ /* 0x000fe20000000a00 */
[----:B------:R-:W-:Y:S01]  /*69d0*/  IMAD.WIDE.U32 R26, R2, UR4, RZ ;  /* 0x00000004021a7c25 */ /* 0x000fe2000f8e00ff */
[----:B------:R-:W-:Y:S03]  /*69e0*/  BSSY B6, `(.L_x_1426) ;  /* 0x0000019000067945 */ /* 0x000fe60003800000 */
[C---:B------:R-:W-:Y:S02]  /*69f0*/  IMAD R3, R0.reuse, UR4, RZ ;  /* 0x0000000400037c24 */ /* 0x040fe4000f8e02ff */
[----:B------:R-:W-:-:S02]  /*6a00*/  IMAD R5, R0, UR6, RZ ;  /* 0x0000000600057c24 */ /* 0x000fc4000f8e02ff */
[C---:B------:R-:W-:Y:S02]  /*6a10*/  IMAD R3, R2.reuse, UR5, R3 ;  /* 0x0000000502037c24 */ /* 0x040fe4000f8e0203 */
[C---:B------:R-:W-:Y:S02]  /*6a20*/  IMAD R5, R2.reuse, UR7, R5 ;  /* 0x0000000702057c24 */ /* 0x040fe4000f8e0205 */
[----:B------:R-:W-:-:S04]  /*6a30*/  IMAD.WIDE.U32 R24, R2, UR6, RZ ;  /* 0x0000000602187c25 */ /* 0x000fc8000f8e00ff */
[----:B------:R-:W-:Y:S02]  /*6a40*/  IMAD.IADD R31, R3, 0x1, R27 ;  /* 0x00000001031f7824 */ /* 0x000fe400078e021b */
[----:B------:R-:W-:Y:S01]  /*6a50*/  IMAD.IADD R35, R5, 0x1, R25 ;  /* 0x0000000105237824 */ /* 0x000fe200078e0219 */
[----:B------:R-:W-:Y:S06]  /*6a60*/  @!P0 BRA `(.L_x_1427) ;  /* 0x0000000000408947 */ /* 0x000fec0003800000 */
        /* <DEDUP_REMOVED lines=13> */
[----:B-1----:R-:W-:-:S07]  /*6b40*/  IMAD.MOV.U32 R13, RZ, RZ, RZ ;  /* 0x000000ffff0d7224 */ /* 0x002fce00078e00ff */
[----:B------:R-:W-:-:S07]  /*6b50*/  LEPC R20, `(.L_x_1427) ;  /* 0x000000001014794e */ /* 0x000fce0000000000 */
[----:B0-2---:R-:W-:Y:S05]  /*6b60*/  CALL.ABS.NOINC R2 ;  /* 0x0000000002007343 */ /* 0x005fea0003c00000 */
.L_x_1427:
[----:B------:R-:W-:Y:S05]  /*6b70*/  BSYNC B6 ;  /* 0x0000000000067941 */ /* 0x000fea0003800000 */
.L_x_1426:
[----:B------:R-:W2:Y:S01]  /*6b80*/  LDL R2, [R1+0x20] ;  /* 0x0000200001027983 */ /* 0x000ea20000100800 */
[----:B------:R-:W-:Y:S01]  /*6b90*/  ULDC.U8 UR4, c[0x0][0x410] ;  /* 0x0001040000047ab9 */ /* 0x000fe20000000000 */
[----:B------:R-:W-:Y:S01]  /*6ba0*/  BSSY B0, `(.L_x_1428) ;  /* 0x00002de000007945 */ /* 0x000fe20003800000 */
[----:B------:R-:W-:Y:S01]  /*6bb0*/  ISETP.NE.AND P0, PT, RZ, UR4, PT ;  /* 0x00000004ff007c0c */ /* 0x000fe2000bf05270 */
[----:B--2---:R-:W-:-:S12]  /*6bc0*/  IMAD.IADD R33, R23, 0x1, R2 ;  /* 0x0000000117217824 */ /* 0x004fd800078e0202 */
[----:B------:R-:W-:Y:S05]  /*6bd0*/  @!P0 BRA `(.L_x_1429) ;  /* 0x0000001400d48947 */ /* 0x000fea0003800000 */
[----:B------:R-:W2:Y:S01]  /*6be0*/  LDL R40, [R1+0x1c] ;  /* 0x00001c0001287983 */ /* 0x000ea20000100800 */
[----:B------:R-:W1:Y:S01]  /*6bf0*/  LDC R34, c[0x0][0x448] ;  /* 0x00011200ff227b82 */ /* 0x000e620000000800 */
[----:B------:R-:W-:Y:S01]  /*6c00*/  ULDC.64 UR4, c[0x0][0x3f8] ;  /* 0x0000fe0000047ab9 */ /* 0x000fe20000000a00 */
[----:B------:R-:W-:Y:S01]  /*6c10*/  ULDC.64 UR6, c[0x0][0x408] ;  /* 0x0001020000067ab9 */ /* 0x000fe20000000a00 */
[----:B------:R-:W3:Y:S01]  /*6c20*/  S2R R2, SR_TID.X ;  /* 0x0000000000027919 */ /* 0x000ee20000002100 */
[----:B-1----:R-:W-:Y:S01]  /*6c30*/  ISETP.NE.AND P0, PT, R34, 0x1, PT ;  /* 0x000000012200780c */ /* 0x002fe20003f05270 */
[----:B---3--:R-:W-:-:S12]  /*6c40*/  VIADD R20, R2, 0xffffff80 ;  /* 0xffffff8002147836 */ /* 0x008fd80000000000 */
[----:B------:R-:W1:Y:S01]  /*6c50*/  @P0 LDC R0, c[0x0][0x44c] ;  /* 0x00011300ff000b82 */ /* 0x000e620000000800 */
[----:B------:R-:W-:-:S07]  /*6c60*/  SHF.R.S32.HI R2, RZ, 0x1f, R20 ;  /* 0x0000001fff027819 */ /* 0x000fce0000011414 */
[----:B------:R-:W3:Y:S01]  /*6c70*/  @P0 LDC R3, c[0x0][0x450] ;  /* 0x00011400ff030b82 */ /* 0x000ee20000000800 */
[----:B------:R-:W-:-:S04]  /*6c80*/  LEA.HI R2, R2, R20, RZ, 0x2 ;  /* 0x0000001402027211 */ /* 0x000fc800078f10ff */
[----:B------:R-:W-:-:S05]  /*6c90*/  LOP3.LUT R2, R2, 0xfffffffc, RZ, 0xc0, !PT ;  /* 0xfffffffc02027812 */ /* 0x000fca00078ec0ff */
[----:B------:R-:W-:-:S04]  /*6ca0*/  IMAD.IADD R2, R20, 0x1, -R2 ;  /* 0x0000000114027824 */ /* 0x000fc800078e0a02 */
[----:B------:R-:W-:-:S04]  /*6cb0*/  IMAD R7, R2, 0x60, R33 ;  /* 0x0000006002077824 */ /* 0x000fc800078e0221 */
[----:B-1----:R-:W-:-:S05]  /*6cc0*/  @P0 IMAD.HI.U32 R0, R7, R0, RZ ;  /* 0x0000000007000227 */ /* 0x002fca00078e00ff */
[----:B---3--:R-:W-:-:S04]  /*6cd0*/  @P0 SHF.R.U32.HI R7, RZ, R3, R0 ;  /* 0x00000003ff070219 */ /* 0x008fc80000011600 */
[----:B------:R-:W-:Y:S01]  /*6ce0*/  SHF.R.S32.HI R0, RZ, 0x1f, R7 ;  /* 0x0000001fff007819 */ /* 0x000fe20000011407 */
[----:B------:R-:W-:Y:S02]  /*6cf0*/  IMAD.MOV.U32 R4, RZ, RZ, R26 ;  /* 0x000000ffff047224 */ /* 0x000fe400078e001a */
[----:B------:R-:W-:Y:S02]  /*6d00*/  IMAD.MOV.U32 R5, RZ, RZ, R31 ;  /* 0x000000ffff057224 */ /* 0x000fe400078e001f */
[C---:B------:R-:W-:Y:S02]  /*6d10*/  IMAD R6, R0.reuse, UR4, RZ ;  /* 0x0000000400067c24 */ /* 0x040fe4000f8e02ff */
[----:B------:R-:W-:Y:S02]  /*6d20*/  IMAD.MOV.U32 R2, RZ, RZ, R24 ;  /* 0x000000ffff027224 */ /* 0x000fe400078e0018 */
[----:B------:R-:W-:Y:S02]  /*6d30*/  IMAD.MOV.U32 R3, RZ, RZ, R35 ;  /* 0x000000ffff037224 */ /* 0x000fe400078e0023 */
[----:B------:R-:W-:-:S02]  /*6d40*/  IMAD R0, R0, UR6, RZ ;  /* 0x0000000600007c24 */ /* 0x000fc4000f8e02ff */
[----:B------:R-:W-:-:S04]  /*6d50*/  IMAD.WIDE.U32 R4, R7, UR4, R4 ;  /* 0x0000000407047c25 */ /* 0x000fc8000f8e0004 */
[C---:B------:R-:W-:Y:S01]  /*6d60*/  IMAD R9, R7.reuse, UR5, R6 ;  /* 0x0000000507097c24 */ /* 0x040fe2000f8e0206 */
[----:B------:R-:W-:Y:S01]  /*6d70*/  ULDC.64 UR4, c[0x0][0x3e8] ;  /* 0x0000fa0000047ab9 */ /* 0x000fe20000000a00 */
[----:B------:R-:W-:-:S04]  /*6d80*/  IMAD.WIDE.U32 R2, R7, UR6, R2 ;  /* 0x0000000607027c25 */ /* 0x000fc8000f8e0002 */
[----:B------:R-:W-:Y:S01]  /*6d90*/  IMAD R7, R7, UR7, R0 ;  /* 0x0000000707077c24 */ /* 0x000fe2000f8e0200 */
[----:B------:R-:W-:Y:S01]  /*6da0*/  ULDC.64 UR6, c[0x0][0x400] ;  /* 0x0001000000067ab9 */ /* 0x000fe20000000a00 */
[----:B------:R-:W-:Y:S01]  /*6db0*/  IMAD.IADD R5, R5, 0x1, R9 ;  /* 0x0000000105057824 */ /* 0x000fe200078e0209 */
[----:B------:R-:W-:Y:S01]  /*6dc0*/  LEA R0, P0, R4, UR4, 0x1 ;  /* 0x0000000404007c11 */ /* 0x000fe2000f8008ff */
[----:B------:R-:W-:Y:S01]  /*6dd0*/  IMAD.IADD R7, R3, 0x1, R7 ;  /* 0x0000000103077824 */ /* 0x000fe200078e0207 */
[----:B------:R-:W-:Y:S01]  /*6de0*/  LEA R6, P1, R2, UR6, 0x1 ;  /* 0x0000000602067c11 */ /* 0x000fe2000f8208ff */
[----:B------:R-:W-:Y:S01]  /*6df0*/  UMOV UR4, 0xffffffff ;  /* 0xffffffff00047882 */ /* 0x000fe20000000000 */
[----:B------:R-:W-:Y:S02]  /*6e00*/  LEA.HI.X R4, R4, UR5, R5, 0x1, P0 ;  /* 0x0000000504047c11 */ /* 0x000fe400080f0c05 */
[----:B------:R-:W-:Y:S02]  /*6e10*/  LEA.HI.X R7, R2, UR7, R7, 0x1, P1 ;  /* 0x0000000702077c11 */ /* 0x000fe400088f0c07 */
[----:B--2---:R-:W-:Y:S01]  /*6e20*/  SHF.R.S32.HI R36, RZ, 0x1f, R40 ;  /* 0x0000001fff247819 */ /* 0x004fe20000011428 */
[----:B------:R-:W-:Y:S06]  /*6e30*/  BRA.DIV UR4, `(.L_x_1430) ;  /* 0x0000018a049c7947 */ /* 0x000fec000b800000 */
[----:B------:R1:W2:Y:S04]  /*6e40*/  SHFL.IDX PT, R3, R4, RZ, 0x1c1f ;  /* 0x001c1fff04037589 */ /* 0x0002a800000e0000 */
[----:B------:R1:W3:Y:S04]  /*6e50*/  SHFL.IDX PT, R2, R0, RZ, 0x1c1f ;  /* 0x001c1fff00027589 */ /* 0x0002e800000e0000 */
[----:B------:R1:W4:Y:S04]  /*6e60*/  SHFL.IDX PT, R5, R7, RZ, 0x1c1f ;  /* 0x001c1fff07057589 */ /* 0x00032800000e0000 */
[----:B0-----:R1:W0:Y:S02]  /*6e70*/  SHFL.IDX PT, R14, R6, RZ, 0x1c1f ;  /* 0x001c1fff060e7589 */ /* 0x00122400000e0000 */
.L_x_1714:
[----:B------:R-:W-:Y:S01]  /*6e80*/  IMAD R34, R157, R34, RZ ;  /* 0x000000229d227224 */ /* 0x000fe200078e02ff */
[----:B------:R-:W-:Y:S01]  /*6e90*/  BSSY B1, `(.L_x_1431) ;  /* 0x000001b000017945 */ /* 0x000fe20003800000 */
[----:B------:R-:W-:Y:S02]  /*6ea0*/  CS2R R30, SRZ ;  /* 0x00000000001e7805 */ /* 0x000fe4000001ff00 */
[----:B------:R-:W-:Y:S02]  /*6eb0*/  CS2R R24, SRZ ;  /* 0x0000000000187805 */ /* 0x000fe4000001ff00 */
[----:B------:R-:W-:Y:S02]  /*6ec0*/  CS2R R26, SRZ ;  /* 0x00000000001a7805 */ /* 0x000fe4000001ff00 */
[----:B------:R-:W-:Y:S02]  /*6ed0*/  ISETP.GE.AND P0, PT, R33, R34, PT ;  /* 0x000000222100720c */ /* 0x000fe40003f06270 */
[----:B------:R-:W-:-:S11]  /*6ee0*/  CS2R R20, SRZ ;  /* 0x0000000000147805 */ /* 0x000fd6000001ff00 */
[----:B------:R-:W-:Y:S05]  /*6ef0*/  @P0 BRA `(.L_x_1432) ;  /* 0x0000000000500947 */ /* 0x000fea0003800000 */
[----:B------:R-:W-:Y:S01]  /*6f00*/  ULDC UR4, c[0x0][0x3f4] ;  /* 0x0000fd0000047ab9 */ /* 0x000fe20000000800 */
[----:B------:R-:W-:Y:S02]  /*6f10*/  CS2R R26, SRZ ;  /* 0x00000000001a7805 */ /* 0x000fe4000001ff00 */
[----:B------:R-:W-:Y:S02]  /*6f20*/  ISETP.GE.AND P3, PT, R40, UR4, PT ;  /* 0x0000000428007c0c */ /* 0x000fe4000bf66270 */
[----:B------:R-:W-:Y:S01]  /*6f30*/  ISETP.GE.AND P2, PT, R154, UR4, PT ;  /* 0x000000049a007c0c */ /* 0x000fe2000bf46270 */
[----:B----4-:R-:W-:-:S10]  /*6f40*/  IMAD.MOV.U32 R15, RZ, RZ, R5 ;  /* 0x000000ffff0f7224 */ /* 0x010fd400078e0005 */
[C---:B------:R-:W-:Y:S01]  /*6f50*/  @!P3 IMAD.SHL.U32 R13, R40.reuse, 0x2, RZ ;  /* 0x00000002280db824 */ /* 0x040fe200078e00ff */
[----:B------:R-:W-:Y:S01]  /*6f60*/  @!P3 SHF.L.U64.HI R24, R40, 0x1, R36 ;  /* 0x000000012818b819 */ /* 0x000fe20000010224 */
[----:B--23--:R-:W-:-:S03]  /*6f70*/  @!P2 IMAD.WIDE R8, R154, 0x2, R2 ;  /* 0x000000029a08a825 */ /* 0x00cfc600078e0202 */
[-C--:B------:R-:W-:Y:S02]  /*6f80*/  @!P3 IADD3 R2, P0, R2, R13.reuse, RZ ;  /* 0x0000000d0202b210 */ /* 0x080fe40007f1e0ff */
[----:B0-----:R-:W-:Y:S02]  /*6f90*/  @!P3 IADD3 R12, P1, R14, R13, RZ ;  /* 0x0000000d0e0cb210 */ /* 0x001fe40007f3e0ff */
        /* <DEDUP_REMOVED lines=10> */
.L_x_1432:
[----:B------:R-:W-:Y:S05]  /*7040*/  BSYNC B1 ;  /* 0x0000000000017941 */ /* 0x000fea0003800000 */
.L_x_1431:
[----:B0----5:R-:W-:Y:S01]  /*7050*/  IMAD.MOV.U32 R8, RZ, RZ, R25 ;  /* 0x000000ffff087224 */ /* 0x021fe200078e0019 */
[----:B------:R-:W-:Y:S01]  /*7060*/  UMOV UR4, 0xffffffff ;  /* 0xffffffff00047882 */ /* 0x000fe20000000000 */
[----:B---3--:R-:W-:Y:S02]  /*7070*/  IMAD.MOV.U32 R2, RZ, RZ, R30 ;  /* 0x000000ffff027224 */ /* 0x008fe400078e001e */
[----:B--2---:R-:W-:Y:S01]  /*7080*/  IMAD.MOV.U32 R3, RZ, RZ, R31 ;  /* 0x000000ffff037224 */ /* 0x004fe200078e001f */
[----:B------:R-:W-:Y:S01]  /*7090*/  PRMT R39, R8, 0x7610, R39 ;  /* 0x0000761008277816 */ /* 0x000fe20000000027 */
[----:B----4-:R-:W-:Y:S01]  /*70a0*/  IMAD.MOV.U32 R5, RZ, RZ, R24 ;  /* 0x000000ffff057224 */ /* 0x010fe200078e0018 */
        /* <DEDUP_REMOVED lines=9> */
[----:B------:R-:W-:Y:S02]  /*7140*/  CS2R R8, SRZ ;  /* 0x0000000000087805 */ /* 0x000fe4000001ff00 */
[----:B------:R-:W-:Y:S02]  /*7150*/  PRMT R38, R38, 0x5410, R3 ;  /* 0x0000541026267816 */ /* 0x000fe40000000003 */
[----:B------:R-:W-:Y:S01]  /*7160*/  PRMT R42, R5, 0x7610, R42 ;  /* 0x00007610052a7816 */ /* 0x000fe2000000002a */
[----:B------:R-:W-:Y:S06]  /*7170*/  BRA.DIV UR4, `(.L_x_1433) ;  /* 0x0000018a043c7947 */ /* 0x000fec000b800000 */
[----:B------:R0:W2:Y:S04]  /*7180*/  SHFL.IDX PT, R3, R4, 0x1, 0x1c1f ;  /* 0x003c1f0004037f89 */ /* 0x0000a800000e0000 */
[----:B------:R0:W3:Y:S04]  /*7190*/  SHFL.IDX PT, R2, R0, 0x1, 0x1c1f ;  /* 0x003c1f0000027f89 */ /* 0x0000e800000e0000 */
[----:B------:R0:W4:Y:S04]  /*71a0*/  SHFL.IDX PT, R5, R7, 0x1, 0x1c1f ;  /* 0x003c1f0007057f89 */ /* 0x00012800000e0000 */
[----:B------:R0:W0:Y:S02]  /*71b0*/  SHFL.IDX PT, R14, R6, 0x1, 0x1c1f ;  /* 0x003c1f00060e7f89 */ /* 0x00002400000e0000 */
.L_x_1720:
[----:B01----:R-:W5:Y:S04]  /*71c0*/  LDL R4, [R1+0x58] ;  /* 0x0000580001047983 */ /* 0x003f680000100800 */
[----:B------:R-:W2:Y:S01]  /*71d0*/  LDL R44, [R1+0x40] ;  /* 0x00004000012c7983 */ /* 0x000ea20000100800 */
[----:B------:R-:W-:Y:S01]  /*71e0*/  VIADD R33, R33, 0x60 ;  /* 0x0000006021217836 */ /* 0x000fe20000000000 */
[----:B------:R-:W-:Y:S01]  /*71f0*/  BSSY B1, `(.L_x_1434) ;  /* 0x000001f000017945 */ /* 0x000fe20003800000 */
[----:B------:R-:W-:Y:S02]  /*7200*/  CS2R R12, SRZ ;  /* 0x00000000000c7805 */ /* 0x000fe4000001ff00 */
[----:B------:R-:W-:Y:S02]  /*7210*/  CS2R R10, SRZ ;  /* 0x00000000000a7805 */ /* 0x000fe4000001ff00 */
[----:B------:R-:W-:-:S02]  /*7220*/  ISETP.GE.AND P0, PT, R33, R34, PT ;  /* 0x000000222100720c */ /* 0x000fc40003f06270 */
[----:B------:R-:W-:Y:S02]  /*7230*/  CS2R R32, SRZ ;  /* 0x0000000000207805 */ /* 0x000fe4000001ff00 */
[----:B-----5:R-:W-:-:S04]  /*7240*/  LEA.HI R0, R4, R4, RZ, 0x1 ;  /* 0x0000000404007211 */ /* 0x020fc800078f08ff */
[----:B------:R-:W-:Y:S01]  /*7250*/  LOP3.LUT R0, R0, 0xfffffffe, RZ, 0xc0, !PT ;  /* 0xfffffffe00007812 */ /* 0x000fe200078ec0ff */
[----:B--2---:R-:W-:-:S04]  /*7260*/  IMAD.SHL.U32 R35, R44, 0x40, RZ ;  /* 0x000000402c237824 */ /* 0x004fc800078e00ff */
[----:B------:R-:W-:-:S05]  /*7270*/  IMAD.IADD R0, R4, 0x1, -R0 ;  /* 0x0000000104007824 */ /* 0x000fca00078e0a00 */
[----:B------:R-:W-:Y:S01]  /*7280*/  SHF.L.U32 R43, R0, 0x1f, RZ ;  /* 0x0000001f002b7819 */ /* 0x000fe200000006ff */
[----:B------:R-:W-:Y:S06]  /*7290*/  @P0 BRA `(.L_x_1435) ;  /* 0x0000000000500947 */ /* 0x000fec0003800000 */
[----:B------:R-:W-:Y:S01]  /*72a0*/  ULDC UR4, c[0x0][0x3f4] ;  /* 0x0000fd0000047ab9 */ /* 0x000fe20000000800 */
[----:B------:R-:W-:Y:S02]  /*72b0*/  CS2R R32, SRZ ;  /* 0x0000000000207805 */ /* 0x000fe4000001ff00 */
[----:B------:R-:W-:Y:S02]  /*72c0*/  ISETP.GE.AND P3, PT, R40, UR4, PT ;  /* 0x0000000428007c0c */ /* 0x000fe4000bf66270 */
[----:B------:R-:W-:Y:S01]  /*72d0*/  ISETP.GE.AND P2, PT, R154, UR4, PT ;  /* 0x000000049a007c0c */ /* 0x000fe2000bf46270 */
[----:B----4-:R-:W-:Y:S01]  /*72e0*/  IMAD.MOV.U32 R15, RZ, RZ, R5 ;  /* 0x000000ffff0f7224 */ /* 0x010fe200078e0005 */
[----:B------:R-:W-:-:S09]  /*72f0*/  CS2R R10, SRZ ;  /* 0x00000000000a7805 */ /* 0x000fd2000001ff00 */
[C---:B------:R-:W-:Y:S01]  /*7300*/  @!P3 IMAD.SHL.U32 R9, R40.reuse, 0x2, RZ ;  /* 0x000000022809b824 */ /* 0x040fe200078e00ff */
[----:B------:R-:W-:Y:S01]  /*7310*/  @!P3 SHF.L.U64.HI R0, R40, 0x1, R36 ;  /* 0x000000012800b819 */ /* 0x000fe20000010224 */
[----:B---3--:R-:W-:-:S03]  /*7320*/  @!P2 IMAD.WIDE R6, R154, 0x2, R2 ;  /* 0x000000029a06a825 */ /* 0x008fc600078e0202 */
[-C--:B------:R-:W-:Y:S02]  /*7330*/  @!P3 IADD3 R2, P0, R2, R9.reuse, RZ ;  /* 0x000000090202b210 */ /* 0x080fe40007f1e0ff */
[----:B------:R-:W-:Y:S02]  /*7340*/  @!P3 IADD3 R4, P1, R14, R9, RZ ;  /* 0x000000090e04b210 */ /* 0x000fe40007f3e0ff */
[----:B------:R-:W-:Y:S02]  /*7350*/  CS2R R8, SRZ ;  /* 0x0000000000087805 */ /* 0x000fe4000001ff00 */
[----:B------:R-:W-:Y:S01]  /*7360*/  CS2R R12, SRZ ;  /* 0x00000000000c7805 */ /* 0x000fe2000001ff00 */
[----:B------:R-:W-:Y:S01]  /*7370*/  @!P2 IMAD.WIDE R14, R154, 0x2, R14 ;  /* 0x000000029a0ea825 */ /* 0x000fe200078e020e */
[----:B------:R0:W5:Y:S03]  /*7380*/  @!P2 LD.E.64 R32, desc[UR40][R6.64] ;  /* 0x000000280620a980 */ /* 0x000166000c101b00 */
[--C-:B------:R-:W-:Y:S01]  /*7390*/  @!P3 IMAD.X R3, R3, 0x1, R0.reuse, P0 ;  /* 0x000000010303b824 */ /* 0x100fe200000e0600 */
[----:B------:R0:W5:Y:S01]  /*73a0*/  @!P2 LD.E.64 R8, desc[UR40][R14.64] ;  /* 0x000000280e08a980 */ /* 0x000162000c101b00 */
[----:B------:R-:W-:-:S03]  /*73b0*/  @!P3 IMAD.X R5, R5, 0x1, R0, P1 ;  /* 0x000000010505b824 */ /* 0x000fc600008e0600 */
[----:B------:R0:W5:Y:S04]  /*73c0*/  @!P3 LD.E.64 R10, desc[UR40][R2.64] ;  /* 0x00000028020ab980 */ /* 0x000168000c101b00 */
[----:B------:R0:W5:Y:S02]  /*73d0*/  @!P3 LD.E.64 R12, desc[UR40][R4.64] ;  /* 0x00000028040cb980 */ /* 0x000164000c101b00 */
.L_x_1435:
[----:B------:R-:W-:Y:S05]  /*73e0*/  BSYNC B1 ;  /* 0x0000000000017941 */ /* 0x000fea0003800000 */
.L_x_1434:
[----:B0-----:R-:W0:Y:S01]  /*73f0*/  S2R R6, SR_TID.X ;  /* 0x0000000000067919 */ /* 0x001e220000002100 */
[----:B------:R-:W1:Y:S01]  /*7400*/  SYNCS.PHASECHK.TRANS64.TRYWAIT P0, [R16+URZ+0x16800], R43 ;  /* 0x0168002b100075a7 */ /* 0x000e62000800017f */
[----:B------:R-:W-:Y:S01]  /*7410*/  LOP3.LUT R35, R35, 0x1c0, RZ, 0xc0, !PT ;  /* 0x000001c023237812 */ /* 0x000fe200078ec0ff */
[----:B---3-5:R-:W-:Y:S01]  /*7420*/  IMAD.MOV.U32 R2, RZ, RZ, R8 ;  /* 0x000000ffff027224 */ /* 0x028fe200078e0008 */
[----:B------:R-:W-:Y:S01]  /*7430*/  BSSY B1, `(.L_x_1436) ;  /* 0x000001e000017945 */ /* 0x000fe20003800000 */
[----:B----4-:R-:W-:Y:S01]  /*7440*/  IMAD.MOV.U32 R5, RZ, RZ, R32 ;  /* 0x000000ffff057224 */ /* 0x010fe200078e0020 */
[----:B------:R-:W-:Y:S01]  /*7450*/  LOP3.LUT R0, R35, 0x18, R18, 0xf8, !PT ;  /* 0x0000001823007812 */ /* 0x000fe200078ef812 */
[----:B------:R-:W-:Y:S01]  /*7460*/  IMAD.MOV.U32 R4, RZ, RZ, R13 ;  /* 0x000000ffff047224 */ /* 0x000fe200078e000d */
[----:B------:R-:W-:Y:S01]  /*7470*/  SHF.R.U32.HI R35, RZ, 0x3, R35 ;  /* 0x00000003ff237819 */ /* 0x000fe20000011623 */
[----:B------:R-:W-:Y:S01]  /*7480*/  IMAD R14, R29, -0xc0, R34 ;  /* 0xffffff401d0e7824 */ /* 0x000fe200078e0222 */
[----:B------:R-:W-:Y:S01]  /*7490*/  PRMT R36, R2, 0x7610, R36 ;  /* 0x0000761002247816 */ /* 0x000fe20000000024 */
[----:B------:R-:W-:Y:S01]  /*74a0*/  IMAD.MOV.U32 R2, RZ, RZ, R9 ;  /* 0x000000ffff027224 */ /* 0x000fe200078e0009 */
[----:B------:R-:W-:Y:S01]  /*74b0*/  LOP3.LUT R0, R0, R35, RZ, 0x3c, !PT ;  /* 0x0000002300007212 */ /* 0x000fe200078e3cff */
[----:B------:R-:W-:Y:S01]  /*74c0*/  IMAD.MOV.U32 R3, RZ, RZ, R12 ;  /* 0x000000ffff037224 */ /* 0x000fe200078e000c */
[----:B------:R-:W-:-:S02]  /*74d0*/  PRMT R37, R5, 0x7610, R37 ;  /* 0x0000761005257816 */ /* 0x000fc40000000025 */
[----:B------:R-:W-:Y:S01]  /*74e0*/  PRMT R15, R4, 0x7610, R15 ;  /* 0x00007610040f7816 */ /* 0x000fe2000000000f */
[----:B------:R-:W-:Y:S01]  /*74f0*/  IMAD.MOV.U32 R4, RZ, RZ, R10 ;  /* 0x000000ffff047224 */ /* 0x000fe200078e000a */
[----:B------:R-:W-:Y:S02]  /*7500*/  PRMT R35, R2, 0x7610, R35 ;  /* 0x0000761002237816 */ /* 0x000fe40000000023 */
[----:B------:R-:W-:Y:S02]  /*7510*/  VIMNMX R14, R14, 0xc0, PT ;  /* 0x000000c00e0e7848 */ /* 0x000fe40003fe0100 */
[----:B------:R-:W-:Y:S02]  /*7520*/  PRMT R29, R4, 0x7610, R29 ;  /* 0x00007610041d7816 */ /* 0x000fe4000000001d */
[----:B------:R-:W-:Y:S02]  /*7530*/  LOP3.LUT P2, RZ, R44, 0x4, RZ, 0xc0, !PT ;  /* 0x000000042cff7812 */ /* 0x000fe4000784c0ff */
[----:B------:R-:W-:Y:S01]  /*7540*/  ISETP.GE.AND P1, PT, R23, R14, PT ;  /* 0x0000000e1700720c */ /* 0x000fe20003f26270 */
[----:B0-----:R-:W-:-:S05]  /*7550*/  VIADD R7, R6, 0xffffff80 ;  /* 0xffffff8006077836 */ /* 0x001fca0000000000 */
[----:B------:R-:W-:-:S04]  /*7560*/  SHF.R.S32.HI R6, RZ, 0x1f, R7 ;  /* 0x0000001fff067819 */ /* 0x000fc80000011407 */
[----:B------:R-:W-:-:S04]  /*7570*/  LEA.HI R6, R6, R7, RZ, 0x5 ;  /* 0x0000000706067211 */ /* 0x000fc800078f28ff */
[----:B------:R-:W-:-:S05]  /*7580*/  SHF.R.S32.HI R6, RZ, 0x5, R6 ;  /* 0x00000005ff067819 */ /* 0x000fca0000011406 */
[----:B------:R-:W-:Y:S02]  /*7590*/  IMAD R5, R6, 0x200, R0 ;  /* 0x0000020006057824 */ /* 0x000fe400078e0200 */
[----:B------:R-:W-:Y:S02]  /*75a0*/  IMAD.MOV.U32 R0, RZ, RZ, R33 ;  /* 0x000000ffff007224 */ /* 0x000fe400078e0021 */
[----:B------:R-:W-:Y:S02]  /*75b0*/  IMAD R2, R5, 0x2, R16 ;  /* 0x0000000205027824 */ /* 0x000fe400078e0210 */
[----:B------:R-:W-:Y:S01]  /*75c0*/  IMAD.MOV.U32 R5, RZ, RZ, R11 ;  /* 0x000000ffff057224 */ /* 0x000fe200078e000b */
[----:B------:R-:W-:Y:S01]  /*75d0*/  PRMT R40, R0, 0x7610, R40 ;  /* 0x0000761000287816 */ /* 0x000fe20000000028 */
[C---:B------:R-:W-:Y:S02]  /*75e0*/  VIADD R4, R2.reuse, 0x8400 ;  /* 0x0000840002047836 */ /* 0x040fe40000000000 */
[----:B------:R-:W-:Y:S01]  /*75f0*/  VIADD R0, R2, 0x8440 ;  /* 0x0000844002007836 */ /* 0x000fe20000000000 */
[----:B-1----:R-:W-:Y:S06]  /*7600*/  @!P0 BRA `(.L_x_1437) ;  /* 0x0000018400888947 */ /* 0x002fec0003800000 */
.L_x_1721:
[----:B------:R-:W-:Y:S05]  /*7610*/  BSYNC B1 ;  /* 0x0000000000017941 */ /* 0x000fea0003800000 */
.L_x_1436:
[----:B------:R-:W-:Y:S01]  /*7620*/  BSSY B1, `(.L_x_1438) ;  /* 0x0000068000017945 */ /* 0x000fe20003800000 */
[----:B------:R-:W-:Y:S01]  /*7630*/  PRMT R34, R5, 0x7610, R34 ;  /* 0x0000761005227816 */ /* 0x000fe20000000022 */
[----:B------:R-:W-:Y:S02]  /*7640*/  @P2 VIADD R0, R4, 0xffffffc0 ;  /* 0xffffffc004002836 */ /* 0x000fe40000000000 */
[----:B------:R-:W-:Y:S05]  /*7650*/  @P1 BRA `(.L_x_1439) ;  /* 0x0000000400901947 */ /* 0x000fea0003800000 */
[----:B------:R-:W2:Y:S01]  /*7660*/  LDL R6, [R1+0x1c] ;  /* 0x00001c0001067983 */ /* 0x000ea20000100800 */
[----:B------:R-:W1:Y:S01]  /*7670*/  LDC R5, c[0x0][0x3f4] ;  /* 0x0000fd00ff057b82 */ /* 0x000e620000000800 */
[----:B------:R-:W-:Y:S01]  /*7680*/  BSSY B2, `(.L_x_1440) ;  /* 0x0000032000027945 */ /* 0x000fe20003800000 */
[-C--:B-1----:R-:W-:Y:S02]  /*7690*/  ISETP.GE.AND P0, PT, R154, R5.reuse, PT ;  /* 0x000000059a00720c */ /* 0x082fe40003f06270 */
[----:B--2---:R-:W-:-:S11]  /*76a0*/  ISETP.GE.AND P1, PT, R6, R5, PT ;  /* 0x000000050600720c */ /* 0x004fd60003f26270 */
[----:B------:R-:W-:Y:S05]  /*76b0*/  @P0 BRA `(.L_x_1441) ;  /* 0x0000000000b80947 */ /* 0x000fea0003800000 */
[----:B------:R-:W1:Y:S01]  /*76c0*/  LDS.128 R4, [R2+0x8400] ;  /* 0x0084000002047984 */ /* 0x000e620000000c00 */
[----:B------:R-:W-:Y:S02]  /*76d0*/  SHF.R.U32.HI R47, RZ, 0x10, R31 ;  /* 0x00000010ff2f7819 */ /* 0x000fe4000001161f */
[--C-:B------:R-:W-:Y:S02]  /*76e0*/  SHF.R.U32.HI R44, RZ, 0x10, R27.reuse ;  /* 0x00000010ff2c7819 */ /* 0x100fe4000001161b */
[----:B0-----:R-:W-:Y:S02]  /*76f0*/  SHF.R.U64 R43, R26, 0x10, R27 ;  /* 0x000000101a2b7819 */ /* 0x001fe4000000121b */
[----:B------:R-:W-:Y:S02]  /*7700*/  PRMT R47, R45, 0x5410, R47 ;  /* 0x000054102d2f7816 */ /* 0x000fe4000000002f */
[----:B------:R-:W-:Y:S02]  /*7710*/  PRMT R44, R38, 0x5432, R44 ;  /* 0x00005432262c7816 */ /* 0x000fe4000000002c */
[----:B------:R-:W-:Y:S01]  /*7720*/  PRMT R43, R48, 0x5410, R43 ;  /* 0x00005410302b7816 */ /* 0x000fe2000000002b */
[C---:B------:R-:W-:Y:S01]  /*7730*/  IMAD.U32 R48, R47.reuse, 0x10000, RZ ;  /* 0x000100002f307824 */ /* 0x040fe200078e00ff */
[----:B------:R-:W-:Y:S01]  /*7740*/  SHF.R.U64 R46, R30, 0x10, R31 ;  /* 0x000000101e2e7819 */ /* 0x000fe2000000121f */
[----:B------:R-:W-:Y:S01]  /*7750*/  IMAD.U32 R45, R44, 0x10000, RZ ;  /* 0x000100002c2d7824 */ /* 0x000fe200078e00ff */
[----:B------:R-:W-:-:S02]  /*7760*/  LOP3.LUT R47, R47, 0xffff0000, RZ, 0xc0, !PT ;  /* 0xffff00002f2f7812 */ /* 0x000fc400078ec0ff */
[----:B------:R-:W-:Y:S02]  /*7770*/  LOP3.LUT R44, R44, 0xffff0000, RZ, 0xc0, !PT ;  /* 0xffff00002c2c7812 */ /* 0x000fe400078ec0ff */
[----:B------:R-:W-:Y:S02]  /*7780*/  PRMT R46, R37, 0x5432, R46 ;  /* 0x00005432252e7816 */ /* 0x000fe4000000002e */
[C---:B-1----:R-:W-:Y:S01]  /*7790*/  LOP3.LUT R27, R6.reuse, 0xffff0000, RZ, 0xc0, !PT ;  /* 0xffff0000061b7812 */ /* 0x042fe200078ec0ff */
[----:B------:R-:W-:Y:S01]  /*77a0*/  IMAD.U32 R26, R6, 0x10000, RZ ;  /* 0x00010000061a7824 */ /* 0x000fe200078e00ff */
[C---:B------:R-:W-:Y:S01]  /*77b0*/  LOP3.LUT R31, R7.reuse, 0xffff0000, RZ, 0xc0, !PT ;  /* 0xffff0000071f7812 */ /* 0x040fe200078ec0ff */
[----:B------:R-:W-:Y:S02]  /*77c0*/  IMAD.U32 R30, R7, 0x10000, RZ ;  /* 0x00010000071e7824 */ /* 0x000fe400078e00ff */
[C---:B------:R-:W-:Y:S01]  /*77d0*/  FMUL.FTZ R49, R27.reuse, R48 ;  /* 0x000000301b317220 */ /* 0x040fe20000410000 */
[----:B------:R-:W-:Y:S01]  /*77e0*/  FMUL.FTZ R27, R27, R45 ;  /* 0x0000002d1b1b7220 */ /* 0x000fe20000410000 */
[----:B------:R-:W-:Y:S01]  /*77f0*/  FMUL.FTZ R51, R31, R47 ;  /* 0x0000002f1f337220 */ /* 0x000fe20000410000 */
[----:B------:R-:W-:-:S02]  /*7800*/  IMAD.U32 R6, R4, 0x10000, RZ ;  /* 0x0001000004067824 */ /* 0x000fc400078e00ff */
[C---:B------:R-:W-:Y:S01]  /*7810*/  FFMA.FTZ R49, R26.reuse, R45, -R49 ;  /* 0x0000002d1a317223 */ /* 0x040fe20000010831 */
[----:B------:R-:W-:Y:S01]  /*7820*/  FMUL.FTZ R45, R31, R44 ;  /* 0x0000002c1f2d7220 */ /* 0x000fe20000410000 */
[----:B------:R-:W-:Y:S02]  /*7830*/  IMAD.U32 R7, R5, 0x10000, RZ ;  /* 0x0001000005077824 */ /* 0x000fe400078e00ff */
[----:B------:R-:W-:Y:S01]  /*7840*/  FFMA.FTZ R48, R26, R48, R27 ;  /* 0x000000301a307223 */ /* 0x000fe2000001001b */
[----:B------:R-:W-:Y:S01]  /*7850*/  IMAD.U32 R31, R46, 0x10000, RZ ;  /* 0x000100002e1f7824 */ /* 0x000fe200078e00ff */
[----:B------:R-:W-:Y:S01]  /*7860*/  LOP3.LUT R4, R4, 0xffff0000, RZ, 0xc0, !PT ;  /* 0xffff000004047812 */ /* 0x000fe200078ec0ff */
[----:B------:R-:W-:Y:S01]  /*7870*/  IMAD.U32 R27, R43, 0x10000, RZ ;  /* 0x000100002b1b7824 */ /* 0x000fe200078e00ff */
[----:B------:R-:W-:Y:S01]  /*7880*/  LOP3.LUT R5, R5, 0xffff0000, RZ, 0xc0, !PT ;  /* 0xffff000005057812 */ /* 0x000fe200078ec0ff */
[----:B------:R-:W-:Y:S01]  /*7890*/  FFMA.FTZ R51, R30, R44, -R51 ;  /* 0x0000002c1e337223 */ /* 0x000fe20000010833 */
[----:B------:R-:W-:Y:S01]  /*78a0*/  LOP3.LUT R46, R46, 0xffff0000, RZ, 0xc0, !PT ;  /* 0xffff00002e2e7812 */ /* 0x000fe200078ec0ff */
[----:B------:R-:W-:Y:S01]  /*78b0*/  FFMA.FTZ R50, R30, R47, R45 ;  /* 0x0000002f1e327223 */ /* 0x000fe2000001002d */
[----:B------:R-:W-:Y:S01]  /*78c0*/  LOP3.LUT R26, R43, 0xffff0000, RZ, 0xc0, !PT ;  /* 0xffff00002b1a7812 */ /* 0x000fe200078ec0ff */
[C---:B------:R-:W-:Y:S01]  /*78d0*/  FMUL.FTZ R43, R4.reuse, R31 ;  /* 0x0000001f042b7220 */ /* 0x040fe20000410000 */
[----:B------:R-:W-:Y:S01]  /*78e0*/  FMUL.FTZ R30, R4, R27 ;  /* 0x0000001b041e7220 */ /* 0x000fe20000410000 */
[----:B------:R-:W-:-:S02]  /*78f0*/  FMUL.FTZ R44, R5, R46 ;  /* 0x0000002e052c7220 */ /* 0x000fc40000410000 */
[-C--:B------:R-:W-:Y:S01]  /*7900*/  FMUL.FTZ R45, R5, R26.reuse ;  /* 0x0000001a052d7220 */ /* 0x080fe20000410000 */
[C---:B------:R-:W-:Y:S01]  /*7910*/  FFMA.FTZ R4, R6.reuse, R27, -R43 ;  /* 0x0000001b06047223 */ /* 0x040fe2000001082b */
[----:B------:R-:W-:Y:S01]  /*7920*/  FFMA.FTZ R31, R6, R31, R30 ;  /* 0x0000001f061f7223 */ /* 0x000fe2000001001e */
[C---:B------:R-:W-:Y:S01]  /*7930*/  FFMA.FTZ R5, R7.reuse, R26, -R44 ;  /* 0x0000001a07057223 */ /* 0x040fe2000001082c */
[----:B------:R-:W-:Y:S01]  /*7940*/  FFMA.FTZ R46, R7, R46, R45 ;  /* 0x0000002e072e7223 */ /* 0x000fe2000001002d */
[----:B------:R-:W-:Y:S02]  /*7950*/  F2FP.BF16.F32.PACK_AB R6, R48, R49 ;  /* 0x000000313006723e */ /* 0x000fe400000010ff */
[----:B------:R-:W-:Y:S02]  /*7960*/  F2FP.BF16.F32.PACK_AB R7, R50, R51 ;  /* 0x000000333207723e */ /* 0x000fe400000010ff */
[----:B------:R-:W-:Y:S02]  /*7970*/  F2FP.BF16.F32.PACK_AB R4, R31, R4 ;  /* 0x000000041f04723e */ /* 0x000fe400000010ff */
[----:B------:R-:W-:-:S05]  /*7980*/  F2FP.BF16.F32.PACK_AB R5, R46, R5 ;  /* 0x000000052e05723e */ /* 0x000fca00000010ff */
[----:B------:R1:W-:Y:S02]  /*7990*/  STS.128 [R2+0x8400], R4 ;  /* 0x0084000402007388 */ /* 0x0003e40000000c00 */
.L_x_1441:
[----:B------:R-:W-:Y:S05]  /*79a0*/  BSYNC B2 ;  /* 0x0000000000027941 */ /* 0x000fea0003800000 */
.L_x_1440:
[----:B------:R-:W-:Y:S05]  /*79b0*/  @P1 BRA `(.L_x_1439) ;  /* 0x0000000000b81947 */ /* 0x000fea0003800000 */
[----:B-1----:R-:W1:Y:S01]  /*79c0*/  LDS.128 R4, [R0] ;  /* 0x0000000000047984 */ /* 0x002e620000000c00 */
[--C-:B------:R-:W-:Y:S02]  /*79d0*/  SHF.R.U64 R27, R20, 0x10, R21.reuse ;  /* 0x00000010141b7819 */ /* 0x100fe40000001215 */
[----:B------:R-:W-:Y:S02]  /*79e0*/  SHF.R.U32.HI R20, RZ, 0x10, R21 ;  /* 0x00000010ff147819 */ /* 0x000fe40000011615 */
[--C-:B------:R-:W-:Y:S02]  /*79f0*/  SHF.R.U64 R21, R24, 0x10, R25.reuse ;  /* 0x0000001018157819 */ /* 0x100fe40000001219 */
[----:B------:R-:W-:Y:S02]  /*7a00*/  SHF.R.U32.HI R24, RZ, 0x10, R25 ;  /* 0x00000010ff187819 */ /* 0x000fe40000011619 */
[----:B------:R-:W-:Y:S02]  /*7a10*/  PRMT R41, R41, 0x5410, R20 ;  /* 0x0000541029297816 */ /* 0x000fe40000000014 */
[----:B------:R-:W-:-:S02]  /*7a20*/  PRMT R39, R39, 0x5410, R24 ;  /* 0x0000541027277816 */ /* 0x000fc40000000018 */
[----:B------:R-:W-:Y:S01]  /*7a30*/  PRMT R38, R38, 0x5410, R21 ;  /* 0x0000541026267816 */ /* 0x000fe20000000015 */
[----:B------:R-:W-:Y:S01]  /*7a40*/  IMAD.U32 R26, R41, 0x10000, RZ ;  /* 0x00010000291a7824 */ /* 0x000fe200078e00ff */
[----:B------:R-:W-:Y:S01]  /*7a50*/  PRMT R42, R42, 0x5410, R27 ;  /* 0x000054102a2a7816 */ /* 0x000fe2000000001b */
[C---:B------:R-:W-:Y:S01]  /*7a60*/  IMAD.U32 R27, R39.reuse, 0x10000, RZ ;  /* 0x00010000271b7824 */ /* 0x040fe200078e00ff */
[----:B------:R-:W-:Y:S02]  /*7a70*/  LOP3.LUT R39, R39, 0xffff0000, RZ, 0xc0, !PT ;  /* 0xffff000027277812 */ /* 0x000fe400078ec0ff */
[----:B------:R-:W-:Y:S02]  /*7a80*/  LOP3.LUT R41, R41, 0xffff0000, RZ, 0xc0, !PT ;  /* 0xffff000029297812 */ /* 0x000fe400078ec0ff */
[C---:B-1----:R-:W-:Y:S01]  /*7a90*/  LOP3.LUT R21, R6.reuse, 0xffff0000, RZ, 0xc0, !PT ;  /* 0xffff000006157812 */ /* 0x042fe200078ec0ff */
[----:B------:R-:W-:Y:S01]  /*7aa0*/  IMAD.U32 R20, R6, 0x10000, RZ ;  /* 0x0001000006147824 */ /* 0x000fe200078e00ff */
[C---:B------:R-:W-:Y:S01]  /*7ab0*/  LOP3.LUT R25, R7.reuse, 0xffff0000, RZ, 0xc0, !PT ;  /* 0xffff000007197812 */ /* 0x040fe200078ec0ff */
[----:B------:R-:W-:-:S02]  /*7ac0*/  IMAD.U32 R24, R7, 0x10000, RZ ;  /* 0x0001000007187824 */ /* 0x000fc400078e00ff */
[CC--:B------:R-:W-:Y:S01]  /*7ad0*/  FMUL.FTZ R30, R21.reuse, R26.reuse ;  /* 0x0000001a151e7220 */ /* 0x0c0fe20000410000 */
[----:B------:R-:W-:Y:S01]  /*7ae0*/  FMUL.FTZ R31, R21, R27 ;  /* 0x0000001b151f7220 */ /* 0x000fe20000410000 */
[C---:B------:R-:W-:Y:S01]  /*7af0*/  FMUL.FTZ R21, R25.reuse, R39 ;  /* 0x0000002719157220 */ /* 0x040fe20000410000 */
[----:B------:R-:W-:Y:S02]  /*7b00*/  IMAD.U32 R6, R4, 0x10000, RZ ;  /* 0x0001000004067824 */ /* 0x000fe400078e00ff */
[----:B0-----:R-:W-:Y:S01]  /*7b10*/  FFMA.FTZ R43, R20, R27, R30 ;  /* 0x0000001b142b7223 */ /* 0x001fe2000001001e */
[-C--:B------:R-:W-:Y:S01]  /*7b20*/  FMUL.FTZ R27, R25, R41.reuse ;  /* 0x00000029191b7220 */ /* 0x080fe20000410000 */
[----:B------:R-:W-:Y:S01]  /*7b30*/  FFMA.FTZ R41, R24, R41, -R21 ;  /* 0x0000002918297223 */ /* 0x000fe20000010815 */
[C---:B------:R-:W-:Y:S01]  /*7b40*/  IMAD.U32 R7, R5.reuse, 0x10000, RZ ;  /* 0x0001000005077824 */ /* 0x040fe200078e00ff */
[----:B------:R-:W-:Y:S01]  /*7b50*/  LOP3.LUT R4, R4, 0xffff0000, RZ, 0xc0, !PT ;  /* 0xffff000004047812 */ /* 0x000fe200078ec0ff */
[----:B------:R-:W-:Y:S01]  /*7b60*/  IMAD.U32 R25, R38, 0x10000, RZ ;  /* 0x0001000026197824 */ /* 0x000fe200078e00ff */
[----:B------:R-:W-:Y:S01]  /*7b70*/  LOP3.LUT R5, R5, 0xffff0000, RZ, 0xc0, !PT ;  /* 0xffff000005057812 */ /* 0x000fe200078ec0ff */
[----:B------:R-:W-:Y:S01]  /*7b80*/  IMAD.U32 R21, R42, 0x10000, RZ ;  /* 0x000100002a157824 */ /* 0x000fe200078e00ff */
[----:B------:R-:W-:Y:S01]  /*7b90*/  LOP3.LUT R38, R38, 0xffff0000, RZ, 0xc0, !PT ;  /* 0xffff000026267812 */ /* 0x000fe200078ec0ff */
[----:B------:R-:W-:Y:S01]  /*7ba0*/  FFMA.FTZ R26, R20, R26, -R31 ;  /* 0x0000001a141a7223 */ /* 0x000fe2000001081f */
[----:B------:R-:W-:Y:S01]  /*7bb0*/  LOP3.LUT R42, R42, 0xffff0000, RZ, 0xc0, !PT ;  /* 0xffff00002a2a7812 */ /* 0x000fe200078ec0ff */
[----:B------:R-:W-:Y:S01]  /*7bc0*/  FFMA.FTZ R30, R24, R39, R27 ;  /* 0x00000027181e7223 */ /* 0x000fe2000001001b */
[C---:B------:R-:W-:Y:S01]  /*7bd0*/  FMUL.FTZ R27, R4.reuse, R25 ;  /* 0x00000019041b7220 */ /* 0x040fe20000410000 */
[-C--:B------:R-:W-:Y:S01]  /*7be0*/  FMUL.FTZ R20, R4, R21.reuse ;  /* 0x0000001504147220 */ /* 0x080fe20000410000 */
[C---:B------:R-:W-:Y:S01]  /*7bf0*/  FMUL.FTZ R24, R5.reuse, R38 ;  /* 0x0000002605187220 */ /* 0x040fe20000410000 */
[-C--:B------:R-:W-:Y:S01]  /*7c00*/  FMUL.FTZ R31, R5, R42.reuse ;  /* 0x0000002a051f7220 */ /* 0x080fe20000410000 */
        /* <DEDUP_REMOVED lines=9> */
.L_x_1439:
[----:B------:R-:W-:Y:S05]  /*7ca0*/  BSYNC B1 ;  /* 0x0000000000017941 */ /* 0x000fea0003800000 */
.L_x_1438:
[----:B-12---:R-:W-:-:S05]  /*7cb0*/  VIADD R4, R23, 0x60 ;  /* 0x0000006017047836 */ /* 0x006fca0000000000 */
[----:B------:R-:W-:-:S13]  /*7cc0*/  ISETP.GE.AND P0, PT, R4, R14, PT ;  /* 0x0000000e0400720c */ /* 0x000fda0003f06270 */
        /* <DEDUP_REMOVED lines=8> */
[----:B------:R-:W-:Y:S02]  /*7d50*/  SHF.R.U64 R21, R8, 0x10, R9 ;  /* 0x0000001008157819 */ /* 0x000fe40000001209 */
[----:B------:R-:W-:Y:S02]  /*7d60*/  SHF.R.U64 R14, R32, 0x10, R33 ;  /* 0x00000010200e7819 */ /* 0x000fe40000001221 */
[----:B------:R-:W-:Y:S02]  /*7d70*/  SHF.R.U32.HI R8, RZ, 0x10, R9 ;  /* 0x00000010ff087819 */ /* 0x000fe40000011609 */
[----:B------:R-:W-:Y:S02]  /*7d80*/  SHF.R.U32.HI R33, RZ, 0x10, R33 ;  /* 0x00000010ff217819 */ /* 0x000fe40000011621 */
[----:B------:R-:W-:Y:S02]  /*7d90*/  PRMT R35, R35, 0x5410, R8 ;  /* 0x0000541023237816 */ /* 0x000fe40000000008 */
[----:B------:R-:W-:-:S02]  /*7da0*/  PRMT R40, R40, 0x5410, R33 ;  /* 0x0000541028287816 */ /* 0x000fc40000000021 */
[----:B------:R-:W-:Y:S01]  /*7db0*/  PRMT R36, R36, 0x5410, R21 ;  /* 0x0000541024247816 */ /* 0x000fe20000000015 */
[C---:B------:R-:W-:Y:S01]  /*7dc0*/  IMAD.U32 R24, R35.reuse, 0x10000, RZ ;  /* 0x0001000023187824 */ /* 0x040fe200078e00ff */
[----:B------:R-:W-:Y:S01]  /*7dd0*/  LOP3.LUT R35, R35, 0xffff0000, RZ, 0xc0, !PT ;  /* 0xffff000023237812 */ /* 0x000fe200078ec0ff */
[C---:B------:R-:W-:Y:S01]  /*7de0*/  IMAD.U32 R21, R40.reuse, 0x10000, RZ ;  /* 0x0001000028157824 */ /* 0x040fe200078e00ff */
[----:B------:R-:W-:Y:S02]  /*7df0*/  LOP3.LUT R25, R40, 0xffff0000, RZ, 0xc0, !PT ;  /* 0xffff000028197812 */ /* 0x000fe400078ec0ff */
[----:B------:R-:W-:Y:S02]  /*7e00*/  PRMT R37, R37, 0x5410, R14 ;  /* 0x0000541025257816 */ /* 0x000fe4000000000e */
[C---:B-1----:R-:W-:Y:S01]  /*7e10*/  LOP3.LUT R9, R6.reuse, 0xffff0000, RZ, 0xc0, !PT ;  /* 0xffff000006097812 */ /* 0x042fe200078ec0ff */
[----:B------:R-:W-:Y:S01]  /*7e20*/  IMAD.U32 R8, R6, 0x10000, RZ ;  /* 0x0001000006087824 */ /* 0x000fe200078e00ff */
[C---:B------:R-:W-:Y:S01]  /*7e30*/  LOP3.LUT R20, R7.reuse, 0xffff0000, RZ, 0xc0, !PT ;  /* 0xffff000007147812 */ /* 0x040fe200078ec0ff */
[----:B------:R-:W-:-:S02]  /*7e40*/  IMAD.U32 R14, R7, 0x10000, RZ ;  /* 0x00010000070e7824 */ /* 0x000fc400078e00ff */
[CC--:B------:R-:W-:Y:S01]  /*7e50*/  FMUL.FTZ R27, R9.reuse, R24.reuse ;  /* 0x00000018091b7220 */ /* 0x0c0fe20000410000 */
[-C--:B------:R-:W-:Y:S01]  /*7e60*/  FMUL.FTZ R9, R9, R21.reuse ;  /* 0x0000001509097220 */ /* 0x080fe20000410000 */
[C---:B------:R-:W-:Y:S01]  /*7e70*/  IMAD.U32 R6, R4.reuse, 0x10000, RZ ;  /* 0x0001000004067824 */ /* 0x040fe200078e00ff */
[----:B------:R-:W-:Y:S01]  /*7e80*/  LOP3.LUT R4, R4, 0xffff0000, RZ, 0xc0, !PT ;  /* 0xffff000004047812 */ /* 0x000fe200078ec0ff */
[C---:B------:R-:W-:Y:S01]  /*7e90*/  FFMA.FTZ R26, R8.reuse, R21, -R27 ;  /* 0x00000015081a7223 */ /* 0x040fe2000001081b */
[C---:B------:R-:W-:Y:S02]  /*7ea0*/  IMAD.U32 R7, R5.reuse, 0x10000, RZ ;  /* 0x0001000005077824 */ /* 0x040fe400078e00ff */
[----:B------:R-:W-:Y:S01]  /*7eb0*/  FFMA.FTZ R31, R8, R24, R9 ;  /* 0x00000018081f7223 */ /* 0x000fe20000010009 */
[----:B------:R-:W-:Y:S01]  /*7ec0*/  IMAD.U32 R21, R36, 0x10000, RZ ;  /* 0x0001000024157824 */ /* 0x000fe200078e00ff */
[----:B------:R-:W-:Y:S01]  /*7ed0*/  LOP3.LUT R5, R5, 0xffff0000, RZ, 0xc0, !PT ;  /* 0xffff000005057812 */ /* 0x000fe200078ec0ff */
[C---:B------:R-:W-:Y:S01]  /*7ee0*/  FMUL.FTZ R33, R20.reuse, R35 ;  /* 0x0000002314217220 */ /* 0x040fe20000410000 */
[-C--:B------:R-:W-:Y:S01]  /*7ef0*/  FMUL.FTZ R27, R20, R25.reuse ;  /* 0x00000019141b7220 */ /* 0x080fe20000410000 */
[----:B------:R-:W-:Y:S01]  /*7f00*/  LOP3.LUT R36, R36, 0xffff0000, RZ, 0xc0, !PT ;  /* 0xffff000024247812 */ /* 0x000fe200078ec0ff */
[C---:B------:R-:W-:Y:S01]  /*7f10*/  IMAD.U32 R9, R37.reuse, 0x10000, RZ ;  /* 0x0001000025097824 */ /* 0x040fe200078e00ff */
[----:B------:R-:W-:Y:S01]  /*7f20*/  LOP3.LUT R8, R37, 0xffff0000, RZ, 0xc0, !PT ;  /* 0xffff000025087812 */ /* 0x000fe200078ec0ff */
[C---:B------:R-:W-:Y:S01]  /*7f30*/  FFMA.FTZ R33, R14.reuse, R25, -R33 ;  /* 0x000000190e217223 */ /* 0x040fe20000010821 */
        /* <DEDUP_REMOVED lines=14> */
.L_x_1444:
[----:B------:R-:W-:Y:S05]  /*8020*/  BSYNC B1 ;  /* 0x0000000000017941 */ /* 0x000fea0003800000 */
.L_x_1443:
[----:B------:R-:W-:Y:S05]  /*8030*/  @P1 BRA `(.L_x_1442) ;  /* 0x0000001800501947 */ /* 0x000fea0003800000 */
[----:B-1----:R-:W1:Y:S01]  /*8040*/  LDS.128 R4, [R0+0x3000] ;  /* 0x0030000000047984 */ /* 0x002e620000000c00 */
[----:B------:R-:W-:Y:S02]  /*8050*/  SHF.R.U64 R2, R10, 0x10, R11 ;  /* 0x000000100a027819 */ /* 0x000fe4000000120b */
[--C-:B------:R-:W-:Y:S02]  /*8060*/  SHF.R.U64 R10, R12, 0x10, R13.reuse ;  /* 0x000000100c0a7819 */ /* 0x100fe4000000120d */
[----:B------:R-:W-:Y:S02]  /*8070*/  SHF.R.U32.HI R12, RZ, 0x10, R13 ;  /* 0x00000010ff0c7819 */ /* 0x000fe4000001160d */
[----:B------:R-:W-:Y:S02]  /*8080*/  SHF.R.U32.HI R11, RZ, 0x10, R11 ;  /* 0x00000010ff0b7819 */ /* 0x000fe4000001160b */
[----:B------:R-:W-:Y:S02]  /*8090*/  PRMT R15, R15, 0x5410, R12 ;  /* 0x000054100f0f7816 */ /* 0x000fe4000000000c */
[----:B------:R-:W-:-:S02]  /*80a0*/  PRMT R34, R34, 0x5410, R11 ;  /* 0x0000541022227816 */ /* 0x000fc4000000000b */
[C---:B------:R-:W-:Y:S01]  /*80b0*/  LOP3.LUT R12, R15.reuse, 0xffff0000, RZ, 0xc0, !PT ;  /* 0xffff00000f0c7812 */ /* 0x040fe200078ec0ff */
[----:B------:R-:W-:Y:S01]  /*80c0*/  IMAD.U32 R13, R15, 0x10000, RZ ;  /* 0x000100000f0d7824 */ /* 0x000fe200078e00ff */
[----:B------:R-:W-:Y:S01]  /*80d0*/  PRMT R10, R3, 0x5410, R10 ;  /* 0x00005410030a7816 */ /* 0x000fe2000000000a */
[C---:B------:R-:W-:Y:S01]  /*80e0*/  IMAD.U32 R11, R34.reuse, 0x10000, RZ ;  /* 0x00010000220b7824 */ /* 0x040fe200078e00ff */
[----:B------:R-:W-:Y:S02]  /*80f0*/  LOP3.LUT R34, R34, 0xffff0000, RZ, 0xc0, !PT ;  /* 0xffff000022227812 */ /* 0x000fe400078ec0ff */
[----:B------:R-:W-:Y:S01]  /*8100*/  PRMT R29, R29, 0x5410, R2 ;  /* 0x000054101d1d7816 */ /* 0x000fe20000000002 */
        /* <DEDUP_REMOVED lines=8> */
[----:B------:R-:W-:Y:S01]  /*8190*/  FMUL.FTZ R20, R7, R12 ;  /* 0x0000000c07147220 */ /* 0x000fe20000410000 */
[----:B------:R-:W-:-:S02]  /*81a0*/  IMAD.U32 R4, R5, 0x10000, RZ ;  /* 0x0001000005047824 */ /* 0x000fc400078e00ff */
[C---:B------:R-:W-:Y:S01]  /*81b0*/  FFMA.FTZ R15, R8.reuse, R11, -R15 ;  /* 0x0000000b080f7223 */ /* 0x040fe2000001080f */
[----:B------:R-:W-:Y:S01]  /*81c0*/  FFMA.FTZ R14, R8, R13, R6 ;  /* 0x0000000d080e7223 */ /* 0x000fe20000010006 */
[-C--:B------:R-:W-:Y:S01]  /*81d0*/  FMUL.FTZ R8, R7, R34.reuse ;  /* 0x0000002207087220 */ /* 0x080fe20000410000 */
[C---:B------:R-:W-:Y:S01]  /*81e0*/  IMAD.U32 R7, R10.reuse, 0x10000, RZ ;  /* 0x000100000a077824 */ /* 0x040fe200078e00ff */
[----:B------:R-:W-:Y:S01]  /*81f0*/  LOP3.LUT R5, R5, 0xffff0000, RZ, 0xc0, !PT ;  /* 0xffff000005057812 */ /* 0x000fe200078ec0ff */
[----:B------:R-:W-:Y:S01]  /*8200*/  IMAD.U32 R6, R29, 0x10000, RZ ;  /* 0x000100001d067824 */ /* 0x000fe200078e00ff */
[----:B------:R-:W-:Y:S01]  /*8210*/  LOP3.LUT R10, R10, 0xffff0000, RZ, 0xc0, !PT ;  /* 0xffff00000a0a7812 */ /* 0x000fe200078ec0ff */
[----:B------:R-:W-:Y:S01]  /*8220*/  FFMA.FTZ R20, R9, R34, -R20 ;  /* 0x0000002209147223 */ /* 0x000fe20000010814 */
[----:B------:R-:W-:Y:S01]  /*8230*/  LOP3.LUT R29, R29, 0xffff0000, RZ, 0xc0, !PT ;  /* 0xffff00001d1d7812 */ /* 0x000fe200078ec0ff */
[----:B------:R-:W-:Y:S01]  /*8240*/  FFMA.FTZ R11, R9, R12, R8 ;  /* 0x0000000c090b7223 */ /* 0x000fe20000010008 */
[C---:B------:R-:W-:Y:S01]  /*8250*/  FMUL.FTZ R9, R3.reuse, R7 ;  /* 0x0000000703097220 */ /* 0x040fe20000410000 */
[----:B------:R-:W-:Y:S01]  /*8260*/  FMUL.FTZ R8, R3, R6 ;  /* 0x0000000603087220 */ /* 0x000fe20000410000 */
        /* <DEDUP_REMOVED lines=10> */
[----:B------:R2:W-:Y:S01]  /*8310*/  STS.128 [R0+0x3000], R4 ;  /* 0x0030000400007388 */ /* 0x0005e20000000c00 */
[----:B------:R-:W-:Y:S05]  /*8320*/  BRA `(.L_x_1442) ;  /* 0x0000001400947947 */ /* 0x000fea0003800000 */
.L_x_1429:
[----:B------:R-:W1:Y:S01]  /*8330*/  S2R R0, SR_TID.X ;  /* 0x0000000000007919 */ /* 0x000e620000002100 */
[----:B------:R-:W2:Y:S01]  /*8340*/  LDC R30, c[0x0][0x448] ;  /* 0x00011200ff1e7b82 */ /* 0x000ea20000000800 */
[----:B------:R-:W-:Y:S01]  /*8350*/  ULDC.64 UR4, c[0x0][0x3f8] ;  /* 0x0000fe0000047ab9 */ /* 0x000fe20000000a00 */
[----:B------:R-:W-:Y:S01]  /*8360*/  ULDC.64 UR6, c[0x0][0x408] ;  /* 0x0001020000067ab9 */ /* 0x000fe20000000a00 */
[----:B------:R-:W-:Y:S01]  /*8370*/  IMAD.MOV.U32 R27, RZ, RZ, R31 ;  /* 0x000000ffff1b7224 */ /* 0x000fe200078e001f */
[----:B------:R-:W-:Y:S02]  /*8380*/  SHF.R.S32.HI R41, RZ, 0x1f, R18 ;  /* 0x0000001fff297819 */ /* 0x000fe40000011412 */
[----:B--2---:R-:W-:Y:S01]  /*8390*/  ISETP.NE.AND P0, PT, R30, 0x1, PT ;  /* 0x000000011e00780c */ /* 0x004fe20003f05270 */
[----:B-1----:R-:W-:-:S05]  /*83a0*/  VIADD R0, R0, 0xffffff80 ;  /* 0xffffff8000007836 */ /* 0x002fca0000000000 */
[----:B------:R-:W-:-:S07]  /*83b0*/  SHF.R.S32.HI R2, RZ, 0x1f, R0 ;  /* 0x0000001fff027819 */ /* 0x000fce0000011400 */
[----:B------:R-:W1:Y:S01]  /*83c0*/  @P0 LDC R3, c[0x0][0x450] ;  /* 0x00011400ff030b82 */ /* 0x000e620000000800 */
[----:B------:R-:W-:-:S04]  /*83d0*/  LEA.HI R2, R2, R0, RZ, 0x2 ;  /* 0x0000000002027211 */ /* 0x000fc800078f10ff */
[----:B------:R-:W-:-:S05]  /*83e0*/  LOP3.LUT R2, R2, 0xfffffffc, RZ, 0xc0, !PT ;  /* 0xfffffffc02027812 */ /* 0x000fca00078ec0ff */
[----:B------:R-:W-:Y:S02]  /*83f0*/  IMAD.IADD R2, R0, 0x1, -R2 ;  /* 0x0000000100027824 */ /* 0x000fe400078e0a02 */
[----:B------:R-:W2:Y:S02]  /*8400*/  @P0 LDC R0, c[0x0][0x44c] ;  /* 0x00011300ff000b82 */ /* 0x000ea40000000800 */
[----:B------:R-:W-:Y:S02]  /*8410*/  IMAD R5, R2, 0x60, R33 ;  /* 0x0000006002057824 */ /* 0x000fe400078e0221 */
[----:B------:R-:W-:Y:S02]  /*8420*/  IMAD.MOV.U32 R2, RZ, RZ, R24 ;  /* 0x000000ffff027224 */ /* 0x000fe400078e0018 */
[----:B--2---:R-:W-:-:S05]  /*8430*/  @P0 IMAD.HI.U32 R0, R5, R0, RZ ;  /* 0x0000000005000227 */ /* 0x004fca00078e00ff */
[----:B-1----:R-:W-:Y:S01]  /*8440*/  @P0 SHF.R.U32.HI R5, RZ, R3, R0 ;  /* 0x00000003ff050219 */ /* 0x002fe20000011600 */
[----:B------:R-:W-:-:S03]  /*8450*/  IMAD.MOV.U32 R3, RZ, RZ, R35 ;  /* 0x000000ffff037224 */ /* 0x000fc600078e0023 */
[----:B------:R-:W-:Y:S01]  /*8460*/  SHF.R.S32.HI R0, RZ, 0x1f, R5 ;  /* 0x0000001fff007819 */ /* 0x000fe20000011405 */
[----:B------:R-:W-:-:S04]  /*8470*/  IMAD.WIDE.U32 R26, R5, UR4, R26 ;  /* 0x00000004051a7c25 */ /* 0x000fc8000f8e001a */
[C---:B------:R-:W-:Y:S02]  /*8480*/  IMAD R4, R0.reuse, UR4, RZ ;  /* 0x0000000400047c24 */ /* 0x040fe4000f8e02ff */
[----:B------:R-:W-:Y:S02]  /*8490*/  IMAD R0, R0, UR6, RZ ;  /* 0x0000000600007c24 */ /* 0x000fe4000f8e02ff */
[C---:B------:R-:W-:Y:S01]  /*84a0*/  IMAD R7, R5.reuse, UR5, R4 ;  /* 0x0000000505077c24 */ /* 0x040fe2000f8e0204 */
[----:B------:R-:W-:Y:S01]  /*84b0*/  ULDC.64 UR4, c[0x0][0x3e8] ;  /* 0x0000fa0000047ab9 */ /* 0x000fe20000000a00 */
[C---:B------:R-:W-:Y:S01]  /*84c0*/  IMAD.WIDE.U32 R2, R5.reuse, UR6, R2 ;  /* 0x0000000605027c25 */ /* 0x040fe2000f8e0002 */
[----:B------:R-:W-:Y:S01]  /*84d0*/  LEA R24, P0, R26, UR4, 0x1 ;  /* 0x000000041a187c11 */ /* 0x000fe2000f8008ff */
[----:B------:R-:W-:Y:S02]  /*84e0*/  UMOV UR4, 0xffffffff ;  /* 0xffffffff00047882 */ /* 0x000fe40000000000 */
[----:B------:R-:W-:Y:S01]  /*84f0*/  IMAD R25, R5, UR7, R0 ;  /* 0x0000000705197c24 */ /* 0x000fe2000f8e0200 */
[----:B------:R-:W-:Y:S01]  /*8500*/  ULDC.64 UR6, c[0x0][0x400] ;  /* 0x0001000000067ab9 */ /* 0x000fe20000000a00 */
[----:B------:R-:W-:Y:S01]  /*8510*/  IMAD.IADD R5, R27, 0x1, R7 ;  /* 0x000000011b057824 */ /* 0x000fe200078e0207 */
[----:B------:R-:W-:Y:S01]  /*8520*/  LEA R27, P1, R2, UR6, 0x1 ;  /* 0x00000006021b7c11 */ /* 0x000fe2000f8208ff */
[----:B------:R-:W-:-:S03]  /*8530*/  IMAD.IADD R25, R3, 0x1, R25 ;  /* 0x0000000103197824 */ /* 0x000fc600078e0219 */
[----:B------:R-:W-:Y:S02]  /*8540*/  LEA.HI.X R26, R26, UR5, R5, 0x1, P0 ;  /* 0x000000051a1a7c11 */ /* 0x000fe400080f0c05 */
[----:B------:R-:W-:Y:S01]  /*8550*/  LEA.HI.X R25, R2, UR7, R25, 0x1, P1 ;  /* 0x0000000702197c11 */ /* 0x000fe200088f0c19 */
[----:B------:R-:W-:Y:S06]  /*8560*/  BRA.DIV UR4, `(.L_x_1445) ;  /* 0x0000017604c47947 */ /* 0x000fec000b800000 */
[----:B------:R-:W1:Y:S01]  /*8570*/  LDC R39, c[0x0][0x3f4] ;  /* 0x0000fd00ff277b82 */ /* 0x000e620000000800 */
[----:B------:R-:W2:Y:S01]  /*8580*/  SHFL.IDX PT, R2, R24, RZ, 0x1c1f ;  /* 0x001c1fff18027589 */ /* 0x000ea200000e0000 */
[----:B------:R-:W-:-:S03]  /*8590*/  IMAD R30, R157, R30, RZ ;  /* 0x0000001e9d1e7224 */ /* 0x000fc600078e02ff */
[----:B------:R-:W3:Y:S04]  /*85a0*/  SHFL.IDX PT, R0, R26, RZ, 0x1c1f ;  /* 0x001c1fff1a007589 */ /* 0x000ee800000e0000 */
[----:B0-----:R-:W0:Y:S04]  /*85b0*/  SHFL.IDX PT, R14, R27, RZ, 0x1c1f ;  /* 0x001c1fff1b0e7589 */ /* 0x001e2800000e0000 */
[----:B------:R-:W4:Y:S01]  /*85c0*/  SHFL.IDX PT, R3, R25, RZ, 0x1c1f ;  /* 0x001c1fff19037589 */ /* 0x000f2200000e0000 */
[----:B-1----:R-:W-:-:S04]  /*85d0*/  ISETP.GE.AND P0, PT, R18, R39, PT ;  /* 0x000000271200720c */ /* 0x002fc80003f06270 */
[----:B------:R-:W-:-:S13]  /*85e0*/  ISETP.GE.OR P1, PT, R33, R30, P0 ;  /* 0x0000001e2100720c */ /* 0x000fda0000726670 */
[C---:B------:R-:W-:Y:S01]  /*85f0*/  @!P1 IMAD.SHL.U32 R7, R18.reuse, 0x2, RZ ;  /* 0x0000000212079824 */ /* 0x040fe200078e00ff */
[----:B------:R-:W-:-:S04]  /*8600*/  @!P1 SHF.L.U64.HI R4, R18, 0x1, R41 ;  /* 0x0000000112049819 */ /* 0x000fc80000010229 */
[----:B--2---:R-:W-:-:S05]  /*8610*/  @!P1 IADD3 R2, P2, R2, R7, RZ ;  /* 0x0000000702029210 */ /* 0x004fca0007f5e0ff */
[----:B---3--:R-:W-:Y:S02]  /*8620*/  @!P1 IMAD.X R5, R0, 0x1, R4, P2 ;  /* 0x0000000100059824 */ /* 0x008fe400010e0604 */
[----:B------:R-:W-:Y:S02]  /*8630*/  @!P1 IMAD.MOV.U32 R8, RZ, RZ, R2 ;  /* 0x000000ffff089224 */ /* 0x000fe400078e0002 */
[----:B------:R-:W-:-:S06]  /*8640*/  @!P1 IMAD.MOV.U32 R9, RZ, RZ, R5 ;  /* 0x000000ffff099224 */ /* 0x000fcc00078e0005 */
[----:B------:R-:W2:Y:S01]  /*8650*/  @!P1 LD.E.128 R8, desc[UR40][R8.64] ;  /* 0x0000002808089980 */ /* 0x000ea2000c101d00 */
[----:B0-----:R-:W-:-:S05]  /*8660*/  @!P1 IADD3 R14, P2, R14, R7, RZ ;  /* 0x000000070e0e9210 */ /* 0x001fca0007f5e0ff */
[----:B----4-:R-:W-:-:S04]  /*8670*/  @!P1 IMAD.X R3, R3, 0x1, R4, P2 ;  /* 0x0000000103039824 */ /* 0x010fc800010e0604 */
[----:B------:R-:W-:-:S05]  /*8680*/  @!P1 IMAD.MOV.U32 R15, RZ, RZ, R3 ;  /* 0x000000ffff0f9224 */ /* 0x000fca00078e0003 */
[----:B------:R0:W3:Y:S01]  /*8690*/  @!P1 LD.E.128 R4, desc[UR40][R14.64] ;  /* 0x000000280e049980 */ /* 0x0000e2000c101d00 */
[----:B------:R-:W-:Y:S02]  /*86a0*/  CS2R R34, SRZ ;  /* 0x0000000000227805 */ /* 0x000fe4000001ff00 */
[----:B------:R-:W-:Y:S02]  /*86b0*/  CS2R R36, SRZ ;  /* 0x0000000000247805 */ /* 0x000fe4000001ff00 */
[----:B------:R-:W-:Y:S01]  /*86c0*/  CS2R R20, SRZ ;  /* 0x0000000000147805 */ /* 0x000fe2000001ff00 */
[----:B------:R-:W1:Y:S04]  /*86d0*/  SHFL.IDX PT, R24, R24, 0x1, 0x1c1f ;  /* 0x003c1f0018187f89 */ /* 0x000e6800000e0000 */
[----:B------:R-:W4:Y:S04]  /*86e0*/  SHFL.IDX PT, R25, R25, 0x1, 0x1c1f ;  /* 0x003c1f0019197f89 */ /* 0x000f2800000e0000 */
[----:B0-----:R0:W0:Y:S01]  /*86f0*/  SHFL.IDX PT, R14, R27, 0x1, 0x1c1f ;  /* 0x003c1f001b0e7f89 */ /* 0x00102200000e0000 */
[----:B--2---:R-:W-:-:S02]  /*8700*/  @!P1 IMAD.MOV.U32 R34, RZ, RZ, R8 ;  /* 0x000000ffff229224 */ /* 0x004fc400078e0008 */
[----:B------:R-:W-:Y:S02]  /*8710*/  @!P1 IMAD.MOV.U32 R35, RZ, RZ, R9 ;  /* 0x000000ffff239224 */ /* 0x000fe400078e0009 */
[----:B------:R-:W-:Y:S02]  /*8720*/  IMAD.MOV.U32 R0, RZ, RZ, R34 ;  /* 0x000000ffff007224 */ /* 0x000fe400078e0022 */
[----:B------:R-:W-:Y:S02]  /*8730*/  IMAD.MOV.U32 R2, RZ, RZ, R35 ;  /* 0x000000ffff027224 */ /* 0x000fe400078e0023 */
[----:B------:R-:W-:Y:S01]  /*8740*/  @!P1 IMAD.MOV.U32 R36, RZ, RZ, R10 ;  /* 0x000000ffff249224 */ /* 0x000fe200078e000a */
[----:B------:R-:W-:Y:S01]  /*8750*/  PRMT R40, R40, 0x5410, R0 ;  /* 0x0000541028287816 */ /* 0x000fe20000000000 */
[----:B------:R-:W-:Y:S01]  /*8760*/  @!P1 IMAD.MOV.U32 R37, RZ, RZ, R11 ;  /* 0x000000ffff259224 */ /* 0x000fe200078e000b */
[----:B------:R2:W0:Y:S01]  /*8770*/  SHFL.IDX PT, R0, R26, 0x1, 0x1c1f ;  /* 0x003c1f001a007f89 */ /* 0x00042200000e0000 */
[----:B------:R-:W-:-:S02]  /*8780*/  PRMT R53, R2, 0x7610, R53 ;  /* 0x0000761002357816 */ /* 0x000fc40000000035 */
[----:B------:R-:W-:Y:S01]  /*8790*/  CS2R R2, SRZ ;  /* 0x0000000000027805 */ /* 0x000fe2000001ff00 */
[----:B------:R-:W-:Y:S02]  /*87a0*/  IMAD.MOV.U32 R8, RZ, RZ, R36 ;  /* 0x000000ffff087224 */ /* 0x000fe400078e0024 */
[----:B------:R-:W-:Y:S02]  /*87b0*/  IMAD.MOV.U32 R9, RZ, RZ, R37 ;  /* 0x000000ffff097224 */ /* 0x000fe400078e0025 */
[----:B---3--:R-:W-:Y:S01]  /*87c0*/  @!P1 IMAD.MOV.U32 R20, RZ, RZ, R4 ;  /* 0x000000ffff149224 */ /* 0x008fe200078e0004 */
[----:B------:R-:W-:Y:S01]  /*87d0*/  PRMT R31, R8, 0x7610, R31 ;  /* 0x00007610081f7816 */ /* 0x000fe2000000001f */
[----:B------:R-:W-:Y:S01]  /*87e0*/  @!P1 IMAD.MOV.U32 R21, RZ, RZ, R5 ;  /* 0x000000ffff159224 */ /* 0x000fe200078e0005 */
[----:B------:R-:W-:Y:S01]  /*87f0*/  PRMT R32, R9, 0x7610, R32 ;  /* 0x0000761009207816 */ /* 0x000fe20000000020 */
[----:B------:R-:W-:Y:S02]  /*8800*/  @!P1 IMAD.MOV.U32 R2, RZ, RZ, R6 ;  /* 0x000000ffff029224 */ /* 0x000fe400078e0006 */
[----:B------:R-:W-:-:S02]  /*8810*/  @!P1 IMAD.MOV.U32 R3, RZ, RZ, R7 ;  /* 0x000000ffff039224 */ /* 0x000fc400078e0007 */
[----:B------:R-:W-:Y:S02]  /*8820*/  IMAD.MOV.U32 R4, RZ, RZ, R20 ;  /* 0x000000ffff047224 */ /* 0x000fe400078e0014 */
[----:B------:R-:W-:Y:S02]  /*8830*/  IMAD.MOV.U32 R5, RZ, RZ, R21 ;  /* 0x000000ffff057224 */ /* 0x000fe400078e0015 */
[----:B------:R-:W-:Y:S01]  /*8840*/  IMAD.MOV.U32 R6, RZ, RZ, R2 ;  /* 0x000000ffff067224 */ /* 0x000fe200078e0002 */
[----:B------:R-:W-:Y:S01]  /*8850*/  PRMT R31, R31, 0x5410, R4 ;  /* 0x000054101f1f7816 */ /* 0x000fe20000000004 */
[----:B------:R-:W-:Y:S01]  /*8860*/  IMAD.MOV.U32 R7, RZ, RZ, R3 ;  /* 0x000000ffff077224 */ /* 0x000fe200078e0003 */
[----:B------:R-:W-:Y:S02]  /*8870*/  PRMT R32, R32, 0x5410, R5 ;  /* 0x0000541020207816 */ /* 0x000fe40000000005 */
[----:B------:R-:W-:Y:S02]  /*8880*/  CS2R R4, SRZ ;  /* 0x0000000000047805 */ /* 0x000fe4000001ff00 */
[----:B------:R-:W-:-:S02]  /*8890*/  PRMT R49, R6, 0x7610, R49 ;  /* 0x0000761006317816 */ /* 0x000fc40000000031 */
[----:B012-4-:R-:W-:-:S07]  /*88a0*/  PRMT R38, R38, 0x5410, R7 ;  /* 0x0000541026267816 */ /* 0x017fce0000000007 */
.L_x_1731:
[----:B------:R-:W2:Y:S01]  /*88b0*/  LDL R7, [R1+0x58] ;  /* 0x0000580001077983 */ /* 0x000ea20000100800 */
[----:B------:R-:W-:Y:S01]  /*88c0*/  VIADD R33, R33, 0x60 ;  /* 0x0000006021217836 */ /* 0x000fe20000000000 */
[----:B------:R-:W-:Y:S01]  /*88d0*/  BSSY B1, `(.L_x_1446) ;  /* 0x0000016000017945 */ /* 0x000fe20003800000 */
[----:B------:R-:W-:Y:S02]  /*88e0*/  CS2R R8, SRZ ;  /* 0x0000000000087805 */ /* 0x000fe4000001ff00 */
[----:B------:R-:W-:Y:S02]  /*88f0*/  CS2R R10, SRZ ;  /* 0x00000000000a7805 */ /* 0x000fe4000001ff00 */
[----:B------:R-:W-:Y:S02]  /*8900*/  ISETP.GE.AND P1, PT, R33, R30, PT ;  /* 0x0000001e2100720c */ /* 0x000fe40003f26270 */
[----:B--2---:R-:W-:-:S04]  /*8910*/  LEA.HI R6, R7, R7, RZ, 0x1 ;  /* 0x0000000707067211 */ /* 0x004fc800078f08ff */
[----:B------:R-:W-:-:S05]  /*8920*/  LOP3.LUT R6, R6, 0xfffffffe, RZ, 0xc0, !PT ;  /* 0xfffffffe06067812 */ /* 0x000fca00078ec0ff */
[----:B------:R-:W-:Y:S01]  /*8930*/  IMAD.IADD R13, R7, 0x1, -R6 ;  /* 0x00000001070d7824 */ /* 0x000fe200078e0a06 */
[----:B------:R-:W-:-:S04]  /*8940*/  CS2R R6, SRZ ;  /* 0x0000000000067805 */ /* 0x000fc8000001ff00 */
[----:B------:R-:W-:Y:S01]  /*8950*/  SHF.L.U32 R13, R13, 0x1f, RZ ;  /* 0x0000001f0d0d7819 */ /* 0x000fe200000006ff */
[----:B------:R-:W-:Y:S06]  /*8960*/  @P1 BRA `(.L_x_1447) ;  /* 0x0000000000301947 */ /* 0x000fec0003800000 */
[----:B------:R-:W-:Y:S02]  /*8970*/  CS2R R6, SRZ ;  /* 0x0000000000067805 */ /* 0x000fe4000001ff00 */
[----:B------:R-:W-:Y:S02]  /*8980*/  CS2R R8, SRZ ;  /* 0x0000000000087805 */ /* 0x000fe4000001ff00 */
[----:B------:R-:W-:Y:S01]  /*8990*/  CS2R R10, SRZ ;  /* 0x00000000000a7805 */ /* 0x000fe2000001ff00 */
[----:B------:R-:W-:Y:S06]  /*89a0*/  @P0 BRA `(.L_x_1447) ;  /* 0x0000000000200947 */ /* 0x000fec0003800000 */
[C---:B------:R-:W-:Y:S01]  /*89b0*/  IMAD.SHL.U32 R7, R18.reuse, 0x2, RZ ;  /* 0x0000000212077824 */ /* 0x040fe200078e00ff */
[----:B------:R-:W-:-:S04]  /*89c0*/  SHF.L.U64.HI R5, R18, 0x1, R41 ;  /* 0x0000000112057819 */ /* 0x000fc80000010229 */
[-C--:B------:R-:W-:Y:S02]  /*89d0*/  IADD3 R8, P1, R24, R7.reuse, RZ ;  /* 0x0000000718087210 */ /* 0x080fe40007f3e0ff */
[----:B------:R-:W-:-:S03]  /*89e0*/  IADD3 R4, P2, R14, R7, RZ ;  /* 0x000000070e047210 */ /* 0x000fc60007f5e0ff */
[--C-:B------:R-:W-:Y:S02]  /*89f0*/  IMAD.X R9, R0, 0x1, R5.reuse, P1 ;  /* 0x0000000100097824 */ /* 0x100fe400008e0605 */
[----:B------:R-:W-:-:S04]  /*8a00*/  IMAD.X R5, R25, 0x1, R5, P2 ;  /* 0x0000000119057824 */ /* 0x000fc800010e0605 */
[----:B------:R-:W5:Y:S04]  /*8a10*/  LD.E.128 R8, desc[UR40][R8.64] ;  /* 0x0000002808087980 */ /* 0x000f68000c101d00 */
[----:B------:R-:W5:Y:S02]  /*8a20*/  LD.E.128 R4, desc[UR40][R4.64] ;  /* 0x0000002804047980 */ /* 0x000f64000c101d00 */
.L_x_1447:
[----:B------:R-:W-:Y:S05]  /*8a30*/  BSYNC B1 ;  /* 0x0000000000017941 */ /* 0x000fea0003800000 */
.L_x_1446:
[----:B------:R-:W0:Y:S01]  /*8a40*/  SYNCS.PHASECHK.TRANS64.TRYWAIT P1, [R16+URZ+0x16800], R13 ;  /* 0x0168000d100075a7 */ /* 0x000e22000802017f */
[----:B------:R-:W-:Y:S01]  /*8a50*/  IMAD R29, R29, -0xc0, R30 ;  /* 0xffffff401d1d7824 */ /* 0x000fe200078e021e */
[----:B------:R-:W-:Y:S01]  /*8a60*/  BSSY B1, `(.L_x_1448) ;  /* 0x0000014000017945 */ /* 0x000fe20003800000 */
[----:B------:R-:W-:Y:S02]  /*8a70*/  VIADD R15, R23, 0x60 ;  /* 0x00000060170f7836 */ /* 0x000fe40000000000 */
[----:B-----5:R-:W-:Y:S01]  /*8a80*/  IMAD.MOV.U32 R12, RZ, RZ, R4 ;  /* 0x000000ffff0c7224 */ /* 0x020fe200078e0004 */
[----:B------:R-:W-:Y:S01]  /*8a90*/  VIMNMX R0, R29, 0xc0, PT ;  /* 0x000000c01d007848 */ /* 0x000fe20003fe0100 */
[----:B------:R-:W-:Y:S02]  /*8aa0*/  IMAD.MOV.U32 R14, RZ, RZ, R5 ;  /* 0x000000ffff0e7224 */ /* 0x000fe400078e0005 */
[----:B------:R-:W-:Y:S01]  /*8ab0*/  IMAD.MOV.U32 R29, RZ, RZ, R11 ;  /* 0x000000ffff1d7224 */ /* 0x000fe200078e000b */
[----:B------:R-:W-:-:S02]  /*8ac0*/  ISETP.GE.OR P2, PT, R23, R0, P0 ;  /* 0x000000001700720c */ /* 0x000fc40000746670 */
[----:B------:R-:W-:Y:S01]  /*8ad0*/  ISETP.GE.OR P0, PT, R15, R0, P0 ;  /* 0x000000000f00720c */ /* 0x000fe20000706670 */
        /* <DEDUP_REMOVED lines=10> */
[----:B------:R-:W-:Y:S01]  /*8b80*/  PRMT R43, R15, 0x7610, R43 ;  /* 0x000076100f2b7816 */ /* 0x000fe2000000002b */
[----:B0-----:R-:W-:Y:S06]  /*8b90*/  @!P1 BRA `(.L_x_1449) ;  /* 0x0000017400b09947 */ /* 0x001fec0003800000 */
.L_x_1732:
[----:B------:R-:W-:Y:S05]  /*8ba0*/  BSYNC B1 ;  /* 0x0000000000017941 */ /* 0x000fea0003800000 */
.L_x_1448:
[----:B------:R-:W-:Y:S04]  /*8bb0*/  BSSY B1, `(.L_x_1450) ;  /* 0x0000070000017945 */ /* 0x000fe80003800000 */
[----:B------:R-:W-:Y:S05]  /*8bc0*/  @P2 BRA `(.L_x_1451) ;  /* 0x0000000400b82947 */ /* 0x000fea0003800000 */
[----:B------:R-:W2:Y:S01]  /*8bd0*/  LDL R12, [R1+0x40] ;  /* 0x00004000010c7983 */ /* 0x000ea20000100800 */
[----:B0-----:R-:W-:Y:S01]  /*8be0*/  IMAD.IADD R13, R18, 0x1, R39 ;  /* 0x00000001120d7824 */ /* 0x001fe200078e0227 */
[----:B------:R-:W-:Y:S01]  /*8bf0*/  SHF.R.U64 R48, R20, 0x10, R21 ;  /* 0x0000001014307819 */ /* 0x000fe20000001215 */
[----:B------:R-:W0:Y:S01]  /*8c00*/  S2R R14, SR_TID.X ;  /* 0x00000000000e7919 */ /* 0x000e220000002100 */
[----:B------:R-:W-:Y:S02]  /*8c10*/  SHF.R.U64 R34, R34, 0x10, R35 ;  /* 0x0000001022227819 */ /* 0x000fe40000001223 */
[----:B------:R-:W-:Y:S02]  /*8c20*/  SHF.R.U64 R46, R36, 0x10, R37 ;  /* 0x00000010242e7819 */ /* 0x000fe40000001225 */
[----:B------:R-:W-:Y:S02]  /*8c30*/  SHF.R.U64 R51, R2, 0x10, R3 ;  /* 0x0000001002337819 */ /* 0x000fe40000001203 */
[----:B------:R-:W-:-:S02]  /*8c40*/  PRMT R48, R31, 0x5432, R48 ;  /* 0x000054321f307816 */ /* 0x000fc40000000030 */
[----:B------:R-:W-:Y:S02]  /*8c50*/  PRMT R36, R40, 0x5432, R34 ;  /* 0x0000543228247816 */ /* 0x000fe40000000022 */
[----:B------:R-:W-:Y:S02]  /*8c60*/  SHF.R.U32.HI R45, RZ, 0x10, R35 ;  /* 0x00000010ff2d7819 */ /* 0x000fe40000011623 */
[----:B------:R-:W-:Y:S02]  /*8c70*/  PRMT R46, R31, 0x5410, R46 ;  /* 0x000054101f2e7816 */ /* 0x000fe4000000002e */
[----:B------:R-:W-:Y:S01]  /*8c80*/  PRMT R51, R49, 0x5410, R51 ;  /* 0x0000541031337816 */ /* 0x000fe20000000033 */
[----:B------:R-:W-:Y:S01]  /*8c90*/  IMAD.U32 R49, R48, 0x10000, RZ ;  /* 0x0001000030317824 */ /* 0x000fe200078e00ff */
[----:B------:R-:W-:Y:S01]  /*8ca0*/  SHF.R.U32.HI R47, RZ, 0x10, R37 ;  /* 0x00000010ff2f7819 */ /* 0x000fe20000011625 */
[----:B------:R-:W-:Y:S01]  /*8cb0*/  IMAD.U32 R37, R36, 0x10000, RZ ;  /* 0x0001000024257824 */ /* 0x000fe200078e00ff */
[----:B------:R-:W-:-:S02]  /*8cc0*/  SHF.R.U32.HI R50, RZ, 0x10, R21 ;  /* 0x00000010ff327819 */ /* 0x000fc40000011615 */
[----:B------:R-:W-:Y:S02]  /*8cd0*/  PRMT R45, R53, 0x5410, R45 ;  /* 0x00005410352d7816 */ /* 0x000fe4000000002d */
[C---:B------:R-:W-:Y:S02]  /*8ce0*/  PRMT R50, R32.reuse, 0x5432, R50 ;  /* 0x0000543220327816 */ /* 0x040fe40000000032 */
[----:B------:R-:W-:Y:S02]  /*8cf0*/  PRMT R47, R32, 0x5410, R47 ;  /* 0x00005410202f7816 */ /* 0x000fe4000000002f */
[----:B------:R-:W-:Y:S02]  /*8d00*/  SHF.R.U32.HI R52, RZ, 0x10, R3 ;  /* 0x00000010ff347819 */ /* 0x000fe40000011603 */
[----:B------:R-:W-:Y:S02]  /*8d10*/  LOP3.LUT R48, R48, 0xffff0000, RZ, 0xc0, !PT ;  /* 0xffff000030307812 */ /* 0x000fe400078ec0ff */
[----:B------:R-:W-:Y:S01]  /*8d20*/  LOP3.LUT R36, R36, 0xffff0000, RZ, 0xc0, !PT ;  /* 0xffff000024247812 */ /* 0x000fe200078ec0ff */
[----:B0-----:R-:W-:Y:S01]  /*8d30*/  VIADD R25, R14, 0xffffff80 ;  /* 0xffffff800e197836 */ /* 0x001fe20000000000 */
[----:B------:R-:W-:-:S04]  /*8d40*/  PRMT R52, R38, 0x5432, R52 ;  /* 0x0000543226347816 */ /* 0x000fc80000000034 */
[----:B------:R-:W-:-:S04]  /*8d50*/  SHF.R.S32.HI R24, RZ, 0x1f, R25 ;  /* 0x0000001fff187819 */ /* 0x000fc80000011419 */
[----:B------:R-:W-:-:S04]  /*8d60*/  LEA.HI R24, R24, R25, RZ, 0x5 ;  /* 0x0000001918187211 */ /* 0x000fc800078f28ff */
        /* <DEDUP_REMOVED lines=12> */
[----:B------:R-:W0:Y:S04]  /*8e30*/  LDS.128 R12, [R30+0x8400] ;  /* 0x008400001e0c7984 */ /* 0x000e280000000c00 */
[----:B------:R-:W1:Y:S01]  /*8e40*/  LDS.128 R24, [R33+0x8400] ;  /* 0x0084000021187984 */ /* 0x000e620000000c00 */
[C---:B0-----:R-:W-:Y:S01]  /*8e50*/  IMAD.U32 R2, R12.reuse, 0x10000, RZ ;  /* 0x000100000c027824 */ /* 0x041fe200078e00ff */
[----:B------:R-:W-:Y:S01]  /*8e60*/  LOP3.LUT R3, R12, 0xffff0000, RZ, 0xc0, !PT ;  /* 0xffff00000c037812 */ /* 0x000fe200078ec0ff */
[C---:B------:R-:W-:Y:S01]  /*8e70*/  IMAD.U32 R12, R13.reuse, 0x10000, RZ ;  /* 0x000100000d0c7824 */ /* 0x040fe200078e00ff */
[----:B------:R-:W-:Y:S01]  /*8e80*/  LOP3.LUT R13, R13, 0xffff0000, RZ, 0xc0, !PT ;  /* 0xffff00000d0d7812 */ /* 0x000fe200078ec0ff */
[C---:B-1----:R-:W-:Y:S01]  /*8e90*/  IMAD.U32 R31, R24.reuse, 0x10000, RZ ;  /* 0x00010000181f7824 */ /* 0x042fe200078e00ff */
[----:B------:R-:W-:Y:S01]  /*8ea0*/  LOP3.LUT R24, R24, 0xffff0000, RZ, 0xc0, !PT ;  /* 0xffff000018187812 */ /* 0x000fe200078ec0ff */
[C---:B------:R-:W-:Y:S01]  /*8eb0*/  IMAD.U32 R32, R25.reuse, 0x10000, RZ ;  /* 0x0001000019207824 */ /* 0x040fe200078e00ff */
[----:B------:R-:W-:Y:S01]  /*8ec0*/  LOP3.LUT R25, R25, 0xffff0000, RZ, 0xc0, !PT ;  /* 0xffff000019197812 */ /* 0x000fe200078ec0ff */
[C---:B------:R-:W-:Y:S01]  /*8ed0*/  FMUL.FTZ R53, R31.reuse, R49 ;  /* 0x000000311f357220 */ /* 0x040fe20000410000 */
[-C--:B------:R-:W-:Y:S01]  /*8ee0*/  FMUL.FTZ R31, R31, R37.reuse ;  /* 0x000000251f1f7220 */ /* 0x080fe20000410000 */
[C---:B------:R-:W-:Y:S01]  /*8ef0*/  FMUL.FTZ R54, R24.reuse, R48 ;  /* 0x0000003018367220 */ /* 0x040fe20000410000 */
[----:B------:R-:W-:Y:S01]  /*8f00*/  FMUL.FTZ R24, R24, R36 ;  /* 0x0000002418187220 */ /* 0x000fe20000410000 */
[----:B------:R-:W-:Y:S01]  /*8f10*/  FFMA.FTZ R53, R2, R37, -R53 ;  /* 0x0000002502357223 */ /* 0x000fe20000010835 */
[----:B------:R-:W-:-:S02]  /*8f20*/  IMAD.U32 R37, R50, 0x10000, RZ ;  /* 0x0001000032257824 */ /* 0x000fc400078e00ff */
[----:B------:R-:W-:Y:S01]  /*8f30*/  FFMA.FTZ R49, R2, R49, R31 ;  /* 0x0000003102317223 */ /* 0x000fe2000001001f */
[C---:B------:R-:W-:Y:S01]  /*8f40*/  IMAD.U32 R31, R45.reuse, 0x10000, RZ ;  /* 0x000100002d1f7824 */ /* 0x040fe200078e00ff */
[----:B------:R-:W-:Y:S01]  /*8f50*/  LOP3.LUT R50, R50, 0xffff0000, RZ, 0xc0, !PT ;  /* 0xffff000032327812 */ /* 0x000fe200078ec0ff */
[C---:B------:R-:W-:Y:S01]  /*8f60*/  FMUL.FTZ R55, R32.reuse, R37 ;  /* 0x0000002520377220 */ /* 0x040fe20000410000 */
[----:B------:R-:W-:Y:S01]  /*8f70*/  LOP3.LUT R2, R45, 0xffff0000, RZ, 0xc0, !PT ;  /* 0xffff00002d027812 */ /* 0x000fe200078ec0ff */
[-C--:B------:R-:W-:Y:S01]  /*8f80*/  FMUL.FTZ R32, R32, R31.reuse ;  /* 0x0000001f20207220 */ /* 0x080fe20000410000 */
[----:B------:R-:W-:Y:S02]  /*8f90*/  IMAD.U32 R34, R26, 0x10000, RZ ;  /* 0x000100001a227824 */ /* 0x000fe400078e00ff */
[C---:B------:R-:W-:Y:S01]  /*8fa0*/  FFMA.FTZ R55, R12.reuse, R31, -R55 ;  /* 0x0000001f0c377223 */ /* 0x040fe20000010837 */
[----:B------:R-:W-:Y:S01]  /*8fb0*/  FFMA.FTZ R54, R3, R36, -R54 ;  /* 0x0000002403367223 */ /* 0x000fe20000010836 */
[----:B------:R-:W-:Y:S01]  /*8fc0*/  FFMA.FTZ R32, R12, R37, R32 ;  /* 0x000000250c207223 */ /* 0x000fe20000010020 */
[----:B------:R-:W-:Y:S01]  /*8fd0*/  FMUL.FTZ R12, R25, R50 ;  /* 0x00000032190c7220 */ /* 0x000fe20000410000 */
[----:B------:R-:W-:Y:S01]  /*8fe0*/  FFMA.FTZ R24, R3, R48, R24 ;  /* 0x0000003003187223 */ /* 0x000fe20000010018 */
[----:B------:R-:W-:-:S02]  /*8ff0*/  IMAD.U32 R31, R51, 0x10000, RZ ;  /* 0x00010000331f7824 */ /* 0x000fc400078e00ff */
[-C--:B------:R-:W-:Y:S01]  /*9000*/  FMUL.FTZ R48, R25, R2.reuse ;  /* 0x0000000219307220 */ /* 0x080fe20000410000 */
[----:B------:R-:W-:Y:S02]  /*9010*/  IMAD.U32 R3, R46, 0x10000, RZ ;  /* 0x000100002e037824 */ /* 0x000fe400078e00ff */
[----:B------:R-:W-:Y:S01]  /*9020*/  FFMA.FTZ R36, R13, R2, -R12 ;  /* 0x000000020d247223 */ /* 0x000fe2000001080c */
[----:B------:R-:W-:Y:S02]  /*9030*/  IMAD.U32 R35, R27, 0x10000, RZ ;  /* 0x000100001b237824 */ /* 0x000fe400078e00ff */
[----:B------:R-:W-:Y:S01]  /*9040*/  FMUL.FTZ R37, R34, R31 ;  /* 0x0000001f22257220 */ /* 0x000fe20000410000 */
[----:B------:R-:W-:Y:S02]  /*9050*/  IMAD.U32 R12, R52, 0x10000, RZ ;  /* 0x00010000340c7824 */ /* 0x000fe400078e00ff */
[----:B------:R-:W-:Y:S01]  /*9060*/  FMUL.FTZ R34, R34, R3 ;  /* 0x0000000322227220 */ /* 0x000fe20000410000 */
[----:B------:R-:W-:-:S02]  /*9070*/  IMAD.U32 R20, R14, 0x10000, RZ ;  /* 0x000100000e147824 */ /* 0x000fc400078e00ff */
[----:B------:R-:W-:Y:S01]  /*9080*/  FFMA.FTZ R25, R13, R50, R48 ;  /* 0x000000320d197223 */ /* 0x000fe20000010030 */
[----:B------:R-:W-:Y:S02]  /*9090*/  IMAD.U32 R21, R15, 0x10000, RZ ;  /* 0x000100000f157824 */ /* 0x000fe400078e00ff */
[----:B------:R-:W-:Y:S01]  /*90a0*/  FMUL.FTZ R48, R35, R12 ;  /* 0x0000000c23307220 */ /* 0x000fe20000410000 */
[----:B------:R-:W-:Y:S01]  /*90b0*/  IMAD.U32 R2, R47, 0x10000, RZ ;  /* 0x000100002f027824 */ /* 0x000fe200078e00ff */
[----:B------:R-:W-:Y:S01]  /*90c0*/  LOP3.LUT R26, R26, 0xffff0000, RZ, 0xc0, !PT ;  /* 0xffff00001a1a7812 */ /* 0x000fe200078ec0ff */
[C---:B------:R-:W-:Y:S01]  /*90d0*/  FFMA.FTZ R37, R20.reuse, R3, -R37 ;  /* 0x0000000314257223 */ /* 0x040fe20000010825 */
[----:B------:R-:W-:Y:S01]  /*90e0*/  FFMA.FTZ R34, R20, R31, R34 ;  /* 0x0000001f14227223 */ /* 0x000fe20000010022 */
[----:B------:R-:W-:Y:S01]  /*90f0*/  LOP3.LUT R51, R51, 0xffff0000, RZ, 0xc0, !PT ;  /* 0xffff000033337812 */ /* 0x000fe200078ec0ff */
[-C--:B------:R-:W-:Y:S01]  /*9100*/  FMUL.FTZ R20, R35, R2.reuse ;  /* 0x0000000223147220 */ /* 0x080fe20000410000 */
[----:B------:R-:W-:Y:S01]  /*9110*/  LOP3.LUT R27, R27, 0xffff0000, RZ, 0xc0, !PT ;  /* 0xffff00001b1b7812 */ /* 0x000fe200078ec0ff */
[C---:B------:R-:W-:Y:S01]  /*9120*/  FFMA.FTZ R48, R21.reuse, R2, -R48 ;  /* 0x0000000215307223 */ /* 0x040fe20000010830 */
        /* <DEDUP_REMOVED lines=9> */
[-C--:B------:R-:W-:Y:S01]  /*91c0*/  FMUL.FTZ R27, R27, R2.reuse ;  /* 0x000000021b1b7220 */ /* 0x080fe20000410000 */
[----:B------:R-:W-:Y:S01]  /*91d0*/  F2FP.BF16.F32.PACK_AB R24, R24, R49 ;  /* 0x000000311818723e */ /* 0x000fe200000010ff */
[C---:B------:R-:W-:Y:S01]  /*91e0*/  FFMA.FTZ R20, R14.reuse, R3, -R13 ;  /* 0x000000030e147223 */ /* 0x040fe2000001080d */
[----:B------:R-:W-:Y:S01]  /*91f0*/  FFMA.FTZ R51, R14, R51, R26 ;  /* 0x000000330e337223 */ /* 0x000fe2000001001a */
[C---:B------:R-:W-:Y:S01]  /*9200*/  FFMA.FTZ R3, R15.reuse, R2, -R12 ;  /* 0x000000020f037223 */ /* 0x040fe2000001080c */
[----:B------:R-:W-:Y:S01]  /*9210*/  FFMA.FTZ R52, R15, R52, R27 ;  /* 0x000000340f347223 */ /* 0x000fe2000001001b */
[----:B------:R-:W-:-:S02]  /*9220*/  F2FP.BF16.F32.PACK_AB R12, R54, R53 ;  /* 0x00000035360c723e */ /* 0x000fc400000010ff */
[----:B------:R-:W-:Y:S02]  /*9230*/  F2FP.BF16.F32.PACK_AB R13, R36, R55 ;  /* 0x00000037240d723e */ /* 0x000fe400000010ff */
[----:B------:R-:W-:Y:S02]  /*9240*/  F2FP.BF16.F32.PACK_AB R14, R20, R37 ;  /* 0x00000025140e723e */ /* 0x000fe400000010ff */
[----:B------:R-:W-:Y:S02]  /*9250*/  F2FP.BF16.F32.PACK_AB R15, R3, R48 ;  /* 0x00000030030f723e */ /* 0x000fe400000010ff */
[----:B------:R-:W-:Y:S02]  /*9260*/  F2FP.BF16.F32.PACK_AB R25, R25, R32 ;  /* 0x000000201919723e */ /* 0x000fe400000010ff */
[----:B------:R-:W-:Y:S01]  /*9270*/  F2FP.BF16.F32.PACK_AB R26, R51, R34 ;  /* 0x00000022331a723e */ /* 0x000fe200000010ff */
[----:B------:R1:W-:Y:S01]  /*9280*/  STS.128 [R30+0x8400], R12 ;  /* 0x0084000c1e007388 */ /* 0x0003e20000000c00 */
[----:B------:R-:W-:-:S05]  /*9290*/  F2FP.BF16.F32.PACK_AB R27, R52, R21 ;  /* 0x00000015341b723e */ /* 0x000fca00000010ff */
[----:B------:R1:W-:Y:S02]  /*92a0*/  STS.128 [R33+0x8400], R24 ;  /* 0x0084001821007388 */ /* 0x0003e40000000c00 */
.L_x_1451:
[----:B------:R-:W-:Y:S05]  /*92b0*/  BSYNC B1 ;  /* 0x0000000000017941 */ /* 0x000fea0003800000 */
.L_x_1450:
[----:B------:R-:W-:Y:S01]  /*92c0*/  PRMT R2, R29, 0x5410, R0 ;  /* 0x000054101d027816 */ /* 0x000fe20000000000 */
[----:B------:R-:W-:Y:S06]  /*92d0*/  @P0 BRA `(.L_x_1442) ;  /* 0x0000000400a80947 */ /* 0x000fec0003800000 */
[----:B------:R-:W2:Y:S01]  /*92e0*/  LDL R3, [R1+0x44] ;  /* 0x0000440001037983 */ /* 0x000ea20000100800 */
[C---:B-1----:R-:W-:Y:S02]  /*92f0*/  VIADD R12, R23.reuse, 0x60 ;  /* 0x00000060170c7836 */ /* 0x042fe40000000000 */
[----:B0-----:R-:W-:Y:S01]  /*9300*/  VIADD R13, R23, 0x60 ;  /* 0x00000060170d7836 */ /* 0x001fe20000000000 */
[----:B------:R-:W3:Y:S01]  /*9310*/  LDL R32, [R1+0x60] ;  /* 0x0000600001207983 */ /* 0x000ee20000100800 */
[----:B------:R-:W-:Y:S02]  /*9320*/  IMAD.SHL.U32 R12, R12, 0x40, RZ ;  /* 0x000000400c0c7824 */ /* 0x000fe400078e00ff */
[----:B------:R-:W-:Y:S02]  /*9330*/  IMAD.SHL.U32 R13, R13, 0x40, RZ ;  /* 0x000000400d0d7824 */ /* 0x000fe400078e00ff */
[----:B------:R-:W-:Y:S01]  /*9340*/  IMAD.IADD R0, R18, 0x1, R39 ;  /* 0x0000000112007824 */ /* 0x000fe200078e0227 */
[----:B------:R-:W-:-:S02]  /*9350*/  LOP3.LUT R12, R12, 0x1c0, RZ, 0xc0, !PT ;  /* 0x000001c00c0c7812 */ /* 0x000fc400078ec0ff */
[----:B------:R-:W-:Y:S02]  /*9360*/  LOP3.LUT R13, R13, 0x1c0, RZ, 0xc0, !PT ;  /* 0x000001c00d0d7812 */ /* 0x000fe400078ec0ff */
[----:B------:R-:W-:Y:S02]  /*9370*/  SHF.R.U32.HI R12, RZ, 0x3, R12 ;  /* 0x00000003ff0c7819 */ /* 0x000fe4000001160c */
[----:B------:R-:W-:-:S04]  /*9380*/  LOP3.LUT R0, R13, 0x38, R0, 0xf8, !PT ;  /* 0x000000380d007812 */ /* 0x000fc800078ef800 */
[----:B------:R-:W-:Y:S02]  /*9390*/  LOP3.LUT R0, R0, R12, RZ, 0x3c, !PT ;  /* 0x0000000c00007212 */ /* 0x000fe400078e3cff */
[--C-:B------:R-:W-:Y:S02]  /*93a0*/  SHF.R.U64 R21, R8, 0x10, R9.reuse ;  /* 0x0000001008157819 */ /* 0x100fe40000001209 */
[----:B------:R-:W-:Y:S02]  /*93b0*/  SHF.R.U32.HI R8, RZ, 0x10, R9 ;  /* 0x00000010ff087819 */ /* 0x000fe40000011609 */
[----:B------:R-:W-:Y:S02]  /*93c0*/  SHF.R.U64 R9, R4, 0x10, R5 ;  /* 0x0000001004097819 */ /* 0x000fe40000001205 */
[----:B------:R-:W-:Y:S02]  /*93d0*/  PRMT R43, R43, 0x5410, R8 ;  /* 0x000054102b2b7816 */ /* 0x000fe40000000008 */
[----:B------:R-:W-:-:S02]  /*93e0*/  PRMT R42, R42, 0x5410, R9 ;  /* 0x000054102a2a7816 */ /* 0x000fc40000000009 */
[--C-:B------:R-:W-:Y:S02]  /*93f0*/  SHF.R.U64 R20, R10, 0x10, R11.reuse ;  /* 0x000000100a147819 */ /* 0x100fe4000000120b */
[----:B------:R-:W-:Y:S02]  /*9400*/  SHF.R.U32.HI R29, RZ, 0x10, R11 ;  /* 0x00000010ff1d7819 */ /* 0x000fe4000001160b */
[----:B------:R-:W-:Y:S02]  /*9410*/  SHF.R.U32.HI R4, RZ, 0x10, R5 ;  /* 0x00000010ff047819 */ /* 0x000fe40000011605 */
[----:B------:R-:W-:Y:S02]  /*9420*/  PRMT R44, R44, 0x5410, R21 ;  /* 0x000054102c2c7816 */ /* 0x000fe40000000015 */
[C---:B------:R-:W-:Y:S02]  /*9430*/  PRMT R20, R2.reuse, 0x5432, R20 ;  /* 0x0000543202147816 */ /* 0x040fe40000000014 */
[----:B------:R-:W-:Y:S01]  /*9440*/  PRMT R29, R2, 0x5410, R29 ;  /* 0x00005410021d7816 */ /* 0x000fe2000000001d */
[----:B------:R-:W-:Y:S01]  /*9450*/  IMAD.U32 R21, R44, 0x10000, RZ ;  /* 0x000100002c157824 */ /* 0x000fe200078e00ff */
[----:B------:R-:W-:-:S02]  /*9460*/  PRMT R41, R41, 0x5410, R4 ;  /* 0x0000541029297816 */ /* 0x000fc40000000004 */
[----:B------:R-:W-:Y:S01]  /*9470*/  LOP3.LUT R44, R44, 0xffff0000, RZ, 0xc0, !PT ;  /* 0xffff00002c2c7812 */ /* 0x000fe200078ec0ff */
[----:B--2---:R-:W-:-:S04]  /*9480*/  IMAD.IADD R3, R3, 0x1, R0 ;  /* 0x0000000103037824 */ /* 0x004fc800078e0200 */
[----:B------:R-:W-:Y:S01]  /*9490*/  IMAD R0, R3, 0x2, R16 ;  /* 0x0000000203007824 */ /* 0x000fe200078e0210 */
[----:B---3--:R-:W-:Y:S04]  /*94a0*/  LDS.128 R12, [R32+0x8400] ;  /* 0x00840000200c7984 */ /* 0x008fe80000000c00 */
[----:B------:R-:W0:Y:S01]  /*94b0*/  LDS.128 R24, [R0+0x8400] ;  /* 0x0084000000187984 */ /* 0x000e220000000c00 */
[--C-:B------:R-:W-:Y:S02]  /*94c0*/  SHF.R.U64 R3, R6, 0x10, R7.reuse ;  /* 0x0000001006037819 */ /* 0x100fe40000001207 */
[----:B------:R-:W-:Y:S02]  /*94d0*/  SHF.R.U32.HI R7, RZ, 0x10, R7 ;  /* 0x00000010ff077819 */ /* 0x000fe40000011607 */
[----:B------:R-:W-:-:S02]  /*94e0*/  PRMT R40, R40, 0x5410, R3 ;  /* 0x0000541028287816 */ /* 0x000fc40000000003 */
[----:B------:R-:W-:Y:S01]  /*94f0*/  PRMT R38, R38, 0x5410, R7 ;  /* 0x0000541026267816 */ /* 0x000fe20000000007 */
[C---:B0-----:R-:W-:Y:S01]  /*9500*/  IMAD.U32 R8, R24.reuse, 0x10000, RZ ;  /* 0x0001000018087824 */ /* 0x041fe200078e00ff */
[----:B------:R-:W-:Y:S01]  /*9510*/  LOP3.LUT R9, R24, 0xffff0000, RZ, 0xc0, !PT ;  /* 0xffff000018097812 */ /* 0x000fe200078ec0ff */
[C---:B------:R-:W-:Y:S01]  /*9520*/  IMAD.U32 R10, R25.reuse, 0x10000, RZ ;  /* 0x00010000190a7824 */ /* 0x040fe200078e00ff */
[----:B------:R-:W-:Y:S01]  /*9530*/  LOP3.LUT R24, R25, 0xffff0000, RZ, 0xc0, !PT ;  /* 0xffff000019187812 */ /* 0x000fe200078ec0ff */
[----:B------:R-:W-:Y:S01]  /*9540*/  IMAD.U32 R25, R42, 0x10000, RZ ;  /* 0x000100002a197824 */ /* 0x000fe200078e00ff */
[C---:B------:R-:W-:Y:S01]  /*9550*/  LOP3.LUT R3, R12.reuse, 0xffff0000, RZ, 0xc0, !PT ;  /* 0xffff00000c037812 */ /* 0x040fe200078ec0ff */
[----:B------:R-:W-:Y:S01]  /*9560*/  IMAD.U32 R2, R12, 0x10000, RZ ;  /* 0x000100000c027824 */ /* 0x000fe200078e00ff */
[C---:B------:R-:W-:Y:S01]  /*9570*/  LOP3.LUT R12, R13.reuse, 0xffff0000, RZ, 0xc0, !PT ;  /* 0xffff00000d0c7812 */ /* 0x040fe200078ec0ff */
[----:B------:R-:W-:Y:S01]  /*9580*/  FMUL.FTZ R31, R8, R25 ;  /* 0x00000019081f7220 */ /* 0x000fe20000410000 */
[----:B------:R-:W-:Y:S01]  /*9590*/  IMAD.U32 R4, R13, 0x10000, RZ ;  /* 0x000100000d047824 */ /* 0x000fe200078e00ff */
[C---:B------:R-:W-:Y:S01]  /*95a0*/  LOP3.LUT R6, R14.reuse, 0xffff0000, RZ, 0xc0, !PT ;  /* 0xffff00000e067812 */ /* 0x040fe200078ec0ff */
[----:B------:R-:W-:Y:S01]  /*95b0*/  IMAD.U32 R5, R14, 0x10000, RZ ;  /* 0x000100000e057824 */ /* 0x000fe200078e00ff */
[C---:B------:R-:W-:Y:S01]  /*95c0*/  LOP3.LUT R14, R15.reuse, 0xffff0000, RZ, 0xc0, !PT ;  /* 0xffff00000f0e7812 */ /* 0x040fe200078ec0ff */
[----:B------:R-:W-:Y:S01]  /*95d0*/  IMAD.U32 R7, R15, 0x10000, RZ ;  /* 0x000100000f077824 */ /* 0x000fe200078e00ff */
[C---:B------:R-:W-:Y:S01]  /*95e0*/  LOP3.LUT R13, R26.reuse, 0xffff0000, RZ, 0xc0, !PT ;  /* 0xffff00001a0d7812 */ /* 0x040fe200078ec0ff */
[----:B------:R-:W-:Y:S01]  /*95f0*/  IMAD.U32 R11, R26, 0x10000, RZ ;  /* 0x000100001a0b7824 */ /* 0x000fe200078e00ff */
[C---:B------:R-:W-:Y:S01]  /*9600*/  LOP3.LUT R26, R27.reuse, 0xffff0000, RZ, 0xc0, !PT ;  /* 0xffff00001b1a7812 */ /* 0x040fe200078ec0ff */
[----:B------:R-:W-:-:S02]  /*9610*/  IMAD.U32 R15, R27, 0x10000, RZ ;  /* 0x000100001b0f7824 */ /* 0x000fc400078e00ff */
[-C--:B------:R-:W-:Y:S01]  /*9620*/  FMUL.FTZ R33, R8, R21.reuse ;  /* 0x0000001508217220 */ /* 0x080fe20000410000 */
[----:B------:R-:W-:Y:S02]  /*9630*/  IMAD.U32 R27, R41, 0x10000, RZ ;  /* 0x00010000291b7824 */ /* 0x000fe400078e00ff */
[----:B------:R-:W-:Y:S01]  /*9640*/  FFMA.FTZ R31, R2, R21, -R31 ;  /* 0x00000015021f7223 */ /* 0x000fe2000001081f */
[----:B------:R-:W-:Y:S02]  /*9650*/  IMAD.U32 R21, R43, 0x10000, RZ ;  /* 0x000100002b157824 */ /* 0x000fe400078e00ff */
[----:B------:R-:W-:Y:S02]  /*9660*/  IMAD.U32 R8, R38, 0x10000, RZ ;  /* 0x0001000026087824 */ /* 0x000fe400078e00ff */
[----:B------:R-:W-:Y:S01]  /*9670*/  FMUL.FTZ R35, R10, R27 ;  /* 0x0000001b0a237220 */ /* 0x000fe20000410000 */
[----:B------:R-:W-:Y:S01]  /*9680*/  FFMA.FTZ R33, R2, R25, R33 ;  /* 0x0000001902217223 */ /* 0x000fe20000010021 */
[----:B------:R-:W-:-:S02]  /*9690*/  IMAD.U32 R2, R29, 0x10000, RZ ;  /* 0x000100001d027824 */ /* 0x000fc400078e00ff */
[-C--:B------:R-:W-:Y:S01]  /*96a0*/  FMUL.FTZ R25, R10, R21.reuse ;  /* 0x000000150a197220 */ /* 0x080fe20000410000 */
[C---:B------:R-:W-:Y:S01]  /*96b0*/  FMUL.FTZ R10, R15.reuse, R8 ;  /* 0x000000080f0a7220 */ /* 0x040fe20000410000 */
[----:B------:R-:W-:Y:S01]  /*96c0*/  LOP3.LUT R42, R42, 0xffff0000, RZ, 0xc0, !PT ;  /* 0xffff00002a2a7812 */ /* 0x000fe200078ec0ff */
[----:B------:R-:W-:Y:S01]  /*96d0*/  FFMA.FTZ R35, R4, R21, -R35 ;  /* 0x0000001504237223 */ /* 0x000fe20000010823 */
[-C--:B------:R-:W-:Y:S01]  /*96e0*/  FMUL.FTZ R21, R15, R2.reuse ;  /* 0x000000020f157220 */ /* 0x080fe20000410000 */
[----:B------:R-:W-:Y:S01]  /*96f0*/  LOP3.LUT R41, R41, 0xffff0000, RZ, 0xc0, !PT ;  /* 0xffff000029297812 */ /* 0x000fe200078ec0ff */
[----:B------:R-:W-:Y:S01]  /*9700*/  FFMA.FTZ R15, R7, R2, -R10 ;  /* 0x00000002070f7223 */ /* 0x000fe2000001080a */
[----:B------:R-:W-:Y:S01]  /*9710*/  LOP3.LUT R43, R43, 0xffff0000, RZ, 0xc0, !PT ;  /* 0xffff00002b2b7812 */ /* 0x000fe200078ec0ff */
[----:B------:R-:W-:Y:S01]  /*9720*/  FMUL.FTZ R2, R9, R42 ;  /* 0x0000002a09027220 */ /* 0x000fe20000410000 */
[----:B------:R-:W-:Y:S01]  /*9730*/  FFMA.FTZ R21, R7, R8, R21 ;  /* 0x0000000807157223 */ /* 0x000fe20000010015 */
[-C--:B------:R-:W-:Y:S01]  /*9740*/  FMUL.FTZ R8, R9, R44.reuse ;  /* 0x0000002c09087220 */ /* 0x080fe20000410000 */
[----:B------:R-:W-:Y:S01]  /*9750*/  FMUL.FTZ R7, R24, R41 ;  /* 0x0000002918077220 */ /* 0x000fe20000410000 */
[----:B------:R-:W-:Y:S01]  /*9760*/  FFMA.FTZ R25, R4, R27, R25 ;  /* 0x0000001b04197223 */ /* 0x000fe20000010019 */
[----:B------:R-:W-:Y:S01]  /*9770*/  FFMA.FTZ R44, R3, R44, -R2 ;  /* 0x0000002c032c7223 */ /* 0x000fe20000010802 */
[----:B------:R-:W-:Y:S01]  /*9780*/  FMUL.FTZ R24, R24, R43 ;  /* 0x0000002b18187220 */ /* 0x000fe20000410000 */
[----:B------:R-:W-:-:S02]  /*9790*/  IMAD.U32 R4, R40, 0x10000, RZ ;  /* 0x0001000028047824 */ /* 0x000fc400078e00ff */
[----:B------:R-:W-:Y:S02]  /*97a0*/  IMAD.U32 R2, R20, 0x10000, RZ ;  /* 0x0001000014027824 */ /* 0x000fe400078e00ff */
[C---:B------:R-:W-:Y:S01]  /*97b0*/  FFMA.FTZ R10, R12.reuse, R43, -R7 ;  /* 0x0000002b0c0a7223 */ /* 0x040fe20000010807 */
[----:B------:R-:W-:Y:S01]  /*97c0*/  FFMA.FTZ R24, R12, R41, R24 ;  /* 0x000000290c187223 */ /* 0x000fe20000010018 */
[----:B------:R-:W-:Y:S01]  /*97d0*/  FFMA.FTZ R8, R3, R42, R8 ;  /* 0x0000002a03087223 */ /* 0x000fe20000010008 */
[C---:B------:R-:W-:Y:S01]  /*97e0*/  FMUL.FTZ R30, R11.reuse, R4 ;  /* 0x000000040b1e7220 */ /* 0x040fe20000410000 */
[----:B------:R-:W-:Y:S01]  /*97f0*/  FMUL.FTZ R12, R11, R2 ;  /* 0x000000020b0c7220 */ /* 0x000fe20000410000 */
[----:B------:R-:W-:Y:S02]  /*9800*/  LOP3.LUT R40, R40, 0xffff0000, RZ, 0xc0, !PT ;  /* 0xffff000028287812 */ /* 0x000fe400078ec0ff */
[----:B------:R-:W-:Y:S02]  /*9810*/  LOP3.LUT R3, R38, 0xffff0000, RZ, 0xc0, !PT ;  /* 0xffff000026037812 */ /* 0x000fe400078ec0ff */
[----:B------:R-:W-:-:S02]  /*9820*/  LOP3.LUT R20, R20, 0xffff0000, RZ, 0xc0, !PT ;  /* 0xffff000014147812 */ /* 0x000fc400078ec0ff */
[----:B------:R-:W-:Y:S01]  /*9830*/  LOP3.LUT R29, R29, 0xffff0000, RZ, 0xc0, !PT ;  /* 0xffff00001d1d7812 */ /* 0x000fe200078ec0ff */
[C---:B------:R-:W-:Y:S01]  /*9840*/  FFMA.FTZ R30, R5.reuse, R2, -R30 ;  /* 0x00000002051e7223 */ /* 0x040fe2000001081e */
[----:B------:R-:W-:Y:S01]  /*9850*/  FFMA.FTZ R12, R5, R4, R12 ;  /* 0x00000004050c7223 */ /* 0x000fe2000001000c */
[C---:B------:R-:W-:Y:S01]  /*9860*/  FMUL.FTZ R5, R13.reuse, R40 ;  /* 0x000000280d057220 */ /* 0x040fe20000410000 */
[C---:B------:R-:W-:Y:S01]  /*9870*/  FMUL.FTZ R9, R26.reuse, R3 ;  /* 0x000000031a097220 */ /* 0x040fe20000410000 */
[-C--:B------:R-:W-:Y:S01]  /*9880*/  FMUL.FTZ R13, R13, R20.reuse ;  /* 0x000000140d0d7220 */ /* 0x080fe20000410000 */
[-C--:B------:R-:W-:Y:S01]  /*9890*/  FMUL.FTZ R26, R26, R29.reuse ;  /* 0x0000001d1a1a7220 */ /* 0x080fe20000410000 */
[----:B------:R-:W-:Y:S01]  /*98a0*/  FFMA.FTZ R7, R6, R20, -R5 ;  /* 0x0000001406077223 */ /* 0x000fe20000010805 */
[----:B------:R-:W-:Y:S01]  /*98b0*/  FFMA.FTZ R2, R14, R29, -R9 ;  /* 0x0000001d0e027223 */ /* 0x000fe20000010809 */
        /* <DEDUP_REMOVED lines=12> */
.L_x_1442:
[----:B------:R-:W-:Y:S05]  /*9980*/  BSYNC B0 ;  /* 0x0000000000007941 */ /* 0x000fea0003800000 */
.L_x_1428:
        /* <DEDUP_REMOVED lines=8> */
.L_x_1425:
[----:B--23--:R-:W2:Y:S02]  /*9a10*/  LDL R0, [R1+0x14] ;  /* 0x0000140001007983 */ /* 0x00cea40000100800 */
[----:B--2---:R-:W-:-:S13]  /*9a20*/  ISETP.NE.AND P0, PT, R0, 0x3, PT ;  /* 0x000000030000780c */ /* 0x004fda0003f05270 */
[----:B------:R-:W-:Y:S05]  /*9a30*/  @!P0 BRA `(.L_x_1452) ;  /* 0x0000000000048947 */ /* 0x000fea0003800000 */
[----:B------:R-:W-:Y:S01]  /*9a40*/  BPT.TRAP 0x1 ;  /* 0x000000040000795c */ /* 0x000fe20000300000 */
.L_x_1452:
[----:B-1----:R-:W-:Y:S01]  /*9a50*/  IMAD R7, R17, 0x8, R16 ;  /* 0x0000000811077824 */ /* 0x002fe200078e0210 */
[----:B------:R-:W-:-:S04]  /*9a60*/  SHF.L.U32 R0, R153, 0x1f, RZ ;  /* 0x0000001f99007819 */ /* 0x000fc800000006ff */
[----:B------:R1:W2:Y:S01]  /*9a70*/  SYNCS.PHASECHK.TRANS64.TRYWAIT P2, [R7+URZ+0x16830], R0 ;  /* 0x01683000070075a7 */ /* 0x0002a2000804017f */
[----:B------:R-:W-:Y:S05]  /*9a80*/  @!P0 BRA `(.L_x_1453) ;  /* 0x0000000000048947 */ /* 0x000fea0003800000 */
[----:B------:R-:W-:Y:S01]  /*9a90*/  BPT.TRAP 0x1 ;  /* 0x000000040000795c */ /* 0x000fe20000300000 */
.L_x_1453:
[----:B-----5:R-:W3:Y:S02]  /*9aa0*/  S2R R2, SR_TID.X ;  /* 0x0000000000027919 */ /* 0x020ee40000002100 */
[----:B---3--:R-:W-:-:S04]  /*9ab0*/  LOP3.LUT R2, R2, 0x7f, RZ, 0xc0, !PT ;  /* 0x0000007f02027812 */ /* 0x008fc800078ec0ff */
[----:B------:R-:W-:Y:S01]  /*9ac0*/  ISETP.NE.AND P1, PT, R2, RZ, PT ;  /* 0x000000ff0200720c */ /* 0x000fe20003f25270 */
[----:B--2---:R-:W-:-:S12]  /*9ad0*/  @P2 BRA `(.L_x_1454) ;  /* 0x0000000000082947 */ /* 0x004fd80003800000 */
[----:B------:R-:W2:Y:S02]  /*9ae0*/  SYNCS.PHASECHK.TRANS64.TRYWAIT P2, [R7+URZ+0x16830], R0 ;  /* 0x01683000070075a7 */ /* 0x000ea4000804017f */
[----:B--2---:R-:W-:Y:S05]  /*9af0*/  @!P2 BRA `(.L_x_1455) ;  /* 0x0000016400eca947 */ /* 0x004fea0003800000 */
.L_x_1454:
[----:B------:R-:W-:Y:S05]  /*9b00*/  WARPSYNC.ALL ;  /* 0x0000000000007948 */ /* 0x000fea0003800000 */
[----:B-12---:R-:W-:Y:S01]  /*9b10*/  VIADD R0, R16, 0xe400 ;  /* 0x0000e40010007836 */ /* 0x006fe20000000000 */
[----:B------:R-:W-:-:S04]  /*9b20*/  LOP3.LUT R10, R28, 0x10000, RZ, 0xfc, !PT ;  /* 0x000100001c0a7812 */ /* 0x000fc800078efcff */
[----:B------:R-:W-:-:S04]  /*9b30*/  SHF.R.U32.HI R0, RZ, 0x4, R0 ;  /* 0x00000004ff007819 */ /* 0x000fc80000011600 */
[----:B------:R-:W-:-:S04]  /*9b40*/  LOP3.LUT R0, R0, 0x3fff, RZ, 0xc0, !PT ;  /* 0x00003fff00007812 */ /* 0x000fc800078ec0ff */
[----:B------:R-:W-:Y:S01]  /*9b50*/  LOP3.LUT R2, R0, 0x10000, RZ, 0xfc, !PT ;  /* 0x0001000000027812 */ /* 0x000fe200078efcff */
[----:B------:R-:W-:Y:S02]  /*9b60*/  IMAD.MOV.U32 R11, RZ, RZ, 0x40000040 ;  /* 0x40000040ff0b7424 */ /* 0x000fe400078e00ff */
[----:B------:R-:W-:Y:S01]  /*9b70*/  IMAD.MOV.U32 R3, RZ, RZ, 0x40000040 ;  /* 0x40000040ff037424 */ /* 0x000fe200078e00ff */
[C---:B------:R-:W-:Y:S01]  /*9b80*/  R2UR UR4, R10.reuse ;  /* 0x000000000a0472ca */ /* 0x040fe200000e0000 */
[----:B------:R1:W-:Y:S01]  /*9b90*/  STL [R1+0x28], R2 ;  /* 0x0000280201007387 */ /* 0x0003e20000100800 */
[----:B------:R-:W-:Y:S01]  /*9ba0*/  R2UR UR5, R11 ;  /* 0x000000000b0572ca */ /* 0x000fe200000e0000 */
[----:B0-----:R-:W-:Y:S01]  /*9bb0*/  WARPGROUP.ARRIVE ;  /* 0x00000000000079c5 */ /* 0x001fe20000000000 */
[----:B------:R-:W-:Y:S01]  /*9bc0*/  R2UR UR7, R3 ;  /* 0x00000000030772ca */ /* 0x000fe200000e0000 */
[----:B------:R-:W-:Y:S01]  /*9bd0*/  VIADD R12, R10, 0x2 ;  /* 0x000000020a0c7836 */ /* 0x000fe20000000000 */
[----:B------:R-:W2:Y:S01]  /*9be0*/  LDL R6, [R1+0x30] ;  /* 0x0000300001067983 */ /* 0x000ea20000100800 */
[----:B------:R-:W-:Y:S01]  /*9bf0*/  IMAD.MOV.U32 R13, RZ, RZ, 0x40000040 ;  /* 0x40000040ff0d7424 */ /* 0x000fe200078e00ff */
[----:B------:R-:W0:Y:S01]  /*9c00*/  LDC R0, c[0x0][0x448] ;  /* 0x00011200ff007b82 */ /* 0x000e220000000800 */
[----:B-1----:R-:W-:-:S05]  /*9c10*/  IMAD R2, R17, 0x400, R2 ;  /* 0x0000040011027824 */ /* 0x002fca00078e0202 */
[----:B------:R-:W-:-:S13]  /*9c20*/  R2UR UR6, R2 ;  /* 0x00000000020672ca */ /* 0x000fda00000e0000 */
[----:B------:R-:W-:Y:S01]  /*9c30*/  HGMMA.64x128x16.F32.BF16 R24, gdesc[UR4], RZ, !UPT, gsb0 ;  /* 0x01e00000041879f0 */ /* 0x000fe2000c0018ff */
[----:B------:R-:W-:Y:S02]  /*9c40*/  VIADD R4, R2, 0x2 ;  /* 0x0000000202047836 */ /* 0x000fe40000000000 */
[----:B------:R-:W-:Y:S01]  /*9c50*/  IMAD.MOV.U32 R5, RZ, RZ, 0x40000040 ;  /* 0x40000040ff057424 */ /* 0x000fe200078e00ff */
[----:B------:R-:W-:Y:S02]  /*9c60*/  R2UR UR4, R12 ;  /* 0x000000000c0472ca */ /* 0x000fe400000e0000 */
[----:B------:R-:W-:Y:S02]  /*9c70*/  R2UR UR5, R13 ;  /* 0x000000000d0572ca */ /* 0x000fe400000e0000 */
[----:B------:R-:W-:Y:S02]  /*9c80*/  R2UR UR6, R4 ;  /* 0x00000000040672ca */ /* 0x000fe400000e0000 */
[----:B------:R-:W-:Y:S01]  /*9c90*/  R2UR UR7, R5 ;  /* 0x00000000050772ca */ /* 0x000fe200000e0000 */
[----:B------:R1:W-:Y:S04]  /*9ca0*/  STL.64 [R1+0x8], R12 ;  /* 0x0000080c01007387 */ /* 0x0003e80000100a00 */
[----:B------:R-:W2:Y:S04]  /*9cb0*/  LDL R94, [R1+0x20] ;  /* 0x00002000015e7983 */ /* 0x000ea80000100800 */
[----:B------:R-:W3:Y:S01]  /*9cc0*/  LDL R96, [R1+0x10] ;  /* 0x0000100001607983 */ /* 0x000ee20000100800 */
[----:B------:R-:W-:-:S02]  /*9cd0*/  VIADD R8, R10, 0x4 ;  /* 0x000000040a087836 */ /* 0x000fc40000000000 */
[----:B------:R-:W-:Y:S02]  /*9ce0*/  VIADD R4, R2, 0x4 ;  /* 0x0000000402047836 */ /* 0x000fe40000000000 */
[----:B------:R-:W-:Y:S02]  /*9cf0*/  IMAD.MOV.U32 R9, RZ, RZ, 0x40000040 ;  /* 0x40000040ff097424 */ /* 0x000fe400078e00ff */
[----:B------:R-:W-:Y:S02]  /*9d00*/  VIADD R14, R10, 0x6 ;  /* 0x000000060a0e7836 */ /* 0x000fe40000000000 */
[----:B------:R-:W-:Y:S02]  /*9d10*/  IMAD.MOV.U32 R15, RZ, RZ, 0x40000040 ;  /* 0x40000040ff0f7424 */ /* 0x000fe400078e00ff */
[----:B------:R-:W-:Y:S01]  /*9d20*/  IMAD.MOV.U32 R3, RZ, RZ, 0x40000040 ;  /* 0x40000040ff037424 */ /* 0x000fe200078e00ff */
[----:B0-----:R-:W-:Y:S01]  /*9d30*/  ISETP.NE.AND P2, PT, R0, 0x1, PT ;  /* 0x000000010000780c */ /* 0x001fe20003f45270 */
[----:B------:R-:W-:-:S02]  /*9d40*/  WARPGROUP.DEPBAR.LE gsb0, 0x0 ;  /* 0x00008000000079c5 */ /* 0x000fc40000010000 */
[----:B------:R-:W-:Y:S01]  /*9d50*/  WARPGROUP.ARRIVE ;  /* 0x00000000000079c5 */ /* 0x000fe20000000000 */
[----:B------:R-:W-:-:S09]  /*9d60*/  IMAD.MOV.U32 R5, RZ, RZ, 0x40000040 ;  /* 0x40000040ff057424 */ /* 0x000fd200078e00ff */
[----:B------:R-:W0:Y:S01]  /*9d70*/  @P2 LDC R0, c[0x0][0x44c] ;  /* 0x00011300ff002b82 */ /* 0x000e220000000800 */
[----:B------:R-:W-:Y:S01]  /*9d80*/  HGMMA.64x128x16.F32.BF16 R24, gdesc[UR4], R24, gsb0 ;  /* 0x01e00000041879f0 */ /* 0x000fe20008001818 */
[----:B------:R-:W-:Y:S02]  /*9d90*/  R2UR UR4, R8 ;  /* 0x00000000080472ca */ /* 0x000fe400000e0000 */
[----:B------:R-:W-:-:S04]  /*9da0*/  R2UR UR5, R9 ;  /* 0x00000000090572ca */ /* 0x000fc800000e0000 */
[----:B-1----:R-:W1:Y:S01]  /*9db0*/  LDC.64 R12, c[0x0][0x9e0] ;  /* 0x00027800ff0c7b82 */ /* 0x002e620000000a00 */
[----:B------:R-:W-:Y:S02]  /*9dc0*/  R2UR UR6, R4 ;  /* 0x00000000040672ca */ /* 0x000fe400000e0000 */
[----:B------:R-:W-:Y:S01]  /*9dd0*/  R2UR UR7, R5 ;  /* 0x00000000050772ca */ /* 0x000fe200000e0000 */
[----:B------:R-:W-:Y:S01]  /*9de0*/  VIADD R2, R2, 0x6 ;  /* 0x0000000602027836 */ /* 0x000fe20000000000 */
[----:B------:R-:W-:Y:S02]  /*9df0*/  WARPGROUP.DEPBAR.LE gsb0, 0x0 ;  /* 0x00008000000079c5 */ /* 0x000fe40000010000 */
[----:B------:R-:W-:-:S09]  /*9e00*/  WARPGROUP.ARRIVE ;  /* 0x00000000000079c5 */ /* 0x000fd20000000000 */
[----:B------:R-:W-:Y:S01]  /*9e10*/  HGMMA.64x128x16.F32.BF16 R24, gdesc[UR4], R24, gsb0 ;  /* 0x01e00000041879f0 */ /* 0x000fe20008001818 */
[----:B------:R-:W-:Y:S02]  /*9e20*/  R2UR UR4, R14 ;  /* 0x000000000e0472ca */ /* 0x000fe400000e0000 */
[----:B------:R-:W-:Y:S02]  /*9e30*/  R2UR UR5, R15 ;  /* 0x000000000f0572ca */ /* 0x000fe400000e0000 */
[----:B------:R-:W-:Y:S02]  /*9e40*/  R2UR UR6, R2 ;  /* 0x00000000020672ca */ /* 0x000fe400000e0000 */
[----:B------:R-:W-:Y:S02]  /*9e50*/  R2UR UR7, R3 ;  /* 0x00000000030772ca */ /* 0x000fe400000e0000 */
[----:B------:R-:W4:Y:S01]  /*9e60*/  @P2 LDC R3, c[0x0][0x450] ;  /* 0x00011400ff032b82 */ /* 0x000f220000000800 */
[----:B------:R-:W-:-:S02]  /*9e70*/  IMAD.MOV.U32 R21, RZ, RZ, -0x80 ;  /* 0xffffff80ff157424 */ /* 0x000fc400078e00ff */
[----:B--2---:R-:W-:-:S04]  /*9e80*/  IMAD.IADD R89, R6, 0x1, R94 ;  /* 0x0000000106597824 */ /* 0x004fc800078e025e */
[----:B0-----:R-:W-:Y:S01]  /*9e90*/  @P2 IMAD.HI.U32 R0, R89, R0, RZ ;  /* 0x0000000059002227 */ /* 0x001fe200078e00ff */
[----:B------:R-:W-:Y:S02]  /*9ea0*/  WARPGROUP.DEPBAR.LE gsb0, 0x0 ;  /* 0x00008000000079c5 */ /* 0x000fe40000010000 */
[----:B------:R-:W-:-:S06]  /*9eb0*/  WARPGROUP.ARRIVE ;  /* 0x00000000000079c5 */ /* 0x000fcc0000000000 */
[----:B------:R-:W-:Y:S01]  /*9ec0*/  HGMMA.64x128x16.F32.BF16 R24, gdesc[UR4], R24, gsb0 ;  /* 0x01e00000041879f0 */ /* 0x000fe20008001818 */
[----:B----4-:R-:W-:Y:S01]  /*9ed0*/  @P2 SHF.R.U32.HI R89, RZ, R3, R0 ;  /* 0x00000003ff592219 */ /* 0x010fe20000011600 */
[----:B------:R-:W-:Y:S01]  /*9ee0*/  @!P1 VIADD R0, R7, 0x16840 ;  /* 0x0001684007009836 */ /* 0x000fe20000000000 */
[----:B------:R-:W-:-:S03]  /*9ef0*/  ULDC UR4, c[0x0][0x9dc] ;  /* 0x0002770000047ab9 */ /* 0x000fc60000000800 */
[----:B------:R-:W0:Y:S01]  /*9f00*/  SHFL.IDX PT, R90, R89, RZ, 0x1c1f ;  /* 0x001c1fff595a7589 */ /* 0x000e2200000e0000 */
[----:B------:R-:W-:Y:S01]  /*9f10*/  @!P1 PRMT R0, RZ, 0x654, R0 ;  /* 0x00000654ff009816 */ /* 0x000fe20000000000 */
[----:B------:R-:W-:Y:S02]  /*9f20*/  IMAD R21, R88, R21, 0x80 ;  /* 0x0000008058157424 */ /* 0x000fe400078e0215 */
[----:B------:R2:W-:Y:S01]  /*9f30*/  STL.64 [R1], R8 ;  /* 0x0000000801007387 */ /* 0x0005e20000100a00 */
[----:B-1----:R-:W-:Y:S01]  /*9f40*/  ISETP.GE.AND P3, PT, R13, 0x1, PT ;  /* 0x000000010d00780c */ /* 0x002fe20003f66270 */
[----:B--2---:R-:W-:-:S05]  /*9f50*/  IMAD.U32 R8, RZ, RZ, UR4 ;  /* 0x00000004ff087e24 */ /* 0x004fca000f8e00ff */
[----:B------:R-:W-:Y:S02]  /*9f60*/  LOP3.LUT R2, RZ, R8, RZ, 0x33, !PT ;  /* 0x00000008ff027212 */ /* 0x000fe400078e33ff */
[C-C-:B---3--:R-:W-:Y:S01]  /*9f70*/  IADD3 R20, -R156.reuse, R96, R21.reuse ;  /* 0x000000609c147210 */ /* 0x148fe20007ffe115 */
[----:B------:R-:W-:Y:S02]  /*9f80*/  WARPGROUP.DEPBAR.LE gsb0, 0x0 ;  /* 0x00008000000079c5 */ /* 0x000fe40000010000 */
[----:B------:R1:W-:Y:S02]  /*9f90*/  @!P1 SYNCS.ARRIVE.TRANS64.RED.A1T0 RZ, [R0+URZ], RZ ;  /* 0x000000ff00ff99a7 */ /* 0x0003e4000810043f */
[----:B-1----:R-:W-:-:S04]  /*9fa0*/  IADD3 R0, -R156, 0x1, R21 ;  /* 0x000000019c007810 */ /* 0x002fc80007ffe115 */
[----:B------:R-:W-:-:S05]  /*9fb0*/  IADD3 R7, -R157, R0, R96 ;  /* 0x000000009d077210 */ /* 0x000fca0007ffe160 */
[C---:B------:R-:W-:Y:S02]  /*9fc0*/  IMAD.IADD R9, R7.reuse, 0x1, R2 ;  /* 0x0000000107097824 */ /* 0x040fe400078e0202 */
[----:B------:R-:W-:Y:S01]  /*9fd0*/  IMAD.IADD R7, R7, 0x1, R12 ;  /* 0x0000000107077824 */ /* 0x000fe200078e020c */
[----:B------:R-:W-:Y:S01]  /*9fe0*/  LEA R0, R88, 0xffffff80, 0x7 ;  /* 0xffffff8058007811 */ /* 0x000fe200078e38ff */
[----:B0-----:R-:W-:-:S03]  /*9ff0*/  IMAD.IADD R6, R9, 0x1, R90 ;  /* 0x0000000109067824 */ /* 0x001fc600078e025a */
[----:B------:R-:W-:Y:S01]  /*a000*/  VIADDMNMX R4, R90, R7, R20, PT ;  /* 0x000000075a047246 */ /* 0x000fe20003800114 */
[----:B------:R-:W-:Y:S06]  /*a010*/  @!P3 BRA `(.L_x_1456) ;  /* 0x000000000050b947 */ /* 0x000fec0003800000 */
[----:B------:R-:W-:Y:S01]  /*a020*/  IADD3 R5, -R157, R96, R90 ;  /* 0x000000609d057210 */ /* 0x000fe20007ffe15a */
[----:B------:R-:W-:Y:S03]  /*a030*/  BSSY B0, `(.L_x_1457) ;  /* 0x000000e000007945 */ /* 0x000fe60003800000 */
        /* <DEDUP_REMOVED lines=9> */
.L_x_1458:
[----:B------:R-:W-:-:S13]  /*a0d0*/  ISETP.NE.AND P4, PT, R13, 0x1, PT ;  /* 0x000000010d00780c */ /* 0x000fda0003f85270 */
[----:B------:R-:W0:Y:S02]  /*a0e0*/  @P4 LDC.64 R2, c[0x0][0x9e8] ;  /* 0x00027a00ff024b82 */ /* 0x000e240000000a00 */
[----:B0-----:R-:W-:-:S05]  /*a0f0*/  @P4 IMAD.HI.U32 R2, R5, R2, RZ ;  /* 0x0000000205024227 */ /* 0x001fca00078e00ff */
[----:B------:R-:W-:-:S07]  /*a100*/  @P4 SHF.R.U32.HI R5, RZ, R3, R2 ;  /* 0x00000003ff054219 */ /* 0x000fce0000011602 */
.L_x_1459:
[----:B------:R-:W-:Y:S05]  /*a110*/  BSYNC B0 ;  /* 0x0000000000007941 */ /* 0x000fea0003800000 */
.L_x_1457:
[----:B------:R-:W-:-:S04]  /*a120*/  IMAD R5, R5, R13, -R0 ;  /* 0x0000000d05057224 */ /* 0x000fc800078e0a00 */
[----:B------:R-:W-:-:S05]  /*a130*/  IMAD.IADD R5, R5, 0x1, -R156 ;  /* 0x0000000105057824 */ /* 0x000fca00078e0a9c */
[----:B------:R-:W-:Y:S02]  /*a140*/  VIMNMX R6, R6, R5, !PT ;  /* 0x0000000506067248 */ /* 0x000fe40007fe0100 */
[----:B------:R-:W-:-:S07]  /*a150*/  VIADDMNMX R4, R5, R13, R4, PT ;  /* 0x0000000d05047246 */ /* 0x000fce0003800104 */
.L_x_1456:
[C---:B------:R-:W-:Y:S01]  /*a160*/  ISETP.GE.AND P4, PT, R21.reuse, 0x2, PT ;  /* 0x000000021500780c */ /* 0x040fe20003f86270 */
[----:B------:R-:W0:Y:S01]  /*a170*/  SHFL.IDX PT, R2, R89, 0x1, 0x1c1f ;  /* 0x003c1f0059027f89 */ /* 0x000e2200000e0000 */
[----:B------:R-:W-:Y:S02]  /*a180*/  ISETP.GE.AND P6, PT, R21, 0x9, PT ;  /* 0x000000091500780c */ /* 0x000fe40003fc6270 */
[----:B------:R-:W-:Y:S02]  /*a190*/  ISETP.GT.AND P5, PT, R6, 0x1, !P4 ;  /* 0x000000010600780c */ /* 0x000fe400067a4270 */
[----:B------:R-:W-:Y:S02]  /*a1a0*/  LOP3.LUT R22, R22, 0xfffffffd, RZ, 0xc0, !PT ;  /* 0xfffffffd16167812 */ /* 0x000fe400078ec0ff */
[----:B------:R-:W-:-:S04]  /*a1b0*/  ISETP.LT.OR P5, PT, R4, 0x2, P5 ;  /* 0x000000020400780c */ /* 0x000fc80002fa1670 */
[----:B------:R-:W-:Y:S02]  /*a1c0*/  FSEL R25, R25, -INF , !P5 ;  /* 0xff80000019197808 */ /* 0x000fe40006800000 */
[----:B------:R-:W-:Y:S02]  /*a1d0*/  ISETP.GT.AND P5, PT, R6, 0x8, !P6 ;  /* 0x000000080600780c */ /* 0x000fe400077a4270 */
[----:B------:R-:W-:Y:S02]  /*a1e0*/  @P6 LOP3.LUT R22, R22, 0x2, RZ, 0xfc, !PT ;  /* 0x0000000216166812 */ /* 0x000fe400078efcff */
[----:B------:R-:W-:Y:S02]  /*a1f0*/  ISETP.GE.AND P6, PT, R21, 0xa, PT ;  /* 0x0000000a1500780c */ /* 0x000fe40003fc6270 */
[----:B------:R-:W-:Y:S02]  /*a200*/  ISETP.LT.OR P5, PT, R4, 0x9, P5 ;  /* 0x000000090400780c */ /* 0x000fe40002fa1670 */
[----:B------:R-:W-:-:S02]  /*a210*/  LOP3.LUT R22, R22, 0xefffffff, RZ, 0xc0, !PT ;  /* 0xefffffff16167812 */ /* 0x000fc400078ec0ff */
[----:B------:R-:W-:Y:S01]  /*a220*/  FSEL R5, R28, -INF , !P5 ;  /* 0xff8000001c057808 */ /* 0x000fe20006800000 */
[----:B0-----:R-:W-:Y:S01]  /*a230*/  IMAD.IADD R9, R9, 0x1, R2 ;  /* 0x0000000109097824 */ /* 0x001fe200078e0202 */
[----:B------:R-:W-:Y:S02]  /*a240*/  ISETP.GT.AND P5, PT, R6, 0x9, !P6 ;  /* 0x000000090600780c */ /* 0x000fe400077a4270 */
[----:B------:R-:W-:Y:S02]  /*a250*/  VIADDMNMX R20, R2, R7, R20, PT ;  /* 0x0000000702147246 */ /* 0x000fe40003800114 */
[----:B------:R-:W-:Y:S02]  /*a260*/  ISETP.LT.OR P5, PT, R4, 0xa, P5 ;  /* 0x0000000a0400780c */ /* 0x000fe40002fa1670 */
[----:B------:R-:W-:Y:S02]  /*a270*/  @P6 LOP3.LUT R22, R22, 0x10000000, RZ, 0xfc, !PT ;  /* 0x1000000016166812 */ /* 0x000fe400078efcff */
[----:B------:R-:W-:-:S02]  /*a280*/  ISETP.GE.AND P6, PT, R21, 0x11, PT ;  /* 0x000000111500780c */ /* 0x000fc40003fc6270 */
        /* <DEDUP_REMOVED lines=170> */
[----:B------:R-:W-:-:S04]  /*ad30*/  ISETP.LT.OR P6, PT, R4, 0x7a, P6 ;  /* 0x0000007a0400780c */ /* 0x000fc800037c1670 */
[----:B------:R-:W-:Y:S01]  /*ad40*/  FSEL R85, R85, -INF , !P6 ;  /* 0xff80000055557808 */ /* 0x000fe20007000000 */
[----:B------:R-:W-:Y:S08]  /*ad50*/  @!P3 BRA `(.L_x_1460) ;  /* 0x000000000050b947 */ /* 0x000ff00003800000 */
        /* <DEDUP_REMOVED lines=11> */
.L_x_1462:
[----:B------:R-:W-:-:S13]  /*ae10*/  ISETP.NE.AND P6, PT, R13, 0x1, PT ;  /* 0x000000010d00780c */ /* 0x000fda0003fc5270 */
[----:B------:R-:W0:Y:S02]  /*ae20*/  @P6 LDC.64 R2, c[0x0][0x9e8] ;  /* 0x00027a00ff026b82 */ /* 0x000e240000000a00 */
[----:B0-----:R-:W-:-:S05]  /*ae30*/  @P6 IMAD.HI.U32 R2, R7, R2, RZ ;  /* 0x0000000207026227 */ /* 0x001fca00078e00ff */
[----:B------:R-:W-:-:S07]  /*ae40*/  @P6 SHF.R.U32.HI R7, RZ, R3, R2 ;  /* 0x00000003ff076219 */ /* 0x000fce0000011602 */
.L_x_1463:
[----:B------:R-:W-:Y:S05]  /*ae50*/  BSYNC B0 ;  /* 0x0000000000007941 */ /* 0x000fea0003800000 */
.L_x_1461:
[----:B------:R-:W-:-:S04]  /*ae60*/  IMAD R7, R7, R13, -R0 ;  /* 0x0000000d07077224 */ /* 0x000fc800078e0a00 */
[----:B------:R-:W-:-:S05]  /*ae70*/  IMAD.IADD R0, R7, 0x1, -R156 ;  /* 0x0000000107007824 */ /* 0x000fca00078e0a9c */
[----:B------:R-:W-:Y:S02]  /*ae80*/  VIMNMX R9, R9, R0, !PT ;  /* 0x0000000009097248 */ /* 0x000fe40007fe0100 */
[----:B------:R-:W-:-:S07]  /*ae90*/  VIADDMNMX R20, R0, R13, R20, PT ;  /* 0x0000000d00147246 */ /* 0x000fce0003800114 */
.L_x_1460:
[----:B------:R-:W-:Y:S01]  /*aea0*/  ISETP.GT.AND P4, PT, R9, 0x1, !P4 ;  /* 0x000000010900780c */ /* 0x000fe20006784270 */
[----:B------:R-:W-:Y:S01]  /*aeb0*/  ULDC UR4, c[0x0][0x988] ;  /* 0x0002620000047ab9 */ /* 0x000fe20000000800 */
[----:B------:R-:W-:Y:S02]  /*aec0*/  LOP3.LUT P6, RZ, R22, 0x1000000, RZ, 0xc0, !PT ;  /* 0x0100000016ff7812 */ /* 0x000fe400078cc0ff */
        /* <DEDUP_REMOVED lines=38> */
[----:B------:R-:W-:Y:S02]  /*b130*/  ISETP.GT.AND P4, PT, R9, 0x19, !P6 ;  /* 0x000000190900780c */ /* 0x000fe40007784270 */
[----:B------:R-:W-:-:S02]  /*b140*/  LOP3.LUT P6, RZ, R22, 0x2000, RZ, 0xc0, !PT ;  /* 0x0000200016ff7812 */ /* 0x000fc400078cc0ff */
        /* <DEDUP_REMOVED lines=36> */
[----:B------:R-:W-:-:S02]  /*b390*/  ISETP.LT.OR P4, PT, R20, 0x31, P4 ;  /* 0x000000311400780c */ /* 0x000fc40002781670 */
[C---:B------:R-:W-:Y:S01]  /*b3a0*/  ISETP.GT.AND P5, PT, R9.reuse, 0x78, !P5 ;  /* 0x000000780900780c */ /* 0x040fe20006fa4270 */
[----:B------:R-:W0:Y:S01]  /*b3b0*/  SHFL.BFLY PT, R3, R2, 0x2, 0x1f ;  /* 0x0c401f0002037f89 */ /* 0x000e2200000e0000 */
[----:B------:R-:W-:Y:S02]  /*b3c0*/  FSEL R123, R50, -INF , !P4 ;  /* 0xff800000327b7808 */ /* 0x000fe40006000000 */
[----:B------:R-:W-:Y:S02]  /*b3d0*/  LOP3.LUT P4, RZ, R22, 0x40000, RZ, 0xc0, !PT ;  /* 0x0004000016ff7812 */ /* 0x000fe4000788c0ff */
[----:B------:R-:W-:Y:S02]  /*b3e0*/  ISETP.LT.OR P5, PT, R20, 0x79, P5 ;  /* 0x000000791400780c */ /* 0x000fe40002fa1670 */
[----:B------:R-:W-:-:S04]  /*b3f0*/  ISETP.GT.AND P4, PT, R9, 0x31, !P4 ;  /* 0x000000310900780c */ /* 0x000fc80006784270 */
[----:B------:R-:W-:-:S04]  /*b400*/  ISETP.LT.OR P4, PT, R20, 0x32, P4 ;  /* 0x000000321400780c */ /* 0x000fc80002781670 */
[----:B------:R-:W-:Y:S02]  /*b410*/  FSEL R51, R51, -INF , !P4 ;  /* 0xff80000033337808 */ /* 0x000fe40006000000 */
[----:B------:R-:W-:-:S04]  /*b420*/  LOP3.LUT P4, RZ, R22, 0x20000, RZ, 0xc0, !PT ;  /* 0x0002000016ff7812 */ /* 0x000fc8000788c0ff */
[----:B------:R-:W-:Y:S02]  /*b430*/  ISETP.GT.AND P4, PT, R9, 0x38, !P4 ;  /* 0x000000380900780c */ /* 0x000fe40006784270 */
[----:B0-----:R-:W-:Y:S02]  /*b440*/  FMNMX.FTZ R6, R2, R3, !PT ;  /* 0x0000000302067209 */ /* 0x001fe40007810000 */
[----:B------:R-:W-:-:S03]  /*b450*/  ISETP.LT.OR P4, PT, R20, 0x39, P4 ;  /* 0x000000391400780c */ /* 0x000fc60002781670 */
[----:B------:R-:W0:Y:S01]  /*b460*/  SHFL.BFLY PT, R3, R6, 0x1, 0x1f ;  /* 0x0c201f0006037f89 */ /* 0x000e2200000e0000 */
[----:B------:R-:W-:Y:S02]  /*b470*/  FSEL R125, R54, -INF , !P4 ;  /* 0xff800000367d7808 */ /* 0x000fe40006000000 */
[----:B------:R-:W-:-:S04]  /*b480*/  LOP3.LUT P4, RZ, R22, 0x10000, RZ, 0xc0, !PT ;  /* 0x0001000016ff7812 */ /* 0x000fc8000788c0ff */
[----:B------:R-:W-:-:S04]  /*b490*/  ISETP.GT.AND P4, PT, R9, 0x39, !P4 ;  /* 0x000000390900780c */ /* 0x000fc80006784270 */
[----:B------:R-:W-:-:S04]  /*b4a0*/  ISETP.LT.OR P4, PT, R20, 0x3a, P4 ;  /* 0x0000003a1400780c */ /* 0x000fc80002781670 */
[----:B------:R-:W-:Y:S02]  /*b4b0*/  FSEL R55, R55, -INF , !P4 ;  /* 0xff80000037377808 */ /* 0x000fe40006000000 */
[----:B------:R-:W-:-:S04]  /*b4c0*/  LOP3.LUT P4, RZ, R22, 0x8000, RZ, 0xc0, !PT ;  /* 0x0000800016ff7812 */ /* 0x000fc8000788c0ff */
[----:B------:R-:W-:Y:S02]  /*b4d0*/  ISETP.GT.AND P4, PT, R9, 0x40, !P4 ;  /* 0x000000400900780c */ /* 0x000fe40006784270 */
[----:B0-----:R-:W-:Y:S02]  /*b4e0*/  FMNMX.FTZ R3, R6, R3, !PT ;  /* 0x0000000306037209 */ /* 0x001fe40007810000 */
[----:B------:R-:W-:-:S03]  /*b4f0*/  ISETP.LT.OR P4, PT, R20, 0x41, P4 ;  /* 0x000000411400780c */ /* 0x000fc60002781670 */
[----:B------:R-:W-:Y:S01]  /*b500*/  FMUL.FTZ R4, R3, R0 ;  /* 0x0000000003047220 */ /* 0x000fe20000410000 */
        /* <DEDUP_REMOVED lines=60> */
[----:B------:R-:W-:Y:S01]  /*b8d0*/  FSEL R91, R86, -INF , !P5 ;  /* 0xff800000565b7808 */ /* 0x000fe20006800000 */
[-CC-:B------:R-:W-:Y:S01]  /*b8e0*/  FFMA.FTZ R148, R24, R0.reuse, -R4.reuse ;  /* 0x0000000018947223 */ /* 0x180fe20000010804 */
[----:B------:R-:W-:Y:S01]  /*b8f0*/  FSEL R26, R26, -INF , !P4 ;  /* 0xff8000001a1a7808 */ /* 0x000fe20006000000 */
[-CC-:B------:R-:W-:Y:S01]  /*b900*/  FFMA.FTZ R25, R25, R0.reuse, -R4.reuse ;  /* 0x0000000019197223 */ /* 0x180fe20000010804 */
[----:B------:R-:W-:Y:S01]  /*b910*/  ISETP.GT.AND P4, PT, R9, 0x79, !P6 ;  /* 0x000000790900780c */ /* 0x000fe20007784270 */
[-CC-:B------:R-:W-:Y:S01]  /*b920*/  FFMA.FTZ R150, R5, R0.reuse, -R4.reuse ;  /* 0x0000000005967223 */ /* 0x180fe20000010804 */
[----:B------:R-:W-:Y:S01]  /*b930*/  FMNMX.FTZ R2, R26, R27, !PT ;  /* 0x0000001b1a027209 */ /* 0x000fe20007810000 */
[----:B------:R-:W-:Y:S01]  /*b940*/  MUFU.EX2 R148, R148 ;  /* 0x0000009400947308 */ /* 0x000fe20000000800 */
[----:B------:R-:W-:Y:S01]  /*b950*/  ISETP.LT.OR P4, PT, R20, 0x7a, P4 ;  /* 0x0000007a1400780c */ /* 0x000fe20002781670 */
[--C-:B------:R-:W-:Y:S01]  /*b960*/  FFMA.FTZ R5, R29, R0, -R4.reuse ;  /* 0x000000001d057223 */ /* 0x100fe20000010804 */
[----:B------:R-:W-:Y:S01]  /*b970*/  FMNMX.FTZ R2, R7, R2, !PT ;  /* 0x0000000207027209 */ /* 0x000fe20007810000 */
[-CC-:B------:R-:W-:Y:S01]  /*b980*/  FFMA.FTZ R29, R33, R0.reuse, -R4.reuse ;  /* 0x00000000211d7223 */ /* 0x180fe20000010804 */
[----:B------:R-:W-:Y:S01]  /*b990*/  FSEL R87, R87, -INF , !P4 ;  /* 0xff80000057577808 */ /* 0x000fe20006000000 */
[--C-:B------:R-:W-:Y:S01]  /*b9a0*/  FFMA.FTZ R33, R37, R0, -R4.reuse ;  /* 0x0000000025217223 */ /* 0x100fe20000010804 */
[----:B------:R-:W-:Y:S01]  /*b9b0*/  FMNMX.FTZ R2, R31, R2, !PT ;  /* 0x000000021f027209 */ /* 0x000fe20007810000 */
[----:B------:R-:W0:Y:S01]  /*b9c0*/  MUFU.EX2 R25, R25 ;  /* 0x0000001900197308 */ /* 0x000e220000000800 */
[-CC-:B------:R-:W-:Y:S01]  /*b9d0*/  FFMA.FTZ R37, R41, R0.reuse, -R4.reuse ;  /* 0x0000000029257223 */ /* 0x180fe20000010804 */
[--C-:B------:R-:W-:Y:S01]  /*b9e0*/  FFMA.FTZ R41, R45, R0, -R4.reuse ;  /* 0x000000002d297223 */ /* 0x100fe20000010804 */
[----:B------:R-:W-:Y:S01]  /*b9f0*/  FMNMX.FTZ R2, R21, R2, !PT ;  /* 0x0000000215027209 */ /* 0x000fe20007810000 */
[-CC-:B------:R-:W-:Y:S01]  /*ba00*/  FFMA.FTZ R45, R49, R0.reuse, -R4.reuse ;  /* 0x00000000312d7223 */ /* 0x180fe20000010804 */
[-CC-:B------:R-:W-:Y:S01]  /*ba10*/  FFMA.FTZ R49, R53, R0.reuse, -R4.reuse ;  /* 0x0000000035317223 */ /* 0x180fe20000010804 */
[--C-:B------:R-:W-:Y:S01]  /*ba20*/  FFMA.FTZ R9, R57, R0, -R4.reuse ;  /* 0x0000000039097223 */ /* 0x100fe20000010804 */
[----:B------:R-:W-:Y:S01]  /*ba30*/  FMNMX.FTZ R2, R35, R2, !PT ;  /* 0x0000000223027209 */ /* 0x000fe20007810000 */
[----:B------:R-:W1:Y:S01]  /*ba40*/  MUFU.EX2 R150, R150 ;  /* 0x0000009600967308 */ /* 0x000e620000000800 */
[-CC-:B------:R-:W-:Y:S01]  /*ba50*/  FFMA.FTZ R53, R61, R0.reuse, -R4.reuse ;  /* 0x000000003d357223 */ /* 0x180fe20000010804 */
[--C-:B------:R-:W-:Y:S01]  /*ba60*/  FFMA.FTZ R57, R65, R0, -R4.reuse ;  /* 0x0000000041397223 */ /* 0x100fe20000010804 */
[----:B------:R-:W-:Y:S01]  /*ba70*/  FMNMX.FTZ R2, R89, R2, !PT ;  /* 0x0000000259027209 */ /* 0x000fe20007810000 */
[-CC-:B------:R-:W-:Y:S01]  /*ba80*/  FFMA.FTZ R61, R69, R0.reuse, -R4.reuse ;  /* 0x00000000453d7223 */ /* 0x180fe20000010804 */
[-CC-:B------:R-:W-:Y:S01]  /*ba90*/  FFMA.FTZ R65, R73, R0.reuse, -R4.reuse ;  /* 0x0000000049417223 */ /* 0x180fe20000010804 */
[--C-:B------:R-:W-:Y:S01]  /*baa0*/  FFMA.FTZ R69, R77, R0, -R4.reuse ;  /* 0x000000004d457223 */ /* 0x100fe20000010804 */
[----:B------:R-:W-:Y:S01]  /*bab0*/  FMNMX.FTZ R2, R39, R2, !PT ;  /* 0x0000000227027209 */ /* 0x000fe20007810000 */
[----:B------:R-:W2:Y:S01]  /*bac0*/  MUFU.EX2 R5, R5 ;  /* 0x0000000500057308 */ /* 0x000ea20000000800 */
        /* <DEDUP_REMOVED lines=17> */
[----:B------:R-:W-:Y:S01]  /*bbe0*/  FFMA.FTZ R77, R85, R0, -R4 ;  /* 0x00000000554d7223 */ /* 0x000fe20000010804 */
[----:B------:R-:W-:Y:S01]  /*bbf0*/  FMNMX.FTZ R2, R123, R2, !PT ;  /* 0x000000027b027209 */ /* 0x000fe20007810000 */
[----:B------:R-:W3:Y:S03]  /*bc00*/  MUFU.EX2 R144, R144 ;  /* 0x0000009000907308 */ /* 0x000ee60000000800 */
[----:B------:R-:W-:-:S04]  /*bc10*/  FMNMX.FTZ R2, R51, R2, !PT ;  /* 0x0000000233027209 */ /* 0x000fc80007810000 */
[----:B------:R-:W-:Y:S01]  /*bc20*/  FMNMX.FTZ R2, R125, R2, !PT ;  /* 0x000000027d027209 */ /* 0x000fe20007810000 */
[----:B------:R-:W4:Y:S03]  /*bc30*/  MUFU.EX2 R29, R29 ;  /* 0x0000001d001d7308 */ /* 0x000f260000000800 */
[----:B------:R-:W-:-:S04]  /*bc40*/  FMNMX.FTZ R2, R55, R2, !PT ;  /* 0x0000000237027209 */ /* 0x000fc80007810000 */
[----:B------:R-:W-:Y:S01]  /*bc50*/  FMNMX.FTZ R2, R127, R2, !PT ;  /* 0x000000027f027209 */ /* 0x000fe20007810000 */
[----:B------:R-:W5:Y:S03]  /*bc60*/  MUFU.EX2 R146, R146 ;  /* 0x0000009200927308 */ /* 0x000f660000000800 */
[----:B------:R-:W-:-:S04]  /*bc70*/  FMNMX.FTZ R2, R59, R2, !PT ;  /* 0x000000023b027209 */ /* 0x000fc80007810000 */
[----:B------:R-:W-:Y:S01]  /*bc80*/  FMNMX.FTZ R2, R129, R2, !PT ;  /* 0x0000000281027209 */ /* 0x000fe20007810000 */
[----:B------:R-:W5:Y:S03]  /*bc90*/  MUFU.EX2 R33, R33 ;  /* 0x0000002100217308 */ /* 0x000f660000000800 */
[----:B------:R-:W-:-:S04]  /*bca0*/  FMNMX.FTZ R2, R63, R2, !PT ;  /* 0x000000023f027209 */ /* 0x000fc80007810000 */
[----:B------:R-:W-:Y:S01]  /*bcb0*/  FMNMX.FTZ R2, R131, R2, !PT ;  /* 0x0000000283027209 */ /* 0x000fe20007810000 */
[----:B------:R-:W-:Y:S03]  /*bcc0*/  MUFU.EX2 R140, R140 ;  /* 0x0000008c008c7308 */ /* 0x000fe60000000800 */
        /* <DEDUP_REMOVED lines=15> */
[----:B------:R-:W-:-:S05]  /*bdc0*/  FMNMX.FTZ R2, R87, R2, !PT ;  /* 0x0000000257027209 */ /* 0x000fca0007810000 */
[----:B------:R-:W0:Y:S01]  /*bdd0*/  SHFL.BFLY PT, R93, R2, 0x2, 0x1f ;  /* 0x0c401f00025d7f89 */ /* 0x000e2200000e0000 */
[----:B------:R-:W-:Y:S08]  /*bde0*/  MUFU.EX2 R138, R138 ;  /* 0x0000008a008a7308 */ /* 0x000ff00000000800 */
[----:B------:R-:W-:Y:S08]  /*bdf0*/  MUFU.EX2 R49, R49 ;  /* 0x0000003100317308 */ /* 0x000ff00000000800 */
[----:B------:R-:W-:Y:S01]  /*be00*/  MUFU.EX2 R132, R132 ;  /* 0x0000008400847308 */ /* 0x000fe20000000800 */
[----:B0-----:R-:W-:-:S07]  /*be10*/  FMNMX.FTZ R93, R2, R93, !PT ;  /* 0x0000005d025d7209 */ /* 0x001fce0007810000 */
[----:B------:R-:W-:Y:S01]  /*be20*/  MUFU.EX2 R9, R9 ;  /* 0x0000000900097308 */ /* 0x000fe20000000800 */
[----:B------:R-:W0:Y:S07]  /*be30*/  SHFL.BFLY PT, R2, R93, 0x1, 0x1f ;  /* 0x0c201f005d027f89 */ /* 0x000e2e00000e0000 */
[----:B------:R-:W-:Y:S08]  /*be40*/  MUFU.EX2 R134, R134 ;  /* 0x0000008600867308 */ /* 0x000ff00000000800 */
[----:B------:R-:W-:Y:S08]  /*be50*/  MUFU.EX2 R53, R53 ;  /* 0x0000003500357308 */ /* 0x000ff00000000800 */
[----:B------:R-:W-:Y:S01]  /*be60*/  MUFU.EX2 R128, R128 ;  /* 0x0000008000807308 */ /* 0x000fe20000000800 */
[----:B0-----:R-:W-:-:S04]  /*be70*/  FMNMX.FTZ R2, R93, R2, !PT ;  /* 0x000000025d027209 */ /* 0x001fc80007810000 */
        /* <DEDUP_REMOVED lines=9> */
[----:B------:R-:W-:Y:S01]  /*bf10*/  FADD.FTZ R31, R148, R25 ;  /* 0x00000019941f7221 */ /* 0x000fe20000010000 */
[-CC-:B------:R-:W-:Y:S01]  /*bf20*/  FFMA.FTZ R145, R21, R0.reuse, -R6.reuse ;  /* 0x0000000015917223 */ /* 0x180fe20000010806 */
[-CC-:B------:R-:W-:Y:S01]  /*bf30*/  FFMA.FTZ R24, R35, R0.reuse, -R6.reuse ;  /* 0x0000000023187223 */ /* 0x180fe20000010806 */
[----:B------:R-:W-:Y:S01]  /*bf40*/  MUFU.EX2 R149, R149 ;  /* 0x0000009500957308 */ /* 0x000fe20000000800 */
[----:B-1----:R-:W-:Y:S01]  /*bf50*/  FADD.FTZ R36, R150, R31 ;  /* 0x0000001f96247221 */ /* 0x002fe20000010000 */
[-CC-:B------:R-:W-:Y:S01]  /*bf60*/  FFMA.FTZ R147, R89, R0.reuse, -R6.reuse ;  /* 0x0000000059937223 */ /* 0x180fe20000010806 */
[-CC-:B------:R-:W-:Y:S01]  /*bf70*/  FFMA.FTZ R26, R39, R0.reuse, -R6.reuse ;  /* 0x00000000271a7223 */ /* 0x180fe20000010806 */
[-C--:B------:R-:W-:Y:S01]  /*bf80*/  FFMA.FTZ R28, R43, R0.reuse, -R6 ;  /* 0x000000002b1c7223 */ /* 0x080fe20000010806 */
[----:B--2---:R-:W-:Y:S01]  /*bf90*/  FADD.FTZ R31, R5, R36 ;  /* 0x00000024051f7221 */ /* 0x004fe20000010000 */
[----:B------:R-:W0:Y:S01]  /*bfa0*/  @P2 LDC R43, c[0x0][0x44c] ;  /* 0x00011300ff2b2b82 */ /* 0x000e220000000800 */
[-CC-:B------:R-:W-:Y:S01]  /*bfb0*/  FFMA.FTZ R141, R119, R0.reuse, -R6.reuse ;  /* 0x00000000778d7223 */ /* 0x180fe20000010806 */
[----:B------:R-:W1:Y:S01]  /*bfc0*/  MUFU.EX2 R4, R4 ;  /* 0x0000000400047308 */ /* 0x000e620000000800 */
[----:B---3--:R-:W-:Y:S01]  /*bfd0*/  FADD.FTZ R38, R144, R31 ;  /* 0x0000001f90267221 */ /* 0x008fe20000010000 */
[-CC-:B------:R-:W-:Y:S01]  /*bfe0*/  FFMA.FTZ R30, R47, R0.reuse, -R6.reuse ;  /* 0x000000002f1e7223 */ /* 0x180fe20000010806 */
[-CC-:B------:R-:W-:Y:S01]  /*bff0*/  FFMA.FTZ R143, R121, R0.reuse, -R6.reuse ;  /* 0x00000000798f7223 */ /* 0x180fe20000010806 */
[-C--:B------:R-:W-:Y:S01]  /*c000*/  FFMA.FTZ R7, R123, R0.reuse, -R6 ;  /* 0x000000007b077223 */ /* 0x080fe20000010806 */
[----:B----4-:R-:W-:Y:S01]  /*c010*/  FADD.FTZ R35, R29, R38 ;  /* 0x000000261d237221 */ /* 0x010fe20000010000 */
[----:B------:R-:W2:Y:S01]  /*c020*/  @P2 LDC R47, c[0x0][0x450] ;  /* 0x00011400ff2f2b82 */ /* 0x000ea20000000800 */
[-CC-:B------:R-:W-:Y:S01]  /*c030*/  FFMA.FTZ R32, R51, R0.reuse, -R6.reuse ;  /* 0x0000000033207223 */ /* 0x180fe20000010806 */
[----:B------:R-:W3:Y:S01]  /*c040*/  MUFU.EX2 R151, R151 ;  /* 0x0000009700977308 */ /* 0x000ee20000000800 */
[----:B-----5:R-:W-:Y:S01]  /*c050*/  FADD.FTZ R38, R146, R35 ;  /* 0x0000002392267221 */ /* 0x020fe20000010000 */
[-CC-:B------:R-:W-:Y:S01]  /*c060*/  FFMA.FTZ R21, R125, R0.reuse, -R6.reuse ;  /* 0x000000007d157223 */ /* 0x180fe20000010806 */
[-CC-:B------:R-:W-:Y:S01]  /*c070*/  FFMA.FTZ R34, R55, R0.reuse, -R6.reuse ;  /* 0x0000000037227223 */ /* 0x180fe20000010806 */
[-C--:B------:R-:W-:Y:S01]  /*c080*/  FFMA.FTZ R27, R127, R0.reuse, -R6 ;  /* 0x000000007f1b7223 */ /* 0x080fe20000010806 */
[----:B------:R-:W-:Y:S01]  /*c090*/  FADD.FTZ R39, R33, R38 ;  /* 0x0000002621277221 */ /* 0x000fe20000010000 */
[-CC-:B------:R-:W-:Y:S01]  /*c0a0*/  FFMA.FTZ R36, R59, R0.reuse, -R6.reuse ;  /* 0x000000003b247223 */ /* 0x180fe20000010806 */
[-C--:B------:R-:W-:Y:S01]  /*c0b0*/  FFMA.FTZ R31, R129, R0.reuse, -R6 ;  /* 0x00000000811f7223 */ /* 0x080fe20000010806 */
[----:B------:R-:W4:Y:S01]  /*c0c0*/  MUFU.EX2 R20, R20 ;  /* 0x0000001400147308 */ /* 0x000f220000000800 */
[----:B-1----:R-:W-:Y:S01]  /*c0d0*/  FADD.FTZ R40, R149, R4 ;  /* 0x0000000495287221 */ /* 0x002fe20000010000 */
[----:B------:R-:W-:Y:S01]  /*c0e0*/  FADD.FTZ R42, R140, R39 ;  /* 0x000000278c2a7221 */ /* 0x000fe20000010000 */
[-CC-:B------:R-:W-:Y:S01]  /*c0f0*/  FFMA.FTZ R38, R63, R0.reuse, -R6.reuse ;  /* 0x000000003f267223 */ /* 0x180fe20000010806 */
[-CC-:B------:R-:W-:Y:S01]  /*c100*/  FFMA.FTZ R129, R131, R0.reuse, -R6.reuse ;  /* 0x0000000083817223 */ /* 0x180fe20000010806 */
[-C--:B------:R-:W-:Y:S01]  /*c110*/  FFMA.FTZ R131, R133, R0.reuse, -R6 ;  /* 0x0000000085837223 */ /* 0x080fe20000010806 */
[----:B------:R-:W-:Y:S01]  /*c120*/  FADD.FTZ R39, R37, R42 ;  /* 0x0000002a25277221 */ /* 0x000fe20000010000 */
[----:B0-----:R-:W-:Y:S01]  /*c130*/  @P2 IMAD.HI.U32 R46, R94, R43, RZ ;  /* 0x0000002b5e2e2227 */ /* 0x001fe200078e00ff */
[----:B------:R-:W0:Y:S03]  /*c140*/  MUFU.EX2 R145, R145 ;  /* 0x0000009100917308 */ /* 0x000e260000000800 */
[----:B---3--:R-:W-:Y:S01]  /*c150*/  FADD.FTZ R35, R151, R40 ;  /* 0x0000002897237221 */ /* 0x008fe20000010000 */
[-CC-:B------:R-:W-:Y:S01]  /*c160*/  FFMA.FTZ R125, R135, R0.reuse, -R6.reuse ;  /* 0x00000000877d7223 */ /* 0x180fe20000010806 */
[-CC-:B------:R-:W-:Y:S01]  /*c170*/  FFMA.FTZ R127, R137, R0.reuse, -R6.reuse ;  /* 0x00000000897f7223 */ /* 0x180fe20000010806 */
[-CC-:B------:R-:W-:Y:S01]  /*c180*/  FFMA.FTZ R139, R139, R0.reuse, -R6.reuse ;  /* 0x000000008b8b7223 */ /* 0x180fe20000010806 */
[-CC-:B------:R-:W-:Y:S01]  /*c190*/  FFMA.FTZ R83, R83, R0.reuse, -R6.reuse ;  /* 0x0000000053537223 */ /* 0x180fe20000010806 */
[-CC-:B------:R-:W-:Y:S01]  /*c1a0*/  FFMA.FTZ R91, R91, R0.reuse, -R6.reuse ;  /* 0x000000005b5b7223 */ /* 0x180fe20000010806 */
[----:B------:R-:W-:Y:S01]  /*c1b0*/  FFMA.FTZ R87, R87, R0, -R6 ;  /* 0x0000000057577223 */ /* 0x000fe20000010806 */
[----:B------:R-:W1:Y:S01]  /*c1c0*/  MUFU.EX2 R24, R24 ;  /* 0x0000001800187308 */ /* 0x000e620000000800 */
[----:B----4-:R-:W-:Y:S01]  /*c1d0*/  FADD.FTZ R40, R20, R35 ;  /* 0x0000002314287221 */ /* 0x010fe20000010000 */
[----:B------:R-:W-:-:S02]  /*c1e0*/  F2FP.BF16.F32.PACK_AB R150, R5, R150 ;  /* 0x000000960596723e */ /* 0x000fc400000010ff */
[----:B------:R-:W-:Y:S02]  /*c1f0*/  F2FP.BF16.F32.PACK_AB R148, R25, R148 ;  /* 0x000000941994723e */ /* 0x000fe400000010ff */
[----:B------:R-:W-:Y:S02]  /*c200*/  F2FP.BF16.F32.PACK_AB R149, R4, R149 ;  /* 0x000000950495723e */ /* 0x000fe400000010ff */
[----:B------:R-:W3:Y:S01]  /*c210*/  MUFU.EX2 R147, R147 ;  /* 0x0000009300937308 */ /* 0x000ee20000000800 */
[----:B0-----:R-:W-:Y:S01]  /*c220*/  FADD.FTZ R35, R145, R40 ;  /* 0x0000002891237221 */ /* 0x001fe20000010000 */
[----:B------:R-:W-:Y:S01]  /*c230*/  FADD.FTZ R40, R142, R39 ;  /* 0x000000278e287221 */ /* 0x000fe20000010000 */
[----:B------:R-:W-:Y:S02]  /*c240*/  F2FP.BF16.F32.PACK_AB R151, R20, R151 ;  /* 0x000000971497723e */ /* 0x000fe400000010ff */
[----:B------:R-:W-:Y:S02]  /*c250*/  F2FP.BF16.F32.PACK_AB R144, R29, R144 ;  /* 0x000000901d90723e */ /* 0x000fe400000010ff */
[----:B------:R-:W-:Y:S01]  /*c260*/  F2FP.BF16.F32.PACK_AB R146, R33, R146 ;  /* 0x000000922192723e */ /* 0x000fe200000010ff */
[----:B------:R-:W0:Y:S01]  /*c270*/  MUFU.EX2 R26, R26 ;  /* 0x0000001a001a7308 */ /* 0x000e220000000800 */
[----:B-1----:R-:W-:Y:S01]  /*c280*/  FADD.FTZ R42, R24, R35 ;  /* 0x00000023182a7221 */ /* 0x002fe20000010000 */
[----:B------:R-:W-:Y:S01]  /*c290*/  FADD.FTZ R35, R41, R40 ;  /* 0x0000002829237221 */ /* 0x000fe20000010000 */
[----:B------:R-:W-:Y:S01]  /*c2a0*/  FFMA.FTZ R40, R67, R0, -R6 ;  /* 0x0000000043287223 */ /* 0x000fe20000010806 */
[----:B------:R-:W-:-:S02]  /*c2b0*/  F2FP.BF16.F32.PACK_AB R140, R37, R140 ;  /* 0x0000008c258c723e */ /* 0x000fc400000010ff */
[----:B------:R-:W-:Y:S01]  /*c2c0*/  FADD.FTZ R44, R136, R35 ;  /* 0x00000023882c7221 */ /* 0x000fe20000010000 */
[----:B------:R-:W-:Y:S01]  /*c2d0*/  IMAD.MOV.U32 R35, RZ, RZ, R94 ;  /* 0x000000ffff237224 */ /* 0x000fe200078e005e */
[----:B------:R-:W1:Y:S01]  /*c2e0*/  MUFU.EX2 R141, R141 ;  /* 0x0000008d008d7308 */ /* 0x000e620000000800 */
[----:B---3--:R-:W-:Y:S01]  /*c2f0*/  FADD.FTZ R39, R147, R42 ;  /* 0x0000002a93277221 */ /* 0x008fe20000010000 */
[----:B------:R-:W-:Y:S01]  /*c300*/  FADD.FTZ R43, R45, R44 ;  /* 0x0000002c2d2b7221 */ /* 0x000fe20000010000 */
[----:B--2---:R-:W-:Y:S02]  /*c310*/  @P2 SHF.R.U32.HI R35, RZ, R47, R46 ;  /* 0x0000002fff232219 */ /* 0x004fe4000001162e */
[----:B------:R-:W-:Y:S01]  /*c320*/  F2FP.BF16.F32.PACK_AB R142, R41, R142 ;  /* 0x0000008e298e723e */ /* 0x000fe200000010ff */
[----:B------:R-:W-:Y:S01]  /*c330*/  FADD.FTZ R44, R138, R43 ;  /* 0x0000002b8a2c7221 */ /* 0x000fe20000010000 */
[----:B------:R-:W-:Y:S01]  /*c340*/  F2FP.BF16.F32.PACK_AB R136, R45, R136 ;  /* 0x000000882d88723e */ /* 0x000fe200000010ff */
[----:B------:R-:W2:Y:S01]  /*c350*/  MUFU.EX2 R28, R28 ;  /* 0x0000001c001c7308 */ /* 0x000ea20000000800 */
[----:B0-----:R-:W-:Y:S01]  /*c360*/  FADD.FTZ R42, R26, R39 ;  /* 0x000000271a2a7221 */ /* 0x001fe20000010000 */
[----:B------:R-:W-:Y:S01]  /*c370*/  FADD.FTZ R43, R49, R44 ;  /* 0x0000002c312b7221 */ /* 0x000fe20000010000 */
[----:B------:R-:W-:Y:S01]  /*c380*/  FFMA.FTZ R44, R75, R0, -R6 ;  /* 0x000000004b2c7223 */ /* 0x000fe20000010806 */
[----:B------:R-:W-:Y:S01]  /*c390*/  IMAD.IADD R35, R92, 0x1, R35 ;  /* 0x000000015c237824 */ /* 0x000fe200078e0223 */
[----:B------:R-:W-:-:S02]  /*c3a0*/  F2FP.BF16.F32.PACK_AB R138, R49, R138 ;  /* 0x0000008a318a723e */ /* 0x000fc400000010ff */
[----:B------:R-:W-:Y:S01]  /*c3b0*/  F2FP.BF16.F32.PACK_AB R145, R24, R145 ;  /* 0x000000911891723e */ /* 0x000fe200000010ff */
[----:B------:R-:W0:Y:S01]  /*c3c0*/  MUFU.EX2 R143, R143 ;  /* 0x0000008f008f7308 */ /* 0x000e220000000800 */
[----:B-1----:R-:W-:Y:S01]  /*c3d0*/  FADD.FTZ R39, R141, R42 ;  /* 0x0000002a8d277221 */ /* 0x002fe20000010000 */
[----:B------:R-:W-:Y:S01]  /*c3e0*/  FFMA.FTZ R42, R71, R0, -R6 ;  /* 0x00000000472a7223 */ /* 0x000fe20000010806 */
[----:B------:R-:W-:Y:S01]  /*c3f0*/  F2FP.BF16.F32.PACK_AB R147, R26, R147 ;  /* 0x000000931a93723e */ /* 0x000fe200000010ff */
[----:B------:R-:W-:-:S04]  /*c400*/  IMAD.IADD R12, R35, 0x1, R12 ;  /* 0x00000001230c7824 */ /* 0x000fc800078e020c */
[----:B------:R-:W1:Y:S01]  /*c410*/  MUFU.EX2 R30, R30 ;  /* 0x0000001e001e7308 */ /* 0x000e620000000800 */
[C---:B--2---:R-:W-:Y:S01]  /*c420*/  FADD.FTZ R46, R28.reuse, R39 ;  /* 0x000000271c2e7221 */ /* 0x044fe20000010000 */
[----:B------:R-:W-:-:S06]  /*c430*/  F2FP.BF16.F32.PACK_AB R141, R28, R141 ;  /* 0x0000008d1c8d723e */ /* 0x000fcc00000010ff */
[----:B------:R-:W2:Y:S01]  /*c440*/  MUFU.EX2 R7, R7 ;  /* 0x0000000700077308 */ /* 0x000ea20000000800 */
[----:B0-----:R-:W-:Y:S01]  /*c450*/  FADD.FTZ R39, R143, R46 ;  /* 0x0000002e8f277221 */ /* 0x001fe20000010000 */
[----:B------:R-:W-:Y:S01]  /*c460*/  FADD.FTZ R46, R132, R43 ;  /* 0x0000002b842e7221 */ /* 0x000fe20000010000 */
[----:B------:R-:W-:-:S03]  /*c470*/  F2FP.BF16.F32.PACK_AB R132, R9, R132 ;  /* 0x000000840984723e */ /* 0x000fc600000010ff */
[----:B------:R-:W-:Y:S01]  /*c480*/  FADD.FTZ R43, R9, R46 ;  /* 0x0000002e092b7221 */ /* 0x000fe20000010000 */
[----:B------:R-:W-:Y:S01]  /*c490*/  FFMA.FTZ R46, R79, R0, -R6 ;  /* 0x000000004f2e7223 */ /* 0x000fe20000010806 */
[----:B------:R-:W0:Y:S01]  /*c4a0*/  MUFU.EX2 R32, R32 ;  /* 0x0000002000207308 */ /* 0x000e220000000800 */
[----:B-1----:R-:W-:Y:S01]  /*c4b0*/  FADD.FTZ R48, R30, R39 ;  /* 0x000000271e307221 */ /* 0x002fe20000010000 */
[----:B------:R-:W-:Y:S01]  /*c4c0*/  FADD.FTZ R50, R134, R43 ;  /* 0x0000002b86327221 */ /* 0x000fe20000010000 */
[C---:B------:R-:W-:Y:S02]  /*c4d0*/  F2FP.BF16.F32.PACK_AB R134, R53.reuse, R134 ;  /* 0x000000863586723e */ /* 0x040fe400000010ff */
[----:B------:R-:W-:Y:S01]  /*c4e0*/  F2FP.BF16.F32.PACK_AB R143, R30, R143 ;  /* 0x0000008f1e8f723e */ /* 0x000fe200000010ff */
[----:B------:R-:W-:Y:S02]  /*c4f0*/  FADD.FTZ R43, R53, R50 ;  /* 0x00000032352b7221 */ /* 0x000fe40000010000 */
[----:B------:R-:W1:Y:S01]  /*c500*/  MUFU.EX2 R21, R21 ;  /* 0x0000001500157308 */ /* 0x000e620000000800 */
[----:B--2---:R-:W-:-:S07]  /*c510*/  FADD.FTZ R39, R7, R48 ;  /* 0x0000003007277221 */ /* 0x004fce0000010000 */
[----:B------:R-:W2:Y:S01]  /*c520*/  MUFU.EX2 R34, R34 ;  /* 0x0000002200227308 */ /* 0x000ea20000000800 */
[C---:B0-----:R-:W-:Y:S01]  /*c530*/  FADD.FTZ R48, R32.reuse, R39 ;  /* 0x0000002720307221 */ /* 0x041fe20000010000 */
[----:B------:R-:W-:-:S06]  /*c540*/  F2FP.BF16.F32.PACK_AB R137, R32, R7 ;  /* 0x000000072089723e */ /* 0x000fcc00000010ff */
[----:B------:R-:W0:Y:S01]  /*c550*/  MUFU.EX2 R27, R27 ;  /* 0x0000001b001b7308 */ /* 0x000e220000000800 */
[----:B-1----:R-:W-:Y:S01]  /*c560*/  FADD.FTZ R39, R21, R48 ;  /* 0x0000003015277221 */ /* 0x002fe20000010000 */
[----:B------:R-:W-:Y:S01]  /*c570*/  FADD.FTZ R48, R128, R43 ;  /* 0x0000002b80307221 */ /* 0x000fe20000010000 */
[----:B------:R-:W-:-:S05]  /*c580*/  F2FP.BF16.F32.PACK_AB R128, R57, R128 ;  /* 0x000000803980723e */ /* 0x000fca00000010ff */
[----:B------:R-:W1:Y:S01]  /*c590*/  MUFU.EX2 R36, R36 ;  /* 0x0000002400247308 */ /* 0x000e620000000800 */
[----:B--2---:R-:W-:Y:S01]  /*c5a0*/  FADD.FTZ R6, R34, R39 ;  /* 0x0000002722067221 */ /* 0x004fe20000010000 */
[----:B------:R-:W-:-:S04]  /*c5b0*/  FADD.FTZ R39, R57, R48 ;  /* 0x0000003039277221 */ /* 0x000fc80000010000 */
[----:B------:R-:W-:Y:S02]  /*c5c0*/  FADD.FTZ R48, R130, R39 ;  /* 0x0000002782307221 */ /* 0x000fe40000010000 */
        /* <DEDUP_REMOVED lines=43> */
[----:B------:R1:W3:Y:S01]  /*c880*/  MUFU.EX2 R121, R139 ;  /* 0x0000008b00797308 */ /* 0x0002e20000000800 */
[----:B--2---:R-:W-:-:S07]  /*c890*/  FADD.FTZ R5, R127, R50 ;  /* 0x000000327f057221 */ /* 0x004fce0000010000 */
[----:B------:R-:W2:Y:S01]  /*c8a0*/  MUFU.EX2 R48, R83 ;  /* 0x0000005300307308 */ /* 0x000ea20000000800 */
[----:B0-----:R-:W-:Y:S01]  /*c8b0*/  FADD.FTZ R20, R46, R5 ;  /* 0x000000052e147221 */ /* 0x001fe20000010000 */
[----:B-1----:R-:W-:Y:S02]  /*c8c0*/  F2FP.BF16.F32.PACK_AB R139, R34, R21 ;  /* 0x00000015228b723e */ /* 0x002fe400000010ff */
[----:B------:R-:W-:-:S04]  /*c8d0*/  F2FP.BF16.F32.PACK_AB R127, R46, R127 ;  /* 0x0000007f2e7f723e */ /* 0x000fc800000010ff */
[----:B------:R-:W0:Y:S01]  /*c8e0*/  MUFU.EX2 R91, R91 ;  /* 0x0000005b005b7308 */ /* 0x000e220000000800 */
[----:B---3--:R-:W-:-:S07]  /*c8f0*/  FADD.FTZ R5, R121, R20 ;  /* 0x0000001479057221 */ /* 0x008fce0000010000 */
[----:B------:R-:W1:Y:S01]  /*c900*/  MUFU.EX2 R122, R122 ;  /* 0x0000007a007a7308 */ /* 0x000e620000000800 */
[C---:B--2---:R-:W-:Y:S01]  /*c910*/  FADD.FTZ R20, R48.reuse, R5 ;  /* 0x0000000530147221 */ /* 0x044fe20000010000 */
[----:B------:R-:W-:-:S06]  /*c920*/  F2FP.BF16.F32.PACK_AB R121, R48, R121 ;  /* 0x000000793079723e */ /* 0x000fcc00000010ff */
[----:B------:R-:W2:Y:S01]  /*c930*/  MUFU.EX2 R4, R87 ;  /* 0x0000005700047308 */ /* 0x000ea20000000800 */
[----:B0-----:R-:W-:-:S07]  /*c940*/  FADD.FTZ R5, R91, R20 ;  /* 0x000000145b057221 */ /* 0x001fce0000010000 */
[----:B------:R-:W0:Y:S01]  /*c950*/  MUFU.EX2 R77, R77 ;  /* 0x0000004d004d7308 */ /* 0x000e220000000800 */
[----:B-1----:R-:W-:Y:S01]  /*c960*/  FADD.FTZ R6, R122, R9 ;  /* 0x000000097a067221 */ /* 0x002fe20000010000 */
[C---:B--2---:R-:W-:Y:S01]  /*c970*/  FADD.FTZ R5, R4.reuse, R5 ;  /* 0x0000000504057221 */ /* 0x044fe20000010000 */
[----:B------:R-:W-:Y:S01]  /*c980*/  F2FP.BF16.F32.PACK_AB R123, R4, R91 ;  /* 0x0000005b047b723e */ /* 0x000fe200000010ff */
[----:B------:R-:W-:Y:S02]  /*c990*/  VIADD R4, R88, 0xfffffffe ;  /* 0xfffffffe58047836 */ /* 0x000fe40000000000 */
[C---:B0-----:R-:W-:Y:S01]  /*c9a0*/  FADD.FTZ R6, R77.reuse, R6 ;  /* 0x000000064d067221 */ /* 0x041fe20000010000 */
[----:B------:R-:W-:Y:S01]  /*c9b0*/  F2FP.BF16.F32.PACK_AB R122, R77, R122 ;  /* 0x0000007a4d7a723e */ /* 0x000fe200000010ff */
        /* <DEDUP_REMOVED lines=12> */
.L_x_1466:
[----:B------:R-:W-:-:S13]  /*ca80*/  ISETP.NE.AND P4, PT, R13, 0x1, PT ;  /* 0x000000010d00780c */ /* 0x000fda0003f85270 */
[----:B------:R-:W0:Y:S02]  /*ca90*/  @P4 LDC.64 R20, c[0x0][0x9e8] ;  /* 0x00027a00ff144b82 */ /* 0x000e240000000a00 */
[----:B0-----:R-:W-:-:S05]  /*caa0*/  @P4 IMAD.HI.U32 R20, R7, R20, RZ ;  /* 0x0000001407144227 */ /* 0x001fca00078e00ff */
[----:B------:R-:W-:-:S07]  /*cab0*/  @P4 SHF.R.U32.HI R7, RZ, R21, R20 ;  /* 0x00000015ff074219 */ /* 0x000fce0000011614 */
.L_x_1467:
[----:B------:R-:W-:Y:S05]  /*cac0*/  BSYNC B0 ;  /* 0x0000000000007941 */ /* 0x000fea0003800000 */
.L_x_1465:
[----:B------:R-:W-:-:S05]  /*cad0*/  IMAD R7, R7, R13, R13 ;  /* 0x0000000d07077224 */ /* 0x000fca00078e020d */
[----:B------:R-:W-:-:S07]  /*cae0*/  VIMNMX R12, R12, R7, PT ;  /* 0x000000070c0c7248 */ /* 0x000fce0003fe0100 */
.L_x_1464:
[----:B------:R-:W2:Y:S01]  /*caf0*/  LDL R9, [R1+0x38] ;  /* 0x0000380001097983 */ /* 0x000ea20000100800 */
[----:B------:R-:W-:Y:S01]  /*cb00*/  SHF.R.S32.HI R7, RZ, 0x1f, R12 ;  /* 0x0000001fff077819 */ /* 0x000fe2000001140c */
[----:B------:R-:W-:Y:S01]  /*cb10*/  ULDC UR4, c[0x0][0x9e4] ;  /* 0x0002790000047ab9 */ /* 0x000fe20000000800 */
[----:B------:R-:W-:Y:S01]  /*cb20*/  ULDC UR5, c[0x0][0x9e4] ;  /* 0x0002790000057ab9 */ /* 0x000fe20000000800 */
[----:B------:R-:W-:Y:S01]  /*cb30*/  ULDC UR6, c[0x0][0x9dc] ;  /* 0x0002770000067ab9 */ /* 0x000fe20000000800 */
[----:B------:R-:W-:Y:S01]  /*cb40*/  LEA.HI R7, R7, R12, RZ, 0x7 ;  /* 0x0000000c07077211 */ /* 0x000fe200078f38ff */
[----:B------:R-:W-:Y:S01]  /*cb50*/  ULDC UR7, c[0x0][0x9dc] ;  /* 0x0002770000077ab9 */ /* 0x000fe20000000800 */
[----:B------:R-:W-:Y:S01]  /*cb60*/  ULDC UR8, c[0x0][0x9e0] ;  /* 0x0002780000087ab9 */ /* 0x000fe20000000800 */
[----:B------:R-:W-:Y:S01]  /*cb70*/  ULDC UR9, c[0x0][0x9e0] ;  /* 0x0002780000097ab9 */ /* 0x000fe20000000800 */
[----:B------:R-:W-:Y:S02]  /*cb80*/  SHF.R.S32.HI R7, RZ, 0x7, R7 ;  /* 0x00000007ff077819 */ /* 0x000fe40000011407 */
        /* <DEDUP_REMOVED lines=16> */
[----:B--2---:R-:W-:-:S04]  /*cc90*/  VIMNMX R21, R9, R7, !PT ;  /* 0x0000000709157248 */ /* 0x004fc80007fe0100 */
[----:B------:R-:W-:-:S13]  /*cca0*/  ISETP.GE.AND P4, PT, R4, R21, PT ;  /* 0x000000150400720c */ /* 0x000fda0003f86270 */
[----:B------:R-:W-:Y:S05]  /*ccb0*/  @!P4 BRA `(.L_x_1468) ;  /* 0x0000002c00f0c947 */ /* 0x000fea0003800000 */
[----:B------:R-:W-:-:S07]  /*ccc0*/  IMAD.MOV.U32 R119, RZ, RZ, RZ ;  /* 0x000000ffff777224 */ /* 0x000fce00078e00ff */
.L_x_1486:
        /* <DEDUP_REMOVED lines=11> */
.L_x_1470:
[----:B------:R-:W-:Y:S01]  /*cd80*/  IMAD R9, R7, 0x8, R16 ;  /* 0x0000000807097824 */ /* 0x000fe200078e0210 */
[----:B------:R-:W-:-:S04]  /*cd90*/  SHF.L.U32 R0, R20, 0x1f, RZ ;  /* 0x0000001f14007819 */ /* 0x000fc800000006ff */
[----:B------:R0:W1:Y:S01]  /*cda0*/  SYNCS.PHASECHK.TRANS64.TRYWAIT P5, [R9+URZ+0x16830], R0 ;  /* 0x01683000090075a7 */ /* 0x00006200080a017f */
[----:B------:R-:W-:Y:S05]  /*cdb0*/  @!P0 BRA `(.L_x_1471) ;  /* 0x0000000000048947 */ /* 0x000fea0003800000 */
[----:B------:R-:W-:Y:S01]  /*cdc0*/  BPT.TRAP 0x1 ;  /* 0x000000040000795c */ /* 0x000fe20000300000 */
.L_x_1471:
[----:B------:R-:W-:Y:S04]  /*cdd0*/  BSSY B0, `(.L_x_1469) ;  /* 0x0000004000007945 */ /* 0x000fe80003800000 */
[----:B-1----:R-:W-:Y:S05]  /*cde0*/  @P5 BRA `(.L_x_1472) ;  /* 0x0000000000085947 */ /* 0x002fea0003800000 */
[----:B------:R-:W1:Y:S02]  /*cdf0*/  SYNCS.PHASECHK.TRANS64.TRYWAIT P5, [R9+URZ+0x16830], R0 ;  /* 0x01683000090075a7 */ /* 0x000e6400080a017f */
[----:B-1----:R-:W-:Y:S05]  /*ce00*/  @!P5 BRA `(.L_x_1473) ;  /* 0x00000134003cd947 */ /* 0x002fea0003800000 */
.L_x_1472:
[----:B------:R-:W-:Y:S05]  /*ce10*/  BSYNC B0 ;  /* 0x0000000000007941 */ /* 0x000fea0003800000 */
.L_x_1469:
[----:B------:R-:W2:Y:S01]  /*ce20*/  LDL R8, [R1+0x28] ;  /* 0x0000280001087983 */ /* 0x000ea20000100800 */
[----:B01----:R-:W-:Y:S01]  /*ce30*/  IMAD.MOV.U32 R9, RZ, RZ, 0x40000040 ;  /* 0x40000040ff097424 */ /* 0x003fe200078e00ff */
[----:B------:R-:W-:Y:S05]  /*ce40*/  WARPSYNC.ALL ;  /* 0x0000000000007948 */ /* 0x000fea0003800000 */
[----:B------:R-:W-:Y:S01]  /*ce50*/  R2UR UR23, R9 ;  /* 0x00000000091772ca */ /* 0x000fe200000e0000 */
[----:B------:R-:W-:Y:S01]  /*ce60*/  IMAD.MOV.U32 R13, RZ, RZ, 0x40000040 ;  /* 0x40000040ff0d7424 */ /* 0x000fe200078e00ff */
[----:B------:R-:W0:Y:S04]  /*ce70*/  S2R R0, SR_TID.X ;  /* 0x0000000000007919 */ /* 0x000e280000002100 */
[----:B------:R-:W-:Y:S01]  /*ce80*/  R2UR UR19, R13 ;  /* 0x000000000d1372ca */ /* 0x000fe200000e0000 */
[----:B------:R-:W-:Y:S01]  /*ce90*/  IMAD.MOV.U32 R25, RZ, RZ, 0x40000040 ;  /* 0x40000040ff197424 */ /* 0x000fe200078e00ff */
[----:B0-----:R-:W-:-:S05]  /*cea0*/  SHF.R.U32.HI R0, RZ, 0x7, R0 ;  /* 0x00000007ff007819 */ /* 0x001fca0000011600 */
[----:B------:R-:W-:Y:S01]  /*ceb0*/  VIADD R0, R0, 0x8 ;  /* 0x0000000800007836 */ /* 0x000fe20000000000 */
[----:B------:R-:W-:Y:S02]  /*cec0*/  R2UR UR12, R10 ;  /* 0x000000000a0c72ca */ /* 0x000fe400000e0000 */
[----:B------:R-:W-:Y:S02]  /*ced0*/  R2UR UR13, R11 ;  /* 0x000000000b0d72ca */ /* 0x000fe400000e0000 */
[C---:B------:R-:W-:Y:S02]  /*cee0*/  R2UR UR15, R25.reuse ;  /* 0x00000000190f72ca */ /* 0x040fe400000e0000 */
[----:B------:R-:W-:Y:S01]  /*cef0*/  R2UR UR27, R25 ;  /* 0x00000000191b72ca */ /* 0x000fe200000e0000 */
[----:B------:R0:W-:Y:S01]  /*cf00*/  BAR.SYNC.DEFER_BLOCKING R0, 0x100 ;  /* 0x000400000000751d */ /* 0x0001e20000010000 */
[----:B--2---:R-:W-:-:S04]  /*cf10*/  IMAD R24, R7, 0x400, R8 ;  /* 0x0000040007187824 */ /* 0x004fc800078e0208 */
[----:B------:R-:W-:-:S05]  /*cf20*/  VIADD R8, R24, 0x4 ;  /* 0x0000000418087836 */ /* 0x000fca0000000000 */
[----:B------:R-:W-:Y:S02]  /*cf30*/  R2UR UR22, R8 ;  /* 0x00000000081672ca */ /* 0x000fe400000e0000 */
[----:B------:R-:W2:Y:S01]  /*cf40*/  LDL.64 R8, [R1+0x8] ;  /* 0x0000080001087983 */ /* 0x000ea20000100a00 */
[----:B------:R-:W-:-:S05]  /*cf50*/  VIADD R12, R24, 0x2 ;  /* 0x00000002180c7836 */ /* 0x000fca0000000000 */
[----:B------:R-:W-:Y:S02]  /*cf60*/  R2UR UR18, R12 ;  /* 0x000000000c1272ca */ /* 0x000fe400000e0000 */
[----:B------:R-:W3:Y:S01]  /*cf70*/  LDL.64 R12, [R1] ;  /* 0x00000000010c7983 */ /* 0x000ee20000100a00 */
[C---:B------:R-:W-:Y:S01]  /*cf80*/  R2UR UR14, R24.reuse ;  /* 0x00000000180e72ca */ /* 0x040fe200000e0000 */
[----:B------:R-:W-:-:S05]  /*cf90*/  VIADD R24, R24, 0x6 ;  /* 0x0000000618187836 */ /* 0x000fca0000000000 */
[----:B------:R-:W-:Y:S02]  /*cfa0*/  R2UR UR26, R24 ;  /* 0x00000000181a72ca */ /* 0x000fe400000e0000 */
[----:B------:R-:W-:-:S06]  /*cfb0*/  WARPGROUP.ARRIVE ;  /* 0x00000000000079c5 */ /* 0x000fcc0000000000 */
[----:B------:R-:W-:Y:S03]  /*cfc0*/  HGMMA.64x128x16.F32.BF16 R24, gdesc[UR12], RZ, !UPT, gsb0 ;  /* 0x01e000000c1879f0 */ /* 0x000fe6000c0018ff */
[----:B------:R-:W-:Y:S02]  /*cfd0*/  WARPGROUP.DEPBAR.LE gsb0, 0x0 ;  /* 0x00008000000079c5 */ /* 0x000fe40000010000 */
[----:B------:R-:W-:Y:S01]  /*cfe0*/  WARPGROUP.ARRIVE ;  /* 0x00000000000079c5 */ /* 0x000fe20000000000 */
[----:B--2---:R-:W-:Y:S02]  /*cff0*/  R2UR UR16, R8 ;  /* 0x00000000081072ca */ /* 0x004fe400000e0000 */
[----:B------:R-:W-:-:S13]  /*d000*/  R2UR UR17, R9 ;  /* 0x00000000091172ca */ /* 0x000fda00000e0000 */
[----:B------:R-:W-:Y:S01]  /*d010*/  HGMMA.64x128x16.F32.BF16 R24, gdesc[UR16], R24, gsb0 ;  /* 0x01e00000101879f0 */ /* 0x000fe20008001818 */
[----:B---3--:R-:W-:Y:S02]  /*d020*/  R2UR UR20, R12 ;  /* 0x000000000c1472ca */ /* 0x008fe400000e0000 */
[----:B------:R-:W-:Y:S02]  /*d030*/  R2UR UR21, R13 ;  /* 0x000000000d1572ca */ /* 0x000fe400000e0000 */
[----:B------:R-:W-:Y:S02]  /*d040*/  R2UR UR24, R14 ;  /* 0x000000000e1872ca */ /* 0x000fe400000e0000 */
[----:B------:R-:W-:Y:S01]  /*d050*/  R2UR UR25, R15 ;  /* 0x000000000f1972ca */ /* 0x000fe200000e0000 */
[----:B------:R-:W-:Y:S02]  /*d060*/  WARPGROUP.DEPBAR.LE gsb0, 0x0 ;  /* 0x00008000000079c5 */ /* 0x000fe40000010000 */
[----:B------:R-:W-:-:S06]  /*d070*/  WARPGROUP.ARRIVE ;  /* 0x00000000000079c5 */ /* 0x000fcc0000000000 */
        /* <DEDUP_REMOVED lines=8> */
.L_x_1475:
[----:B------:R-:W-:Y:S01]  /*d100*/  SHF.L.U32 R0, R153, 0x1f, RZ ;  /* 0x0000001f99007819 */ /* 0x000fe200000006ff */
[----:B------:R-:W-:-:S04]  /*d110*/  IMAD R8, R17, 0x8, R16 ;  /* 0x0000000811087824 */ /* 0x000fc800078e0210 */
[----:B------:R0:W1:Y:S01]  /*d120*/  SYNCS.PHASECHK.TRANS64.TRYWAIT P4, [R8+URZ+0x16850], R0 ;  /* 0x01685000080075a7 */ /* 0x000062000808017f */
[----:B------:R-:W-:Y:S05]  /*d130*/  @!P0 BRA `(.L_x_1476) ;  /* 0x0000000000048947 */ /* 0x000fea0003800000 */
[----:B------:R-:W-:Y:S01]  /*d140*/  BPT.TRAP 0x1 ;  /* 0x000000040000795c */ /* 0x000fe20000300000 */
.L_x_1476:
[----:B-1----:R-:W-:Y:S05]  /*d150*/  @P4 BRA `(.L_x_1474) ;  /* 0x0000000000084947 */ /* 0x002fea0003800000 */
[----:B------:R-:W1:Y:S02]  /*d160*/  SYNCS.PHASECHK.TRANS64.TRYWAIT P4, [R8+URZ+0x16850], R0 ;  /* 0x01685000080075a7 */ /* 0x000e64000808017f */
[----:B-1----:R-:W-:Y:S05]  /*d170*/  @!P4 BRA `(.L_x_1477) ;  /* 0x000001300074c947 */ /* 0x002fea0003800000 */
.L_x_1474:
[----:B01----:R-:W-:Y:S01]  /*d180*/  VIADD R0, R16, 0x400 ;  /* 0x0000040010007836 */ /* 0x003fe20000000000 */
[----:B------:R-:W2:Y:S01]  /*d190*/  LDL R153, [R1+0x10] ;  /* 0x0000100001997983 */ /* 0x000ea20000100800 */
[----:B------:R-:W-:Y:S01]  /*d1a0*/  IMAD.MOV.U32 R9, RZ, RZ, 0x40000040 ;  /* 0x40000040ff097424 */ /* 0x000fe200078e00ff */
[----:B------:R-:W-:Y:S05]  /*d1b0*/  WARPSYNC.ALL ;  /* 0x0000000000007948 */ /* 0x000fea0003800000 */
[----:B------:R-:W-:Y:S01]  /*d1c0*/  SHF.R.U32.HI R0, RZ, 0x4, R0 ;  /* 0x00000004ff007819 */ /* 0x000fe20000011600 */
[----:B------:R-:W-:Y:S01]  /*d1d0*/  WARPGROUP.ARRIVE ;  /* 0x00000000000079c5 */ /* 0x000fe20000000000 */
[----:B------:R-:W-:-:S02]  /*d1e0*/  R2UR UR11, R9 ;  /* 0x00000000090b72ca */ /* 0x000fc400000e0000 */
[----:B------:R-:W-:-:S05]  /*d1f0*/  LOP3.LUT R0, R0, 0x3fff, RZ, 0xc0, !PT ;  /* 0x00003fff00007812 */ /* 0x000fca00078ec0ff */
[----:B------:R-:W-:Y:S02]  /*d200*/  IMAD R8, R17, 0x400, R0 ;  /* 0x0000040011087824 */ /* 0x000fe400078e0200 */
[----:B------:R-:W-:Y:S01]  /*d210*/  IMAD.MOV.U32 R13, RZ, RZ, 0x40000040 ;  /* 0x40000040ff0d7424 */ /* 0x000fe200078e00ff */
[----:B------:R-:W0:Y:S02]  /*d220*/  @P2 LDC R0, c[0x0][0x44c] ;  /* 0x00011300ff002b82 */ /* 0x000e240000000800 */
[----:B------:R-:W-:-:S13]  /*d230*/  R2UR UR10, R8 ;  /* 0x00000000080a72ca */ /* 0x000fda00000e0000 */
[----:B------:R-:W-:Y:S01]  /*d240*/  HGMMA.64x64x16.F32.BF16 R88, R148, gdesc[UR8].tnspB, R88, gsb0 ;  /* 0x40e0000894587df0 */ /* 0x000fe20008001858 */
[----:B------:R-:W-:Y:S01]  /*d250*/  VIADD R12, R8, 0x80 ;  /* 0x00000080080c7836 */ /* 0x000fe20000000000 */
[----:B------:R-:W-:-:S04]  /*d260*/  R2UR UR11, R13 ;  /* 0x000000000d0b72ca */ /* 0x000fc800000e0000 */
[----:B------:R-:W-:Y:S01]  /*d270*/  R2UR UR10, R12 ;  /* 0x000000000c0a72ca */ /* 0x000fe200000e0000 */
[----:B------:R-:W-:Y:S02]  /*d280*/  VIADD R12, R8, 0x100 ;  /* 0x00000100080c7836 */ /* 0x000fe40000000000 */
[----:B------:R-:W-:Y:S01]  /*d290*/  IMAD.MOV.U32 R13, RZ, RZ, 0x40000040 ;  /* 0x40000040ff0d7424 */ /* 0x000fe200078e00ff */
[----:B------:R-:W-:Y:S02]  /*d2a0*/  WARPGROUP.DEPBAR.LE gsb0, 0x0 ;  /* 0x00008000000079c5 */ /* 0x000fe40000010000 */
[----:B------:R-:W-:Y:S01]  /*d2b0*/  WARPGROUP.ARRIVE ;  /* 0x00000000000079c5 */ /* 0x000fe20000000000 */
[----:B------:R-:W3:Y:S04]  /*d2c0*/  LDL R149, [R1+0x20] ;  /* 0x0000200001957983 */ /* 0x000ee80000100800 */
[----:B------:R-:W3:Y:S02]  /*d2d0*/  LDL R151, [R1+0x30] ;  /* 0x0000300001977983 */ /* 0x000ee40000100800 */
[----:B------:R-:W-:Y:S01]  /*d2e0*/  HGMMA.64x64x16.F32.BF16 R88, R144, gdesc[UR8].tnspB, R88, gsb0 ;  /* 0x40e0000890587df0 */ /* 0x000fe20008001858 */
[----:B------:R-:W-:Y:S01]  /*d2f0*/  R2UR UR10, R12 ;  /* 0x000000000c0a72ca */ /* 0x000fe200000e0000 */
[----:B------:R-:W-:Y:S01]  /*d300*/  VIADD R12, R8, 0x180 ;  /* 0x00000180080c7836 */ /* 0x000fe20000000000 */
[----:B------:R-:W-:Y:S01]  /*d310*/  R2UR UR11, R13 ;  /* 0x000000000d0b72ca */ /* 0x000fe200000e0000 */
[----:B------:R-:W-:Y:S01]  /*d320*/  IMAD.MOV.U32 R13, RZ, RZ, 0x40000040 ;  /* 0x40000040ff0d7424 */ /* 0x000fe200078e00ff */
[----:B------:R-:W1:Y:S01]  /*d330*/  S2R R150, SR_TID.X ;  /* 0x0000000000967919 */ /* 0x000e620000002100 */
[----:B------:R-:W-:Y:S01]  /*d340*/  IMAD.MOV.U32 R9, RZ, RZ, 0x40000040 ;  /* 0x40000040ff097424 */ /* 0x000fe200078e00ff */
[----:B-1----:R-:W-:Y:S01]  /*d350*/  ISETP.GE.U32.AND P4, PT, R150, 0x180, PT ;  /* 0x000001809600780c */ /* 0x002fe20003f86070 */
[----:B------:R-:W-:-:S02]  /*d360*/  WARPGROUP.DEPBAR.LE gsb0, 0x0 ;  /* 0x00008000000079c5 */ /* 0x000fc40000010000 */
[----:B------:R-:W-:-:S06]  /*d370*/  WARPGROUP.ARRIVE ;  /* 0x00000000000079c5 */ /* 0x000fcc0000000000 */
[----:B------:R-:W-:Y:S01]  /*d380*/  HGMMA.64x64x16.F32.BF16 R88, R140, gdesc[UR8].tnspB, R88, gsb0 ;  /* 0x40e000088c587df0 */ /* 0x000fe20008001858 */
[----:B------:R-:W-:Y:S01]  /*d390*/  R2UR UR10, R12 ;  /* 0x000000000c0a72ca */ /* 0x000fe200000e0000 */
[----:B------:R-:W-:Y:S01]  /*d3a0*/  VIADD R12, R8, 0x200 ;  /* 0x00000200080c7836 */ /* 0x000fe20000000000 */
[----:B------:R-:W-:Y:S01]  /*d3b0*/  R2UR UR11, R13 ;  /* 0x000000000d0b72ca */ /* 0x000fe200000e0000 */
[----:B------:R-:W-:Y:S01]  /*d3c0*/  IMAD.MOV.U32 R13, RZ, RZ, 0x40000040 ;  /* 0x40000040ff0d7424 */ /* 0x000fe200078e00ff */
[----:B------:R-:W-:Y:S02]  /*d3d0*/  WARPGROUP.DEPBAR.LE gsb0, 0x0 ;  /* 0x00008000000079c5 */ /* 0x000fe40000010000 */
[----:B------:R-:W-:-:S09]  /*d3e0*/  WARPGROUP.ARRIVE ;  /* 0x00000000000079c5 */ /* 0x000fd20000000000 */
        /* <DEDUP_REMOVED lines=9> */
[C---:B------:R-:W-:Y:S01]  /*d480*/  VIADD R12, R8.reuse, 0x300 ;  /* 0x00000300080c7836 */ /* 0x040fe20000000000 */
[----:B------:R-:W-:Y:S01]  /*d490*/  R2UR UR11, R13 ;  /* 0x000000000d0b72ca */ /* 0x000fe200000e0000 */
[----:B------:R-:W-:Y:S02]  /*d4a0*/  IMAD.MOV.U32 R13, RZ, RZ, 0x40000040 ;  /* 0x40000040ff0d7424 */ /* 0x000fe400078e00ff */
[----:B------:R-:W-:Y:S01]  /*d4b0*/  VIADD R8, R8, 0x380 ;  /* 0x0000038008087836 */ /* 0x000fe20000000000 */
[----:B------:R-:W-:Y:S02]  /*d4c0*/  WARPGROUP.DEPBAR.LE gsb0, 0x0 ;  /* 0x00008000000079c5 */ /* 0x000fe40000010000 */
[----:B------:R-:W-:-:S07]  /*d4d0*/  WARPGROUP.ARRIVE ;  /* 0x00000000000079c5 */ /* 0x000fce0000000000 */
[----:B------:R-:W-:Y:S01]  /*d4e0*/  HGMMA.64x64x16.F32.BF16 R88, R128, gdesc[UR8].tnspB, R88, gsb0 ;  /* 0x40e0000880587df0 */ /* 0x000fe20008001858 */
[----:B------:R-:W-:Y:S02]  /*d4f0*/  R2UR UR10, R12 ;  /* 0x000000000c0a72ca */ /* 0x000fe400000e0000 */
[----:B------:R-:W-:Y:S01]  /*d500*/  R2UR UR11, R13 ;  /* 0x000000000d0b72ca */ /* 0x000fe200000e0000 */
[----:B------:R-:W-:Y:S02]  /*d510*/  WARPGROUP.DEPBAR.LE gsb0, 0x0 ;  /* 0x00008000000079c5 */ /* 0x000fe40000010000 */
[----:B------:R-:W-:-:S10]  /*d520*/  WARPGROUP.ARRIVE ;  /* 0x00000000000079c5 */ /* 0x000fd40000000000 */
[----:B------:R-:W-:Y:S01]  /*d530*/  HGMMA.64x64x16.F32.BF16 R88, R124, gdesc[UR8].tnspB, R88, gsb0 ;  /* 0x40e000087c587df0 */ /* 0x000fe20008001858 */
[----:B------:R-:W-:Y:S02]  /*d540*/  R2UR UR10, R8 ;  /* 0x00000000080a72ca */ /* 0x000fe400000e0000 */
[----:B------:R-:W-:Y:S01]  /*d550*/  R2UR UR11, R9 ;  /* 0x00000000090b72ca */ /* 0x000fe200000e0000 */
[----:B------:R-:W1:Y:S01]  /*d560*/  @P2 LDC R8, c[0x0][0x450] ;  /* 0x00011400ff082b82 */ /* 0x000e620000000800 */
[----:B------:R-:W-:Y:S01]  /*d570*/  @!P1 IMAD R9, R7, 0x8, R16 ;  /* 0x0000000807099824 */ /* 0x000fe200078e0210 */
[----:B------:R-:W-:Y:S02]  /*d580*/  WARPGROUP.DEPBAR.LE gsb0, 0x0 ;  /* 0x00008000000079c5 */ /* 0x000fe40000010000 */
[----:B------:R-:W-:-:S08]  /*d590*/  WARPGROUP.ARRIVE ;  /* 0x00000000000079c5 */ /* 0x000fd00000000000 */
[----:B------:R-:W-:Y:S03]  /*d5a0*/  HGMMA.64x64x16.F32.BF16 R88, R120, gdesc[UR8].tnspB, R88, gsb0 ;  /* 0x40e0000878587df0 */ /* 0x000fe60008001858 */
[----:B------:R-:W-:Y:S02]  /*d5b0*/  WARPGROUP.DEPBAR.LE gsb0, 0x0 ;  /* 0x00008000000079c5 */ /* 0x000fe40000010000 */
[----:B---3--:R-:W-:Y:S01]  /*d5c0*/  IMAD.IADD R123, R151, 0x1, R149 ;  /* 0x00000001977b7824 */ /* 0x008fe200078e0295 */
[----:B------:R-:W-:-:S03]  /*d5d0*/  SHF.R.U32.HI R151, RZ, 0x7, R150 ;  /* 0x00000007ff977819 */ /* 0x000fc60000011696 */
[----:B0-----:R-:W-:-:S05]  /*d5e0*/  @P2 IMAD.HI.U32 R0, R123, R0, RZ ;  /* 0x000000007b002227 */ /* 0x001fca00078e00ff */
[----:B-1----:R-:W-:Y:S01]  /*d5f0*/  @P2 SHF.R.U32.HI R123, RZ, R8, R0 ;  /* 0x00000008ff7b2219 */ /* 0x002fe20000011600 */
[----:B------:R-:W-:Y:S02]  /*d600*/  VIADD R0, R151, 0x9 ;  /* 0x0000000997007836 */ /* 0x000fe40000000000 */
[----:B------:R-:W-:Y:S02]  /*d610*/  @!P1 VIADD R8, R9, 0x16840 ;  /* 0x0001684009089836 */ /* 0x000fe40000000000 */
[----:B------:R-:W0:Y:S01]  /*d620*/  SHFL.IDX PT, R124, R123, RZ, 0x1c1f ;  /* 0x001c1fff7b7c7589 */ /* 0x000e2200000e0000 */
[----:B------:R-:W-:Y:S02]  /*d630*/  SEL R0, R0, 0x9, !P4 ;  /* 0x0000000900007807 */ /* 0x000fe40006000000 */
[----:B------:R-:W-:-:S03]  /*d640*/  @!P1 PRMT R8, RZ, 0x654, R8 ;  /* 0x00000654ff089816 */ /* 0x000fc60000000008 */
[----:B------:R1:W-:Y:S06]  /*d650*/  BAR.ARV R0, 0x100 ;  /* 0x000400000000751d */ /* 0x0003ec0000002000 */
[----:B------:R3:W-:Y:S01]  /*d660*/  @!P1 SYNCS.ARRIVE.TRANS64.RED.A1T0 RZ, [R8+URZ], RZ ;  /* 0x000000ff08ff99a7 */ /* 0x0007e2000810043f */
[----:B-1----:R-:W-:-:S05]  /*d670*/  IMAD.SHL.U32 R0, R4, 0x80, RZ ;  /* 0x0000008004007824 */ /* 0x002fca00078e00ff */
[----:B------:R-:W-:Y:S01]  /*d680*/  IADD3 R121, -R156, 0x1, -R0 ;  /* 0x000000019c797810 */ /* 0x000fe20007ffe900 */
[----:B---3--:R-:W-:-:S03]  /*d690*/  IMAD.U32 R8, RZ, RZ, UR6 ;  /* 0x00000006ff087e24 */ /* 0x008fc6000f8e00ff */
[----:B--2---:R-:W-:Y:S02]  /*d6a0*/  IADD3 R121, -R157, R121, R153 ;  /* 0x000000799d797210 */ /* 0x004fe40007ffe199 */
[----:B------:R-:W-:-:S03]  /*d6b0*/  LOP3.LUT R9, RZ, R8, RZ, 0x33, !PT ;  /* 0x00000008ff097212 */ /* 0x000fc600078e33ff */
[----:B------:R-:W-:Y:S02]  /*d6c0*/  VIADD R122, R121, UR8 ;  /* 0x00000008797a7c36 */ /* 0x000fe40008000000 */
[----:B------:R-:W-:Y:S02]  /*d6d0*/  IMAD.IADD R121, R9, 0x1, R121 ;  /* 0x0000000109797824 */ /* 0x000fe400078e0279 */
[--C-:B0-----:R-:W-:Y:S02]  /*d6e0*/  IMAD.IADD R120, R122, 0x1, R124.reuse ;  /* 0x000000017a787824 */ /* 0x101fe400078e027c */
[----:B------:R-:W-:Y:S01]  /*d6f0*/  IMAD.IADD R9, R121, 0x1, R124 ;  /* 0x0000000179097824 */ /* 0x000fe200078e027c */
[----:B------:R-:W-:Y:S06]  /*d700*/  @!P3 BRA `(.L_x_1478) ;  /* 0x000000000058b947 */ /* 0x000fec0003800000 */
[----:B------:R-:W-:Y:S01]  /*d710*/  IADD3 R124, -R157, R153, R124 ;  /* 0x000000999d7c7210 */ /* 0x000fe20007ffe17c */
[----:B------:R-:W-:Y:S03]  /*d720*/  BSSY B0, `(.L_x_1479) ;  /* 0x0000010000007945 */ /* 0x000fe60003800000 */
        /* <DEDUP_REMOVED lines=10> */
.L_x_1480:
[----:B------:R-:W-:-:S05]  /*d7d0*/  IMAD.U32 R125, RZ, RZ, UR4 ;  /* 0x00000004ff7d7e24 */ /* 0x000fca000f8e00ff */
[----:B------:R-:W-:-:S13]  /*d7e0*/  ISETP.NE.AND P4, PT, R125, 0x1, PT ;  /* 0x000000017d00780c */ /* 0x000fda0003f85270 */
[----:B------:R-:W0:Y:S02]  /*d7f0*/  @P4 LDC.64 R12, c[0x0][0x9e8] ;  /* 0x00027a00ff0c4b82 */ /* 0x000e240000000a00 */
[----:B0-----:R-:W-:-:S05]  /*d800*/  @P4 IMAD.HI.U32 R12, R124, R12, RZ ;  /* 0x0000000c7c0c4227 */ /* 0x001fca00078e00ff */
[----:B------:R-:W-:-:S07]  /*d810*/  @P4 SHF.R.U32.HI R124, RZ, R13, R12 ;  /* 0x0000000dff7c4219 */ /* 0x000fce000001160c */
.L_x_1481:
[----:B------:R-:W-:Y:S05]  /*d820*/  BSYNC B0 ;  /* 0x0000000000007941 */ /* 0x000fea0003800000 */
.L_x_1479:
[----:B------:R-:W-:-:S04]  /*d830*/  IMAD R124, R124, R125, -R0 ;  /* 0x0000007d7c7c7224 */ /* 0x000fc800078e0a00 */
[----:B------:R-:W-:-:S05]  /*d840*/  IMAD.IADD R124, R124, 0x1, -R156 ;  /* 0x000000017c7c7824 */ /* 0x000fca00078e0a9c */
[----:B------:R-:W-:Y:S02]  /*d850*/  VIMNMX R9, R9, R124, !PT ;  /* 0x0000007c09097248 */ /* 0x000fe40007fe0100 */
[----:B------:R-:W-:-:S07]  /*d860*/  VIADDMNMX R120, R124, R125, R120, PT ;  /* 0x0000007d7c787246 */ /* 0x000fce0003800178 */
.L_x_1478:
[----:B------:R-:W-:Y:S01]  /*d870*/  ISETP.GT.AND P5, PT, R4, -0x1, PT ;  /* 0xffffffff0400780c */ /* 0x000fe20003fa4270 */
[----:B------:R-:W0:Y:S03]  /*d880*/  SHFL.IDX PT, R123, R123, 0x1, 0x1c1f ;  /* 0x003c1f007b7b7f89 */ /* 0x000e2600000e0000 */
[----:B------:R-:W-:-:S04]  /*d890*/  ISETP.GT.AND P4, PT, R9, RZ, P5 ;  /* 0x000000ff0900720c */ /* 0x000fc80002f84270 */
[----:B------:R-:W-:-:S04]  /*d8a0*/  ISETP.LT.OR P4, PT, R120, 0x1, P4 ;  /* 0x000000017800780c */ /* 0x000fc80002781670 */
[----:B------:R-:W-:Y:S02]  /*d8b0*/  FSEL R24, R24, -INF , !P4 ;  /* 0xff80000018187808 */ /* 0x000fe40006000000 */
[----:B------:R-:W-:-:S04]  /*d8c0*/  ISETP.GT.AND P4, PT, R9, 0x1, P5 ;  /* 0x000000010900780c */ /* 0x000fc80002f84270 */
[----:B------:R-:W-:-:S04]  /*d8d0*/  ISETP.LT.OR P4, PT, R120, 0x2, P4 ;  /* 0x000000027800780c */ /* 0x000fc80002781670 */
[----:B------:R-:W-:Y:S02]  /*d8e0*/  FSEL R25, R25, -INF , !P4 ;  /* 0xff80000019197808 */ /* 0x000fe40006000000 */
[----:B------:R-:W-:Y:S01]  /*d8f0*/  ISETP.GT.AND P4, PT, R9, 0x8, P5 ;  /* 0x000000080900780c */ /* 0x000fe20002f84270 */
[--C-:B0-----:R-:W-:Y:S02]  /*d900*/  IMAD.IADD R122, R122, 0x1, R123.reuse ;  /* 0x000000017a7a7824 */ /* 0x101fe400078e027b */
[----:B------:R-:W-:Y:S01]  /*d910*/  IMAD.IADD R121, R121, 0x1, R123 ;  /* 0x0000000179797824 */ /* 0x000fe200078e027b */
[----:B------:R-:W-:-:S04]  /*d920*/  ISETP.LT.OR P4, PT, R120, 0x9, P4 ;  /* 0x000000097800780c */ /* 0x000fc80002781670 */
[----:B------:R-:W-:Y:S02]  /*d930*/  FSEL R28, R28, -INF , !P4 ;  /* 0xff8000001c1c7808 */ /* 0x000fe40006000000 */
[----:B------:R-:W-:-:S04]  /*d940*/  ISETP.GT.AND P4, PT, R9, 0x9, P5 ;  /* 0x000000090900780c */ /* 0x000fc80002f84270 */
        /* <DEDUP_REMOVED lines=85> */
[----:B------:R-:W-:Y:S01]  /*dea0*/  FSEL R85, R85, -INF , !P4 ;  /* 0xff80000055557808 */ /* 0x000fe20006000000 */
[----:B------:R-:W-:Y:S08]  /*deb0*/  @!P3 BRA `(.L_x_1482) ;  /* 0x000000000058b947 */ /* 0x000ff00003800000 */
        /* <DEDUP_REMOVED lines=12> */
.L_x_1484:
[----:B------:R-:W-:-:S05]  /*df80*/  IMAD.U32 R9, RZ, RZ, UR4 ;  /* 0x00000004ff097e24 */ /* 0x000fca000f8e00ff */
[----:B------:R-:W-:-:S13]  /*df90*/  ISETP.NE.AND P4, PT, R9, 0x1, PT ;  /* 0x000000010900780c */ /* 0x000fda0003f85270 */
[----:B------:R-:W0:Y:S02]  /*dfa0*/  @P4 LDC.64 R12, c[0x0][0x9e8] ;  /* 0x00027a00ff0c4b82 */ /* 0x000e240000000a00 */
[----:B0-----:R-:W-:-:S05]  /*dfb0*/  @P4 IMAD.HI.U32 R12, R123, R12, RZ ;  /* 0x0000000c7b0c4227 */ /* 0x001fca00078e00ff */
[----:B------:R-:W-:-:S07]  /*dfc0*/  @P4 SHF.R.U32.HI R123, RZ, R13, R12 ;  /* 0x0000000dff7b4219 */ /* 0x000fce000001160c */
.L_x_1485:
[----:B------:R-:W-:Y:S05]  /*dfd0*/  BSYNC B0 ;  /* 0x0000000000007941 */ /* 0x000fea0003800000 */
.L_x_1483:
[----:B------:R-:W-:-:S04]  /*dfe0*/  IMAD R0, R123, R9, -R0 ;  /* 0x000000097b007224 */ /* 0x000fc800078e0a00 */
[----:B------:R-:W-:-:S05]  /*dff0*/  IMAD.IADD R0, R0, 0x1, -R156 ;  /* 0x0000000100007824 */ /* 0x000fca00078e0a9c */
[----:B------:R-:W-:Y:S02]  /*e000*/  VIMNMX R121, R121, R0, !PT ;  /* 0x0000000079797248 */ /* 0x000fe40007fe0100 */
[----:B------:R-:W-:-:S07]  /*e010*/  VIADDMNMX R122, R0, R9, R122, PT ;  /* 0x00000009007a7246 */ /* 0x000fce000380017a */
.L_x_1482:
[----:B------:R-:W-:Y:S02]  /*e020*/  @!P1 IMAD R0, R17, 0x8, R16 ;  /* 0x0000000811009824 */ /* 0x000fe400078e0210 */
[----:B------:R-:W-:Y:S02]  /*e030*/  IMAD.MOV.U32 R153, RZ, RZ, R20 ;  /* 0x000000ffff997224 */ /* 0x000fe400078e0014 */
[----:B------:R-:W-:-:S05]  /*e040*/  @!P1 VIADD R0, R0, 0x16860 ;  /* 0x0001686000009836 */ /* 0x000fca0000000000 */
[----:B------:R-:W-:-:S04]  /*e050*/  @!P1 PRMT R0, RZ, 0x654, R0 ;  /* 0x00000654ff009816 */ /* 0x000fc80000000000 */
[----:B------:R0:W-:Y:S02]  /*e060*/  @!P1 SYNCS.ARRIVE.TRANS64.RED.A1T0 RZ, [R0+URZ], RZ ;  /* 0x000000ff00ff99a7 */ /* 0x0001e4000810043f */
[----:B0-----:R-:W-:-:S04]  /*e070*/  FMNMX.FTZ R0, R24, R3, !PT ;  /* 0x0000000318007209 */ /* 0x001fc80007810000 */
        /* <DEDUP_REMOVED lines=30> */
[----:B------:R-:W-:-:S05]  /*e260*/  FMNMX.FTZ R0, R85, R0, !PT ;  /* 0x0000000055007209 */ /* 0x000fca0007810000 */
[----:B------:R-:W0:Y:S02]  /*e270*/  SHFL.BFLY PT, R9, R0, 0x2, 0x1f ;  /* 0x0c401f0000097f89 */ /* 0x000e2400000e0000 */
[----:B0-----:R-:W-:-:S05]  /*e280*/  FMNMX.FTZ R9, R0, R9, !PT ;  /* 0x0000000900097209 */ /* 0x001fca0007810000 */
[----:B------:R-:W0:Y:S02]  /*e290*/  SHFL.BFLY PT, R0, R9, 0x1, 0x1f ;  /* 0x0c201f0009007f89 */ /* 0x000e2400000e0000 */
[----:B0-----:R-:W-:Y:S02]  /*e2a0*/  FMNMX.FTZ R9, R9, R0, !PT ;  /* 0x0000000009097209 */ /* 0x001fe40007810000 */
[----:B------:R-:W0:Y:S02]  /*e2b0*/  LDC R0, c[0x0][0x988] ;  /* 0x00026200ff007b82 */ /* 0x000e240000000800 */
[----:B------:R-:W-:-:S04]  /*e2c0*/  FSETP.NEU.FTZ.AND P4, PT, R9, -INF , PT ;  /* 0xff8000000900780b */ /* 0x000fc80003f9d000 */
[----:B------:R-:W-:-:S05]  /*e2d0*/  FSEL R12, R9, RZ, P4 ;  /* 0x000000ff090c7208 */ /* 0x000fca0002000000 */
[----:B------:R-:W-:Y:S01]  /*e2e0*/  FADD.FTZ R12, -R12, R3 ;  /* 0x000000030c0c7221 */ /* 0x000fe20000010100 */
[----:B0-----:R-:W-:-:S03]  /*e2f0*/  FMUL.FTZ R3, R9, R0 ;  /* 0x0000000009037220 */ /* 0x001fc60000410000 */
[-C--:B------:R-:W-:Y:S02]  /*e300*/  FMUL.FTZ R12, R12, R0.reuse ;  /* 0x000000000c0c7220 */ /* 0x080fe40000410000 */
[----:B------:R-:W-:Y:S02]  /*e310*/  FSEL R3, R3, RZ, P4 ;  /* 0x000000ff03037208 */ /* 0x000fe40002000000 */
[----:B------:R-:W-:Y:S02]  /*e320*/  ISETP.GT.AND P4, PT, R121, 0x1, P5 ;  /* 0x000000017900780c */ /* 0x000fe40002f84270 */
[----:B------:R-:W-:Y:S01]  /*e330*/  MUFU.EX2 R12, R12 ;  /* 0x0000000c000c7308 */ /* 0x000fe20000000800 */
[-CC-:B------:R-:W-:Y:S01]  /*e340*/  FFMA.FTZ R24, R24, R0.reuse, -R3.reuse ;  /* 0x0000000018187223 */ /* 0x180fe20000010803 */
[----:B------:R-:W-:Y:S01]  /*e350*/  ISETP.LT.OR P4, PT, R122, 0x2, P4 ;  /* 0x000000027a00780c */ /* 0x000fe20002781670 */
[-CC-:B------:R-:W-:Y:S01]  /*e360*/  FFMA.FTZ R25, R25, R0.reuse, -R3.reuse ;  /* 0x0000000019197223 */ /* 0x180fe20000010803 */
[-CC-:B------:R-:W-:Y:S01]  /*e370*/  FFMA.FTZ R28, R28, R0.reuse, -R3.reuse ;  /* 0x000000001c1c7223 */ /* 0x180fe20000010803 */
[----:B------:R-:W-:Y:S01]  /*e380*/  FFMA.FTZ R29, R29, R0, -R3 ;  /* 0x000000001d1d7223 */ /* 0x000fe20000010803 */
[----:B------:R-:W-:-:S02]  /*e390*/  FSEL R27, R27, -INF , !P4 ;  /* 0xff8000001b1b7808 */ /* 0x000fc40006000000 */
[----:B------:R-:W0:Y:S01]  /*e3a0*/  MUFU.EX2 R24, R24 ;  /* 0x0000001800187308 */ /* 0x000e220000000800 */
[----:B------:R-:W-:Y:S01]  /*e3b0*/  ISETP.GT.AND P4, PT, R121, 0x8, P5 ;  /* 0x000000087900780c */ /* 0x000fe20002f84270 */
[-CC-:B------:R-:W-:Y:S01]  /*e3c0*/  FFMA.FTZ R32, R32, R0.reuse, -R3.reuse ;  /* 0x0000000020207223 */ /* 0x180fe20000010803 */
[-CC-:B------:R-:W-:Y:S01]  /*e3d0*/  FFMA.FTZ R33, R33, R0.reuse, -R3.reuse ;  /* 0x0000000021217223 */ /* 0x180fe20000010803 */
[-CC-:B------:R-:W-:Y:S01]  /*e3e0*/  FFMA.FTZ R36, R36, R0.reuse, -R3.reuse ;  /* 0x0000000024247223 */ /* 0x180fe20000010803 */
[----:B------:R-:W-:Y:S01]  /*e3f0*/  ISETP.LT.OR P4, PT, R122, 0x9, P4 ;  /* 0x000000097a00780c */ /* 0x000fe20002781670 */
[-CC-:B------:R-:W-:Y:S01]  /*e400*/  FFMA.FTZ R37, R37, R0.reuse, -R3.reuse ;  /* 0x0000000025257223 */ /* 0x180fe20000010803 */
[-CC-:B------:R-:W-:Y:S01]  /*e410*/  FFMA.FTZ R40, R40, R0.reuse, -R3.reuse ;  /* 0x0000000028287223 */ /* 0x180fe20000010803 */
[----:B------:R-:W1:Y:S01]  /*e420*/  MUFU.EX2 R25, R25 ;  /* 0x0000001900197308 */ /* 0x000e620000000800 */
[----:B------:R-:W-:Y:S01]  /*e430*/  FSEL R30, R30, -INF , !P4 ;  /* 0xff8000001e1e7808 */ /* 0x000fe20006000000 */
[-CC-:B------:R-:W-:Y:S01]  /*e440*/  FFMA.FTZ R41, R41, R0.reuse, -R3.reuse ;  /* 0x0000000029297223 */ /* 0x180fe20000010803 */
[----:B------:R-:W-:Y:S01]  /*e450*/  ISETP.GT.AND P4, PT, R121, 0x9, P5 ;  /* 0x000000097900780c */ /* 0x000fe20002f84270 */
[-CC-:B------:R-:W-:Y:S01]  /*e460*/  FFMA.FTZ R44, R44, R0.reuse, -R3.reuse ;  /* 0x000000002c2c7223 */ /* 0x180fe20000010803 */
[-CC-:B------:R-:W-:Y:S01]  /*e470*/  FFMA.FTZ R45, R45, R0.reuse, -R3.reuse ;  /* 0x000000002d2d7223 */ /* 0x180fe20000010803 */
[--C-:B------:R-:W-:Y:S01]  /*e480*/  FFMA.FTZ R48, R48, R0, -R3.reuse ;  /* 0x0000000030307223 */ /* 0x100fe20000010803 */
[----:B------:R-:W-:Y:S01]  /*e490*/  ISETP.LT.OR P4, PT, R122, 0xa, P4 ;  /* 0x0000000a7a00780c */ /* 0x000fe20002781670 */
[----:B------:R-:W2:Y:S01]  /*e4a0*/  MUFU.EX2 R28, R28 ;  /* 0x0000001c001c7308 */ /* 0x000ea20000000800 */
[----:B0-----:R-:W-:Y:S01]  /*e4b0*/  FFMA.FTZ R6, R12, R6, R24 ;  /* 0x000000060c067223 */ /* 0x001fe20000010018 */
[-CC-:B------:R-:W-:Y:S01]  /*e4c0*/  FFMA.FTZ R49, R49, R0.reuse, -R3.reuse ;  /* 0x0000000031317223 */ /* 0x180fe20000010803 */
[----:B------:R-:W-:Y:S01]  /*e4d0*/  FSEL R31, R31, -INF , !P4 ;  /* 0xff8000001f1f7808 */ /* 0x000fe20006000000 */
[-CC-:B------:R-:W-:Y:S01]  /*e4e0*/  FFMA.FTZ R52, R52, R0.reuse, -R3.reuse ;  /* 0x0000000034347223 */ /* 0x180fe20000010803 */
[----:B------:R-:W-:Y:S01]  /*e4f0*/  ISETP.GT.AND P4, PT, R121, 0x10, P5 ;  /* 0x000000107900780c */ /* 0x000fe20002f84270 */
[-CC-:B------:R-:W-:Y:S01]  /*e500*/  FFMA.FTZ R53, R53, R0.reuse, -R3.reuse ;  /* 0x0000000035357223 */ /* 0x180fe20000010803 */
[--C-:B------:R-:W-:Y:S01]  /*e510*/  FFMA.FTZ R56, R56, R0, -R3.reuse ;  /* 0x0000000038387223 */ /* 0x100fe20000010803 */
[----:B------:R-:W0:Y:S01]  /*e520*/  MUFU.EX2 R29, R29 ;  /* 0x0000001d001d7308 */ /* 0x000e220000000800 */
[----:B------:R-:W-:Y:S01]  /*e530*/  ISETP.LT.OR P4, PT, R122, 0x11, P4 ;  /* 0x000000117a00780c */ /* 0x000fe20002781670 */
[C---:B-1----:R-:W-:Y:S01]  /*e540*/  FADD.FTZ R6, R25.reuse, R6 ;  /* 0x0000000619067221 */ /* 0x042fe20000010000 */
[----:B------:R-:W-:Y:S01]  /*e550*/  F2FP.BF16.F32.PACK_AB R148, R25, R24 ;  /* 0x000000181994723e */ /* 0x000fe200000010ff */
[-CC-:B------:R-:W-:Y:S01]  /*e560*/  FFMA.FTZ R57, R57, R0.reuse, -R3.reuse ;  /* 0x0000000039397223 */ /* 0x180fe20000010803 */
[----:B------:R-:W-:Y:S01]  /*e570*/  FSEL R34, R34, -INF , !P4 ;  /* 0xff80000022227808 */ /* 0x000fe20006000000 */
[-CC-:B------:R-:W-:Y:S01]  /*e580*/  FFMA.FTZ R60, R60, R0.reuse, -R3.reuse ;  /* 0x000000003c3c7223 */ /* 0x180fe20000010803 */
[----:B------:R-:W-:Y:S01]  /*e590*/  ISETP.GT.AND P4, PT, R121, 0x11, P5 ;  /* 0x000000117900780c */ /* 0x000fe20002f84270 */
[----:B------:R-:W1:Y:S01]  /*e5a0*/  MUFU.EX2 R32, R32 ;  /* 0x0000002000207308 */ /* 0x000e620000000800 */
[----:B--2---:R-:W-:Y:S01]  /*e5b0*/  FADD.FTZ R6, R28, R6 ;  /* 0x000000061c067221 */ /* 0x004fe20000010000 */
[-CC-:B------:R-:W-:Y:S01]  /*e5c0*/  FFMA.FTZ R61, R61, R0.reuse, -R3.reuse ;  /* 0x000000003d3d7223 */ /* 0x180fe20000010803 */
[----:B------:R-:W-:Y:S01]  /*e5d0*/  ISETP.LT.OR P4, PT, R122, 0x12, P4 ;  /* 0x000000127a00780c */ /* 0x000fe20002781670 */
[-CC-:B------:R-:W-:Y:S01]  /*e5e0*/  FFMA.FTZ R64, R64, R0.reuse, -R3.reuse ;  /* 0x0000000040407223 */ /* 0x180fe20000010803 */
[-CC-:B------:R-:W-:Y:S01]  /*e5f0*/  FFMA.FTZ R65, R65, R0.reuse, -R3.reuse ;  /* 0x0000000041417223 */ /* 0x180fe20000010803 */
[-CC-:B------:R-:W-:Y:S01]  /*e600*/  FFMA.FTZ R68, R68, R0.reuse, -R3.reuse ;  /* 0x0000000044447223 */ /* 0x180fe20000010803 */
[----:B------:R-:W-:Y:S01]  /*e610*/  FSEL R35, R35, -INF , !P4 ;  /* 0xff80000023237808 */ /* 0x000fe20006000000 */
[----:B------:R-:W2:Y:S01]  /*e620*/  MUFU.EX2 R33, R33 ;  /* 0x0000002100217308 */ /* 0x000ea20000000800 */
[----:B------:R-:W-:Y:S01]  /*e630*/  ISETP.GT.AND P4, PT, R121, 0x18, P5 ;  /* 0x000000187900780c */ /* 0x000fe20002f84270 */
[----:B0-----:R-:W-:Y:S01]  /*e640*/  FADD.FTZ R6, R29, R6 ;  /* 0x000000061d067221 */ /* 0x001fe20000010000 */
[-CC-:B------:R-:W-:Y:S01]  /*e650*/  FFMA.FTZ R69, R69, R0.reuse, -R3.reuse ;  /* 0x0000000045457223 */ /* 0x180fe20000010803 */
[-CC-:B------:R-:W-:Y:S01]  /*e660*/  FFMA.FTZ R72, R72, R0.reuse, -R3.reuse ;  /* 0x0000000048487223 */ /* 0x180fe20000010803 */
[----:B------:R-:W-:Y:S01]  /*e670*/  ISETP.LT.OR P4, PT, R122, 0x19, P4 ;  /* 0x000000197a00780c */ /* 0x000fe20002781670 */
[-CC-:B------:R-:W-:Y:S01]  /*e680*/  FFMA.FTZ R73, R73, R0.reuse, -R3.reuse ;  /* 0x0000000049497223 */ /* 0x180fe20000010803 */
[-CC-:B------:R-:W-:Y:S01]  /*e690*/  FFMA.FTZ R76, R76, R0.reuse, -R3.reuse ;  /* 0x000000004c4c7223 */ /* 0x180fe20000010803 */
[----:B------:R-:W0:Y:S01]  /*e6a0*/  MUFU.EX2 R36, R36 ;  /* 0x0000002400247308 */ /* 0x000e220000000800 */
[----:B------:R-:W-:Y:S01]  /*e6b0*/  FSEL R38, R38, -INF , !P4 ;  /* 0xff80000026267808 */ /* 0x000fe20006000000 */
[----:B-1----:R-:W-:Y:S01]  /*e6c0*/  FADD.FTZ R6, R32, R6 ;  /* 0x0000000620067221 */ /* 0x002fe20000010000 */
[----:B------:R-:W-:Y:S01]  /*e6d0*/  ISETP.GT.AND P4, PT, R121, 0x19, P5 ;  /* 0x000000197900780c */ /* 0x000fe20002f84270 */
[-CC-:B------:R-:W-:Y:S01]  /*e6e0*/  FFMA.FTZ R77, R77, R0.reuse, -R3.reuse ;  /* 0x000000004d4d7223 */ /* 0x180fe20000010803 */
[-CC-:B------:R-:W-:Y:S01]  /*e6f0*/  FFMA.FTZ R80, R80, R0.reuse, -R3.reuse ;  /* 0x0000000050507223 */ /* 0x180fe20000010803 */
[-CC-:B------:R-:W-:Y:S01]  /*e700*/  FFMA.FTZ R81, R81, R0.reuse, -R3.reuse ;  /* 0x0000000051517223 */ /* 0x180fe20000010803 */
[----:B------:R-:W-:Y:S01]  /*e710*/  ISETP.LT.OR P4, PT, R122, 0x1a, P4 ;  /* 0x0000001a7a00780c */ /* 0x000fe20002781670 */
[----:B------:R-:W1:Y:S01]  /*e720*/  MUFU.EX2 R37, R37 ;  /* 0x0000002500257308 */ /* 0x000e620000000800 */
[----:B--2---:R-:W-:Y:S01]  /*e730*/  FADD.FTZ R6, R33, R6 ;  /* 0x0000000621067221 */ /* 0x004fe20000010000 */
[-CC-:B------:R-:W-:Y:S01]  /*e740*/  FFMA.FTZ R84, R84, R0.reuse, -R3.reuse ;  /* 0x0000000054547223 */ /* 0x180fe20000010803 */
[----:B------:R-:W-:Y:S01]  /*e750*/  FSEL R39, R39, -INF , !P4 ;  /* 0xff80000027277808 */ /* 0x000fe20006000000 */
[----:B------:R-:W-:Y:S01]  /*e760*/  FFMA.FTZ R3, R85, R0, -R3 ;  /* 0x0000000055037223 */ /* 0x000fe20000010803 */
[----:B------:R-:W-:Y:S01]  /*e770*/  ISETP.GT.AND P4, PT, R121, 0x20, P5 ;  /* 0x000000207900780c */ /* 0x000fe20002f84270 */
[-C--:B------:R-:W-:Y:S01]  /*e780*/  FMUL.FTZ R88, R88, R12.reuse ;  /* 0x0000000c58587220 */ /* 0x080fe20000410000 */
[-C--:B------:R-:W-:Y:S01]  /*e790*/  FMUL.FTZ R89, R89, R12.reuse ;  /* 0x0000000c59597220 */ /* 0x080fe20000410000 */
[----:B------:R-:W2:Y:S01]  /*e7a0*/  MUFU.EX2 R40, R40 ;  /* 0x0000002800287308 */ /* 0x000ea20000000800 */
[----:B------:R-:W-:Y:S01]  /*e7b0*/  ISETP.LT.OR P4, PT, R122, 0x21, P4 ;  /* 0x000000217a00780c */ /* 0x000fe20002781670 */
[----:B0-----:R-:W-:Y:S01]  /*e7c0*/  FADD.FTZ R6, R36, R6 ;  /* 0x0000000624067221 */ /* 0x001fe20000010000 */
[-C--:B------:R-:W-:Y:S01]  /*e7d0*/  FMUL.FTZ R92, R92, R12.reuse ;  /* 0x0000000c5c5c7220 */ /* 0x080fe20000410000 */
[-C--:B------:R-:W-:Y:S01]  /*e7e0*/  FMUL.FTZ R93, R93, R12.reuse ;  /* 0x0000000c5d5d7220 */ /* 0x080fe20000410000 */
[----:B------:R-:W-:Y:S01]  /*e7f0*/  FSEL R42, R42, -INF , !P4 ;  /* 0xff8000002a2a7808 */ /* 0x000fe20006000000 */
[-C--:B------:R-:W-:Y:S01]  /*e800*/  FMUL.FTZ R96, R96, R12.reuse ;  /* 0x0000000c60607220 */ /* 0x080fe20000410000 */
[----:B------:R-:W-:Y:S01]  /*e810*/  ISETP.GT.AND P4, PT, R121, 0x21, P5 ;  /* 0x000000217900780c */ /* 0x000fe20002f84270 */
[----:B------:R-:W0:Y:S01]  /*e820*/  MUFU.EX2 R41, R41 ;  /* 0x0000002900297308 */ /* 0x000e220000000800 */
[----:B-1----:R-:W-:Y:S01]  /*e830*/  FADD.FTZ R25, R37, R6 ;  /* 0x0000000625197221 */ /* 0x002fe20000010000 */
[-C--:B------:R-:W-:Y:S01]  /*e840*/  FMUL.FTZ R97, R97, R12.reuse ;  /* 0x0000000c61617220 */ /* 0x080fe20000410000 */
[----:B------:R-:W-:Y:S01]  /*e850*/  ISETP.LT.OR P4, PT, R122, 0x22, P4 ;  /* 0x000000227a00780c */ /* 0x000fe20002781670 */
[-C--:B------:R-:W-:Y:S01]  /*e860*/  FMUL.FTZ R100, R100, R12.reuse ;  /* 0x0000000c64647220 */ /* 0x080fe20000410000 */
[-C--:B------:R-:W-:Y:S01]  /*e870*/  FMUL.FTZ R101, R101, R12.reuse ;  /* 0x0000000c65657220 */ /* 0x080fe20000410000 */
[-C--:B------:R-:W-:Y:S01]  /*e880*/  FMUL.FTZ R104, R104, R12.reuse ;  /* 0x0000000c68687220 */ /* 0x080fe20000410000 */
[----:B------:R-:W-:Y:S01]  /*e890*/  FSEL R43, R43, -INF , !P4 ;  /* 0xff8000002b2b7808 */ /* 0x000fe20006000000 */
[----:B------:R-:W1:Y:S01]  /*e8a0*/  MUFU.EX2 R44, R44 ;  /* 0x0000002c002c7308 */ /* 0x000e620000000800 */
[----:B------:R-:W-:Y:S01]  /*e8b0*/  ISETP.GT.AND P4, PT, R121, 0x28, P5 ;  /* 0x000000287900780c */ /* 0x000fe20002f84270 */
[----:B--2---:R-:W-:Y:S01]  /*e8c0*/  FADD.FTZ R6, R40, R25 ;  /* 0x0000001928067221 */ /* 0x004fe20000010000 */
[-C--:B------:R-:W-:Y:S01]  /*e8d0*/  FMUL.FTZ R105, R105, R12.reuse ;  /* 0x0000000c69697220 */ /* 0x080fe20000410000 */
[-C--:B------:R-:W-:Y:S01]  /*e8e0*/  FMUL.FTZ R108, R108, R12.reuse ;  /* 0x0000000c6c6c7220 */ /* 0x080fe20000410000 */
[----:B------:R-:W-:Y:S01]  /*e8f0*/  ISETP.LT.OR P4, PT, R122, 0x29, P4 ;  /* 0x000000297a00780c */ /* 0x000fe20002781670 */
[-C--:B------:R-:W-:Y:S01]  /*e900*/  FMUL.FTZ R109, R109, R12.reuse ;  /* 0x0000000c6d6d7220 */ /* 0x080fe20000410000 */
[-C--:B------:R-:W-:Y:S01]  /*e910*/  FMUL.FTZ R112, R112, R12.reuse ;  /* 0x0000000c70707220 */ /* 0x080fe20000410000 */
[----:B------:R-:W2:Y:S01]  /*e920*/  MUFU.EX2 R45, R45 ;  /* 0x0000002d002d7308 */ /* 0x000ea20000000800 */
[----:B------:R-:W-:Y:S01]  /*e930*/  FSEL R46, R46, -INF , !P4 ;  /* 0xff8000002e2e7808 */ /* 0x000fe20006000000 */
[----:B0-----:R-:W-:Y:S01]  /*e940*/  FADD.FTZ R25, R41, R6 ;  /* 0x0000000629197221 */ /* 0x001fe20000010000 */
[----:B------:R-:W-:Y:S01]  /*e950*/  ISETP.GT.AND P4, PT, R121, 0x29, P5 ;  /* 0x000000297900780c */ /* 0x000fe20002f84270 */
[-C--:B------:R-:W-:Y:S01]  /*e960*/  FMUL.FTZ R113, R113, R12.reuse ;  /* 0x0000000c71717220 */ /* 0x080fe20000410000 */
[-C--:B------:R-:W-:Y:S01]  /*e970*/  FMUL.FTZ R116, R116, R12.reuse ;  /* 0x0000000c74747220 */ /* 0x080fe20000410000 */
[----:B------:R-:W-:Y:S01]  /*e980*/  FMUL.FTZ R117, R117, R12 ;  /* 0x0000000c75757220 */ /* 0x000fe20000410000 */
[----:B------:R-:W-:Y:S01]  /*e990*/  ISETP.LT.OR P4, PT, R122, 0x2a, P4 ;  /* 0x0000002a7a00780c */ /* 0x000fe20002781670 */
[----:B------:R-:W-:Y:S01]  /*e9a0*/  MUFU.EX2 R48, R48 ;  /* 0x0000003000307308 */ /* 0x000fe20000000800 */
[----:B-1----:R-:W-:Y:S01]  /*e9b0*/  FADD.FTZ R6, R44, R25 ;  /* 0x000000192c067221 */ /* 0x002fe20000010000 */
[----:B------:R-:W-:-:S02]  /*e9c0*/  F2FP.BF16.F32.PACK_AB R150, R29, R28 ;  /* 0x0000001c1d96723e */ /* 0x000fc400000010ff */
[----:B------:R-:W-:Y:S02]  /*e9d0*/  FSEL R47, R47, -INF , !P4 ;  /* 0xff8000002f2f7808 */ /* 0x000fe40006000000 */
[----:B------:R-:W-:Y:S02]  /*e9e0*/  ISETP.GT.AND P4, PT, R121, 0x30, P5 ;  /* 0x000000307900780c */ /* 0x000fe40002f84270 */
[----:B------:R-:W0:Y:S01]  /*e9f0*/  MUFU.EX2 R49, R49 ;  /* 0x0000003100317308 */ /* 0x000e220000000800 */
[----:B--2---:R-:W-:Y:S01]  /*ea00*/  FADD.FTZ R25, R45, R6 ;  /* 0x000000062d197221 */ /* 0x004fe20000010000 */
[----:B------:R-:W-:Y:S02]  /*ea10*/  ISETP.LT.OR P4, PT, R122, 0x31, P4 ;  /* 0x000000317a00780c */ /* 0x000fe40002781670 */
[----:B------:R-:W-:Y:S02]  /*ea20*/  F2FP.BF16.F32.PACK_AB R144, R33, R32 ;  /* 0x000000202190723e */ /* 0x000fe400000010ff */
[----:B------:R-:W-:-:S02]  /*ea30*/  FSEL R50, R50, -INF , !P4 ;  /* 0xff80000032327808 */ /* 0x000fc40006000000 */
[----:B------:R-:W-:Y:S01]  /*ea40*/  ISETP.GT.AND P4, PT, R121, 0x31, P5 ;  /* 0x000000317900780c */ /* 0x000fe20002f84270 */
[----:B------:R-:W-:Y:S01]  /*ea50*/  MUFU.EX2 R52, R52 ;  /* 0x0000003400347308 */ /* 0x000fe20000000800 */
[----:B------:R-:W-:Y:S02]  /*ea60*/  F2FP.BF16.F32.PACK_AB R146, R37, R36 ;  /* 0x000000242592723e */ /* 0x000fe400000010ff */
[----:B------:R-:W-:Y:S02]  /*ea70*/  ISETP.LT.OR P4, PT, R122, 0x32, P4 ;  /* 0x000000327a00780c */ /* 0x000fe40002781670 */
[----:B------:R-:W-:Y:S02]  /*ea80*/  F2FP.BF16.F32.PACK_AB R140, R41, R40 ;  /* 0x00000028298c723e */ /* 0x000fe400000010ff */
[----:B------:R-:W-:Y:S01]  /*ea90*/  FSEL R51, R51, -INF , !P4 ;  /* 0xff80000033337808 */ /* 0x000fe20006000000 */
[----:B------:R-:W1:Y:S01]  /*eaa0*/  MUFU.EX2 R53, R53 ;  /* 0x0000003500357308 */ /* 0x000e620000000800 */
[----:B------:R-:W-:-:S02]  /*eab0*/  ISETP.GT.AND P4, PT, R121, 0x38, P5 ;  /* 0x000000387900780c */ /* 0x000fc40002f84270 */
[----:B------:R-:W-:Y:S02]  /*eac0*/  F2FP.BF16.F32.PACK_AB R142, R45, R44 ;  /* 0x0000002c2d8e723e */ /* 0x000fe400000010ff */
[----:B------:R-:W-:Y:S02]  /*ead0*/  ISETP.LT.OR P4, PT, R122, 0x39, P4 ;  /* 0x000000397a00780c */ /* 0x000fe40002781670 */
[----:B0-----:R-:W-:Y:S01]  /*eae0*/  F2FP.BF16.F32.PACK_AB R136, R49, R48 ;  /* 0x000000303188723e */ /* 0x001fe200000010ff */
[----:B------:R-:W-:Y:S01]  /*eaf0*/  MUFU.EX2 R56, R56 ;  /* 0x0000003800387308 */ /* 0x000fe20000000800 */
[----:B------:R-:W-:Y:S02]  /*eb00*/  FSEL R54, R54, -INF , !P4 ;  /* 0xff80000036367808 */ /* 0x000fe40006000000 */
[----:B------:R-:W-:-:S04]  /*eb10*/  ISETP.GT.AND P4, PT, R121, 0x39, P5 ;  /* 0x000000397900780c */ /* 0x000fc80002f84270 */
[----:B------:R-:W-:Y:S01]  /*eb20*/  ISETP.LT.OR P4, PT, R122, 0x3a, P4 ;  /* 0x0000003a7a00780c */ /* 0x000fe20002781670 */
[----:B------:R-:W0:Y:S01]  /*eb30*/  MUFU.EX2 R57, R57 ;  /* 0x0000003900397308 */ /* 0x000e220000000800 */
[----:B-1----:R-:W-:Y:S02]  /*eb40*/  F2FP.BF16.F32.PACK_AB R138, R53, R52 ;  /* 0x00000034358a723e */ /* 0x002fe400000010ff */
[----:B------:R-:W-:Y:S02]  /*eb50*/  FSEL R55, R55, -INF , !P4 ;  /* 0xff80000037377808 */ /* 0x000fe40006000000 */
[----:B------:R-:W-:-:S03]  /*eb60*/  ISETP.GT.AND P4, PT, R121, 0x40, P5 ;  /* 0x000000407900780c */ /* 0x000fc60002f84270 */
[----:B------:R-:W-:Y:S01]  /*eb70*/  MUFU.EX2 R60, R60 ;  /* 0x0000003c003c7308 */ /* 0x000fe20000000800 */
[----:B------:R-:W-:-:S04]  /*eb80*/  ISETP.LT.OR P4, PT, R122, 0x41, P4 ;  /* 0x000000417a00780c */ /* 0x000fc80002781670 */
[----:B------:R-:W-:Y:S02]  /*eb90*/  FSEL R58, R58, -INF , !P4 ;  /* 0xff8000003a3a7808 */ /* 0x000fe40006000000 */
[----:B------:R-:W-:Y:S01]  /*eba0*/  ISETP.GT.AND P4, PT, R121, 0x41, P5 ;  /* 0x000000417900780c */ /* 0x000fe20002f84270 */
[----:B------:R-:W1:Y:S01]  /*ebb0*/  MUFU.EX2 R61, R61 ;  /* 0x0000003d003d7308 */ /* 0x000e620000000800 */
[----:B0-----:R-:W-:Y:S02]  /*ebc0*/  F2FP.BF16.F32.PACK_AB R132, R57, R56 ;  /* 0x000000383984723e */ /* 0x001fe400000010ff */
[----:B------:R-:W-:-:S04]  /*ebd0*/  ISETP.LT.OR P4, PT, R122, 0x42, P4 ;  /* 0x000000427a00780c */ /* 0x000fc80002781670 */
[----:B------:R-:W-:Y:S01]  /*ebe0*/  FSEL R59, R59, -INF , !P4 ;  /* 0xff8000003b3b7808 */ /* 0x000fe20006000000 */
[----:B------:R-:W-:Y:S01]  /*ebf0*/  MUFU.EX2 R64, R64 ;  /* 0x0000004000407308 */ /* 0x000fe20000000800 */
[----:B------:R-:W-:-:S04]  /*ec00*/  ISETP.GT.AND P4, PT, R121, 0x48, P5 ;  /* 0x000000487900780c */ /* 0x000fc80002f84270 */
[----:B------:R-:W-:-:S03]  /*ec10*/  ISETP.LT.OR P4, PT, R122, 0x49, P4 ;  /* 0x000000497a00780c */ /* 0x000fc60002781670 */
[----:B------:R-:W0:Y:S01]  /*ec20*/  MUFU.EX2 R65, R65 ;  /* 0x0000004100417308 */ /* 0x000e220000000800 */
[----:B------:R-:W-:Y:S02]  /*ec30*/  FSEL R62, R62, -INF , !P4 ;  /* 0xff8000003e3e7808 */ /* 0x000fe40006000000 */
[----:B------:R-:W-:Y:S02]  /*ec40*/  ISETP.GT.AND P4, PT, R121, 0x49, P5 ;  /* 0x000000497900780c */ /* 0x000fe40002f84270 */
[----:B-1----:R-:W-:Y:S02]  /*ec50*/  F2FP.BF16.F32.PACK_AB R134, R61, R60 ;  /* 0x0000003c3d86723e */ /* 0x002fe400000010ff */
[----:B------:R-:W-:Y:S01]  /*ec60*/  ISETP.LT.OR P4, PT, R122, 0x4a, P4 ;  /* 0x0000004a7a00780c */ /* 0x000fe20002781670 */
[----:B------:R-:W-:Y:S03]  /*ec70*/  MUFU.EX2 R68, R68 ;  /* 0x0000004400447308 */ /* 0x000fe60000000800 */
[----:B------:R-:W-:-:S02]  /*ec80*/  FSEL R63, R63, -INF , !P4 ;  /* 0xff8000003f3f7808 */ /* 0x000fc40006000000 */
[----:B------:R-:W-:-:S03]  /*ec90*/  ISETP.GT.AND P4, PT, R121, 0x50, P5 ;  /* 0x000000507900780c */ /* 0x000fc60002f84270 */
[----:B------:R-:W1:Y:S01]  /*eca0*/  MUFU.EX2 R69, R69 ;  /* 0x0000004500457308 */ /* 0x000e620000000800 */
[----:B------:R-:W-:Y:S02]  /*ecb0*/  ISETP.LT.OR P4, PT, R122, 0x51, P4 ;  /* 0x000000517a00780c */ /* 0x000fe40002781670 */
[----:B0-----:R-:W-:Y:S02]  /*ecc0*/  F2FP.BF16.F32.PACK_AB R128, R65, R64 ;  /* 0x000000404180723e */ /* 0x001fe400000010ff */
[----:B------:R-:W-:Y:S02]  /*ecd0*/  FSEL R66, R66, -INF , !P4 ;  /* 0xff80000042427808 */ /* 0x000fe40006000000 */
[----:B------:R-:W-:Y:S01]  /*ece0*/  ISETP.GT.AND P4, PT, R121, 0x51, P5 ;  /* 0x000000517900780c */ /* 0x000fe20002f84270 */
[----:B------:R-:W-:Y:S03]  /*ecf0*/  MUFU.EX2 R72, R72 ;  /* 0x0000004800487308 */ /* 0x000fe60000000800 */
[----:B------:R-:W-:-:S04]  /*ed00*/  ISETP.LT.OR P4, PT, R122, 0x52, P4 ;  /* 0x000000527a00780c */ /* 0x000fc80002781670 */
[----:B------:R-:W-:Y:S01]  /*ed10*/  FSEL R67, R67, -INF , !P4 ;  /* 0xff80000043437808 */ /* 0x000fe20006000000 */
[----:B------:R-:W0:Y:S01]  /*ed20*/  MUFU.EX2 R73, R73 ;  /* 0x0000004900497308 */ /* 0x000e220000000800 */
[----:B------:R-:W-:Y:S02]  /*ed30*/  ISETP.GT.AND P4, PT, R121, 0x58, P5 ;  /* 0x000000587900780c */ /* 0x000fe40002f84270 */
[----:B-1----:R-:W-:Y:S02]  /*ed40*/  F2FP.BF16.F32.PACK_AB R130, R69, R68 ;  /* 0x000000444582723e */ /* 0x002fe400000010ff */
[----:B------:R-:W-:-:S03]  /*ed50*/  ISETP.LT.OR P4, PT, R122, 0x59, P4 ;  /* 0x000000597a00780c */ /* 0x000fc60002781670 */
[----:B------:R-:W-:Y:S01]  /*ed60*/  MUFU.EX2 R76, R76 ;  /* 0x0000004c004c7308 */ /* 0x000fe20000000800 */
[----:B------:R-:W-:Y:S02]  /*ed70*/  FSEL R70, R70, -INF , !P4 ;  /* 0xff80000046467808 */ /* 0x000fe40006000000 */
[----:B------:R-:W-:-:S04]  /*ed80*/  ISETP.GT.AND P4, PT, R121, 0x59, P5 ;  /* 0x000000597900780c */ /* 0x000fc80002f84270 */
[----:B------:R-:W-:Y:S01]  /*ed90*/  ISETP.LT.OR P4, PT, R122, 0x5a, P4 ;  /* 0x0000005a7a00780c */ /* 0x000fe20002781670 */
[----:B------:R-:W1:Y:S01]  /*eda0*/  MUFU.EX2 R77, R77 ;  /* 0x0000004d004d7308 */ /* 0x000e620000000800 */
[----:B0-----:R-:W-:Y:S02]  /*edb0*/  F2FP.BF16.F32.PACK_AB R124, R73, R72 ;  /* 0x00000048497c723e */ /* 0x001fe400000010ff */
[----:B------:R-:W-:Y:S02]  /*edc0*/  FSEL R71, R71, -INF , !P4 ;  /* 0xff80000047477808 */ /* 0x000fe40006000000 */
[----:B------:R-:W-:-:S03]  /*edd0*/  ISETP.GT.AND P4, PT, R121, 0x60, P5 ;  /* 0x000000607900780c */ /* 0x000fc60002f84270 */
[----:B------:R-:W-:Y:S01]  /*ede0*/  MUFU.EX2 R80, R80 ;  /* 0x0000005000507308 */ /* 0x000fe20000000800 */
[----:B------:R-:W-:-:S04]  /*edf0*/  ISETP.LT.OR P4, PT, R122, 0x61, P4 ;  /* 0x000000617a00780c */ /* 0x000fc80002781670 */
[----:B------:R-:W-:Y:S02]  /*ee00*/  FSEL R74, R74, -INF , !P4 ;  /* 0xff8000004a4a7808 */ /* 0x000fe40006000000 */
[----:B------:R-:W-:Y:S01]  /*ee10*/  ISETP.GT.AND P4, PT, R121, 0x61, P5 ;  /* 0x000000617900780c */ /* 0x000fe20002f84270 */
[----:B------:R-:W0:Y:S01]  /*ee20*/  MUFU.EX2 R81, R81 ;  /* 0x0000005100517308 */ /* 0x000e220000000800 */
[----:B-1----:R-:W-:Y:S02]  /*ee30*/  F2FP.BF16.F32.PACK_AB R126, R77, R76 ;  /* 0x0000004c4d7e723e */ /* 0x002fe400000010ff */
[----:B------:R-:W-:-:S04]  /*ee40*/  ISETP.LT.OR P4, PT, R122, 0x62, P4 ;  /* 0x000000627a00780c */ /* 0x000fc80002781670 */
[----:B------:R-:W-:Y:S01]  /*ee50*/  FSEL R75, R75, -INF , !P4 ;  /* 0xff8000004b4b7808 */ /* 0x000fe20006000000 */
[----:B------:R-:W-:Y:S01]  /*ee60*/  MUFU.EX2 R84, R84 ;  /* 0x0000005400547308 */ /* 0x000fe20000000800 */
[----:B------:R-:W-:-:S04]  /*ee70*/  ISETP.GT.AND P4, PT, R121, 0x68, P5 ;  /* 0x000000687900780c */ /* 0x000fc80002f84270 */
[----:B------:R-:W-:-:S03]  /*ee80*/  ISETP.LT.OR P4, PT, R122, 0x69, P4 ;  /* 0x000000697a00780c */ /* 0x000fc60002781670 */
[----:B------:R-:W1:Y:S01]  /*ee90*/  MUFU.EX2 R3, R3 ;  /* 0x0000000300037308 */ /* 0x000e620000000800 */
[----:B------:R-:W-:Y:S02]  /*eea0*/  FSEL R78, R78, -INF , !P4 ;  /* 0xff8000004e4e7808 */ /* 0x000fe40006000000 */
[----:B------:R-:W-:Y:S02]  /*eeb0*/  ISETP.GT.AND P4, PT, R121, 0x69, P5 ;  /* 0x000000697900780c */ /* 0x000fe40002f84270 */
[----:B0-----:R-:W-:Y:S02]  /*eec0*/  F2FP.BF16.F32.PACK_AB R120, R81, R80 ;  /* 0x000000505178723e */ /* 0x001fe400000010ff */
        /* <DEDUP_REMOVED lines=8> */
[----:B------:R-:W-:-:S04]  /*ef50*/  ISETP.GT.AND P4, PT, R121, RZ, P5 ;  /* 0x000000ff7900720c */ /* 0x000fc80002f84270 */
[----:B------:R-:W-:-:S04]  /*ef60*/  ISETP.LT.OR P4, PT, R122, 0x1, P4 ;  /* 0x000000017a00780c */ /* 0x000fc80002781670 */
[----:B------:R-:W-:Y:S02]  /*ef70*/  FSEL R26, R26, -INF , !P4 ;  /* 0xff8000001a1a7808 */ /* 0x000fe40006000000 */
        /* <DEDUP_REMOVED lines=12> */
[----:B-1----:R-:W-:Y:S02]  /*f040*/  F2FP.BF16.F32.PACK_AB R122, R3, R84 ;  /* 0x00000054037a723e */ /* 0x002fe400000010ff */
        /* <DEDUP_REMOVED lines=29> */
[----:B0-----:R-:W-:-:S04]  /*f220*/  FMNMX.FTZ R13, R13, R17, !PT ;  /* 0x000000110d0d7209 */ /* 0x001fc80007810000 */
[C---:B------:R-:W-:Y:S01]  /*f230*/  FSETP.NEU.FTZ.AND P4, PT, R13.reuse, -INF , PT ;  /* 0xff8000000d00780b */ /* 0x040fe20003f9d000 */
[----:B------:R-:W-:-:S03]  /*f240*/  FMUL.FTZ R17, R13, R0 ;  /* 0x000000000d117220 */ /* 0x000fc60000410000 */
[----:B------:R-:W-:Y:S02]  /*f250*/  FSEL R24, R13, RZ, P4 ;  /* 0x000000ff0d187208 */ /* 0x000fe40002000000 */
[----:B------:R-:W-:Y:S02]  /*f260*/  FSEL R17, R17, RZ, P4 ;  /* 0x000000ff11117208 */ /* 0x000fe40002000000 */
[----:B------:R-:W-:Y:S01]  /*f270*/  ISETP.GT.AND P4, PT, R4, R21, PT ;  /* 0x000000150400720c */ /* 0x000fe20003f84270 */
[----:B------:R-:W-:Y:S01]  /*f280*/  FADD.FTZ R24, -R24, R2 ;  /* 0x0000000218187221 */ /* 0x000fe20000010100 */
[----:B------:R-:W-:Y:S02]  /*f290*/  VIADD R4, R4, 0xffffffff ;  /* 0xffffffff04047836 */ /* 0x000fe40000000000 */
[-CC-:B------:R-:W-:Y:S01]  /*f2a0*/  FFMA.FTZ R26, R26, R0.reuse, -R17.reuse ;  /* 0x000000001a1a7223 */ /* 0x180fe20000010811 */
[-CC-:B------:R-:W-:Y:S01]  /*f2b0*/  FFMA.FTZ R27, R27, R0.reuse, -R17.reuse ;  /* 0x000000001b1b7223 */ /* 0x180fe20000010811 */
[-C--:B------:R-:W-:Y:S01]  /*f2c0*/  FMUL.FTZ R2, R24, R0.reuse ;  /* 0x0000000018027220 */ /* 0x080fe20000410000 */
[-CC-:B------:R-:W-:Y:S01]  /*f2d0*/  FFMA.FTZ R30, R30, R0.reuse, -R17.reuse ;  /* 0x000000001e1e7223 */ /* 0x180fe20000010811 */
[-CC-:B------:R-:W-:Y:S01]  /*f2e0*/  FFMA.FTZ R31, R31, R0.reuse, -R17.reuse ;  /* 0x000000001f1f7223 */ /* 0x180fe20000010811 */
[-CC-:B------:R-:W-:Y:S01]  /*f2f0*/  FFMA.FTZ R34, R34, R0.reuse, -R17.reuse ;  /* 0x0000000022227223 */ /* 0x180fe20000010811 */
[----:B------:R-:W-:Y:S01]  /*f300*/  MUFU.EX2 R26, R26 ;  /* 0x0000001a001a7308 */ /* 0x000fe20000000800 */
[-CC-:B------:R-:W-:Y:S01]  /*f310*/  FFMA.FTZ R35, R35, R0.reuse, -R17.reuse ;  /* 0x0000000023237223 */ /* 0x180fe20000010811 */
[-C--:B------:R-:W-:Y:S01]  /*f320*/  FFMA.FTZ R38, R38, R0.reuse, -R17 ;  /* 0x0000000026267223 */ /* 0x080fe20000010811 */
[----:B------:R-:W-:Y:S01]  /*f330*/  FADD.FTZ R24, R48, R25 ;  /* 0x0000001930187221 */ /* 0x000fe20000010000 */
[-CC-:B------:R-:W-:Y:S01]  /*f340*/  FFMA.FTZ R39, R39, R0.reuse, -R17.reuse ;  /* 0x0000000027277223 */ /* 0x180fe20000010811 */
[-CC-:B------:R-:W-:Y:S01]  /*f350*/  FFMA.FTZ R42, R42, R0.reuse, -R17.reuse ;  /* 0x000000002a2a7223 */ /* 0x180fe20000010811 */
[-CC-:B------:R-:W-:Y:S01]  /*f360*/  FFMA.FTZ R43, R43, R0.reuse, -R17.reuse ;  /* 0x000000002b2b7223 */ /* 0x180fe20000010811 */
[----:B------:R-:W-:Y:S01]  /*f370*/  FADD.FTZ R25, R49, R24 ;  /* 0x0000001831197221 */ /* 0x000fe20000010000 */
[----:B------:R-:W0:Y:S01]  /*f380*/  MUFU.EX2 R2, R2 ;  /* 0x0000000200027308 */ /* 0x000e220000000800 */
[-CC-:B------:R-:W-:Y:S01]  /*f390*/  FFMA.FTZ R46, R46, R0.reuse, -R17.reuse ;  /* 0x000000002e2e7223 */ /* 0x180fe20000010811 */
[-C--:B------:R-:W-:Y:S01]  /*f3a0*/  FFMA.FTZ R47, R47, R0.reuse, -R17 ;  /* 0x000000002f2f7223 */ /* 0x080fe20000010811 */
[----:B------:R-:W-:Y:S01]  /*f3b0*/  FADD.FTZ R24, R52, R25 ;  /* 0x0000001934187221 */ /* 0x000fe20000010000 */
[-CC-:B------:R-:W-:Y:S01]  /*f3c0*/  FFMA.FTZ R50, R50, R0.reuse, -R17.reuse ;  /* 0x0000000032327223 */ /* 0x180fe20000010811 */
[-CC-:B------:R-:W-:Y:S01]  /*f3d0*/  FFMA.FTZ R51, R51, R0.reuse, -R17.reuse ;  /* 0x0000000033337223 */ /* 0x180fe20000010811 */
[-CC-:B------:R-:W-:Y:S01]  /*f3e0*/  FFMA.FTZ R54, R54, R0.reuse, -R17.reuse ;  /* 0x0000000036367223 */ /* 0x180fe20000010811 */
[----:B------:R-:W-:Y:S01]  /*f3f0*/  FADD.FTZ R25, R53, R24 ;  /* 0x0000001835197221 */ /* 0x000fe20000010000 */
[----:B------:R-:W1:Y:S01]  /*f400*/  MUFU.EX2 R27, R27 ;  /* 0x0000001b001b7308 */ /* 0x000e620000000800 */
[-CC-:B------:R-:W-:Y:S01]  /*f410*/  FFMA.FTZ R55, R55, R0.reuse, -R17.reuse ;  /* 0x0000000037377223 */ /* 0x180fe20000010811 */
[-C--:B------:R-:W-:Y:S01]  /*f420*/  FFMA.FTZ R58, R58, R0.reuse, -R17 ;  /* 0x000000003a3a7223 */ /* 0x080fe20000010811 */
[----:B------:R-:W-:Y:S01]  /*f430*/  FADD.FTZ R24, R56, R25 ;  /* 0x0000001938187221 */ /* 0x000fe20000010000 */
[-CC-:B------:R-:W-:Y:S01]  /*f440*/  FFMA.FTZ R59, R59, R0.reuse, -R17.reuse ;  /* 0x000000003b3b7223 */ /* 0x180fe20000010811 */
[-CC-:B------:R-:W-:Y:S01]  /*f450*/  FFMA.FTZ R62, R62, R0.reuse, -R17.reuse ;  /* 0x000000003e3e7223 */ /* 0x180fe20000010811 */
[-CC-:B------:R-:W-:Y:S01]  /*f460*/  FFMA.FTZ R63, R63, R0.reuse, -R17.reuse ;  /* 0x000000003f3f7223 */ /* 0x180fe20000010811 */
[----:B------:R-:W-:Y:S01]  /*f470*/  FADD.FTZ R25, R57, R24 ;  /* 0x0000001839197221 */ /* 0x000fe20000010000 */
[----:B------:R-:W2:Y:S01]  /*f480*/  MUFU.EX2 R30, R30 ;  /* 0x0000001e001e7308 */ /* 0x000ea20000000800 */
[----:B0-----:R-:W-:Y:S01]  /*f490*/  FFMA.FTZ R6, R2, R5, R26 ;  /* 0x0000000502067223 */ /* 0x001fe2000001001a */
[-C--:B------:R-:W-:Y:S01]  /*f4a0*/  FFMA.FTZ R66, R66, R0.reuse, -R17 ;  /* 0x0000000042427223 */ /* 0x080fe20000010811 */
[----:B------:R-:W-:Y:S01]  /*f4b0*/  FADD.FTZ R24, R60, R25 ;  /* 0x000000193c187221 */ /* 0x000fe20000010000 */
[-CC-:B------:R-:W-:Y:S01]  /*f4c0*/  FFMA.FTZ R67, R67, R0.reuse, -R17.reuse ;  /* 0x0000000043437223 */ /* 0x180fe20000010811 */
[-CC-:B------:R-:W-:Y:S01]  /*f4d0*/  FFMA.FTZ R70, R70, R0.reuse, -R17.reuse ;  /* 0x0000000046467223 */ /* 0x180fe20000010811 */
[-CC-:B------:R-:W-:Y:S01]  /*f4e0*/  FFMA.FTZ R71, R71, R0.reuse, -R17.reuse ;  /* 0x0000000047477223 */ /* 0x180fe20000010811 */
[----:B------:R-:W-:Y:S01]  /*f4f0*/  FADD.FTZ R25, R61, R24 ;  /* 0x000000183d197221 */ /* 0x000fe20000010000 */
[----:B------:R-:W0:Y:S01]  /*f500*/  MUFU.EX2 R31, R31 ;  /* 0x0000001f001f7308 */ /* 0x000e220000000800 */
[----:B-1----:R-:W-:Y:S01]  /*f510*/  FADD.FTZ R5, R27, R6 ;  /* 0x000000061b057221 */ /* 0x002fe20000010000 */
[-C--:B------:R-:W-:Y:S01]  /*f520*/  FFMA.FTZ R74, R74, R0.reuse, -R17 ;  /* 0x000000004a4a7223 */ /* 0x080fe20000010811 */
[----:B------:R-:W-:Y:S01]  /*f530*/  FADD.FTZ R24, R64, R25 ;  /* 0x0000001940187221 */ /* 0x000fe20000010000 */
[-CC-:B------:R-:W-:Y:S01]  /*f540*/  FFMA.FTZ R75, R75, R0.reuse, -R17.reuse ;  /* 0x000000004b4b7223 */ /* 0x180fe20000010811 */
[-CC-:B------:R-:W-:Y:S01]  /*f550*/  FFMA.FTZ R78, R78, R0.reuse, -R17.reuse ;  /* 0x000000004e4e7223 */ /* 0x180fe20000010811 */
[-C--:B------:R-:W-:Y:S01]  /*f560*/  FFMA.FTZ R79, R79, R0.reuse, -R17 ;  /* 0x000000004f4f7223 */ /* 0x080fe20000010811 */
[----:B------:R-:W-:Y:S01]  /*f570*/  FADD.FTZ R25, R65, R24 ;  /* 0x0000001841197221 */ /* 0x000fe20000010000 */
[----:B------:R-:W1:Y:S01]  /*f580*/  MUFU.EX2 R34, R34 ;  /* 0x0000002200227308 */ /* 0x000e620000000800 */
[----:B--2---:R-:W-:Y:S01]  /*f590*/  FADD.FTZ R6, R30, R5 ;  /* 0x000000051e067221 */ /* 0x004fe20000010000 */
[-C--:B------:R-:W-:Y:S01]  /*f5a0*/  FFMA.FTZ R82, R82, R0.reuse, -R17 ;  /* 0x0000000052527223 */ /* 0x080fe20000010811 */
[----:B------:R-:W-:Y:S01]  /*f5b0*/  FADD.FTZ R24, R68, R25 ;  /* 0x0000001944187221 */ /* 0x000fe20000010000 */
[-CC-:B------:R-:W-:Y:S01]  /*f5c0*/  FFMA.FTZ R83, R83, R0.reuse, -R17.reuse ;  /* 0x0000000053537223 */ /* 0x180fe20000010811 */
[-CC-:B------:R-:W-:Y:S01]  /*f5d0*/  FFMA.FTZ R86, R86, R0.reuse, -R17.reuse ;  /* 0x0000000056567223 */ /* 0x180fe20000010811 */
[----:B------:R-:W-:Y:S01]  /*f5e0*/  FFMA.FTZ R17, R87, R0, -R17 ;  /* 0x0000000057117223 */ /* 0x000fe20000010811 */
[----:B------:R-:W-:Y:S01]  /*f5f0*/  FADD.FTZ R25, R69, R24 ;  /* 0x0000001845197221 */ /* 0x000fe20000010000 */
[----:B------:R-:W2:Y:S01]  /*f600*/  MUFU.EX2 R35, R35 ;  /* 0x0000002300237308 */ /* 0x000ea20000000800 */
[----:B0-----:R-:W-:Y:S01]  /*f610*/  FADD.FTZ R5, R31, R6 ;  /* 0x000000061f057221 */ /* 0x001fe20000010000 */
[-C--:B------:R-:W-:Y:S01]  /*f620*/  FMUL.FTZ R90, R90, R2.reuse ;  /* 0x000000025a5a7220 */ /* 0x080fe20000410000 */
[----:B------:R-:W-:Y:S01]  /*f630*/  FADD.FTZ R24, R72, R25 ;  /* 0x0000001948187221 */ /* 0x000fe20000010000 */
[-C--:B------:R-:W-:Y:S01]  /*f640*/  FMUL.FTZ R91, R91, R2.reuse ;  /* 0x000000025b5b7220 */ /* 0x080fe20000410000 */
[-C--:B------:R-:W-:Y:S01]  /*f650*/  FMUL.FTZ R94, R94, R2.reuse ;  /* 0x000000025e5e7220 */ /* 0x080fe20000410000 */
[-C--:B------:R-:W-:Y:S01]  /*f660*/  FMUL.FTZ R95, R95, R2.reuse ;  /* 0x000000025f5f7220 */ /* 0x080fe20000410000 */
[----:B------:R-:W-:Y:S01]  /*f670*/  FADD.FTZ R25, R73, R24 ;  /* 0x0000001849197221 */ /* 0x000fe20000010000 */
[----:B------:R-:W0:Y:S01]  /*f680*/  MUFU.EX2 R38, R38 ;  /* 0x0000002600267308 */ /* 0x000e220000000800 */
[----:B-1----:R-:W-:Y:S01]  /*f690*/  FADD.FTZ R6, R34, R5 ;  /* 0x0000000522067221 */ /* 0x002fe20000010000 */
[-C--:B------:R-:W-:Y:S01]  /*f6a0*/  FMUL.FTZ R98, R98, R2.reuse ;  /* 0x0000000262627220 */ /* 0x080fe20000410000 */
[----:B------:R-:W-:Y:S01]  /*f6b0*/  FADD.FTZ R24, R76, R25 ;  /* 0x000000194c187221 */ /* 0x000fe20000010000 */
[-C--:B------:R-:W-:Y:S01]  /*f6c0*/  FMUL.FTZ R99, R99, R2.reuse ;  /* 0x0000000263637220 */ /* 0x080fe20000410000 */
[-C--:B------:R-:W-:Y:S01]  /*f6d0*/  FMUL.FTZ R102, R102, R2.reuse ;  /* 0x0000000266667220 */ /* 0x080fe20000410000 */
[-C--:B------:R-:W-:Y:S01]  /*f6e0*/  FMUL.FTZ R103, R103, R2.reuse ;  /* 0x0000000267677220 */ /* 0x080fe20000410000 */
[----:B------:R-:W-:Y:S01]  /*f6f0*/  FADD.FTZ R25, R77, R24 ;  /* 0x000000184d197221 */ /* 0x000fe20000010000 */
[----:B------:R-:W1:Y:S01]  /*f700*/  MUFU.EX2 R39, R39 ;  /* 0x0000002700277308 */ /* 0x000e620000000800 */
[----:B--2---:R-:W-:Y:S01]  /*f710*/  FADD.FTZ R5, R35, R6 ;  /* 0x0000000623057221 */ /* 0x004fe20000010000 */
[-C--:B------:R-:W-:Y:S01]  /*f720*/  FMUL.FTZ R106, R106, R2.reuse ;  /* 0x000000026a6a7220 */ /* 0x080fe20000410000 */
[----:B------:R-:W-:Y:S01]  /*f730*/  FADD.FTZ R24, R80, R25 ;  /* 0x0000001950187221 */ /* 0x000fe20000010000 */
[-C--:B------:R-:W-:Y:S01]  /*f740*/  FMUL.FTZ R107, R107, R2.reuse ;  /* 0x000000026b6b7220 */ /* 0x080fe20000410000 */
[-C--:B------:R-:W-:Y:S01]  /*f750*/  FMUL.FTZ R110, R110, R2.reuse ;  /* 0x000000026e6e7220 */ /* 0x080fe20000410000 */
[-C--:B------:R-:W-:Y:S01]  /*f760*/  FMUL.FTZ R111, R111, R2.reuse ;  /* 0x000000026f6f7220 */ /* 0x080fe20000410000 */
[----:B------:R-:W-:Y:S01]  /*f770*/  FADD.FTZ R25, R81, R24 ;  /* 0x0000001851197221 */ /* 0x000fe20000010000 */
[----:B------:R-:W2:Y:S01]  /*f780*/  MUFU.EX2 R42, R42 ;  /* 0x0000002a002a7308 */ /* 0x000ea20000000800 */
[----:B0-----:R-:W-:Y:S01]  /*f790*/  FADD.FTZ R6, R38, R5 ;  /* 0x0000000526067221 */ /* 0x001fe20000010000 */
[-C--:B------:R-:W-:Y:S01]  /*f7a0*/  FMUL.FTZ R114, R114, R2.reuse ;  /* 0x0000000272727220 */ /* 0x080fe20000410000 */
[----:B------:R-:W-:Y:S01]  /*f7b0*/  FADD.FTZ R24, R84, R25 ;  /* 0x0000001954187221 */ /* 0x000fe20000010000 */
[-C--:B------:R-:W-:Y:S01]  /*f7c0*/  FMUL.FTZ R115, R115, R2.reuse ;  /* 0x0000000273737220 */ /* 0x080fe20000410000 */
[-C--:B------:R-:W-:Y:S01]  /*f7d0*/  FMUL.FTZ R118, R118, R2.reuse ;  /* 0x0000000276767220 */ /* 0x080fe20000410000 */
[----:B------:R-:W-:Y:S01]  /*f7e0*/  FMUL.FTZ R119, R119, R2 ;  /* 0x0000000277777220 */ /* 0x000fe20000410000 */
[----:B------:R-:W-:Y:S01]  /*f7f0*/  F2FP.BF16.F32.PACK_AB R149, R27, R26 ;  /* 0x0000001a1b95723e */ /* 0x000fe200000010ff */
[----:B------:R-:W0:Y:S01]  /*f800*/  MUFU.EX2 R43, R43 ;  /* 0x0000002b002b7308 */ /* 0x000e220000000800 */
[----:B-1----:R-:W-:Y:S01]  /*f810*/  FADD.FTZ R5, R39, R6 ;  /* 0x0000000627057221 */ /* 0x002fe20000010000 */
[----:B------:R-:W-:Y:S01]  /*f820*/  F2FP.BF16.F32.PACK_AB R151, R31, R30 ;  /* 0x0000001e1f97723e */ /* 0x000fe200000010ff */
[----:B------:R-:W-:Y:S01]  /*f830*/  IMAD.MOV.U32 R2, RZ, RZ, R13 ;  /* 0x000000ffff027224 */ /* 0x000fe200078e000d */
[----:B------:R-:W-:-:S02]  /*f840*/  F2FP.BF16.F32.PACK_AB R145, R35, R34 ;  /* 0x000000222391723e */ /* 0x000fc400000010ff */
[----:B------:R-:W-:Y:S02]  /*f850*/  F2FP.BF16.F32.PACK_AB R147, R39, R38 ;  /* 0x000000262793723e */ /* 0x000fe400000010ff */
        /* <DEDUP_REMOVED lines=28> */
[----:B-1----:R-:W-:Y:S01]  /*fa20*/  FADD.FTZ R5, R63, R6 ;  /* 0x000000063f057221 */ /* 0x002fe20000010000 */
[----:B------:R-:W-:Y:S01]  /*fa30*/  FADD.FTZ R6, R3, R24 ;  /* 0x0000001803067221 */ /* 0x000fe20000010000 */
[----:B------:R-:W-:-:S05]  /*fa40*/  F2FP.BF16.F32.PACK_AB R135, R63, R62 ;  /* 0x0000003e3f87723e */ /* 0x000fca00000010ff */
        /* <DEDUP_REMOVED lines=24> */
[----:B------:R-:W-:-:S03]  /*fbd0*/  F2FP.BF16.F32.PACK_AB R121, R83, R82 ;  /* 0x000000525379723e */ /* 0x000fc600000010ff */
[----:B0-----:R-:W-:-:S04]  /*fbe0*/  FADD.FTZ R3, R86, R3 ;  /* 0x0000000356037221 */ /* 0x001fc80000010000 */
[C---:B-1----:R-:W-:Y:S01]  /*fbf0*/  FADD.FTZ R5, R17.reuse, R3 ;  /* 0x0000000311057221 */ /* 0x042fe20000010000 */
[----:B------:R-:W-:Y:S01]  /*fc00*/  F2FP.BF16.F32.PACK_AB R123, R17, R86 ;  /* 0x00000056117b723e */ /* 0x000fe200000010ff */
[----:B------:R-:W-:Y:S02]  /*fc10*/  IMAD.MOV.U32 R17, RZ, RZ, R7 ;  /* 0x000000ffff117224 */ /* 0x000fe400078e0007 */
[----:B------:R-:W-:Y:S01]  /*fc20*/  IMAD.MOV.U32 R3, RZ, RZ, R9 ;  /* 0x000000ffff037224 */ /* 0x000fe200078e0009 */
[----:B------:R-:W-:Y:S06]  /*fc30*/  @P4 BRA `(.L_x_1486) ;  /* 0xffffffd000244947 */ /* 0x000fec000383ffff */
[----:B------:R-:W-:Y:S02]  /*fc40*/  IMAD.MOV.U32 R2, RZ, RZ, R13 ;  /* 0x000000ffff027224 */ /* 0x000fe400078e000d */
[----:B------:R-:W-:Y:S02]  /*fc50*/  IMAD.MOV.U32 R3, RZ, RZ, R9 ;  /* 0x000000ffff037224 */ /* 0x000fe400078e0009 */
[----:B------:R-:W-:Y:S02]  /*fc60*/  IMAD.MOV.U32 R17, RZ, RZ, R7 ;  /* 0x000000ffff117224 */ /* 0x000fe400078e0007 */
[----:B------:R-:W-:-:S07]  /*fc70*/  IMAD.MOV.U32 R153, RZ, RZ, R20 ;  /* 0x000000ffff997224 */ /* 0x000fce00078e0014 */
.L_x_1468:
[----:B------:R-:W2:Y:S01]  /*fc80*/  LDL R20, [R1+0x20] ;  /* 0x0000200001147983 */ /* 0x000ea20000100800 */
[----:B------:R-:W0:Y:S03]  /*fc90*/  LDC R7, c[0x0][0x448] ;  /* 0x00011200ff077b82 */ /* 0x000e260000000800 */
[----:B------:R-:W3:Y:S05]  /*fca0*/  LDL R13, [R1+0x10] ;  /* 0x00001000010d7983 */ /* 0x000eea0000100800 */
[----:B------:R-:W1:Y:S01]  /*fcb0*/  LDC R24, c[0x0][0x9e4] ;  /* 0x00027900ff187b82 */ /* 0x000e620000000800 */
[----:B0-----:R-:W-:-:S02]  /*fcc0*/  ISETP.NE.AND P5, PT, R7, 0x1, PT ;  /* 0x000000010700780c */ /* 0x001fc40003fa5270 */
[----:B-1----:R-:W-:-:S11]  /*fcd0*/  ISETP.GE.AND P4, PT, R24, 0x1, PT ;  /* 0x000000011800780c */ /* 0x002fd60003f86270 */
[----:B------:R-:W0:Y:S08]  /*fce0*/  @P5 LDC R12, c[0x0][0x44c] ;  /* 0x00011300ff0c5b82 */ /* 0x000e300000000800 */
[----:B------:R-:W1:Y:S01]  /*fcf0*/  @P5 LDC R9, c[0x0][0x450] ;  /* 0x00011400ff095b82 */ /* 0x000e620000000800 */
[----:B--2---:R-:W-:-:S04]  /*fd00*/  VIADD R7, R20, 0xbf ;  /* 0x000000bf14077836 */ /* 0x004fc80000000000 */
[----:B0-----:R-:W-:Y:S01]  /*fd10*/  @P5 IMAD.HI.U32 R12, R7, R12, RZ ;  /* 0x0000000c070c5227 */ /* 0x001fe200078e00ff */
[----:B---3--:R-:W-:-:S04]  /*fd20*/  IADD3 R20, R13, 0x1, -R157 ;  /* 0x000000010d147810 */ /* 0x008fc80007ffe89d */
[----:B-1----:R-:W-:-:S05]  /*fd30*/  @P5 SHF.R.U32.HI R7, RZ, R9, R12 ;  /* 0x00000009ff075219 */ /* 0x002fca000001160c */
[----:B------:R-:W-:-:S04]  /*fd40*/  IMAD.IADD R7, R7, 0x1, R20 ;  /* 0x0000000107077824 */ /* 0x000fc800078e0214 */
[----:B------:R-:W-:Y:S01]  /*fd50*/  IMAD.IADD R12, R7, 0x1, -R8 ;  /* 0x00000001070c7824 */ /* 0x000fe200078e0a08 */
        /* <DEDUP_REMOVED lines=11> */
.L_x_1489:
[----:B------:R-:W-:-:S13]  /*fe10*/  ISETP.NE.AND P2, PT, R24, 0x1, PT ;  /* 0x000000011800780c */ /* 0x000fda0003f45270 */
[----:B------:R-:W0:Y:S02]  /*fe20*/  @P2 LDC.64 R8, c[0x0][0x9e8] ;  /* 0x00027a00ff082b82 */ /* 0x000e240000000a00 */
[----:B0-----:R-:W-:-:S05]  /*fe30*/  @P2 IMAD.HI.U32 R8, R7, R8, RZ ;  /* 0x0000000807082227 */ /* 0x001fca00078e00ff */
[----:B------:R-:W-:-:S07]  /*fe40*/  @P2 SHF.R.U32.HI R7, RZ, R9, R8 ;  /* 0x00000009ff072219 */ /* 0x000fce0000011608 */
.L_x_1490:
[----:B------:R-:W-:Y:S05]  /*fe50*/  BSYNC B0 ;  /* 0x0000000000007941 */ /* 0x000fea0003800000 */
.L_x_1488:
[----:B------:R-:W-:-:S05]  /*fe60*/  IMAD R7, R7, R24, RZ ;  /* 0x0000001807077224 */ /* 0x000fca00078e02ff */
[----:B------:R-:W-:-:S07]  /*fe70*/  VIMNMX R12, R12, R7, !PT ;  /* 0x000000070c0c7248 */ /* 0x000fce0007fe0100 */
.L_x_1487:
[----:B------:R-:W2:Y:S01]  /*fe80*/  LDL R8, [R1+0x38] ;  /* 0x0000380001087983 */ /* 0x000ea20000100800 */
[----:B------:R-:W-:-:S05]  /*fe90*/  VIADD R12, R12, 0x7f ;  /* 0x0000007f0c0c7836 */ /* 0x000fca0000000000 */
[----:B------:R-:W-:-:S04]  /*fea0*/  SHF.R.S32.HI R7, RZ, 0x1f, R12 ;  /* 0x0000001fff077819 */ /* 0x000fc8000001140c */
[----:B------:R-:W-:-:S04]  /*feb0*/  LEA.HI R7, R7, R12, RZ, 0x7 ;  /* 0x0000000c07077211 */ /* 0x000fc800078f38ff */
[----:B------:R-:W-:-:S04]  /*fec0*/  SHF.R.S32.HI R7, RZ, 0x7, R7 ;  /* 0x00000007ff077819 */ /* 0x000fc80000011407 */
[----:B--2---:R-:W-:-:S04]  /*fed0*/  VIMNMX R8, R8, R7, !PT ;  /* 0x0000000708087248 */ /* 0x004fc80007fe0100 */
[----:B------:R-:W-:Y:S01]  /*fee0*/  ISETP.GE.AND P2, PT, R4, R8, PT ;  /* 0x000000080400720c */ /* 0x000fe20003f46270 */
[----:B------:R0:W-:-:S12]  /*fef0*/  STL [R1+0x2c], R8 ;  /* 0x00002c0801007387 */ /* 0x0001d80000100800 */
[----:B0-----:R-:W-:Y:S05]  /*ff00*/  @!P2 BRA `(.L_x_1491) ;  /* 0x0000001c00c8a947 */ /* 0x001fea0003800000 */
[----:B------:R-:W-:Y:S02]  /*ff10*/  IMAD.MOV.U32 R7, RZ, RZ, R2 ;  /* 0x000000ffff077224 */ /* 0x000fe400078e0002 */
[----:B------:R-:W-:Y:S02]  /*ff20*/  IMAD.MOV.U32 R12, RZ, RZ, R3 ;  /* 0x000000ffff0c7224 */ /* 0x000fe400078e0003 */
[----:B------:R-:W-:Y:S02]  /*ff30*/  IMAD.MOV.U32 R8, RZ, RZ, R153 ;  /* 0x000000ffff087224 */ /* 0x000fe400078e0099 */
[----:B------:R-:W-:-:S07]  /*ff40*/  IMAD.MOV.U32 R13, RZ, RZ, R17 ;  /* 0x000000ffff0d7224 */ /* 0x000fce00078e0011 */
.L_x_1501:
        /* <DEDUP_REMOVED lines=11> */
.L_x_1493:
[----:B------:R-:W-:Y:S01]  /*10000*/  IMAD R0, R17, 0x8, R16 ;  /* 0x0000000811007824 */ /* 0x000fe200078e0210 */
[----:B------:R-:W-:-:S04]  /*10010*/  SHF.L.U32 R3, R153, 0x1f, RZ ;  /* 0x0000001f99037819 */ /* 0x000fc800000006ff */
[----:B------:R0:W1:Y:S01]  /*10020*/  SYNCS.PHASECHK.TRANS64.TRYWAIT P3, [R0+URZ+0x16830], R3 ;  /* 0x01683003000075a7 */ /* 0x000062000806017f */
[----:B------:R-:W-:Y:S05]  /*10030*/  @!P0 BRA `(.L_x_1494) ;  /* 0x0000000000048947 */ /* 0x000fea0003800000 */
[----:B------:R-:W-:Y:S01]  /*10040*/  BPT.TRAP 0x1 ;  /* 0x000000040000795c */ /* 0x000fe20000300000 */
.L_x_1494:
[----:B------:R-:W-:Y:S04]  /*10050*/  BSSY B0, `(.L_x_1492) ;  /* 0x0000004000007945 */ /* 0x000fe80003800000 */
[----:B-1----:R-:W-:Y:S05]  /*10060*/  @P3 BRA `(.L_x_1495) ;  /* 0x0000000000083947 */ /* 0x002fea0003800000 */
[----:B------:R-:W1:Y:S02]  /*10070*/  SYNCS.PHASECHK.TRANS64.TRYWAIT P3, [R0+URZ+0x16830], R3 ;  /* 0x01683003000075a7 */ /* 0x000e64000806017f */
[----:B-1----:R-:W-:Y:S05]  /*10080*/  @!P3 BRA `(.L_x_1496) ;  /* 0x0000010000c4b947 */ /* 0x002fea0003800000 */
.L_x_1495:
[----:B------:R-:W-:Y:S05]  /*10090*/  BSYNC B0 ;  /* 0x0000000000007941 */ /* 0x000fea0003800000 */
.L_x_1492:
        /* <DEDUP_REMOVED lines=46> */
.L_x_1498:
[----:B------:R-:W-:Y:S01]  /*10380*/  SHF.L.U32 R0, R8, 0x1f, RZ ;  /* 0x0000001f08007819 */ /* 0x000fe200000006ff */
[----:B------:R-:W-:-:S04]  /*10390*/  IMAD R2, R13, 0x8, R16 ;  /* 0x000000080d027824 */ /* 0x000fc800078e0210 */
[----:B------:R0:W1:Y:S01]  /*103a0*/  SYNCS.PHASECHK.TRANS64.TRYWAIT P2, [R2+URZ+0x16850], R0 ;  /* 0x01685000020075a7 */ /* 0x000062000804017f */
[----:B------:R-:W-:Y:S05]  /*103b0*/  @!P0 BRA `(.L_x_1499) ;  /* 0x0000000000048947 */ /* 0x000fea0003800000 */
[----:B------:R-:W-:Y:S01]  /*103c0*/  BPT.TRAP 0x1 ;  /* 0x000000040000795c */ /* 0x000fe20000300000 */
.L_x_1499:
[----:B-1----:R-:W-:Y:S05]  /*103d0*/  @P2 BRA `(.L_x_1497) ;  /* 0x0000000000082947 */ /* 0x002fea0003800000 */
[----:B------:R-:W1:Y:S02]  /*103e0*/  SYNCS.PHASECHK.TRANS64.TRYWAIT P2, [R2+URZ+0x16850], R0 ;  /* 0x01685000020075a7 */ /* 0x000e64000804017f */
[----:B-1----:R-:W-:Y:S05]  /*103f0*/  @!P2 BRA `(.L_x_1500) ;  /* 0x000000fc00fca947 */ /* 0x002fea0003800000 */
.L_x_1497:
[----:B01----:R-:W-:Y:S01]  /*10400*/  VIADD R0, R16, 0x400 ;  /* 0x0000040010007836 */ /* 0x003fe20000000000 */
[----:B------:R-:W-:Y:S05]  /*10410*/  WARPSYNC.ALL ;  /* 0x0000000000007948 */ /* 0x000fea0003800000 */
[----:B------:R-:W-:-:S04]  /*10420*/  SHF.R.U32.HI R0, RZ, 0x4, R0 ;  /* 0x00000004ff007819 */ /* 0x000fc80000011600 */
[----:B------:R-:W-:-:S05]  /*10430*/  LOP3.LUT R8, R0, 0x3fff, RZ, 0xc0, !PT ;  /* 0x00003fff00087812 */ /* 0x000fca00078ec0ff */
[----:B------:R-:W-:Y:S01]  /*10440*/  IMAD R8, R13, 0x400, R8 ;  /* 0x000004000d087824 */ /* 0x000fe200078e0208 */
[----:B------:R-:W-:Y:S01]  /*10450*/  FMNMX.FTZ R0, R24, R12, !PT ;  /* 0x0000000c18007209 */ /* 0x000fe20007810000 */
[----:B------:R-:W-:Y:S01]  /*10460*/  IMAD.MOV.U32 R9, RZ, RZ, 0x40000040 ;  /* 0x40000040ff097424 */ /* 0x000fe200078e00ff */
[----:B------:R-:W-:Y:S01]  /*10470*/  WARPGROUP.ARRIVE ;  /* 0x00000000000079c5 */ /* 0x000fe20000000000 */
[C---:B------:R-:W-:Y:S01]  /*10480*/  VIADD R2, R8.reuse, 0x80 ;  /* 0x0000008008027836 */ /* 0x040fe20000000000 */
[----:B------:R-:W-:Y:S01]  /*10490*/  R2UR UR10, R8 ;  /* 0x00000000080a72ca */ /* 0x000fe200000e0000 */
[----:B------:R-:W-:Y:S01]  /*104a0*/  IMAD.MOV.U32 R3, RZ, RZ, 0x40000040 ;  /* 0x40000040ff037424 */ /* 0x000fe200078e00ff */
[----:B------:R-:W-:Y:S01]  /*104b0*/  R2UR UR11, R9 ;  /* 0x00000000090b72ca */ /* 0x000fe200000e0000 */
[----:B------:R-:W-:Y:S01]  /*104c0*/  IMAD.MOV.U32 R21, RZ, RZ, 0x40000040 ;  /* 0x40000040ff157424 */ /* 0x000fe200078e00ff */
[----:B------:R-:W-:-:S04]  /*104d0*/  FMNMX.FTZ R0, R25, R0, !PT ;  /* 0x0000000019007209 */ /* 0x000fc80007810000 */
[----:B------:R-:W-:-:S04]  /*104e0*/  FMNMX.FTZ R0, R28, R0, !PT ;  /* 0x000000001c007209 */ /* 0x000fc80007810000 */
[----:B------:R-:W-:-:S03]  /*104f0*/  FMNMX.FTZ R0, R29, R0, !PT ;  /* 0x000000001d007209 */ /* 0x000fc60007810000 */
[----:B------:R-:W-:Y:S01]  /*10500*/  HGMMA.64x64x16.F32.BF16 R88, R148, gdesc[UR8].tnspB, R88, gsb0 ;  /* 0x40e0000894587df0 */ /* 0x000fe20008001858 */
[----:B------:R-:W-:Y:S02]  /*10510*/  FMNMX.FTZ R0, R32, R0, !PT ;  /* 0x0000000020007209 */ /* 0x000fe40007810000 */
[----:B------:R-:W-:Y:S01]  /*10520*/  R2UR UR10, R2 ;  /* 0x00000000020a72ca */ /* 0x000fe200000e0000 */
[----:B------:R-:W-:Y:S01]  /*10530*/  VIADD R2, R8, 0x100 ;  /* 0x0000010008027836 */ /* 0x000fe20000000000 */
[----:B------:R-:W-:Y:S02]  /*10540*/  FMNMX.FTZ R0, R33, R0, !PT ;  /* 0x0000000021007209 */ /* 0x000fe40007810000 */
[----:B------:R-:W-:Y:S01]  /*10550*/  R2UR UR11, R3 ;  /* 0x00000000030b72ca */ /* 0x000fe200000e0000 */
[----:B------:R-:W-:Y:S01]  /*10560*/  IMAD.MOV.U32 R3, RZ, RZ, 0x40000040 ;  /* 0x40000040ff037424 */ /* 0x000fe200078e00ff */
        /* <DEDUP_REMOVED lines=38> */
[----:B------:R-:W-:-:S06]  /*107d0*/  WARPGROUP.ARRIVE ;  /* 0x00000000000079c5 */ /* 0x000fcc0000000000 */
[----:B------:R-:W-:Y:S01]  /*107e0*/  HGMMA.64x64x16.F32.BF16 R88, R140, gdesc[UR8].tnspB, R88, gsb0 ;  /* 0x40e000088c587df0 */ /* 0x000fe20008001858 */
[----:B------:R-:W-:Y:S02]  /*107f0*/  R2UR UR11, R3 ;  /* 0x00000000030b72ca */ /* 0x000fe400000e0000 */
[----:B-1----:R-:W-:Y:S01]  /*10800*/  FMNMX.FTZ R3, R9, R20, !PT ;  /* 0x0000001409037209 */ /* 0x002fe20007810000 */
[----:B------:R-:W-:Y:S01]  /*10810*/  VIADD R20, R8, 0x200 ;  /* 0x0000020008147836 */ /* 0x000fe20000000000 */
[----:B------:R-:W-:-:S03]  /*10820*/  R2UR UR10, R2 ;  /* 0x00000000020a72ca */ /* 0x000fc600000e0000 */
[----:B------:R-:W-:-:S04]  /*10830*/  FADD.FTZ R2, -R3, R12 ;  /* 0x0000000c03027221 */ /* 0x000fc80000010100 */
[----:B0-----:R-:W-:-:S04]  /*10840*/  FMUL.FTZ R2, R2, R0 ;  /* 0x0000000002027220 */ /* 0x001fc80000410000 */
[----:B------:R0:W-:Y:S02]  /*10850*/  MUFU.EX2 R9, R2 ;  /* 0x0000000200097308 */ /* 0x0001e40000000800 */
        /* <DEDUP_REMOVED lines=19> */
[----:B------:R-:W-:Y:S02]  /*10990*/  R2UR UR10, R20 ;  /* 0x00000000140a72ca */ /* 0x000fe400000e0000 */
[----:B------:R-:W-:Y:S02]  /*109a0*/  FMNMX.FTZ R2, R58, R2, !PT ;  /* 0x000000023a027209 */ /* 0x000fe40007810000 */
[----:B------:R-:W-:Y:S01]  /*109b0*/  R2UR UR11, R21 ;  /* 0x00000000150b72ca */ /* 0x000fe200000e0000 */
[----:B------:R-:W-:Y:S01]  /*109c0*/  FMUL.FTZ R21, R3, R0 ;  /* 0x0000000003157220 */ /* 0x000fe20000410000 */
[----:B------:R-:W-:-:S03]  /*109d0*/  FMNMX.FTZ R2, R59, R2, !PT ;  /* 0x000000023b027209 */ /* 0x000fc60007810000 */
[--C-:B------:R-:W-:Y:S01]  /*109e0*/  FFMA.FTZ R146, R37, R0, -R21.reuse ;  /* 0x0000000025927223 */ /* 0x100fe20000010815 */
[----:B------:R-:W-:Y:S01]  /*109f0*/  FMNMX.FTZ R2, R62, R2, !PT ;  /* 0x000000023e027209 */ /* 0x000fe20007810000 */
[-CC-:B------:R-:W-:Y:S01]  /*10a00*/  FFMA.FTZ R149, R24, R0.reuse, -R21.reuse ;  /* 0x0000000018957223 */ /* 0x180fe20000010815 */
[----:B------:R-:W-:Y:S02]  /*10a10*/  VIADD R24, R8, 0x280 ;  /* 0x0000028008187836 */ /* 0x000fe40000000000 */
[--C-:B------:R-:W-:Y:S01]  /*10a20*/  FFMA.FTZ R148, R25, R0, -R21.reuse ;  /* 0x0000000019947223 */ /* 0x100fe20000010815 */
[----:B------:R-:W-:Y:S01]  /*10a30*/  FMNMX.FTZ R2, R63, R2, !PT ;  /* 0x000000023f027209 */ /* 0x000fe20007810000 */
[----:B------:R-:W-:Y:S02]  /*10a40*/  IMAD.MOV.U32 R25, RZ, RZ, 0x40000040 ;  /* 0x40000040ff197424 */ /* 0x000fe400078e00ff */
        /* <DEDUP_REMOVED lines=24> */
[----:B------:R-:W0:Y:S01]  /*10bd0*/  S2R R57, SR_TID.X ;  /* 0x0000000000397919 */ /* 0x000e220000002100 */
        /* <DEDUP_REMOVED lines=9> */
[----:B------:R-:W-:Y:S02]  /*10c70*/  MUFU.EX2 R145, R145 ;  /* 0x0000009100917308 */ /* 0x000fe40000000800 */
[----:B------:R-:W3:Y:S01]  /*10c80*/  SHFL.BFLY PT, R37, R2, 0x2, 0x1f ;  /* 0x0c401f0002257f89 */ /* 0x000ee200000e0000 */
[----:B------:R-:W-:Y:S01]  /*10c90*/  @!P1 IMAD R13, R13, 0x8, R16 ;  /* 0x000000080d0d9824 */ /* 0x000fe200078e0210 */
[----:B0-----:R-:W-:-:S04]  /*10ca0*/  ISETP.GE.U32.AND P2, PT, R57, 0x180, PT ;  /* 0x000001803900780c */ /* 0x001fc80003f46070 */
[----:B------:R-:W-:Y:S01]  /*10cb0*/  MUFU.EX2 R144, R144 ;  /* 0x0000009000907308 */ /* 0x000fe20000000800 */
[----:B------:R-:W-:Y:S02]  /*10cc0*/  WARPGROUP.DEPBAR.LE gsb0, 0x0 ;  /* 0x00008000000079c5 */ /* 0x000fe40000010000 */
[----:B------:R-:W-:Y:S01]  /*10cd0*/  WARPGROUP.ARRIVE ;  /* 0x00000000000079c5 */ /* 0x000fe20000000000 */
[-CC-:B------:R-:W-:Y:S01]  /*10ce0*/  FFMA.FTZ R138, R53, R0.reuse, -R21.reuse ;  /* 0x00000000358a7223 */ /* 0x180fe20000010815 */
[-CC-:B------:R-:W-:Y:S01]  /*10cf0*/  FFMA.FTZ R137, R28, R0.reuse, -R21.reuse ;  /* 0x000000001c897223 */ /* 0x180fe20000010815 */
[-CC-:B------:R-:W-:Y:S01]  /*10d00*/  FFMA.FTZ R139, R48, R0.reuse, -R21.reuse ;  /* 0x00000000308b7223 */ /* 0x180fe20000010815 */
[-CC-:B------:R-:W-:Y:S01]  /*10d10*/  FFMA.FTZ R136, R49, R0.reuse, -R21.reuse ;  /* 0x0000000031887223 */ /* 0x180fe20000010815 */
[-CC-:B------:R-:W-:Y:S01]  /*10d20*/  FFMA.FTZ R49, R52, R0.reuse, -R21.reuse ;  /* 0x0000000034317223 */ /* 0x180fe20000010815 */
[----:B------:R-:W-:Y:S01]  /*10d30*/  HGMMA.64x64x16.F32.BF16 R88, R132, gdesc[UR8].tnspB, R88, gsb0 ;  /* 0x40e0000884587df0 */ /* 0x000fe20008001858 */
[----:B------:R-:W-:Y:S01]  /*10d40*/  R2UR UR10, R24 ;  /* 0x00000000180a72ca */ /* 0x000fe200000e0000 */
[-CC-:B------:R-:W-:Y:S01]  /*10d50*/  FFMA.FTZ R28, R61, R0.reuse, -R21.reuse ;  /* 0x000000003d1c7223 */ /* 0x180fe20000010815 */
[----:B------:R-:W-:Y:S01]  /*10d60*/  R2UR UR11, R25 ;  /* 0x00000000190b72ca */ /* 0x000fe200000e0000 */
[-CC-:B------:R-:W-:Y:S01]  /*10d70*/  FFMA.FTZ R48, R84, R0.reuse, -R21.reuse ;  /* 0x0000000054307223 */ /* 0x180fe20000010815 */
[----:B------:R-:W-:Y:S01]  /*10d80*/  IMAD.MOV.U32 R25, RZ, RZ, 0x40000040 ;  /* 0x40000040ff197424 */ /* 0x000fe200078e00ff */
[----:B---3--:R-:W-:Y:S01]  /*10d90*/  FMNMX.FTZ R2, R2, R37, !PT ;  /* 0x0000002502027209 */ /* 0x008fe20007810000 */
[----:B------:R-:W-:Y:S01]  /*10da0*/  FFMA.FTZ R37, R73, R0, -R21 ;  /* 0x0000000049257223 */ /* 0x000fe20000010815 */
[----:B------:R-:W0:Y:S03]  /*10db0*/  MUFU.EX2 R137, R137 ;  /* 0x0000008900897308 */ /* 0x000e260000000800 */
[----:B------:R-:W3:Y:S01]  /*10dc0*/  SHFL.BFLY PT, R24, R2, 0x1, 0x1f ;  /* 0x0c201f0002187f89 */ /* 0x000ee200000e0000 */
[----:B-1----:R-:W-:Y:S01]  /*10dd0*/  FFMA.FTZ R6, R9, R6, R149 ;  /* 0x0000000609067223 */ /* 0x002fe20000010095 */
[----:B------:R-:W-:-:S03]  /*10de0*/  @!P1 VIADD R13, R13, 0x16860 ;  /* 0x000168600d0d9836 */ /* 0x000fc60000000000 */
[----:B------:R-:W-:Y:S08]  /*10df0*/  MUFU.EX2 R147, R147 ;  /* 0x0000009300937308 */ /* 0x000ff00000000800 */
[----:B------:R-:W-:Y:S08]  /*10e00*/  MUFU.EX2 R146, R146 ;  /* 0x0000009200927308 */ /* 0x000ff00000000800 */
[----:B------:R-:W-:Y:S01]  /*10e10*/  MUFU.EX2 R141, R141 ;  /* 0x0000008d008d7308 */ /* 0x000fe20000000800 */
[----:B---3--:R-:W-:-:S05]  /*10e20*/  FMNMX.FTZ R2, R2, R24, !PT ;  /* 0x0000001802027209 */ /* 0x008fca0007810000 */
[CC--:B------:R-:W-:Y:S01]  /*10e30*/  FMUL.FTZ R53, R2.reuse, R0.reuse ;  /* 0x0000000002357220 */ /* 0x0c0fe20000410000 */
[----:B------:R-:W-:Y:S01]  /*10e40*/  FADD.FTZ R24, -R2, R7 ;  /* 0x0000000702187221 */ /* 0x000fe20000010100 */
[----:B------:R-:W-:Y:S02]  /*10e50*/  MUFU.EX2 R140, R140 ;  /* 0x0000008c008c7308 */ /* 0x000fe40000000800 */
[-CC-:B------:R-:W-:Y:S01]  /*10e60*/  FFMA.FTZ R151, R30, R0.reuse, -R53.reuse ;  /* 0x000000001e977223 */ /* 0x180fe20000010835 */
[-CC-:B------:R-:W-:Y:S01]  /*10e70*/  FFMA.FTZ R30, R34, R0.reuse, -R53.reuse ;  /* 0x00000000221e7223 */ /* 0x180fe20000010835 */
[-CC-:B------:R-:W-:Y:S01]  /*10e80*/  FFMA.FTZ R34, R38, R0.reuse, -R53.reuse ;  /* 0x0000000026227223 */ /* 0x180fe20000010835 */
[-CC-:B------:R-:W-:Y:S01]  /*10e90*/  FFMA.FTZ R38, R46, R0.reuse, -R53.reuse ;  /* 0x000000002e267223 */ /* 0x180fe20000010835 */
[-CC-:B------:R-:W-:Y:S01]  /*10ea0*/  FFMA.FTZ R46, R51, R0.reuse, -R53.reuse ;  /* 0x00000000332e7223 */ /* 0x180fe20000010835 */
[-CC-:B------:R-:W-:Y:S01]  /*10eb0*/  FFMA.FTZ R26, R26, R0.reuse, -R53.reuse ;  /* 0x000000001a1a7223 */ /* 0x180fe20000010835 */
[----:B------:R-:W3:Y:S01]  /*10ec0*/  LDL R51, [R1+0x2c] ;  /* 0x00002c0001337983 */ /* 0x000ee20000100800 */
[-CC-:B------:R-:W-:Y:S01]  /*10ed0*/  FFMA.FTZ R27, R27, R0.reuse, -R53.reuse ;  /* 0x000000001b1b7223 */ /* 0x180fe20000010835 */
[-CC-:B------:R-:W-:Y:S01]  /*10ee0*/  FFMA.FTZ R31, R31, R0.reuse, -R53.reuse ;  /* 0x000000001f1f7223 */ /* 0x180fe20000010835 */
[-CC-:B------:R-:W-:Y:S01]  /*10ef0*/  FFMA.FTZ R52, R35, R0.reuse, -R53.reuse ;  /* 0x0000000023347223 */ /* 0x180fe20000010835 */
[----:B------:R-:W-:Y:S01]  /*10f00*/  MUFU.EX2 R151, R151 ;  /* 0x0000009700977308 */ /* 0x000fe20000000800 */
[-CC-:B------:R-:W-:Y:S01]  /*10f10*/  FFMA.FTZ R35, R42, R0.reuse, -R53.reuse ;  /* 0x000000002a237223 */ /* 0x180fe20000010835 */
[-CC-:B------:R-:W-:Y:S01]  /*10f20*/  FFMA.FTZ R42, R43, R0.reuse, -R53.reuse ;  /* 0x000000002b2a7223 */ /* 0x180fe20000010835 */
[----:B------:R-:W-:Y:S01]  /*10f30*/  FFMA.FTZ R43, R47, R0, -R53 ;  /* 0x000000002f2b7223 */ /* 0x000fe20000010835 */
[----:B------:R-:W-:-:S04]  /*10f40*/  @!P1 IMAD R47, R17, 0x8, R16 ;  /* 0x00000008112f9824 */ /* 0x000fc800078e0210 */
[----:B------:R-:W-:Y:S08]  /*10f50*/  MUFU.EX2 R143, R143 ;  /* 0x0000008f008f7308 */ /* 0x000ff00000000800 */
[----:B------:R-:W-:Y:S01]  /*10f60*/  MUFU.EX2 R142, R142 ;  /* 0x0000008e008e7308 */ /* 0x000fe20000000800 */
[----:B------:R-:W-:Y:S02]  /*10f70*/  WARPGROUP.DEPBAR.LE gsb0, 0x0 ;  /* 0x00008000000079c5 */ /* 0x000fe40000010000 */
[----:B------:R-:W-:Y:S01]  /*10f80*/  WARPGROUP.ARRIVE ;  /* 0x00000000000079c5 */ /* 0x000fe20000000000 */
[-CC-:B------:R-:W-:Y:S01]  /*10f90*/  FFMA.FTZ R132, R56, R0.reuse, -R21.reuse ;  /* 0x0000000038847223 */ /* 0x180fe20000010815 */
[-CC-:B------:R-:W-:Y:S01]  /*10fa0*/  FFMA.FTZ R134, R60, R0.reuse, -R21.reuse ;  /* 0x000000003c867223 */ /* 0x180fe20000010815 */
[----:B------:R-:W-:-:S02]  /*10fb0*/  FFMA.FTZ R21, R85, R0, -R21 ;  /* 0x0000000055157223 */ /* 0x000fc40000010815 */
[----:B------:R-:W-:Y:S01]  /*10fc0*/  MUFU.EX2 R26, R26 ;  /* 0x0000001a001a7308 */ /* 0x000fe20000000800 */
[----:B------:R-:W-:Y:S01]  /*10fd0*/  SHF.R.U32.HI R135, RZ, 0x7, R57 ;  /* 0x00000007ff877819 */ /* 0x000fe20000011639 */
[----:B------:R-:W-:Y:S01]  /*10fe0*/  HGMMA.64x64x16.F32.BF16 R88, R128, gdesc[UR8].tnspB, R88, gsb0 ;  /* 0x40e0000880587df0 */ /* 0x000fe20008001858 */
[----:B------:R-:W-:Y:S01]  /*10ff0*/  R2UR UR11, R25 ;  /* 0x00000000190b72ca */ /* 0x000fe200000e0000 */
[----:B------:R-:W-:Y:S02]  /*11000*/  IMAD.MOV.U32 R25, RZ, RZ, 0x40000040 ;  /* 0x40000040ff197424 */ /* 0x000fe400078e00ff */
[-C--:B------:R-:W-:Y:S01]  /*11010*/  FFMA.FTZ R56, R39, R0.reuse, -R53 ;  /* 0x0000000027387223 */ /* 0x080fe20000010835 */
[----:B--2---:R-:W-:Y:S01]  /*11020*/  FADD.FTZ R6, R148, R6 ;  /* 0x0000000694067221 */ /* 0x004fe20000010000 */
[----:B------:R-:W-:Y:S01]  /*11030*/  @!P1 PRMT R13, RZ, 0x654, R13 ;  /* 0x00000654ff0d9816 */ /* 0x000fe2000000000d */
[----:B------:R1:W-:Y:S01]  /*11040*/  MUFU.EX2 R7, R21 ;  /* 0x0000001500077308 */ /* 0x0003e20000000800 */
[----:B------:R-:W-:-:S07]  /*11050*/  FFMA.FTZ R55, R55, R0, -R53 ;  /* 0x0000000037377223 */ /* 0x000fce0000010835 */
[----:B------:R-:W-:Y:S01]  /*11060*/  MUFU.EX2 R27, R27 ;  /* 0x0000001b001b7308 */ /* 0x000fe20000000800 */
[-C--:B-1----:R-:W-:Y:S01]  /*11070*/  FMUL.FTZ R21, R24, R0.reuse ;  /* 0x0000000018157220 */ /* 0x082fe20000410000 */
[----:B------:R-:W-:Y:S02]  /*11080*/  VIADD R24, R8, 0x300 ;  /* 0x0000030008187836 */ /* 0x000fe40000000000 */
[-CC-:B------:R-:W-:Y:S01]  /*11090*/  FFMA.FTZ R39, R50, R0.reuse, -R53.reuse ;  /* 0x0000000032277223 */ /* 0x180fe20000010835 */
[----:B------:R-:W-:Y:S02]  /*110a0*/  @!P1 VIADD R47, R47, 0x16840 ;  /* 0x000168402f2f9836 */ /* 0x000fe40000000000 */
[----:B------:R-:W-:Y:S01]  /*110b0*/  FFMA.FTZ R133, R58, R0, -R53 ;  /* 0x000000003a857223 */ /* 0x000fe20000010835 */
[----:B------:R-:W-:Y:S01]  /*110c0*/  R2UR UR10, R24 ;  /* 0x00000000180a72ca */ /* 0x000fe200000e0000 */
[----:B------:R-:W-:Y:S01]  /*110d0*/  VIADD R24, R8, 0x380 ;  /* 0x0000038008187836 */ /* 0x000fe20000000000 */
[----:B------:R-:W1:Y:S08]  /*110e0*/  MUFU.EX2 R21, R21 ;  /* 0x0000001500157308 */ /* 0x000e700000000800 */
[----:B------:R-:W2:Y:S08]  /*110f0*/  MUFU.EX2 R31, R31 ;  /* 0x0000001f001f7308 */ /* 0x000eb00000000800 */
[----:B------:R-:W4:Y:S08]  /*11100*/  MUFU.EX2 R30, R30 ;  /* 0x0000001e001e7308 */ /* 0x000f300000000800 */
[----:B------:R-:W5:Y:S08]  /*11110*/  MUFU.EX2 R52, R52 ;  /* 0x0000003400347308 */ /* 0x000f700000000800 */
[----:B------:R-:W5:Y:S08]  /*11120*/  MUFU.EX2 R34, R34 ;  /* 0x0000002200227308 */ /* 0x000f700000000800 */
[----:B------:R-:W-:Y:S08]  /*11130*/  MUFU.EX2 R35, R35 ;  /* 0x0000002300237308 */ /* 0x000ff00000000800 */
[----:B------:R-:W-:Y:S01]  /*11140*/  MUFU.EX2 R42, R42 ;  /* 0x0000002a002a7308 */ /* 0x000fe20000000800 */
[----:B------:R-:W-:-:S02]  /*11150*/  WARPGROUP.DEPBAR.LE gsb0, 0x0 ;  /* 0x00008000000079c5 */ /* 0x000fc40000010000 */
[----:B------:R-:W-:Y:S01]  /*11160*/  WARPGROUP.ARRIVE ;  /* 0x00000000000079c5 */ /* 0x000fe20000000000 */
[----:B------:R-:W-:Y:S01]  /*11170*/  @!P1 PRMT R47, RZ, 0x654, R47 ;  /* 0x00000654ff2f9816 */ /* 0x000fe2000000002f */
[----:B0-----:R-:W-:-:S03]  /*11180*/  FADD.FTZ R6, R137, R6 ;  /* 0x0000000689067221 */ /* 0x001fc60000010000 */
[----:B------:R-:W0:Y:S01]  /*11190*/  MUFU.EX2 R56, R56 ;  /* 0x0000003800387308 */ /* 0x000e220000000800 */
[----:B------:R-:W-:Y:S01]  /*111a0*/  FFMA.FTZ R8, R54, R0, -R53 ;  /* 0x0000000036087223 */ /* 0x000fe20000010835 */
[----:B------:R-:W-:Y:S01]  /*111b0*/  HGMMA.64x64x16.F32.BF16 R88, R124, gdesc[UR8].tnspB, R88, gsb0 ;  /* 0x40e000087c587df0 */ /* 0x000fe20008001858 */
[----:B------:R-:W-:Y:S02]  /*111c0*/  R2UR UR10, R24 ;  /* 0x00000000180a72ca */ /* 0x000fe400000e0000 */
[----:B------:R-:W-:Y:S01]  /*111d0*/  R2UR UR11, R25 ;  /* 0x00000000190b72ca */ /* 0x000fe200000e0000 */
[----:B------:R-:W-:Y:S02]  /*111e0*/  VIADD R25, R135, 0x9 ;  /* 0x0000000987197836 */ /* 0x000fe40000000000 */
[----:B-1----:R-:W-:Y:S01]  /*111f0*/  FFMA.FTZ R5, R21, R5, R26 ;  /* 0x0000000515057223 */ /* 0x002fe2000001001a */
[----:B------:R-:W-:Y:S01]  /*11200*/  FADD.FTZ R6, R150, R6 ;  /* 0x0000000696067221 */ /* 0x000fe20000010000 */
[----:B------:R-:W1:Y:S01]  /*11210*/  MUFU.EX2 R38, R38 ;  /* 0x0000002600267308 */ /* 0x000e620000000800 */
[----:B------:R-:W-:-:S07]  /*11220*/  SEL R50, R25, 0x9, !P2 ;  /* 0x0000000919327807 */ /* 0x000fce0005000000 */
[----:B------:R-:W1:Y:S08]  /*11230*/  MUFU.EX2 R43, R43 ;  /* 0x0000002b002b7308 */ /* 0x000e700000000800 */
[----:B------:R-:W-:Y:S08]  /*11240*/  MUFU.EX2 R139, R139 ;  /* 0x0000008b008b7308 */ /* 0x000ff00000000800 */
[----:B------:R-:W1:Y:S08]  /*11250*/  MUFU.EX2 R39, R39 ;  /* 0x0000002700277308 */ /* 0x000e700000000800 */
[----:B------:R-:W-:Y:S08]  /*11260*/  MUFU.EX2 R136, R136 ;  /* 0x0000008800887308 */ /* 0x000ff00000000800 */
[----:B------:R-:W1:Y:S08]  /*11270*/  MUFU.EX2 R46, R46 ;  /* 0x0000002e002e7308 */ /* 0x000e700000000800 */
[----:B------:R-:W-:Y:S08]  /*11280*/  MUFU.EX2 R49, R49 ;  /* 0x0000003100317308 */ /* 0x000ff00000000800 */
[----:B------:R-:W1:Y:S01]  /*11290*/  MUFU.EX2 R8, R8 ;  /* 0x0000000800087308 */ /* 0x000e620000000800 */
[----:B------:R-:W-:-:S07]  /*112a0*/  FFMA.FTZ R59, R59, R0, -R53 ;  /* 0x000000003b3b7223 */ /* 0x000fce0000010835 */
[----:B------:R-:W-:Y:S01]  /*112b0*/  MUFU.EX2 R138, R138 ;  /* 0x0000008a008a7308 */ /* 0x000fe20000000800 */
[----:B------:R-:W-:Y:S02]  /*112c0*/  WARPGROUP.DEPBAR.LE gsb0, 0x0 ;  /* 0x00008000000079c5 */ /* 0x000fe40000010000 */
[----:B------:R-:W-:-:S05]  /*112d0*/  WARPGROUP.ARRIVE ;  /* 0x00000000000079c5 */ /* 0x000fca0000000000 */
[----:B------:R-:W1:Y:S01]  /*112e0*/  MUFU.EX2 R24, R55 ;  /* 0x0000003700187308 */ /* 0x000e620000000800 */
[----:B------:R-:W-:Y:S01]  /*112f0*/  HGMMA.64x64x16.F32.BF16 R88, R120, gdesc[UR8].tnspB, R88, gsb0 ;  /* 0x40e0000878587df0 */ /* 0x000fe20008001858 */
[----:B------:R-:W-:-:S06]  /*11300*/  FADD.FTZ R5, R27, R5 ;  /* 0x000000051b057221 */ /* 0x000fcc0000010000 */
[----:B------:R-:W1:Y:S01]  /*11310*/  MUFU.EX2 R132, R132 ;  /* 0x0000008400847308 */ /* 0x000e620000000800 */
[----:B------:R-:W-:Y:S01]  /*11320*/  FFMA.FTZ R135, R62, R0, -R53 ;  /* 0x000000003e877223 */ /* 0x000fe20000010835 */
[----:B------:R-:W-:-:S06]  /*11330*/  F2FP.BF16.F32.PACK_AB R148, R148, R149 ;  /* 0x000000959494723e */ /* 0x000fcc00000010ff */
[----:B------:R-:W1:Y:S01]  /*11340*/  MUFU.EX2 R133, R133 ;  /* 0x0000008500857308 */ /* 0x000e620000000800 */
[----:B------:R-:W-:Y:S01]  /*11350*/  F2FP.BF16.F32.PACK_AB R149, R27, R26 ;  /* 0x0000001a1b95723e */ /* 0x000fe200000010ff */
[----:B------:R-:W-:-:S06]  /*11360*/  FFMA.FTZ R63, R63, R0, -R53 ;  /* 0x000000003f3f7223 */ /* 0x000fcc0000010835 */
[----:B------:R-:W1:Y:S01]  /*11370*/  MUFU.EX2 R20, R20 ;  /* 0x0000001400147308 */ /* 0x000e620000000800 */
[----:B------:R-:W-:-:S07]  /*11380*/  FFMA.FTZ R129, R66, R0, -R53 ;  /* 0x0000000042817223 */ /* 0x000fce0000010835 */
[----:B------:R-:W1:Y:S08]  /*11390*/  MUFU.EX2 R25, R59 ;  /* 0x0000003b00197308 */ /* 0x000e700000000800 */
[----:B------:R-:W1:Y:S08]  /*113a0*/  MUFU.EX2 R134, R134 ;  /* 0x0000008600867308 */ /* 0x000e700000000800 */
[----:B------:R-:W-:Y:S08]  /*113b0*/  MUFU.EX2 R28, R28 ;  /* 0x0000001c001c7308 */ /* 0x000ff00000000800 */
[----:B------:R-:W-:Y:S08]  /*113c0*/  MUFU.EX2 R12, R12 ;  /* 0x0000000c000c7308 */ /* 0x000ff00000000800 */
[----:B------:R-:W-:Y:S08]  /*113d0*/  MUFU.EX2 R29, R29 ;  /* 0x0000001d001d7308 */ /* 0x000ff00000000800 */
[----:B------:R-:W-:Y:S08]  /*113e0*/  MUFU.EX2 R32, R32 ;  /* 0x0000002000207308 */ /* 0x000ff00000000800 */
[----:B------:R-:W-:Y:S01]  /*113f0*/  MUFU.EX2 R33, R33 ;  /* 0x0000002100217308 */ /* 0x000fe20000000800 */
[----:B------:R-:W-:-:S02]  /*11400*/  WARPGROUP.DEPBAR.LE gsb0, 0x0 ;  /* 0x00008000000079c5 */ /* 0x000fc40000010000 */
[----:B------:R0:W-:Y:S06]  /*11410*/  BAR.ARV R50, 0x100 ;  /* 0x000400320000751d */ /* 0x0001ec0000002000 */
[----:B------:R2:W-:Y:S01]  /*11420*/  @!P1 SYNCS.ARRIVE.TRANS64.RED.A1T0 RZ, [R47+URZ], RZ ;  /* 0x000000ff2fff99a7 */ /* 0x0005e2000810043f */
[----:B------:R-:W-:Y:S01]  /*11430*/  MUFU.EX2 R36, R36 ;  /* 0x0000002400247308 */ /* 0x000fe20000000800 */
[----:B--2---:R-:W-:Y:S01]  /*11440*/  FADD.FTZ R47, R151, R5 ;  /* 0x00000005972f7221 */ /* 0x004fe20000010000 */
[----:B------:R2:W-:Y:S06]  /*11450*/  @!P1 SYNCS.ARRIVE.TRANS64.RED.A1T0 RZ, [R13+URZ], RZ ;  /* 0x000000ff0dff99a7 */ /* 0x0005ec000810043f */
[----:B------:R-:W-:Y:S01]  /*11460*/  MUFU.EX2 R37, R37 ;  /* 0x0000002500257308 */ /* 0x000fe20000000800 */
[----:B------:R-:W-:-:S04]  /*11470*/  FADD.FTZ R47, R31, R47 ;  /* 0x0000002f1f2f7221 */ /* 0x000fc80000010000 */
[----:B----4-:R-:W-:Y:S01]  /*11480*/  FADD.FTZ R47, R30, R47 ;  /* 0x0000002f1e2f7221 */ /* 0x010fe20000010000 */
[----:B--2---:R-:W-:Y:S02]  /*11490*/  FADD.FTZ R13, R145, R6 ;  /* 0x00000006910d7221 */ /* 0x004fe40000010000 */
[----:B------:R-:W-:Y:S01]  /*114a0*/  MUFU.EX2 R40, R40 ;  /* 0x0000002800287308 */ /* 0x000fe20000000800 */
[----:B-----5:R-:W-:Y:S01]  /*114b0*/  FADD.FTZ R47, R52, R47 ;  /* 0x0000002f342f7221 */ /* 0x020fe20000010000 */
[----:B------:R-:W-:-:S03]  /*114c0*/  FADD.FTZ R13, R144, R13 ;  /* 0x0000000d900d7221 */ /* 0x000fc60000010000 */
[----:B------:R-:W-:Y:S01]  /*114d0*/  FADD.FTZ R47, R34, R47 ;  /* 0x0000002f222f7221 */ /* 0x000fe20000010000 */
[----:B0-----:R-:W-:Y:S02]  /*114e0*/  FADD.FTZ R50, R147, R13 ;  /* 0x0000000d93327221 */ /* 0x001fe40000010000 */
[----:B------:R-:W-:Y:S01]  /*114f0*/  MUFU.EX2 R41, R41 ;  /* 0x0000002900297308 */ /* 0x000fe20000000800 */
[----:B------:R-:W-:Y:S01]  /*11500*/  FADD.FTZ R47, R56, R47 ;  /* 0x0000002f382f7221 */ /* 0x000fe20000010000 */
[----:B------:R-:W-:-:S03]  /*11510*/  FADD.FTZ R50, R146, R50 ;  /* 0x0000003292327221 */ /* 0x000fc60000010000 */
[----:B------:R-:W-:Y:S01]  /*11520*/  FADD.FTZ R47, R35, R47 ;  /* 0x0000002f232f7221 */ /* 0x000fe20000010000 */
[----:B------:R-:W-:Y:S02]  /*11530*/  FADD.FTZ R50, R141, R50 ;  /* 0x000000328d327221 */ /* 0x000fe40000010000 */
[----:B------:R-:W-:Y:S01]  /*11540*/  MUFU.EX2 R44, R44 ;  /* 0x0000002c002c7308 */ /* 0x000fe20000000800 */
[----:B------:R-:W-:Y:S01]  /*11550*/  FADD.FTZ R47, R42, R47 ;  /* 0x0000002f2a2f7221 */ /* 0x000fe20000010000 */
[----:B------:R-:W-:-:S03]  /*11560*/  FADD.FTZ R50, R140, R50 ;  /* 0x000000328c327221 */ /* 0x000fc60000010000 */
[----:B-1----:R-:W-:Y:S01]  /*11570*/  FADD.FTZ R47, R38, R47 ;  /* 0x0000002f262f7221 */ /* 0x002fe20000010000 */
[----:B------:R-:W-:Y:S02]  /*11580*/  FADD.FTZ R50, R143, R50 ;  /* 0x000000328f327221 */ /* 0x000fe40000010000 */
        /* <DEDUP_REMOVED lines=8> */
[----:B------:R-:W-:Y:S01]  /*11610*/  FADD.FTZ R47, R8, R47 ;  /* 0x0000002f082f7221 */ /* 0x000fe20000010000 */
[----:B------:R-:W-:Y:S02]  /*11620*/  FADD.FTZ R27, R49, R50 ;  /* 0x00000032311b7221 */ /* 0x000fe40000010000 */
[----:B------:R-:W0:Y:S01]  /*11630*/  MUFU.EX2 R135, R135 ;  /* 0x0000008700877308 */ /* 0x000e220000000800 */
[----:B------:R-:W-:Y:S01]  /*11640*/  FFMA.FTZ R6, R67, R0, -R53 ;  /* 0x0000000043067223 */ /* 0x000fe20000010835 */
[----:B------:R-:W-:Y:S01]  /*11650*/  FADD.FTZ R50, R24, R47 ;  /* 0x0000002f18327221 */ /* 0x000fe20000010000 */
[----:B------:R-:W-:-:S05]  /*11660*/  FADD.FTZ R27, R138, R27 ;  /* 0x0000001b8a1b7221 */ /* 0x000fca0000010000 */
[----:B------:R-:W1:Y:S01]  /*11670*/  MUFU.EX2 R5, R63 ;  /* 0x0000003f00057308 */ /* 0x000e620000000800 */
[----:B------:R-:W-:Y:S01]  /*11680*/  FADD.FTZ R27, R132, R27 ;  /* 0x0000001b841b7221 */ /* 0x000fe20000010000 */
[----:B------:R-:W-:Y:S01]  /*11690*/  FADD.FTZ R50, R133, R50 ;  /* 0x0000003285327221 */ /* 0x000fe20000010000 */
[----:B------:R-:W-:-:S05]  /*116a0*/  FFMA.FTZ R131, R70, R0, -R53 ;  /* 0x0000000046837223 */ /* 0x000fca0000010835 */
[----:B------:R-:W2:Y:S01]  /*116b0*/  MUFU.EX2 R129, R129 ;  /* 0x0000008100817308 */ /* 0x000ea20000000800 */
[----:B------:R-:W-:Y:S01]  /*116c0*/  FADD.FTZ R27, R20, R27 ;  /* 0x0000001b141b7221 */ /* 0x000fe20000010000 */
[----:B------:R-:W-:Y:S01]  /*116d0*/  FADD.FTZ R50, R25, R50 ;  /* 0x0000003219327221 */ /* 0x000fe20000010000 */
[----:B------:R-:W-:-:S05]  /*116e0*/  FFMA.FTZ R13, R71, R0, -R53 ;  /* 0x00000000470d7223 */ /* 0x000fca0000010835 */
[----:B------:R-:W4:Y:S01]  /*116f0*/  MUFU.EX2 R6, R6 ;  /* 0x0000000600067308 */ /* 0x000f220000000800 */
[----:B------:R-:W-:Y:S01]  /*11700*/  FADD.FTZ R27, R134, R27 ;  /* 0x0000001b861b7221 */ /* 0x000fe20000010000 */
[----:B0-----:R-:W-:Y:S01]  /*11710*/  FADD.FTZ R50, R135, R50 ;  /* 0x0000003287327221 */ /* 0x001fe20000010000 */
[----:B------:R-:W-:-:S05]  /*11720*/  FFMA.FTZ R125, R74, R0, -R53 ;  /* 0x000000004a7d7223 */ /* 0x000fca0000010835 */
[----:B------:R-:W0:Y:S01]  /*11730*/  MUFU.EX2 R131, R131 ;  /* 0x0000008300837308 */ /* 0x000e220000000800 */
[----:B------:R-:W-:Y:S01]  /*11740*/  FADD.FTZ R27, R28, R27 ;  /* 0x0000001b1c1b7221 */ /* 0x000fe20000010000 */
[----:B-1----:R-:W-:Y:S01]  /*11750*/  FADD.FTZ R50, R5, R50 ;  /* 0x0000003205327221 */ /* 0x002fe20000010000 */
[----:B------:R-:W-:Y:S01]  /*11760*/  F2FP.BF16.F32.PACK_AB R144, R144, R145 ;  /* 0x000000919090723e */ /* 0x000fe200000010ff */
[----:B------:R-:W-:Y:S01]  /*11770*/  FFMA.FTZ R75, R75, R0, -R53 ;  /* 0x000000004b4b7223 */ /* 0x000fe20000010835 */
[----:B------:R-:W-:-:S03]  /*11780*/  F2FP.BF16.F32.PACK_AB R145, R52, R30 ;  /* 0x0000001e3491723e */ /* 0x000fc600000010ff */
[----:B------:R-:W1:Y:S01]  /*11790*/  MUFU.EX2 R13, R13 ;  /* 0x0000000d000d7308 */ /* 0x000e620000000800 */
[----:B------:R-:W-:Y:S01]  /*117a0*/  FADD.FTZ R30, R12, R27 ;  /* 0x0000001b0c1e7221 */ /* 0x000fe20000010000 */
[----:B--2---:R-:W-:Y:S01]  /*117b0*/  FADD.FTZ R27, R129, R50 ;  /* 0x00000032811b7221 */ /* 0x004fe20000010000 */
[----:B------:R-:W-:Y:S01]  /*117c0*/  FFMA.FTZ R78, R78, R0, -R53 ;  /* 0x000000004e4e7223 */ /* 0x000fe20000010835 */
[----:B------:R-:W-:-:S04]  /*117d0*/  F2FP.BF16.F32.PACK_AB R151, R31, R151 ;  /* 0x000000971f97723e */ /* 0x000fc800000010ff */
[----:B------:R-:W2:Y:S01]  /*117e0*/  MUFU.EX2 R125, R125 ;  /* 0x0000007d007d7308 */ /* 0x000ea20000000800 */
[----:B------:R-:W-:Y:S01]  /*117f0*/  FADD.FTZ R31, R29, R30 ;  /* 0x0000001e1d1f7221 */ /* 0x000fe20000010000 */
[----:B----4-:R-:W-:Y:S01]  /*11800*/  FADD.FTZ R30, R6, R27 ;  /* 0x0000001b061e7221 */ /* 0x010fe20000010000 */
[----:B------:R-:W-:Y:S01]  /*11810*/  FFMA.FTZ R79, R79, R0, -R53 ;  /* 0x000000004f4f7223 */ /* 0x000fe20000010835 */
[----:B------:R-:W-:-:S04]  /*11820*/  F2FP.BF16.F32.PACK_AB R146, R146, R147 ;  /* 0x000000939292723e */ /* 0x000fc800000010ff */
[----:B------:R-:W4:Y:S01]  /*11830*/  MUFU.EX2 R26, R75 ;  /* 0x0000004b001a7308 */ /* 0x000f220000000800 */
[----:B------:R-:W-:Y:S01]  /*11840*/  F2FP.BF16.F32.PACK_AB R147, R56, R34 ;  /* 0x000000223893723e */ /* 0x000fe200000010ff */
[----:B------:R-:W-:Y:S01]  /*11850*/  FADD.FTZ R34, R32, R31 ;  /* 0x0000001f20227221 */ /* 0x000fe20000010000 */
[----:B0-----:R-:W-:Y:S01]  /*11860*/  FADD.FTZ R30, R131, R30 ;  /* 0x0000001e831e7221 */ /* 0x001fe20000010000 */
[----:B------:R-:W-:-:S04]  /*11870*/  FFMA.FTZ R82, R82, R0, -R53 ;  /* 0x0000000052527223 */ /* 0x000fc80000010835 */
[----:B------:R-:W0:Y:S01]  /*11880*/  MUFU.EX2 R78, R78 ;  /* 0x0000004e004e7308 */ /* 0x000e220000000800 */
[----:B------:R-:W-:Y:S01]  /*11890*/  FADD.FTZ R27, R33, R34 ;  /* 0x00000022211b7221 */ /* 0x000fe20000010000 */
[----:B-1----:R-:W-:Y:S01]  /*118a0*/  FADD.FTZ R30, R13, R30 ;  /* 0x0000001e0d1e7221 */ /* 0x002fe20000010000 */
[----:B------:R-:W-:Y:S01]  /*118b0*/  FFMA.FTZ R83, R83, R0, -R53 ;  /* 0x0000000053537223 */ /* 0x000fe20000010835 */
[----:B------:R-:W-:-:S04]  /*118c0*/  F2FP.BF16.F32.PACK_AB R136, R136, R139 ;  /* 0x0000008b8888723e */ /* 0x000fc800000010ff */
[----:B------:R-:W1:Y:S01]  /*118d0*/  MUFU.EX2 R79, R79 ;  /* 0x0000004f004f7308 */ /* 0x000e620000000800 */
[----:B------:R-:W-:Y:S01]  /*118e0*/  F2FP.BF16.F32.PACK_AB R139, R24, R8 ;  /* 0x00000008188b723e */ /* 0x000fe200000010ff */
[----:B------:R-:W-:Y:S01]  /*118f0*/  FADD.FTZ R8, R36, R27 ;  /* 0x0000001b24087221 */ /* 0x000fe20000010000 */
[----:B------:R-:W-:Y:S01]  /*11900*/  F2FP.BF16.F32.PACK_AB R133, R25, R133 ;  /* 0x000000851985723e */ /* 0x000fe200000010ff */
[----:B--2---:R-:W-:Y:S01]  /*11910*/  FADD.FTZ R25, R125, R30 ;  /* 0x0000001e7d197221 */ /* 0x004fe20000010000 */
[----:B------:R-:W-:-:S03]  /*11920*/  FFMA.FTZ R86, R86, R0, -R53 ;  /* 0x0000000056567223 */ /* 0x000fc60000010835 */
[----:B------:R-:W2:Y:S01]  /*11930*/  MUFU.EX2 R82, R82 ;  /* 0x0000005200527308 */ /* 0x000ea20000000800 */
[----:B------:R-:W-:Y:S01]  /*11940*/  F2FP.BF16.F32.PACK_AB R135, R5, R135 ;  /* 0x000000870587723e */ /* 0x000fe200000010ff */
[----:B------:R-:W-:Y:S01]  /*11950*/  FADD.FTZ R5, R37, R8 ;  /* 0x0000000825057221 */ /* 0x000fe20000010000 */
[----:B----4-:R-:W-:Y:S01]  /*11960*/  FADD.FTZ R25, R26, R25 ;  /* 0x000000191a197221 */ /* 0x010fe20000010000 */
[----:B------:R-:W-:-:S04]  /*11970*/  FFMA.FTZ R53, R87, R0, -R53 ;  /* 0x0000000057357223 */ /* 0x000fc80000010835 */
[----:B------:R-:W4:Y:S01]  /*11980*/  MUFU.EX2 R83, R83 ;  /* 0x0000005300537308 */ /* 0x000f220000000800 */
[----:B------:R-:W-:Y:S01]  /*11990*/  F2FP.BF16.F32.PACK_AB R129, R6, R129 ;  /* 0x000000810681723e */ /* 0x000fe200000010ff */
[----:B------:R-:W-:Y:S01]  /*119a0*/  FADD.FTZ R8, R40, R5 ;  /* 0x0000000528087221 */ /* 0x000fe20000010000 */
[----:B0-----:R-:W-:-:S05]  /*119b0*/  FADD.FTZ R6, R78, R25 ;  /* 0x000000194e067221 */ /* 0x001fca0000010000 */
[----:B------:R-:W0:Y:S01]  /*119c0*/  MUFU.EX2 R86, R86 ;  /* 0x0000005600567308 */ /* 0x000e220000000800 */
[----:B------:R-:W-:Y:S01]  /*119d0*/  FADD.FTZ R5, R41, R8 ;  /* 0x0000000829057221 */ /* 0x000fe20000010000 */
[----:B-1----:R-:W-:Y:S01]  /*119e0*/  FADD.FTZ R25, R79, R6 ;  /* 0x000000064f197221 */ /* 0x002fe20000010000 */
[----:B---3--:R-:W-:-:S05]  /*119f0*/  ISETP.GT.AND P2, PT, R4, R51, PT ;  /* 0x000000330400720c */ /* 0x008fca0003f44270 */
[----:B------:R-:W1:Y:S01]  /*11a00*/  MUFU.EX2 R53, R53 ;  /* 0x0000003500357308 */ /* 0x000e620000000800 */
[----:B------:R-:W-:Y:S01]  /*11a10*/  FADD.FTZ R6, R44, R5 ;  /* 0x000000052c067221 */ /* 0x000fe20000010000 */
[----:B--2---:R-:W-:Y:S01]  /*11a20*/  FADD.FTZ R8, R82, R25 ;  /* 0x0000001952087221 */ /* 0x004fe20000010000 */
[----:B------:R-:W-:Y:S02]  /*11a30*/  F2FP.BF16.F32.PACK_AB R131, R13, R131 ;  /* 0x000000830d83723e */ /* 0x000fe400000010ff */
[----:B------:R-:W-:Y:S01]  /*11a40*/  FADD.FTZ R5, R45, R6 ;  /* 0x000000062d057221 */ /* 0x000fe20000010000 */
[----:B----4-:R-:W-:-:S03]  /*11a50*/  FADD.FTZ R13, R83, R8 ;  /* 0x00000008530d7221 */ /* 0x010fc60000010000 */
[----:B------:R-:W-:Y:S01]  /*11a60*/  FADD.FTZ R6, R48, R5 ;  /* 0x0000000530067221 */ /* 0x000fe20000010000 */
[----:B0-----:R-:W-:Y:S01]  /*11a70*/  FADD.FTZ R13, R86, R13 ;  /* 0x0000000d560d7221 */ /* 0x001fe20000010000 */
[----:B------:R-:W-:Y:S01]  /*11a80*/  F2FP.BF16.F32.PACK_AB R150, R150, R137 ;  /* 0x000000899696723e */ /* 0x000fe200000010ff */
[----:B------:R-:W-:Y:S01]  /*11a90*/  FMUL.FTZ R88, R88, R9 ;  /* 0x0000000958587220 */ /* 0x000fe20000410000 */
[----:B------:R-:W-:Y:S01]  /*11aa0*/  F2FP.BF16.F32.PACK_AB R140, R140, R141 ;  /* 0x0000008d8c8c723e */ /* 0x000fe200000010ff */
[----:B------:R-:W-:Y:S01]  /*11ab0*/  FADD.FTZ R6, R7, R6 ;  /* 0x0000000607067221 */ /* 0x000fe20000010000 */
[----:B------:R-:W-:Y:S01]  /*11ac0*/  F2FP.BF16.F32.PACK_AB R142, R142, R143 ;  /* 0x0000008f8e8e723e */ /* 0x000fe200000010ff */
[-C--:B------:R-:W-:Y:S01]  /*11ad0*/  FMUL.FTZ R89, R89, R9.reuse ;  /* 0x0000000959597220 */ /* 0x080fe20000410000 */
[----:B------:R-:W-:Y:S01]  /*11ae0*/  F2FP.BF16.F32.PACK_AB R128, R29, R12 ;  /* 0x0000000c1d80723e */ /* 0x000fe200000010ff */
[----:B-1----:R-:W-:Y:S01]  /*11af0*/  FADD.FTZ R5, R53, R13 ;  /* 0x0000000d35057221 */ /* 0x002fe20000010000 */
[----:B------:R-:W-:Y:S01]  /*11b00*/  F2FP.BF16.F32.PACK_AB R122, R7, R48 ;  /* 0x00000030077a723e */ /* 0x000fe200000010ff */
[----:B------:R-:W-:Y:S01]  /*11b10*/  FMUL.FTZ R92, R92, R9 ;  /* 0x000000095c5c7220 */ /* 0x000fe20000410000 */
[----:B------:R-:W-:Y:S01]  /*11b20*/  F2FP.BF16.F32.PACK_AB R141, R42, R35 ;  /* 0x000000232a8d723e */ /* 0x000fe200000010ff */
[-C--:B------:R-:W-:Y:S01]  /*11b30*/  FMUL.FTZ R93, R93, R9.reuse ;  /* 0x000000095d5d7220 */ /* 0x080fe20000410000 */
[----:B------:R-:W-:Y:S01]  /*11b40*/  F2FP.BF16.F32.PACK_AB R143, R43, R38 ;  /* 0x000000262b8f723e */ /* 0x000fe200000010ff */
[----:B------:R-:W-:Y:S01]  /*11b50*/  FMUL.FTZ R96, R96, R9 ;  /* 0x0000000960607220 */ /* 0x000fe20000410000 */
[----:B------:R-:W-:Y:S01]  /*11b60*/  F2FP.BF16.F32.PACK_AB R137, R46, R39 ;  /* 0x000000272e89723e */ /* 0x000fe200000010ff */
[----:B------:R-:W-:Y:S01]  /*11b70*/  FMUL.FTZ R97, R97, R9 ;  /* 0x0000000961617220 */ /* 0x000fe20000410000 */
[----:B------:R-:W-:Y:S01]  /*11b80*/  F2FP.BF16.F32.PACK_AB R138, R138, R49 ;  /* 0x000000318a8a723e */ /* 0x000fe200000010ff */
[-C--:B------:R-:W-:Y:S01]  /*11b90*/  FMUL.FTZ R100, R100, R9.reuse ;  /* 0x0000000964647220 */ /* 0x080fe20000410000 */
[----:B------:R-:W-:Y:S01]  /*11ba0*/  F2FP.BF16.F32.PACK_AB R132, R20, R132 ;  /* 0x000000841484723e */ /* 0x000fe200000010ff */
[-C--:B------:R-:W-:Y:S01]  /*11bb0*/  FMUL.FTZ R101, R101, R9.reuse ;  /* 0x0000000965657220 */ /* 0x080fe20000410000 */
[----:B------:R-:W-:Y:S01]  /*11bc0*/  F2FP.BF16.F32.PACK_AB R134, R28, R134 ;  /* 0x000000861c86723e */ /* 0x000fe200000010ff */
[-C--:B------:R-:W-:Y:S01]  /*11bd0*/  FMUL.FTZ R104, R104, R9.reuse ;  /* 0x0000000968687220 */ /* 0x080fe20000410000 */
[----:B------:R-:W-:Y:S01]  /*11be0*/  F2FP.BF16.F32.PACK_AB R130, R33, R32 ;  /* 0x000000202182723e */ /* 0x000fe200000010ff */
[-C--:B------:R-:W-:Y:S01]  /*11bf0*/  FMUL.FTZ R105, R105, R9.reuse ;  /* 0x0000000969697220 */ /* 0x080fe20000410000 */
        /* <DEDUP_REMOVED lines=30> */
[----:B------:R-:W-:-:S02]  /*11de0*/  IMAD.MOV.U32 R8, RZ, RZ, R153 ;  /* 0x000000ffff087224 */ /* 0x000fc400078e0099 */
[----:B------:R-:W-:Y:S02]  /*11df0*/  IMAD.MOV.U32 R13, RZ, RZ, R17 ;  /* 0x000000ffff0d7224 */ /* 0x000fe400078e0011 */
[----:B------:R-:W-:Y:S02]  /*11e00*/  IMAD.MOV.U32 R7, RZ, RZ, R2 ;  /* 0x000000ffff077224 */ /* 0x000fe400078e0002 */
[----:B------:R-:W-:Y:S01]  /*11e10*/  IMAD.MOV.U32 R12, RZ, RZ, R3 ;  /* 0x000000ffff0c7224 */ /* 0x000fe200078e0003 */
[----:B------:R-:W-:Y:S06]  /*11e20*/  @P2 BRA `(.L_x_1501) ;  /* 0xffffffe000482947 */ /* 0x000fec000383ffff */
.L_x_1491:
[----:B------:R-:W2:Y:S02]  /*11e30*/  LDL R7, [R1+0x38] ;  /* 0x0000380001077983 */ /* 0x000ea40000100800 */
[----:B--2---:R-:W-:-:S13]  /*11e40*/  ISETP.GE.AND P2, PT, R4, R7, PT ;  /* 0x000000070400720c */ /* 0x004fda0003f46270 */
[----:B------:R-:W-:Y:S05]  /*11e50*/  @!P2 BRA `(.L_x_1502) ;  /* 0x0000002c00eca947 */ /* 0x000fea0003800000 */
[----:B------:R-:W-:Y:S02]  /*11e60*/  IMAD.MOV.U32 R7, RZ, RZ, R2 ;  /* 0x000000ffff077224 */ /* 0x000fe400078e0002 */
[----:B------:R-:W-:Y:S02]  /*11e70*/  IMAD.MOV.U32 R12, RZ, RZ, R3 ;  /* 0x000000ffff0c7224 */ /* 0x000fe400078e0003 */
[----:B------:R-:W-:Y:S02]  /*11e80*/  IMAD.MOV.U32 R8, RZ, RZ, R153 ;  /* 0x000000ffff087224 */ /* 0x000fe400078e0099 */
[----:B------:R-:W-:-:S07]  /*11e90*/  IMAD.MOV.U32 R13, RZ, RZ, R17 ;  /* 0x000000ffff0d7224 */ /* 0x000fce00078e0011 */
.L_x_1520:
        /* <DEDUP_REMOVED lines=11> */
.L_x_1504:
[----:B------:R-:W-:Y:S01]  /*11f50*/  IMAD R0, R17, 0x8, R16 ;  /* 0x0000000811007824 */ /* 0x000fe200078e0210 */
[----:B------:R-:W-:-:S04]  /*11f60*/  SHF.L.U32 R3, R153, 0x1f, RZ ;  /* 0x0000001f99037819 */ /* 0x000fc800000006ff */
[----:B------:R0:W1:Y:S01]  /*11f70*/  SYNCS.PHASECHK.TRANS64.TRYWAIT P3, [R0+URZ+0x16830], R3 ;  /* 0x01683003000075a7 */ /* 0x000062000806017f */
[----:B------:R-:W-:Y:S05]  /*11f80*/  @!P0 BRA `(.L_x_1505) ;  /* 0x0000000000048947 */ /* 0x000fea0003800000 */
[----:B------:R-:W-:Y:S01]  /*11f90*/  BPT.TRAP 0x1 ;  /* 0x000000040000795c */ /* 0x000fe20000300000 */
.L_x_1505:
[----:B------:R-:W-:Y:S04]  /*11fa0*/  BSSY B0, `(.L_x_1503) ;  /* 0x0000004000007945 */ /* 0x000fe80003800000 */
[----:B-1----:R-:W-:Y:S05]  /*11fb0*/  @P3 BRA `(.L_x_1506) ;  /* 0x0000000000083947 */ /* 0x002fea0003800000 */
[----:B------:R-:W1:Y:S02]  /*11fc0*/  SYNCS.PHASECHK.TRANS64.TRYWAIT P3, [R0+URZ+0x16830], R3 ;  /* 0x01683003000075a7 */ /* 0x000e64000806017f */
[----:B-1----:R-:W-:Y:S05]  /*11fd0*/  @!P3 BRA `(.L_x_1507) ;  /* 0x000000e40018b947 */ /* 0x002fea0003800000 */
.L_x_1506:
[----:B------:R-:W-:Y:S05]  /*11fe0*/  BSYNC B0 ;  /* 0x0000000000007941 */ /* 0x000fea0003800000 */
.L_x_1503:
        /* <DEDUP_REMOVED lines=46> */
.L_x_1509:
[----:B------:R-:W-:Y:S01]  /*122d0*/  SHF.L.U32 R0, R8, 0x1f, RZ ;  /* 0x0000001f08007819 */ /* 0x000fe200000006ff */
[----:B------:R-:W-:-:S04]  /*122e0*/  IMAD R2, R13, 0x8, R16 ;  /* 0x000000080d027824 */ /* 0x000fc800078e0210 */
[----:B------:R0:W1:Y:S01]  /*122f0*/  SYNCS.PHASECHK.TRANS64.TRYWAIT P2, [R2+URZ+0x16850], R0 ;  /* 0x01685000020075a7 */ /* 0x000062000804017f */
[----:B------:R-:W-:Y:S05]  /*12300*/  @!P0 BRA `(.L_x_1510) ;  /* 0x0000000000048947 */ /* 0x000fea0003800000 */
[----:B------:R-:W-:Y:S01]  /*12310*/  BPT.TRAP 0x1 ;  /* 0x000000040000795c */ /* 0x000fe20000300000 */
.L_x_1510:
[----:B-1----:R-:W-:Y:S05]  /*12320*/  @P2 BRA `(.L_x_1508) ;  /* 0x0000000000082947 */ /* 0x002fea0003800000 */
[----:B------:R-:W1:Y:S02]  /*12330*/  SYNCS.PHASECHK.TRANS64.TRYWAIT P2, [R2+URZ+0x16850], R0 ;  /* 0x01685000020075a7 */ /* 0x000e64000804017f */
[----:B-1----:R-:W-:Y:S05]  /*12340*/  @!P2 BRA `(.L_x_1511) ;  /* 0x000000e00050a947 */ /* 0x002fea0003800000 */
.L_x_1508:
        /* <DEDUP_REMOVED lines=10> */
[----:B------:R-:W0:Y:S01]  /*123f0*/  S2R R21, SR_TID.X ;  /* 0x0000000000157919 */ /* 0x000e220000002100 */
[----:B------:R-:W-:Y:S01]  /*12400*/  IMAD.MOV.U32 R3, RZ, RZ, 0x40000040 ;  /* 0x40000040ff037424 */ /* 0x000fe200078e00ff */
[----:B------:R-:W-:Y:S01]  /*12410*/  R2UR UR10, R2 ;  /* 0x00000000020a72ca */ /* 0x000fe200000e0000 */
[----:B------:R-:W1:-:S12]  /*12420*/  @P5 LDC R0, c[0x0][0x44c] ;  /* 0x00011300ff005b82 */ /* 0x000e580000000800 */
        /* <DEDUP_REMOVED lines=8> */
[----:B------:R-:W2:Y:S04]  /*124b0*/  LDL R150, [R1+0x20] ;  /* 0x0000200001967983 */ /* 0x000ea80000100800 */
[----:B------:R-:W3:Y:S02]  /*124c0*/  LDL R151, [R1+0x10] ;  /* 0x0000100001977983 */ /* 0x000ee40000100800 */
[----:B------:R-:W-:Y:S01]  /*124d0*/  HGMMA.64x64x16.F32.BF16 R88, R144, gdesc[UR8].tnspB, R88, gsb0 ;  /* 0x40e0000890587df0 */ /* 0x000fe20008001858 */
[----:B------:R-:W-:Y:S01]  /*124e0*/  R2UR UR10, R8 ;  /* 0x00000000080a72ca */ /* 0x000fe200000e0000 */
[----:B------:R-:W-:Y:S01]  /*124f0*/  VIADD R8, R2, 0x180 ;  /* 0x0000018002087836 */ /* 0x000fe20000000000 */
[----:B------:R-:W-:Y:S01]  /*12500*/  R2UR UR11, R9 ;  /* 0x00000000090b72ca */ /* 0x000fe200000e0000 */
[----:B------:R-:W-:Y:S01]  /*12510*/  IMAD.MOV.U32 R9, RZ, RZ, 0x40000040 ;  /* 0x40000040ff097424 */ /* 0x000fe200078e00ff */
[----:B0-----:R-:W-:Y:S01]  /*12520*/  ISETP.GE.U32.AND P2, PT, R21, 0x180, PT ;  /* 0x000001801500780c */ /* 0x001fe20003f46070 */
[----:B------:R-:W-:-:S02]  /*12530*/  WARPGROUP.DEPBAR.LE gsb0, 0x0 ;  /* 0x00008000000079c5 */ /* 0x000fc40000010000 */
[----:B------:R-:W-:-:S08]  /*12540*/  WARPGROUP.ARRIVE ;  /* 0x00000000000079c5 */ /* 0x000fd00000000000 */
        /* <DEDUP_REMOVED lines=30> */
[----:B------:R-:W0:Y:S01]  /*12730*/  @P5 LDC R2, c[0x0][0x450] ;  /* 0x00011400ff025b82 */ /* 0x000e220000000800 */
[----:B------:R-:W-:-:S04]  /*12740*/  @!P1 IMAD R3, R17, 0x8, R16 ;  /* 0x0000000811039824 */ /* 0x000fc800078e0210 */
[----:B------:R-:W-:-:S05]  /*12750*/  @!P1 VIADD R3, R3, 0x16840 ;  /* 0x0001684003039836 */ /* 0x000fca0000000000 */
[----:B------:R-:W-:Y:S01]  /*12760*/  @!P1 PRMT R3, RZ, 0x654, R3 ;  /* 0x00000654ff039816 */ /* 0x000fe20000000003 */
[----:B------:R-:W-:Y:S02]  /*12770*/  WARPGROUP.DEPBAR.LE gsb0, 0x0 ;  /* 0x00008000000079c5 */ /* 0x000fe40000010000 */
[----:B------:R-:W-:-:S06]  /*12780*/  WARPGROUP.ARRIVE ;  /* 0x00000000000079c5 */ /* 0x000fcc0000000000 */
[----:B------:R-:W-:Y:S01]  /*12790*/  HGMMA.64x64x16.F32.BF16 R88, R120, gdesc[UR8].tnspB, R88, gsb0 ;  /* 0x40e0000878587df0 */ /* 0x000fe20008001858 */
[----:B------:R-:W-:Y:S02]  /*127a0*/  ULOP3.LUT UR10, URZ, UR7, URZ, 0x33, !UPT ;  /* 0x000000073f0a7292 */ /* 0x000fe4000f8e333f */
[----:B------:R-:W-:Y:S02]  /*127b0*/  WARPGROUP.DEPBAR.LE gsb0, 0x0 ;  /* 0x00008000000079c5 */ /* 0x000fe40000010000 */
[----:B--2---:R-:W-:Y:S01]  /*127c0*/  IMAD.IADD R120, R20, 0x1, R150 ;  /* 0x0000000114787824 */ /* 0x004fe200078e0296 */
[----:B------:R-:W-:-:S03]  /*127d0*/  SHF.R.U32.HI R20, RZ, 0x7, R21 ;  /* 0x00000007ff147819 */ /* 0x000fc60000011615 */
[----:B-1----:R-:W-:-:S05]  /*127e0*/  @P5 IMAD.HI.U32 R0, R120, R0, RZ ;  /* 0x0000000078005227 */ /* 0x002fca00078e00ff */
[----:B0-----:R-:W-:Y:S01]  /*127f0*/  @P5 SHF.R.U32.HI R120, RZ, R2, R0 ;  /* 0x00000002ff785219 */ /* 0x001fe20000011600 */
[----:B------:R-:W-:Y:S02]  /*12800*/  VIADD R2, R20, 0x9 ;  /* 0x0000000914027836 */ /* 0x000fe40000000000 */
[----:B------:R-:W-:Y:S02]  /*12810*/  IMAD.SHL.U32 R0, R4, 0x80, RZ ;  /* 0x0000008004007824 */ /* 0x000fe400078e00ff */
[----:B------:R-:W0:Y:S01]  /*12820*/  SHFL.IDX PT, R121, R120, RZ, 0x1c1f ;  /* 0x001c1fff78797589 */ /* 0x000e2200000e0000 */
[----:B------:R-:W-:-:S05]  /*12830*/  SEL R2, R2, 0x9, !P2 ;  /* 0x0000000902027807 */ /* 0x000fca0005000000 */
[----:B------:R1:W-:Y:S06]  /*12840*/  BAR.ARV R2, 0x100 ;  /* 0x000400020000751d */ /* 0x0003ec0000002000 */
[----:B------:R2:W-:Y:S01]  /*12850*/  @!P1 SYNCS.ARRIVE.TRANS64.RED.A1T0 RZ, [R3+URZ], RZ ;  /* 0x000000ff03ff99a7 */ /* 0x0005e2000810043f */
[----:B-1----:R-:W-:-:S04]  /*12860*/  IADD3 R2, -R156, 0x1, -R0 ;  /* 0x000000019c027810 */ /* 0x002fc80007ffe900 */
[----:B---3--:R-:W-:-:S05]  /*12870*/  IADD3 R2, -R157, R2, R151 ;  /* 0x000000029d027210 */ /* 0x008fca0007ffe197 */
[C---:B------:R-:W-:Y:S02]  /*12880*/  VIADD R21, R2.reuse, UR9 ;  /* 0x0000000902157c36 */ /* 0x040fe40008000000 */
[----:B------:R-:W-:Y:S02]  /*12890*/  VIADD R20, R2, UR10 ;  /* 0x0000000a02147c36 */ /* 0x000fe40008000000 */
[--C-:B0-----:R-:W-:Y:S02]  /*128a0*/  IMAD.IADD R9, R21, 0x1, R121.reuse ;  /* 0x0000000115097824 */ /* 0x101fe400078e0279 */
[----:B------:R-:W-:Y:S01]  /*128b0*/  IMAD.IADD R8, R20, 0x1, R121 ;  /* 0x0000000114087824 */ /* 0x000fe200078e0279 */
[----:B--2---:R-:W-:Y:S06]  /*128c0*/  @!P4 BRA `(.L_x_1512) ;  /* 0x000000000058c947 */ /* 0x004fec0003800000 */
        /* <DEDUP_REMOVED lines=12> */
.L_x_1514:
[----:B------:R-:W-:-:S05]  /*12990*/  IMAD.U32 R122, RZ, RZ, UR5 ;  /* 0x00000005ff7a7e24 */ /* 0x000fca000f8e00ff */
[----:B------:R-:W-:-:S13]  /*129a0*/  ISETP.NE.AND P2, PT, R122, 0x1, PT ;  /* 0x000000017a00780c */ /* 0x000fda0003f45270 */
[----:B------:R-:W0:Y:S02]  /*129b0*/  @P2 LDC.64 R2, c[0x0][0x9e8] ;  /* 0x00027a00ff022b82 */ /* 0x000e240000000a00 */
[----:B0-----:R-:W-:-:S05]  /*129c0*/  @P2 IMAD.HI.U32 R2, R121, R2, RZ ;  /* 0x0000000279022227 */ /* 0x001fca00078e00ff */
[----:B------:R-:W-:-:S07]  /*129d0*/  @P2 SHF.R.U32.HI R121, RZ, R3, R2 ;  /* 0x00000003ff792219 */ /* 0x000fce0000011602 */
.L_x_1515:
[----:B------:R-:W-:Y:S05]  /*129e0*/  BSYNC B0 ;  /* 0x0000000000007941 */ /* 0x000fea0003800000 */
.L_x_1513:
[----:B------:R-:W-:-:S04]  /*129f0*/  IMAD R121, R121, R122, -R0 ;  /* 0x0000007a79797224 */ /* 0x000fc800078e0a00 */
[----:B------:R-:W-:-:S05]  /*12a00*/  IMAD.IADD R121, R121, 0x1, -R156 ;  /* 0x0000000179797824 */ /* 0x000fca00078e0a9c */
[----:B------:R-:W-:Y:S02]  /*12a10*/  VIMNMX R8, R8, R121, !PT ;  /* 0x0000007908087248 */ /* 0x000fe40007fe0100 */
[----:B------:R-:W-:-:S07]  /*12a20*/  VIADDMNMX R9, R121, R122, R9, PT ;  /* 0x0000007a79097246 */ /* 0x000fce0003800109 */
.L_x_1512:
        /* <DEDUP_REMOVED lines=113> */
.L_x_1518:
[----:B------:R-:W-:-:S05]  /*13140*/  IMAD.U32 R8, RZ, RZ, UR5 ;  /* 0x00000005ff087e24 */ /* 0x000fca000f8e00ff */
[----:B------:R-:W-:-:S13]  /*13150*/  ISETP.NE.AND P2, PT, R8, 0x1, PT ;  /* 0x000000010800780c */ /* 0x000fda0003f45270 */
[----:B------:R-:W0:Y:S02]  /*13160*/  @P2 LDC.64 R2, c[0x0][0x9e8] ;  /* 0x00027a00ff022b82 */ /* 0x000e240000000a00 */
[----:B0-----:R-:W-:-:S05]  /*13170*/  @P2 IMAD.HI.U32 R2, R120, R2, RZ ;  /* 0x0000000278022227 */ /* 0x001fca00078e00ff */
[----:B------:R-:W-:-:S07]  /*13180*/  @P2 SHF.R.U32.HI R120, RZ, R3, R2 ;  /* 0x00000003ff782219 */ /* 0x000fce0000011602 */
.L_x_1519:
[----:B------:R-:W-:Y:S05]  /*13190*/  BSYNC B0 ;  /* 0x0000000000007941 */ /* 0x000fea0003800000 */
.L_x_1517:
[----:B------:R-:W-:-:S04]  /*131a0*/  IMAD R0, R120, R8, -R0 ;  /* 0x0000000878007224 */ /* 0x000fc800078e0a00 */
[----:B------:R-:W-:-:S05]  /*131b0*/  IMAD.IADD R0, R0, 0x1, -R156 ;  /* 0x0000000100007824 */ /* 0x000fca00078e0a9c */
[----:B------:R-:W-:Y:S02]  /*131c0*/  VIMNMX R20, R20, R0, !PT ;  /* 0x0000000014147248 */ /* 0x000fe40007fe0100 */
[----:B------:R-:W-:-:S07]  /*131d0*/  VIADDMNMX R21, R0, R8, R21, PT ;  /* 0x0000000800157246 */ /* 0x000fce0003800115 */
.L_x_1516:
[----:B------:R-:W-:-:S04]  /*131e0*/  @!P1 IMAD R0, R13, 0x8, R16 ;  /* 0x000000080d009824 */ /* 0x000fc800078e0210 */
        /* <DEDUP_REMOVED lines=38> */
[----:B------:R-:W1:Y:S02]  /*13450*/  SHFL.BFLY PT, R3, R2, 0x1, 0x1f ;  /* 0x0c201f0002037f89 */ /* 0x000e6400000e0000 */
[----:B-1----:R-:W-:-:S04]  /*13460*/  FMNMX.FTZ R3, R2, R3, !PT ;  /* 0x0000000302037209 */ /* 0x002fc80007810000 */
[C---:B------:R-:W-:Y:S01]  /*13470*/  FSETP.NEU.FTZ.AND P2, PT, R3.reuse, -INF , PT ;  /* 0xff8000000300780b */ /* 0x040fe20003f5d000 */
[----:B0-----:R-:W-:-:S03]  /*13480*/  FMUL.FTZ R9, R3, R0 ;  /* 0x0000000003097220 */ /* 0x001fc60000410000 */
[----:B------:R-:W-:Y:S02]  /*13490*/  FSEL R8, R3, RZ, P2 ;  /* 0x000000ff03087208 */ /* 0x000fe40001000000 */
[----:B------:R-:W-:Y:S02]  /*134a0*/  FSEL R9, R9, RZ, P2 ;  /* 0x000000ff09097208 */ /* 0x000fe40001000000 */
[----:B------:R-:W-:Y:S01]  /*134b0*/  ISETP.GT.AND P2, PT, R20, 0x1, P3 ;  /* 0x000000011400780c */ /* 0x000fe20001f44270 */
[----:B------:R-:W-:-:S03]  /*134c0*/  FADD.FTZ R8, -R8, R12 ;  /* 0x0000000c08087221 */ /* 0x000fc60000010100 */
        /* <DEDUP_REMOVED lines=89> */
[----:B------:R-:W-:Y:S02]  /*13a60*/  ISETP.GT.AND P2, PT, R20, 0x78, P3 ;  /* 0x000000781400780c */ /* 0x000fe40001f44270 */
[----:B------:R-:W-:Y:S02]  /*13a70*/  FMNMX.FTZ R2, R26, R7, !PT ;  /* 0x000000071a027209 */ /* 0x000fe40007810000 */
[----:B------:R-:W-:Y:S02]  /*13a80*/  ISETP.GT.AND P3, PT, R20, 0x79, P3 ;  /* 0x000000791400780c */ /* 0x000fe40001f64270 */
[----:B------:R-:W-:Y:S01]  /*13a90*/  FMNMX.FTZ R13, R27, R2, !PT ;  /* 0x000000021b0d7209 */ /* 0x000fe20007810000 */
[----:B------:R-:W2:Y:S01]  /*13aa0*/  LDL R20, [R1+0x38] ;  /* 0x0000380001147983 */ /* 0x000ea20000100800 */
[C---:B------:R-:W-:Y:S01]  /*13ab0*/  ISETP.LT.OR P2, PT, R21.reuse, 0x79, P2 ;  /* 0x000000791500780c */ /* 0x040fe20001741670 */
[-CC-:B------:R-:W-:Y:S01]  /*13ac0*/  FFMA.FTZ R24, R24, R0.reuse, -R9.reuse ;  /* 0x0000000018187223 */ /* 0x180fe20000010809 */
[----:B------:R-:W-:Y:S01]  /*13ad0*/  FMNMX.FTZ R2, R30, R13, !PT ;  /* 0x0000000d1e027209 */ /* 0x000fe20007810000 */
[-C--:B------:R-:W-:Y:S01]  /*13ae0*/  FMUL.FTZ R8, R8, R0.reuse ;  /* 0x0000000008087220 */ /* 0x080fe20000410000 */
[----:B------:R-:W-:Y:S01]  /*13af0*/  ISETP.LT.OR P3, PT, R21, 0x7a, P3 ;  /* 0x0000007a1500780c */ /* 0x000fe20001f61670 */
[--C-:B------:R-:W-:Y:S01]  /*13b00*/  FFMA.FTZ R25, R25, R0, -R9.reuse ;  /* 0x0000000019197223 */ /* 0x100fe20000010809 */
[----:B------:R-:W-:Y:S01]  /*13b10*/  FMNMX.FTZ R13, R31, R2, !PT ;  /* 0x000000021f0d7209 */ /* 0x000fe20007810000 */
[----:B------:R-:W-:Y:S01]  /*13b20*/  MUFU.EX2 R24, R24 ;  /* 0x0000001800187308 */ /* 0x000fe20000000800 */
[----:B------:R-:W-:Y:S01]  /*13b30*/  FSEL R86, R86, -INF , !P2 ;  /* 0xff80000056567808 */ /* 0x000fe20005000000 */
[-CC-:B------:R-:W-:Y:S01]  /*13b40*/  FFMA.FTZ R28, R28, R0.reuse, -R9.reuse ;  /* 0x000000001c1c7223 */ /* 0x180fe20000010809 */
[----:B------:R-:W-:Y:S01]  /*13b50*/  FMNMX.FTZ R2, R34, R13, !PT ;  /* 0x0000000d22027209 */ /* 0x000fe20007810000 */
[-CC-:B------:R-:W-:Y:S01]  /*13b60*/  FFMA.FTZ R29, R29, R0.reuse, -R9.reuse ;  /* 0x000000001d1d7223 */ /* 0x180fe20000010809 */
[----:B------:R-:W-:Y:S01]  /*13b70*/  FSEL R87, R87, -INF , !P3 ;  /* 0xff80000057577808 */ /* 0x000fe20005800000 */
[--C-:B------:R-:W-:Y:S01]  /*13b80*/  FFMA.FTZ R32, R32, R0, -R9.reuse ;  /* 0x0000000020207223 */ /* 0x100fe20000010809 */
[----:B------:R-:W-:Y:S01]  /*13b90*/  FMNMX.FTZ R13, R35, R2, !PT ;  /* 0x00000002230d7209 */ /* 0x000fe20007810000 */
[----:B------:R-:W0:Y:S01]  /*13ba0*/  MUFU.EX2 R8, R8 ;  /* 0x0000000800087308 */ /* 0x000e220000000800 */
[-CC-:B------:R-:W-:Y:S01]  /*13bb0*/  FFMA.FTZ R33, R33, R0.reuse, -R9.reuse ;  /* 0x0000000021217223 */ /* 0x180fe20000010809 */
[-CC-:B------:R-:W-:Y:S01]  /*13bc0*/  FFMA.FTZ R36, R36, R0.reuse, -R9.reuse ;  /* 0x0000000024247223 */ /* 0x180fe20000010809 */
[----:B------:R-:W-:Y:S01]  /*13bd0*/  FMNMX.FTZ R2, R38, R13, !PT ;  /* 0x0000000d26027209 */ /* 0x000fe20007810000 */
[-CC-:B------:R-:W-:Y:S01]  /*13be0*/  FFMA.FTZ R37, R37, R0.reuse, -R9.reuse ;  /* 0x0000000025257223 */ /* 0x180fe20000010809 */
[-CC-:B------:R-:W-:Y:S01]  /*13bf0*/  FFMA.FTZ R40, R40, R0.reuse, -R9.reuse ;  /* 0x0000000028287223 */ /* 0x180fe20000010809 */
[--C-:B------:R-:W-:Y:S01]  /*13c00*/  FFMA.FTZ R41, R41, R0, -R9.reuse ;  /* 0x0000000029297223 */ /* 0x100fe20000010809 */
[----:B------:R-:W-:Y:S01]  /*13c10*/  FMNMX.FTZ R13, R39, R2, !PT ;  /* 0x00000002270d7209 */ /* 0x000fe20007810000 */
[----:B------:R-:W1:Y:S01]  /*13c20*/  MUFU.EX2 R25, R25 ;  /* 0x0000001900197308 */ /* 0x000e620000000800 */
[-CC-:B------:R-:W-:Y:S01]  /*13c30*/  FFMA.FTZ R44, R44, R0.reuse, -R9.reuse ;  /* 0x000000002c2c7223 */ /* 0x180fe20000010809 */
[-CC-:B------:R-:W-:Y:S01]  /*13c40*/  FFMA.FTZ R45, R45, R0.reuse, -R9.reuse ;  /* 0x000000002d2d7223 */ /* 0x180fe20000010809 */
[----:B------:R-:W-:Y:S01]  /*13c50*/  FMNMX.FTZ R2, R42, R13, !PT ;  /* 0x0000000d2a027209 */ /* 0x000fe20007810000 */
[-CC-:B------:R-:W-:Y:S01]  /*13c60*/  FFMA.FTZ R48, R48, R0.reuse, -R9.reuse ;  /* 0x0000000030307223 */ /* 0x180fe20000010809 */
[-CC-:B------:R-:W-:Y:S01]  /*13c70*/  FFMA.FTZ R49, R49, R0.reuse, -R9.reuse ;  /* 0x0000000031317223 */ /* 0x180fe20000010809 */
[--C-:B------:R-:W-:Y:S01]  /*13c80*/  FFMA.FTZ R52, R52, R0, -R9.reuse ;  /* 0x0000000034347223 */ /* 0x100fe20000010809 */
[----:B------:R-:W-:Y:S01]  /*13c90*/  FMNMX.FTZ R13, R43, R2, !PT ;  /* 0x000000022b0d7209 */ /* 0x000fe20007810000 */
[----:B------:R-:W3:Y:S01]  /*13ca0*/  MUFU.EX2 R28, R28 ;  /* 0x0000001c001c7308 */ /* 0x000ee20000000800 */
[----:B0-----:R-:W-:Y:S01]  /*13cb0*/  FFMA.FTZ R6, R8, R6, R24 ;  /* 0x0000000608067223 */ /* 0x001fe20000010018 */
[-CC-:B------:R-:W-:Y:S01]  /*13cc0*/  FFMA.FTZ R53, R53, R0.reuse, -R9.reuse ;  /* 0x0000000035357223 */ /* 0x180fe20000010809 */
[----:B------:R-:W-:Y:S01]  /*13cd0*/  FMNMX.FTZ R2, R46, R13, !PT ;  /* 0x0000000d2e027209 */ /* 0x000fe20007810000 */
[-CC-:B------:R-:W-:Y:S01]  /*13ce0*/  FFMA.FTZ R56, R56, R0.reuse, -R9.reuse ;  /* 0x0000000038387223 */ /* 0x180fe20000010809 */
[-CC-:B------:R-:W-:Y:S01]  /*13cf0*/  FFMA.FTZ R57, R57, R0.reuse, -R9.reuse ;  /* 0x0000000039397223 */ /* 0x180fe20000010809 */
[--C-:B------:R-:W-:Y:S01]  /*13d00*/  FFMA.FTZ R60, R60, R0, -R9.reuse ;  /* 0x000000003c3c7223 */ /* 0x100fe20000010809 */
[----:B------:R-:W-:Y:S01]  /*13d10*/  FMNMX.FTZ R13, R47, R2, !PT ;  /* 0x000000022f0d7209 */ /* 0x000fe20007810000 */
[----:B------:R-:W0:Y:S01]  /*13d20*/  MUFU.EX2 R29, R29 ;  /* 0x0000001d001d7308 */ /* 0x000e220000000800 */
[----:B-1----:R-:W-:Y:S01]  /*13d30*/  FADD.FTZ R6, R25, R6 ;  /* 0x0000000619067221 */ /* 0x002fe20000010000 */
[-CC-:B------:R-:W-:Y:S01]  /*13d40*/  FFMA.FTZ R61, R61, R0.reuse, -R9.reuse ;  /* 0x000000003d3d7223 */ /* 0x180fe20000010809 */
[----:B------:R-:W-:Y:S01]  /*13d50*/  FMNMX.FTZ R2, R50, R13, !PT ;  /* 0x0000000d32027209 */ /* 0x000fe20007810000 */
[-CC-:B------:R-:W-:Y:S01]  /*13d60*/  FFMA.FTZ R64, R64, R0.reuse, -R9.reuse ;  /* 0x0000000040407223 */ /* 0x180fe20000010809 */
[-CC-:B------:R-:W-:Y:S01]  /*13d70*/  FFMA.FTZ R65, R65, R0.reuse, -R9.reuse ;  /* 0x0000000041417223 */ /* 0x180fe20000010809 */
[--C-:B------:R-:W-:Y:S01]  /*13d80*/  FFMA.FTZ R68, R68, R0, -R9.reuse ;  /* 0x0000000044447223 */ /* 0x100fe20000010809 */
[----:B------:R-:W-:Y:S01]  /*13d90*/  FMNMX.FTZ R13, R51, R2, !PT ;  /* 0x00000002330d7209 */ /* 0x000fe20007810000 */
[----:B------:R-:W1:Y:S01]  /*13da0*/  MUFU.EX2 R32, R32 ;  /* 0x0000002000207308 */ /* 0x000e620000000800 */
[----:B---3--:R-:W-:Y:S01]  /*13db0*/  FADD.FTZ R6, R28, R6 ;  /* 0x000000061c067221 */ /* 0x008fe20000010000 */
[-CC-:B------:R-:W-:Y:S01]  /*13dc0*/  FFMA.FTZ R69, R69, R0.reuse, -R9.reuse ;  /* 0x0000000045457223 */ /* 0x180fe20000010809 */
[----:B------:R-:W-:Y:S01]  /*13dd0*/  FMNMX.FTZ R2, R54, R13, !PT ;  /* 0x0000000d36027209 */ /* 0x000fe20007810000 */
[-CC-:B------:R-:W-:Y:S01]  /*13de0*/  FFMA.FTZ R72, R72, R0.reuse, -R9.reuse ;  /* 0x0000000048487223 */ /* 0x180fe20000010809 */
[-CC-:B------:R-:W-:Y:S01]  /*13df0*/  FFMA.FTZ R73, R73, R0.reuse, -R9.reuse ;  /* 0x0000000049497223 */ /* 0x180fe20000010809 */
[--C-:B------:R-:W-:Y:S01]  /*13e00*/  FFMA.FTZ R76, R76, R0, -R9.reuse ;  /* 0x000000004c4c7223 */ /* 0x100fe20000010809 */
[----:B------:R-:W-:Y:S01]  /*13e10*/  FMNMX.FTZ R13, R55, R2, !PT ;  /* 0x00000002370d7209 */ /* 0x000fe20007810000 */
[----:B------:R-:W3:Y:S01]  /*13e20*/  MUFU.EX2 R33, R33 ;  /* 0x0000002100217308 */ /* 0x000ee20000000800 */
[----:B0-----:R-:W-:Y:S01]  /*13e30*/  FADD.FTZ R6, R29, R6 ;  /* 0x000000061d067221 */ /* 0x001fe20000010000 */
        /* <DEDUP_REMOVED lines=8> */
[----:B------:R-:W-:Y:S01]  /*13ec0*/  FFMA.FTZ R9, R85, R0, -R9 ;  /* 0x0000000055097223 */ /* 0x000fe20000010809 */
[----:B------:R-:W-:Y:S01]  /*13ed0*/  FMNMX.FTZ R2, R62, R13, !PT ;  /* 0x0000000d3e027209 */ /* 0x000fe20007810000 */
[-C--:B------:R-:W-:Y:S01]  /*13ee0*/  FMUL.FTZ R88, R88, R8.reuse ;  /* 0x0000000858587220 */ /* 0x080fe20000410000 */
[-C--:B------:R-:W-:Y:S01]  /*13ef0*/  FMUL.FTZ R89, R89, R8.reuse ;  /* 0x0000000859597220 */ /* 0x080fe20000410000 */
[----:B------:R-:W-:Y:S01]  /*13f00*/  FMUL.FTZ R92, R92, R8 ;  /* 0x000000085c5c7220 */ /* 0x000fe20000410000 */
[----:B------:R-:W-:Y:S01]  /*13f10*/  FMNMX.FTZ R13, R63, R2, !PT ;  /* 0x000000023f0d7209 */ /* 0x000fe20007810000 */
[----:B------:R-:W1:Y:S01]  /*13f20*/  MUFU.EX2 R37, R37 ;  /* 0x0000002500257308 */ /* 0x000e620000000800 */
[----:B---3--:R-:W-:Y:S01]  /*13f30*/  FADD.FTZ R21, R33, R6 ;  /* 0x0000000621157221 */ /* 0x008fe20000010000 */
[-C--:B------:R-:W-:Y:S01]  /*13f40*/  FMUL.FTZ R93, R93, R8.reuse ;  /* 0x000000085d5d7220 */ /* 0x080fe20000410000 */
[----:B------:R-:W-:Y:S01]  /*13f50*/  FMNMX.FTZ R2, R66, R13, !PT ;  /* 0x0000000d42027209 */ /* 0x000fe20007810000 */
[-C--:B------:R-:W-:Y:S01]  /*13f60*/  FMUL.FTZ R96, R96, R8.reuse ;  /* 0x0000000860607220 */ /* 0x080fe20000410000 */
[-C--:B------:R-:W-:Y:S01]  /*13f70*/  FMUL.FTZ R97, R97, R8.reuse ;  /* 0x0000000861617220 */ /* 0x080fe20000410000 */
[----:B------:R-:W-:Y:S01]  /*13f80*/  FMUL.FTZ R100, R100, R8 ;  /* 0x0000000864647220 */ /* 0x000fe20000410000 */
[----:B------:R-:W-:Y:S01]  /*13f90*/  FMNMX.FTZ R13, R67, R2, !PT ;  /* 0x00000002430d7209 */ /* 0x000fe20007810000 */
[----:B------:R-:W3:Y:S01]  /*13fa0*/  MUFU.EX2 R40, R40 ;  /* 0x0000002800287308 */ /* 0x000ee20000000800 */
[----:B0-----:R-:W-:Y:S01]  /*13fb0*/  FADD.FTZ R6, R36, R21 ;  /* 0x0000001524067221 */ /* 0x001fe20000010000 */
[-C--:B------:R-:W-:Y:S01]  /*13fc0*/  FMUL.FTZ R101, R101, R8.reuse ;  /* 0x0000000865657220 */ /* 0x080fe20000410000 */
[----:B------:R-:W-:Y:S01]  /*13fd0*/  FMNMX.FTZ R2, R70, R13, !PT ;  /* 0x0000000d46027209 */ /* 0x000fe20007810000 */
[-C--:B------:R-:W-:Y:S01]  /*13fe0*/  FMUL.FTZ R104, R104, R8.reuse ;  /* 0x0000000868687220 */ /* 0x080fe20000410000 */
[-C--:B------:R-:W-:Y:S01]  /*13ff0*/  FMUL.FTZ R105, R105, R8.reuse ;  /* 0x0000000869697220 */ /* 0x080fe20000410000 */
[----:B------:R-:W-:Y:S01]  /*14000*/  FMUL.FTZ R108, R108, R8 ;  /* 0x000000086c6c7220 */ /* 0x000fe20000410000 */
[----:B------:R-:W-:Y:S01]  /*14010*/  FMNMX.FTZ R13, R71, R2, !PT ;  /* 0x00000002470d7209 */ /* 0x000fe20007810000 */
[----:B------:R-:W0:Y:S01]  /*14020*/  MUFU.EX2 R41, R41 ;  /* 0x0000002900297308 */ /* 0x000e220000000800 */
[----:B-1----:R-:W-:Y:S01]  /*14030*/  FADD.FTZ R21, R37, R6 ;  /* 0x0000000625157221 */ /* 0x002fe20000010000 */
[-C--:B------:R-:W-:Y:S01]  /*14040*/  FMUL.FTZ R109, R109, R8.reuse ;  /* 0x000000086d6d7220 */ /* 0x080fe20000410000 */
[----:B------:R-:W-:Y:S01]  /*14050*/  FMNMX.FTZ R2, R74, R13, !PT ;  /* 0x0000000d4a027209 */ /* 0x000fe20007810000 */
[-C--:B------:R-:W-:Y:S01]  /*14060*/  FMUL.FTZ R112, R112, R8.reuse ;  /* 0x0000000870707220 */ /* 0x080fe20000410000 */
[-C--:B------:R-:W-:Y:S01]  /*14070*/  FMUL.FTZ R113, R113, R8.reuse ;  /* 0x0000000871717220 */ /* 0x080fe20000410000 */
[----:B------:R-:W-:Y:S01]  /*14080*/  FMUL.FTZ R116, R116, R8 ;  /* 0x0000000874747220 */ /* 0x000fe20000410000 */
[----:B------:R-:W-:Y:S01]  /*14090*/  FMNMX.FTZ R13, R75, R2, !PT ;  /* 0x000000024b0d7209 */ /* 0x000fe20007810000 */
[----:B------:R-:W1:Y:S01]  /*140a0*/  MUFU.EX2 R44, R44 ;  /* 0x0000002c002c7308 */ /* 0x000e620000000800 */
[----:B---3--:R-:W-:Y:S01]  /*140b0*/  FADD.FTZ R6, R40, R21 ;  /* 0x0000001528067221 */ /* 0x008fe20000010000 */
[----:B------:R-:W-:Y:S01]  /*140c0*/  FMUL.FTZ R117, R117, R8 ;  /* 0x0000000875757220 */ /* 0x000fe20000410000 */
[----:B------:R-:W-:-:S02]  /*140d0*/  FMNMX.FTZ R2, R78, R13, !PT ;  /* 0x0000000d4e027209 */ /* 0x000fc40007810000 */
[----:B------:R-:W-:Y:S02]  /*140e0*/  F2FP.BF16.F32.PACK_AB R148, R25, R24 ;  /* 0x000000181994723e */ /* 0x000fe400000010ff */
[----:B------:R-:W-:Y:S01]  /*140f0*/  FMNMX.FTZ R13, R79, R2, !PT ;  /* 0x000000024f0d7209 */ /* 0x000fe20007810000 */
[----:B------:R-:W3:Y:S01]  /*14100*/  MUFU.EX2 R45, R45 ;  /* 0x0000002d002d7308 */ /* 0x000ee20000000800 */
[----:B0-----:R-:W-:Y:S01]  /*14110*/  FADD.FTZ R21, R41, R6 ;  /* 0x0000000629157221 */ /* 0x001fe20000010000 */
[----:B------:R-:W-:Y:S02]  /*14120*/  F2FP.BF16.F32.PACK_AB R150, R29, R28 ;  /* 0x0000001c1d96723e */ /* 0x000fe400000010ff */
[----:B------:R-:W-:Y:S02]  /*14130*/  FMNMX.FTZ R2, R82, R13, !PT ;  /* 0x0000000d52027209 */ /* 0x000fe40007810000 */
[----:B------:R-:W-:Y:S02]  /*14140*/  F2FP.BF16.F32.PACK_AB R144, R33, R32 ;  /* 0x000000202190723e */ /* 0x000fe400000010ff */
[----:B------:R-:W-:Y:S01]  /*14150*/  FMNMX.FTZ R2, R83, R2, !PT ;  /* 0x0000000253027209 */ /* 0x000fe20007810000 */
[----:B------:R-:W-:Y:S01]  /*14160*/  MUFU.EX2 R48, R48 ;  /* 0x0000003000307308 */ /* 0x000fe20000000800 */
[----:B-1----:R-:W-:Y:S01]  /*14170*/  FADD.FTZ R6, R44, R21 ;  /* 0x000000152c067221 */ /* 0x002fe20000010000 */
[----:B------:R-:W-:-:S02]  /*14180*/  F2FP.BF16.F32.PACK_AB R146, R37, R36 ;  /* 0x000000242592723e */ /* 0x000fc400000010ff */
[----:B------:R-:W-:Y:S02]  /*14190*/  FMNMX.FTZ R2, R86, R2, !PT ;  /* 0x0000000256027209 */ /* 0x000fe40007810000 */
[----:B------:R-:W-:Y:S02]  /*141a0*/  F2FP.BF16.F32.PACK_AB R140, R41, R40 ;  /* 0x00000028298c723e */ /* 0x000fe400000010ff */
[----:B------:R-:W-:Y:S01]  /*141b0*/  FMNMX.FTZ R2, R87, R2, !PT ;  /* 0x0000000257027209 */ /* 0x000fe20007810000 */
[----:B------:R-:W0:Y:S01]  /*141c0*/  MUFU.EX2 R49, R49 ;  /* 0x0000003100317308 */ /* 0x000e220000000800 */
[C---:B---3--:R-:W-:Y:S01]  /*141d0*/  FADD.FTZ R21, R45.reuse, R6 ;  /* 0x000000062d157221 */ /* 0x048fe20000010000 */
[----:B------:R-:W-:Y:S02]  /*141e0*/  F2FP.BF16.F32.PACK_AB R142, R45, R44 ;  /* 0x0000002c2d8e723e */ /* 0x000fe400000010ff */
[----:B------:R-:W1:Y:S04]  /*141f0*/  SHFL.BFLY PT, R12, R2, 0x2, 0x1f ;  /* 0x0c401f00020c7f89 */ /* 0x000e6800000e0000 */
[----:B------:R-:W-:Y:S08]  /*14200*/  MUFU.EX2 R52, R52 ;  /* 0x0000003400347308 */ /* 0x000ff00000000800 */
[----:B------:R-:W3:Y:S01]  /*14210*/  MUFU.EX2 R53, R53 ;  /* 0x0000003500357308 */ /* 0x000ee20000000800 */
[----:B0-----:R-:W-:-:S07]  /*14220*/  F2FP.BF16.F32.PACK_AB R136, R49, R48 ;  /* 0x000000303188723e */ /* 0x001fce00000010ff */
[----:B------:R-:W-:Y:S01]  /*14230*/  MUFU.EX2 R56, R56 ;  /* 0x0000003800387308 */ /* 0x000fe20000000800 */
[----:B-1----:R-:W-:-:S07]  /*14240*/  FMNMX.FTZ R2, R2, R12, !PT ;  /* 0x0000000c02027209 */ /* 0x002fce0007810000 */
[----:B------:R-:W0:Y:S01]  /*14250*/  MUFU.EX2 R57, R57 ;  /* 0x0000003900397308 */ /* 0x000e220000000800 */
[----:B------:R-:W1:Y:S01]  /*14260*/  SHFL.BFLY PT, R12, R2, 0x1, 0x1f ;  /* 0x0c201f00020c7f89 */ /* 0x000e6200000e0000 */
[----:B---3--:R-:W-:-:S06]  /*14270*/  F2FP.BF16.F32.PACK_AB R138, R53, R52 ;  /* 0x00000034358a723e */ /* 0x008fcc00000010ff */
[----:B------:R-:W-:Y:S08]  /*14280*/  MUFU.EX2 R60, R60 ;  /* 0x0000003c003c7308 */ /* 0x000ff00000000800 */
[----:B------:R-:W3:Y:S01]  /*14290*/  MUFU.EX2 R61, R61 ;  /* 0x0000003d003d7308 */ /* 0x000ee20000000800 */
[----:B0-----:R-:W-:-:S07]  /*142a0*/  F2FP.BF16.F32.PACK_AB R132, R57, R56 ;  /* 0x000000383984723e */ /* 0x001fce00000010ff */
[----:B------:R-:W-:Y:S01]  /*142b0*/  MUFU.EX2 R64, R64 ;  /* 0x0000004000407308 */ /* 0x000fe20000000800 */
[----:B-1----:R-:W-:-:S04]  /*142c0*/  FMNMX.FTZ R2, R2, R12, !PT ;  /* 0x0000000c02027209 */ /* 0x002fc80007810000 */
[C---:B------:R-:W-:Y:S01]  /*142d0*/  FSETP.NEU.FTZ.AND P2, PT, R2.reuse, -INF , PT ;  /* 0xff8000000200780b */ /* 0x040fe20003f5d000 */
[C---:B------:R-:W-:Y:S02]  /*142e0*/  FMUL.FTZ R13, R2.reuse, R0 ;  /* 0x00000000020d7220 */ /* 0x040fe40000410000 */
[----:B------:R-:W-:Y:S01]  /*142f0*/  MUFU.EX2 R65, R65 ;  /* 0x0000004100417308 */ /* 0x000fe20000000800 */
[----:B------:R-:W-:Y:S02]  /*14300*/  FSEL R12, R2, RZ, P2 ;  /* 0x000000ff020c7208 */ /* 0x000fe40001000000 */
[----:B------:R-:W-:Y:S02]  /*14310*/  FSEL R13, R13, RZ, P2 ;  /* 0x000000ff0d0d7208 */ /* 0x000fe40001000000 */
[----:B---3--:R-:W-:Y:S01]  /*14320*/  F2FP.BF16.F32.PACK_AB R134, R61, R60 ;  /* 0x0000003c3d86723e */ /* 0x008fe200000010ff */
[----:B------:R-:W-:Y:S01]  /*14330*/  FADD.FTZ R7, -R12, R7 ;  /* 0x000000070c077221 */ /* 0x000fe20000010100 */
[----:B------:R-:W-:Y:S01]  /*14340*/  FADD.FTZ R12, R48, R21 ;  /* 0x00000015300c7221 */ /* 0x000fe20000010000 */
        /* <DEDUP_REMOVED lines=8> */
[-CC-:B------:R-:W-:Y:S01]  /*143d0*/  FFMA.FTZ R38, R38, R0.reuse, -R13.reuse ;  /* 0x0000000026267223 */ /* 0x180fe2000001080d */
[-CC-:B------:R-:W-:Y:S01]  /*143e0*/  FFMA.FTZ R39, R39, R0.reuse, -R13.reuse ;  /* 0x0000000027277223 */ /* 0x180fe2000001080d */
[----:B------:R-:W-:Y:S01]  /*143f0*/  FADD.FTZ R21, R49, R12 ;  /* 0x0000000c31157221 */ /* 0x000fe20000010000 */
[-CC-:B------:R-:W-:Y:S01]  /*14400*/  FFMA.FTZ R42, R42, R0.reuse, -R13.reuse ;  /* 0x000000002a2a7223 */ /* 0x180fe2000001080d */
[-CC-:B------:R-:W-:Y:S01]  /*14410*/  FFMA.FTZ R43, R43, R0.reuse, -R13.reuse ;  /* 0x000000002b2b7223 */ /* 0x180fe2000001080d */
[-C--:B------:R-:W-:Y:S01]  /*14420*/  FFMA.FTZ R46, R46, R0.reuse, -R13 ;  /* 0x000000002e2e7223 */ /* 0x080fe2000001080d */
[----:B------:R-:W0:Y:S01]  /*14430*/  MUFU.EX2 R7, R7 ;  /* 0x0000000700077308 */ /* 0x000e220000000800 */
[----:B------:R-:W-:Y:S01]  /*14440*/  FADD.FTZ R12, R52, R21 ;  /* 0x00000015340c7221 */ /* 0x000fe20000010000 */
[-CC-:B------:R-:W-:Y:S01]  /*14450*/  FFMA.FTZ R47, R47, R0.reuse, -R13.reuse ;  /* 0x000000002f2f7223 */ /* 0x180fe2000001080d */
[-CC-:B------:R-:W-:Y:S01]  /*14460*/  FFMA.FTZ R50, R50, R0.reuse, -R13.reuse ;  /* 0x0000000032327223 */ /* 0x180fe2000001080d */
[-CC-:B------:R-:W-:Y:S01]  /*14470*/  FFMA.FTZ R51, R51, R0.reuse, -R13.reuse ;  /* 0x0000000033337223 */ /* 0x180fe2000001080d */
[----:B------:R-:W-:Y:S01]  /*14480*/  FADD.FTZ R21, R53, R12 ;  /* 0x0000000c35157221 */ /* 0x000fe20000010000 */
[-CC-:B------:R-:W-:Y:S01]  /*14490*/  FFMA.FTZ R54, R54, R0.reuse, -R13.reuse ;  /* 0x0000000036367223 */ /* 0x180fe2000001080d */
[-C--:B------:R-:W-:Y:S01]  /*144a0*/  FFMA.FTZ R55, R55, R0.reuse, -R13 ;  /* 0x0000000037377223 */ /* 0x080fe2000001080d */
[----:B------:R-:W1:Y:S01]  /*144b0*/  MUFU.EX2 R27, R27 ;  /* 0x0000001b001b7308 */ /* 0x000e620000000800 */
[----:B------:R-:W-:Y:S01]  /*144c0*/  FADD.FTZ R12, R56, R21 ;  /* 0x00000015380c7221 */ /* 0x000fe20000010000 */
[-CC-:B------:R-:W-:Y:S01]  /*144d0*/  FFMA.FTZ R58, R58, R0.reuse, -R13.reuse ;  /* 0x000000003a3a7223 */ /* 0x180fe2000001080d */
[-CC-:B------:R-:W-:Y:S01]  /*144e0*/  FFMA.FTZ R59, R59, R0.reuse, -R13.reuse ;  /* 0x000000003b3b7223 */ /* 0x180fe2000001080d */
[-CC-:B------:R-:W-:Y:S01]  /*144f0*/  FFMA.FTZ R62, R62, R0.reuse, -R13.reuse ;  /* 0x000000003e3e7223 */ /* 0x180fe2000001080d */
[----:B------:R-:W-:Y:S01]  /*14500*/  FADD.FTZ R21, R57, R12 ;  /* 0x0000000c39157221 */ /* 0x000fe20000010000 */
[-CC-:B------:R-:W-:Y:S01]  /*14510*/  FFMA.FTZ R63, R63, R0.reuse, -R13.reuse ;  /* 0x000000003f3f7223 */ /* 0x180fe2000001080d */
[-C--:B------:R-:W-:Y:S01]  /*14520*/  FFMA.FTZ R66, R66, R0.reuse, -R13 ;  /* 0x0000000042427223 */ /* 0x080fe2000001080d */
[----:B------:R-:W3:Y:S01]  /*14530*/  MUFU.EX2 R30, R30 ;  /* 0x0000001e001e7308 */ /* 0x000ee20000000800 */
[----:B0-----:R-:W-:Y:S01]  /*14540*/  FFMA.FTZ R6, R7, R5, R26 ;  /* 0x0000000507067223 */ /* 0x001fe2000001001a */
        /* <DEDUP_REMOVED lines=11> */
[-CC-:B------:R-:W-:Y:S01]  /*14600*/  FFMA.FTZ R79, R79, R0.reuse, -R13.reuse ;  /* 0x000000004f4f7223 */ /* 0x180fe2000001080d */
[----:B------:R-:W-:Y:S01]  /*14610*/  FADD.FTZ R21, R65, R12 ;  /* 0x0000000c41157221 */ /* 0x000fe20000010000 */
[-C--:B------:R-:W-:Y:S01]  /*14620*/  FFMA.FTZ R82, R82, R0.reuse, -R13 ;  /* 0x0000000052527223 */ /* 0x080fe2000001080d */
[----:B------:R-:W1:Y:S01]  /*14630*/  MUFU.EX2 R34, R34 ;  /* 0x0000002200227308 */ /* 0x000e620000000800 */
[----:B---3--:R-:W-:Y:S01]  /*14640*/  FADD.FTZ R6, R30, R5 ;  /* 0x000000051e067221 */ /* 0x008fe20000010000 */
[-CC-:B------:R-:W-:Y:S01]  /*14650*/  FFMA.FTZ R83, R83, R0.reuse, -R13.reuse ;  /* 0x0000000053537223 */ /* 0x180fe2000001080d */
[-CC-:B------:R-:W-:Y:S01]  /*14660*/  FFMA.FTZ R86, R86, R0.reuse, -R13.reuse ;  /* 0x0000000056567223 */ /* 0x180fe2000001080d */
[----:B------:R-:W-:Y:S01]  /*14670*/  FFMA.FTZ R13, R87, R0, -R13 ;  /* 0x00000000570d7223 */ /* 0x000fe2000001080d */
[-C--:B------:R-:W-:Y:S01]  /*14680*/  FMUL.FTZ R90, R90, R7.reuse ;  /* 0x000000075a5a7220 */ /* 0x080fe20000410000 */
[-C--:B------:R-:W-:Y:S01]  /*14690*/  FMUL.FTZ R91, R91, R7.reuse ;  /* 0x000000075b5b7220 */ /* 0x080fe20000410000 */
[-C--:B------:R-:W-:Y:S01]  /*146a0*/  FMUL.FTZ R94, R94, R7.reuse ;  /* 0x000000075e5e7220 */ /* 0x080fe20000410000 */
[----:B------:R-:W3:Y:S01]  /*146b0*/  MUFU.EX2 R35, R35 ;  /* 0x0000002300237308 */ /* 0x000ee20000000800 */
[----:B0-----:R-:W-:Y:S01]  /*146c0*/  FADD.FTZ R5, R31, R6 ;  /* 0x000000061f057221 */ /* 0x001fe20000010000 */
[-C--:B------:R-:W-:Y:S01]  /*146d0*/  FMUL.FTZ R95, R95, R7.reuse ;  /* 0x000000075f5f7220 */ /* 0x080fe20000410000 */
[-C--:B------:R-:W-:Y:S01]  /*146e0*/  FMUL.FTZ R98, R98, R7.reuse ;  /* 0x0000000762627220 */ /* 0x080fe20000410000 */
[-C--:B------:R-:W-:Y:S01]  /*146f0*/  FMUL.FTZ R99, R99, R7.reuse ;  /* 0x0000000763637220 */ /* 0x080fe20000410000 */
[-C--:B------:R-:W-:Y:S01]  /*14700*/  FMUL.FTZ R102, R102, R7.reuse ;  /* 0x0000000766667220 */ /* 0x080fe20000410000 */
[-C--:B------:R-:W-:Y:S01]  /*14710*/  FMUL.FTZ R103, R103, R7.reuse ;  /* 0x0000000767677220 */ /* 0x080fe20000410000 */
        /* <DEDUP_REMOVED lines=8> */
[-C--:B------:R-:W-:Y:S01]  /*147a0*/  FMUL.FTZ R118, R118, R7.reuse ;  /* 0x0000000776767220 */ /* 0x080fe20000410000 */
[----:B------:R-:W1:Y:S01]  /*147b0*/  MUFU.EX2 R39, R39 ;  /* 0x0000002700277308 */ /* 0x000e620000000800 */
[----:B---3--:R-:W-:Y:S01]  /*147c0*/  FADD.FTZ R5, R35, R6 ;  /* 0x0000000623057221 */ /* 0x008fe20000010000 */
[----:B------:R-:W-:Y:S01]  /*147d0*/  FMUL.FTZ R119, R119, R7 ;  /* 0x0000000777777220 */ /* 0x000fe20000410000 */
[----:B------:R-:W-:Y:S01]  /*147e0*/  F2FP.BF16.F32.PACK_AB R128, R65, R64 ;  /* 0x000000404180723e */ /* 0x000fe200000010ff */
[----:B------:R-:W-:Y:S01]  /*147f0*/  IMAD.MOV.U32 R7, RZ, RZ, R2 ;  /* 0x000000ffff077224 */ /* 0x000fe200078e0002 */
[----:B------:R-:W-:-:S02]  /*14800*/  F2FP.BF16.F32.PACK_AB R149, R27, R26 ;  /* 0x0000001a1b95723e */ /* 0x000fc400000010ff */
[----:B------:R-:W-:Y:S01]  /*14810*/  F2FP.BF16.F32.PACK_AB R151, R31, R30 ;  /* 0x0000001e1f97723e */ /* 0x000fe200000010ff */
[----:B------:R-:W3:Y:S01]  /*14820*/  MUFU.EX2 R42, R42 ;  /* 0x0000002a002a7308 */ /* 0x000ee20000000800 */
[----:B0-----:R-:W-:Y:S01]  /*14830*/  FADD.FTZ R6, R38, R5 ;  /* 0x0000000526067221 */ /* 0x001fe20000010000 */
[----:B------:R-:W-:-:S06]  /*14840*/  F2FP.BF16.F32.PACK_AB R145, R35, R34 ;  /* 0x000000222391723e */ /* 0x000fcc00000010ff */
[----:B------:R-:W0:Y:S01]  /*14850*/  MUFU.EX2 R43, R43 ;  /* 0x0000002b002b7308 */ /* 0x000e220000000800 */
[C---:B-1----:R-:W-:Y:S01]  /*14860*/  FADD.FTZ R5, R39.reuse, R6 ;  /* 0x0000000627057221 */ /* 0x042fe20000010000 */
[----:B------:R-:W-:-:S06]  /*14870*/  F2FP.BF16.F32.PACK_AB R147, R39, R38 ;  /* 0x000000262793723e */ /* 0x000fcc00000010ff */
[----:B------:R-:W1:Y:S01]  /*14880*/  MUFU.EX2 R46, R46 ;  /* 0x0000002e002e7308 */ /* 0x000e620000000800 */
[----:B---3--:R-:W-:-:S07]  /*14890*/  FADD.FTZ R6, R42, R5 ;  /* 0x000000052a067221 */ /* 0x008fce0000010000 */
[----:B------:R-:W3:Y:S01]  /*148a0*/  MUFU.EX2 R68, R68 ;  /* 0x0000004400447308 */ /* 0x000ee20000000800 */
[C---:B0-----:R-:W-:Y:S01]  /*148b0*/  FADD.FTZ R5, R43.reuse, R6 ;  /* 0x000000062b057221 */ /* 0x041fe20000010000 */
[----:B------:R-:W-:Y:S02]  /*148c0*/  F2FP.BF16.F32.PACK_AB R141, R43, R42 ;  /* 0x0000002a2b8d723e */ /* 0x000fe400000010ff */
[C---:B--2---:R-:W-:Y:S01]  /*148d0*/  ISETP.GT.AND P2, PT, R4.reuse, R20, PT ;  /* 0x000000140400720c */ /* 0x044fe20003f44270 */
[----:B------:R-:W-:-:S03]  /*148e0*/  VIADD R4, R4, 0xffffffff ;  /* 0xffffffff04047836 */ /* 0x000fc60000000000 */
[----:B------:R-:W0:Y:S01]  /*148f0*/  MUFU.EX2 R47, R47 ;  /* 0x0000002f002f7308 */ /* 0x000e220000000800 */
[----:B-1----:R-:W-:-:S07]  /*14900*/  FADD.FTZ R6, R46, R5 ;  /* 0x000000052e067221 */ /* 0x002fce0000010000 */
[----:B------:R-:W1:Y:S01]  /*14910*/  MUFU.EX2 R69, R69 ;  /* 0x0000004500457308 */ /* 0x000e620000000800 */
[----:B---3--:R-:W-:-:S07]  /*14920*/  FADD.FTZ R12, R68, R21 ;  /* 0x00000015440c7221 */ /* 0x008fce0000010000 */
        /* <DEDUP_REMOVED lines=60> */
[----:B------:R-:W-:Y:S01]  /*14cf0*/  F2FP.BF16.F32.PACK_AB R125, R75, R74 ;  /* 0x0000004a4b7d723e */ /* 0x000fe200000010ff */
[----:B------:R-:W-:-:S05]  /*14d00*/  IMAD.MOV.U32 R12, RZ, RZ, R3 ;  /* 0x000000ffff0c7224 */ /* 0x000fca00078e0003 */
        /* <DEDUP_REMOVED lines=9> */
[----:B------:R-:W-:Y:S01]  /*14da0*/  F2FP.BF16.F32.PACK_AB R121, R83, R82 ;  /* 0x000000525379723e */ /* 0x000fe200000010ff */
[----:B------:R-:W-:Y:S02]  /*14db0*/  IMAD.MOV.U32 R8, RZ, RZ, R153 ;  /* 0x000000ffff087224 */ /* 0x000fe400078e0099 */
[----:B-1----:R-:W-:-:S04]  /*14dc0*/  FADD.FTZ R5, R86, R5 ;  /* 0x0000000556057221 */ /* 0x002fc80000010000 */
[C---:B--2---:R-:W-:Y:S01]  /*14dd0*/  FADD.FTZ R5, R13.reuse, R5 ;  /* 0x000000050d057221 */ /* 0x044fe20000010000 */
[----:B------:R-:W-:Y:S01]  /*14de0*/  F2FP.BF16.F32.PACK_AB R123, R13, R86 ;  /* 0x000000560d7b723e */ /* 0x000fe200000010ff */
[----:B------:R-:W-:Y:S01]  /*14df0*/  IMAD.MOV.U32 R13, RZ, RZ, R17 ;  /* 0x000000ffff0d7224 */ /* 0x000fe200078e0011 */
[----:B------:R-:W-:Y:S06]  /*14e00*/  @P2 BRA `(.L_x_1520) ;  /* 0xffffffd000242947 */ /* 0x000fec000383ffff */
.L_x_1502:
[----:B------:R-:W-:Y:S05]  /*14e10*/  WARPSYNC.ALL ;  /* 0x0000000000007948 */ /* 0x000fea0003800000 */
[----:B------:R-:W-:Y:S06]  /*14e20*/  BAR.ARV 0x8, 0x200 ;  /* 0x0208000000007b1d */ /* 0x000fec0000002000 */
[----:B------:R-:W-:Y:S05]  /*14e30*/  @!P0 BRA `(.L_x_1521) ;  /* 0x0000000000048947 */ /* 0x000fea0003800000 */
[----:B------:R-:W-:Y:S01]  /*14e40*/  BPT.TRAP 0x1 ;  /* 0x000000040000795c */ /* 0x000fe20000300000 */
.L_x_1521:
[----:B------:R-:W-:Y:S01]  /*14e50*/  IMAD R11, R17, 0x8, R16 ;  /* 0x00000008110b7824 */ /* 0x000fe200078e0210 */
[----:B------:R-:W-:-:S04]  /*14e60*/  SHF.L.U32 R4, R153, 0x1f, RZ ;  /* 0x0000001f99047819 */ /* 0x000fc800000006ff */
[----:B------:R0:W1:Y:S01]  /*14e70*/  SYNCS.PHASECHK.TRANS64.TRYWAIT P2, [R11+URZ+0x16850], R4 ;  /* 0x016850040b0075a7 */ /* 0x000062000804017f */
[----:B------:R-:W-:Y:S05]  /*14e80*/  @!P0 BRA `(.L_x_1522) ;  /* 0x0000000000048947 */ /* 0x000fea0003800000 */
[----:B------:R-:W-:Y:S01]  /*14e90*/  BPT.TRAP 0x1 ;  /* 0x000000040000795c */ /* 0x000fe20000300000 */
.L_x_1522:
[----:B------:R-:W-:-:S05]  /*14ea0*/  VIADD R16, R16, 0x400 ;  /* 0x0000040010107836 */ /* 0x000fca0000000000 */
[----:B------:R-:W-:-:S04]  /*14eb0*/  SHF.R.U32.HI R16, RZ, 0x4, R16 ;  /* 0x00000004ff107819 */ /* 0x000fc80000011610 */
[----:B------:R-:W-:Y:S01]  /*14ec0*/  LOP3.LUT R16, R16, 0x3fff, RZ, 0xc0, !PT ;  /* 0x00003fff10107812 */ /* 0x000fe200078ec0ff */
[----:B-1----:R-:W-:Y:S06]  /*14ed0*/  @P2 BRA `(.L_x_1523) ;  /* 0x0000000000082947 */ /* 0x002fec0003800000 */
[----:B------:R-:W1:Y:S02]  /*14ee0*/  SYNCS.PHASECHK.TRANS64.TRYWAIT P0, [R11+URZ+0x16850], R4 ;  /* 0x016850040b0075a7 */ /* 0x000e64000800017f */
[----:B-1----:R-:W-:Y:S05]  /*14ef0*/  @!P0 BRA `(.L_x_1524) ;  /* 0x000000b400788947 */ /* 0x002fea0003800000 */
.L_x_1523:
[----:B------:R-:W-:Y:S01]  /*14f00*/  IMAD R8, R17, 0x400, R16 ;  /* 0x0000040011087824 */ /* 0x000fe200078e0210 */
[----:B------:R-:W2:Y:S01]  /*14f10*/  LDL.LU R14, [R1+0x58] ;  /* 0x00005800010e7983 */ /* 0x000ea20000300800 */
[----:B------:R-:W-:Y:S01]  /*14f20*/  IMAD.MOV.U32 R9, RZ, RZ, 0x40000040 ;  /* 0x40000040ff097424 */ /* 0x000fe200078e00ff */
[----:B------:R-:W-:Y:S05]  /*14f30*/  WARPSYNC.ALL ;  /* 0x0000000000007948 */ /* 0x000fea0003800000 */
[C---:B------:R-:W-:Y:S01]  /*14f40*/  R2UR UR6, R8.reuse ;  /* 0x00000000080672ca */ /* 0x040fe200000e0000 */
[----:B------:R-:W-:Y:S01]  /*14f50*/  WARPGROUP.ARRIVE ;  /* 0x00000000000079c5 */ /* 0x000fe20000000000 */
[----:B------:R-:W-:Y:S01]  /*14f60*/  R2UR UR7, R9 ;  /* 0x00000000090772ca */ /* 0x000fe200000e0000 */
[----:B------:R-:W-:Y:S01]  /*14f70*/  VIADD R12, R8, 0x80 ;  /* 0x00000080080c7836 */ /* 0x000fe20000000000 */
[----:B------:R-:W3:Y:S01]  /*14f80*/  SHFL.BFLY PT, R7, R6, 0x2, 0x1f ;  /* 0x0c401f0006077f89 */ /* 0x000ee200000e0000 */
[----:B------:R-:W-:-:S02]  /*14f90*/  IMAD.MOV.U32 R13, RZ, RZ, 0x40000040 ;  /* 0x40000040ff0d7424 */ /* 0x000fc400078e00ff */
[----:B------:R-:W-:Y:S01]  /*14fa0*/  IMAD.MOV.U32 R9, RZ, RZ, 0x40000040 ;  /* 0x40000040ff097424 */ /* 0x000fe200078e00ff */
[----:B01----:R-:W0:Y:S01]  /*14fb0*/  SHFL.BFLY PT, R4, R5, 0x2, 0x1f ;  /* 0x0c401f0005047f89 */ /* 0x003e2200000e0000 */
[----:B------:R-:W-:Y:S02]  /*14fc0*/  VIADD R17, R17, 0x1 ;  /* 0x0000000111117836 */ /* 0x000fe40000000000 */
[----:B------:R-:W-:Y:S02]  /*14fd0*/  IMAD.MOV.U32 R26, RZ, RZ, -0x800000 ;  /* 0xff800000ff1a7424 */ /* 0x000fe400078e00ff */
[----:B------:R-:W-:Y:S01]  /*14fe0*/  IMAD.MOV.U32 R27, RZ, RZ, -0x800000 ;  /* 0xff800000ff1b7424 */ /* 0x000fe200078e00ff */
[----:B------:R-:W-:Y:S01]  /*14ff0*/  ISETP.NE.AND P2, PT, R17, 0x2, PT ;  /* 0x000000021100780c */ /* 0x000fe20003f45270 */
[----:B------:R-:W-:Y:S01]  /*15000*/  HGMMA.64x64x16.F32.BF16 R88, R148, gdesc[UR4].tnspB, R88, gsb0 ;  /* 0x40e0000494587df0 */ /* 0x000fe20008001858 */
[----:B------:R-:W-:Y:S01]  /*15010*/  R2UR UR6, R12 ;  /* 0x000000000c0672ca */ /* 0x000fe200000e0000 */
[----:B------:R-:W-:Y:S01]  /*15020*/  VIADD R12, R8, 0x100 ;  /* 0x00000100080c7836 */ /* 0x000fe20000000000 */
[----:B------:R-:W-:Y:S01]  /*15030*/  R2UR UR7, R13 ;  /* 0x000000000d0772ca */ /* 0x000fe200000e0000 */
[----:B------:R-:W-:Y:S01]  /*15040*/  IMAD.MOV.U32 R13, RZ, RZ, 0x40000040 ;  /* 0x40000040ff0d7424 */ /* 0x000fe200078e00ff */
[----:B------:R-:W-:Y:S01]  /*15050*/  SEL R17, R17, RZ, P2 ;  /* 0x000000ff11117207 */ /* 0x000fe20001000000 */
[----:B---3--:R-:W-:Y:S01]  /*15060*/  FADD.FTZ R7, R7, R6 ;  /* 0x0000000607077221 */ /* 0x008fe20000010000 */
[----:B------:R-:W-:-:S04]  /*15070*/  SEL R6, RZ, 0x1, P2 ;  /* 0x00000001ff067807 */ /* 0x000fc80001000000 */
[----:B------:R-:W-:Y:S01]  /*15080*/  LOP3.LUT R153, R153, R6, RZ, 0x3c, !PT ;  /* 0x0000000699997212 */ /* 0x000fe200078e3cff */
[----:B------:R-:W-:Y:S02]  /*15090*/  WARPGROUP.DEPBAR.LE gsb0, 0x0 ;  /* 0x00008000000079c5 */ /* 0x000fe40000010000 */
        /* <DEDUP_REMOVED lines=19> */
[----:B------:R-:W-:Y:S02]  /*151d0*/  IMAD.MOV.U32 R13, RZ, RZ, 0x40000040 ;  /* 0x40000040ff0d7424 */ /* 0x000fe400078e00ff */
[----:B--2---:R-:W-:-:S05]  /*151e0*/  VIADD R14, R14, 0x1 ;  /* 0x000000010e0e7836 */ /* 0x004fca0000000000 */
[----:B------:R-:W-:Y:S01]  /*151f0*/  STL [R1+0x58], R14 ;  /* 0x0000580e01007387 */ /* 0x000fe20000100800 */
[----:B------:R-:W-:Y:S02]  /*15200*/  WARPGROUP.DEPBAR.LE gsb0, 0x0 ;  /* 0x00008000000079c5 */ /* 0x000fe40000010000 */
[----:B------:R-:W-:-:S06]  /*15210*/  WARPGROUP.ARRIVE ;  /* 0x00000000000079c5 */ /* 0x000fcc0000000000 */
        /* <DEDUP_REMOVED lines=14> */
[----:B------:R-:W-:Y:S01]  /*15300*/  R2UR UR6, R8 ;  /* 0x00000000080672ca */ /* 0x000fe200000e0000 */
[----:B0-----:R-:W-:Y:S01]  /*15310*/  FADD.FTZ R8, R4, R5 ;  /* 0x0000000504087221 */ /* 0x001fe20000010000 */
[----:B------:R-:W-:Y:S01]  /*15320*/  R2UR UR7, R9 ;  /* 0x00000000090772ca */ /* 0x000fe200000e0000 */
[----:B------:R-:W0:Y:S04]  /*15330*/  SHFL.BFLY PT, R4, R7, 0x1, 0x1f ;  /* 0x0c201f0007047f89 */ /* 0x000e2800000e0000 */
[----:B------:R-:W1:Y:S01]  /*15340*/  SHFL.BFLY PT, R9, R8, 0x1, 0x1f ;  /* 0x0c201f0008097f89 */ /* 0x000e6200000e0000 */
[----:B0-----:R-:W-:Y:S01]  /*15350*/  FADD.FTZ R10, R7, R4 ;  /* 0x00000004070a7221 */ /* 0x001fe20000010000 */
[----:B------:R-:W-:-:S02]  /*15360*/  IMAD.MOV.U32 R4, RZ, RZ, RZ ;  /* 0x000000ffff047224 */ /* 0x000fc400078e00ff */
[----:B------:R-:W-:Y:S02]  /*15370*/  IMAD.MOV.U32 R7, RZ, RZ, RZ ;  /* 0x000000ffff077224 */ /* 0x000fe400078e00ff */
[----:B-1----:R-:W-:Y:S01]  /*15380*/  FADD.FTZ R12, R8, R9 ;  /* 0x00000009080c7221 */ /* 0x002fe20000010000 */
[----:B------:R-:W-:Y:S01]  /*15390*/  FSETP.NE.FTZ.AND P0, PT, R10, RZ, PT ;  /* 0x000000ff0a00720b */ /* 0x000fe20003f15000 */
[----:B------:R-:W-:-:S03]  /*153a0*/  @!P1 VIADD R8, R11, 0x16860 ;  /* 0x000168600b089836 */ /* 0x000fc60000000000 */
[----:B------:R-:W-:Y:S02]  /*153b0*/  FSETP.NE.FTZ.AND P3, PT, R12, RZ, PT ;  /* 0x000000ff0c00720b */ /* 0x000fe40003f75000 */
[----:B------:R-:W-:-:S07]  /*153c0*/  @!P1 PRMT R8, RZ, 0x654, R8 ;  /* 0x00000654ff089816 */ /* 0x000fce0000000008 */
[----:B------:R-:W0:Y:S01]  /*153d0*/  @P0 MUFU.LG2 R5, R10 ;  /* 0x0000000a00050308 */ /* 0x000e220000000c00 */
[----:B------:R-:W-:-:S03]  /*153e0*/  @P0 FMUL.FTZ R6, R0, 0.69314718246459960938 ;  /* 0x3f31721800060820 */ /* 0x000fc60000410000 */
[----:B------:R-:W-:-:S04]  /*153f0*/  @P3 FMUL.FTZ R0, R0, 0.69314718246459960938 ;  /* 0x3f31721800003820 */ /* 0x000fc80000410000 */
[----:B------:R-:W1:Y:S08]  /*15400*/  @P3 MUFU.LG2 R9, R12 ;  /* 0x0000000c00093308 */ /* 0x000e700000000c00 */
[----:B------:R-:W2:Y:S01]  /*15410*/  @P0 MUFU.RCP R4, R10 ;  /* 0x0000000a00040308 */ /* 0x000ea20000001000 */
[----:B0-----:R-:W-:-:S04]  /*15420*/  @P0 FMUL.FTZ R5, R5, 0.69314718246459960938 ;  /* 0x3f31721805050820 */ /* 0x001fc80000410000 */
[----:B------:R-:W-:Y:S01]  /*15430*/  @P0 FFMA.FTZ R26, R6, R3, R5 ;  /* 0x00000003061a0223 */ /* 0x000fe20000010005 */
[----:B------:R-:W-:Y:S02]  /*15440*/  PLOP3.LUT P0, PT, PT, PT, PT, 0x8, 0x0 ;  /* 0x000000000000781c */ /* 0x000fe40003f0e170 */
[----:B------:R-:W0:Y:S01]  /*15450*/  @P3 MUFU.RCP R7, R12 ;  /* 0x0000000c00073308 */ /* 0x000e220000001000 */
[----:B-1----:R-:W-:-:S04]  /*15460*/  @P3 FMUL.FTZ R9, R9, 0.69314718246459960938 ;  /* 0x3f31721809093820 */ /* 0x002fc80000410000 */
[----:B------:R-:W-:Y:S01]  /*15470*/  @P3 FFMA.FTZ R27, R0, R2, R9 ;  /* 0x00000002001b3223 */ /* 0x000fe20000010009 */
        /* <DEDUP_REMOVED lines=37> */
.L_x_1417:
[----:B------:R-:W0:Y:S01]  /*156d0*/  S2R R0, SR_TID.X ;  /* 0x0000000000007919 */ /* 0x000e220000002100 */
[----:B------:R-:W-:Y:S05]  /*156e0*/  WARPSYNC.ALL ;  /* 0x0000000000007948 */ /* 0x000fea0003800000 */
[----:B------:R-:W1:Y:S08]  /*156f0*/  S2UR UR5, SR_CgaCtaId ;  /* 0x00000000000579c3 */ /* 0x000e700000008800 */
[----:B------:R-:W-:Y:S06]  /*15700*/  BAR.SYNC.DEFER_BLOCKING 0x5, 0x200 ;  /* 0x0148000000007b1d */ /* 0x000fec0000010000 */
[----:B------:R-:W-:Y:S01]  /*15710*/  UMOV UR4, 0x400 ;  /* 0x0000040000047882 */ /* 0x000fe20000000000 */
[----:B------:R-:W-:Y:S01]  /*15720*/  BSSY B0, `(.L_x_1525) ;  /* 0x0000245000007945 */ /* 0x000fe20003800000 */
[----:B-1----:R-:W-:Y:S01]  /*15730*/  ULEA UR4, UR5, UR4, 0x18 ;  /* 0x0000000405047291 */ /* 0x002fe2000f8ec03f */
[----:B0-----:R-:W-:-:S05]  /*15740*/  VIADD R40, R0, 0xffffff80 ;  /* 0xffffff8000287836 */ /* 0x001fca0000000000 */
[----:B------:R-:W-:Y:S01]  /*15750*/  IMAD.U32 R16, RZ, RZ, UR4 ;  /* 0x00000004ff107e24 */ /* 0x000fe2000f8e00ff */
[----:B------:R-:W-:-:S04]  /*15760*/  SHF.R.S32.HI R46, RZ, 0x1f, R40 ;  /* 0x0000001fff2e7819 */ /* 0x000fc80000011428 */
[----:B------:R-:W-:Y:S01]  /*15770*/  LEA.HI R46, R46, R40, RZ, 0x3 ;  /* 0x000000282e2e7211 */ /* 0x000fe200078f18ff */
[----:B------:R0:W1:Y:S03]  /*15780*/  LDS.128 R28, [R16+0x168d0] ;  /* 0x0168d000101c7984 */ /* 0x0000660000000c00 */
[----:B------:R-:W-:-:S05]  /*15790*/  LOP3.LUT R46, R46, 0xfffffff8, RZ, 0xc0, !PT ;  /* 0xfffffff82e2e7812 */ /* 0x000fca00078ec0ff */
[----:B------:R-:W-:-:S04]  /*157a0*/  IMAD.IADD R46, R40, 0x1, -R46 ;  /* 0x00000001282e7824 */ /* 0x000fc800078e0a2e */
[----:B------:R-:W-:-:S05]  /*157b0*/  IMAD.SHL.U32 R41, R46, 0x8, RZ ;  /* 0x000000082e297824 */ /* 0x000fca00078e00ff */
[----:B------:R-:W-:Y:S01]  /*157c0*/  SHF.R.S32.HI R42, RZ, 0x1f, R41 ;  /* 0x0000001fff2a7819 */ /* 0x000fe20000011429 */
[----:B------:R-:W-:Y:S06]  /*157d0*/  BAR.ARV 0x4, 0x200 ;  /* 0x0108000000007b1d */ /* 0x000fec0000002000 */
[----:B0-----:R-:W-:Y:S05]  /*157e0*/  @P0 BRA `(.L_x_1526) ;  /* 0x00000018003c0947 */ /* 0x001fea0003800000 */
[----:B------:R-:W2:Y:S01]  /*157f0*/  LDL R0, [R1+0x68] ;  /* 0x0000680001007983 */ /* 0x000ea20000100800 */
[----:B------:R-:W-:-:S03]  /*15800*/  ULDC UR4, c[0x0][0xad4] ;  /* 0x0002b50000047ab9 */ /* 0x000fc60000000800 */
[----:B------:R-:W3:Y:S04]  /*15810*/  LDL.LU R34, [R1+0x4c] ;  /* 0x00004c0001227983 */ /* 0x000ee80000300800 */
[----:B------:R-:W4:Y:S01]  /*15820*/  LDL R39, [R1+0x50] ;  /* 0x0000500001277983 */ /* 0x000f220000100800 */
[----:B------:R-:W0:Y:S01]  /*15830*/  S2R R5, SR_SWINHI ;  /* 0x0000000000057919 */ /* 0x000e220000002f00 */
[----:B-----5:R-:W-:Y:S02]  /*15840*/  MOV R2, R16 ;  /* 0x0000001000027202 */ /* 0x020fe40000000f00 */
[----:B0-----:R-:W-:Y:S02]  /*15850*/  MOV R3, R5 ;  /* 0x0000000500037202 */ /* 0x001fe40000000f00 */
[----:B------:R-:W-:Y:S01]  /*15860*/  F2FP.BF16.F32.PACK_AB R14, R25, R24 ;  /* 0x00000018190e723e */ /* 0x000fe200000010ff */
[----:B-1----:R-:W-:-:S02]  /*15870*/  IMAD.MOV.U32 R28, RZ, RZ, RZ ;  /* 0x000000ffff1c7224 */ /* 0x002fc400078e00ff */
[----:B--2---:R-:W-:-:S03]  /*15880*/  IMAD.WIDE R10, R0, 0x2, R2 ;  /* 0x00000002000a7825 */ /* 0x004fc600078e0202 */
[----:B------:R-:W-:-:S05]  /*15890*/  IADD3 R33, P0, R10, 0x60, RZ ;  /* 0x000000600a217810 */ /* 0x000fca0007f1e0ff */
[----:B------:R-:W-:Y:S01]  /*158a0*/  IMAD.X R5, RZ, RZ, R11, P0 ;  /* 0x000000ffff057224 */ /* 0x000fe200000e060b */
[----:B---3--:R-:W-:-:S04]  /*158b0*/  ISETP.NE.AND P0, PT, R34, RZ, PT ;  /* 0x000000ff2200720c */ /* 0x008fc80003f05270 */
[----:B------:R-:W-:Y:S01]  /*158c0*/  SEL R38, R34, UR4, P0 ;  /* 0x0000000422267c07 */ /* 0x000fe20008000000 */
[----:B------:R-:W-:Y:S05]  /*158d0*/  WARPSYNC.ALL ;  /* 0x0000000000007948 */ /* 0x000fea0003800000 */
[----:B------:R-:W-:Y:S01]  /*158e0*/  BAR.SYNC.DEFER_BLOCKING 0x1, 0x180 ;  /* 0x0046000000007b1d */ /* 0x000fe20000010000 */
[C---:B------:R-:W-:Y:S02]  /*158f0*/  IADD3 R15, P1, R10.reuse, 0x40, RZ ;  /* 0x000000400a0f7810 */ /* 0x040fe40007f3e0ff */
[C---:B------:R-:W-:Y:S02]  /*15900*/  IADD3 R13, P2, R10.reuse, 0x20, RZ ;  /* 0x000000200a0d7810 */ /* 0x040fe40007f5e0ff */
[----:B------:R-:W-:Y:S01]  /*15910*/  LOP3.LUT R9, R10, 0x380, RZ, 0xc0, !PT ;  /* 0x000003800a097812 */ /* 0x000fe200078ec0ff */
[----:B------:R-:W-:Y:S01]  /*15920*/  ULDC.64 UR6, c[0x0][0xc08] ;  /* 0x0003020000067ab9 */ /* 0x000fe20000000a00 */
[----:B------:R-:W-:Y:S01]  /*15930*/  LOP3.LUT R4, R15, 0x380, RZ, 0xc0, !PT ;  /* 0x000003800f047812 */ /* 0x000fe200078ec0ff */
[----:B------:R-:W-:Y:S01]  /*15940*/  ULDC.64 UR4, c[0x0][0xc00] ;  /* 0x0003000000047ab9 */ /* 0x000fe20000000a00 */
[----:B------:R-:W-:-:S02]  /*15950*/  LOP3.LUT R0, R13, 0x380, RZ, 0xc0, !PT ;  /* 0x000003800d007812 */ /* 0x000fc400078ec0ff */
[----:B------:R-:W-:Y:S02]  /*15960*/  LOP3.LUT R12, R33, 0x380, RZ, 0xc0, !PT ;  /* 0x00000380210c7812 */ /* 0x000fe400078ec0ff */
[----:B------:R-:W-:Y:S02]  /*15970*/  ISETP.NE.U32.AND P0, PT, RZ, UR6, PT ;  /* 0x00000006ff007c0c */ /* 0x000fe4000bf05070 */
[----:B------:R-:W-:Y:S02]  /*15980*/  SHF.R.U64 R9, R9, 0x3, RZ ;  /* 0x0000000309097819 */ /* 0x000fe400000012ff */
[----:B------:R-:W-:Y:S02]  /*15990*/  SHF.R.U64 R4, R4, 0x3, RZ ;  /* 0x0000000304047819 */ /* 0x000fe400000012ff */
[----:B------:R-:W-:Y:S02]  /*159a0*/  SHF.R.U64 R0, R0, 0x3, RZ ;  /* 0x0000000300007819 */ /* 0x000fe400000012ff */
[----:B------:R-:W-:-:S02]  /*159b0*/  SHF.R.U64 R12, R12, 0x3, RZ ;  /* 0x000000030c0c7819 */ /* 0x000fc400000012ff */
[----:B------:R-:W-:Y:S02]  /*159c0*/  ISETP.NE.AND.EX P0, PT, RZ, UR7, PT, P0 ;  /* 0x00000007ff007c0c */ /* 0x000fe4000bf05300 */
[----:B------:R-:W-:Y:S01]  /*159d0*/  LOP3.LUT R10, R9, R10, RZ, 0x3c, !PT ;  /* 0x0000000a090a7212 */ /* 0x000fe200078e3cff */
[--C-:B------:R-:W-:Y:S01]  /*159e0*/  IMAD.X R7, RZ, RZ, R11.reuse, P1 ;  /* 0x000000ffff077224 */ /* 0x100fe200008e060b */
[----:B------:R-:W-:Y:S01]  /*159f0*/  LOP3.LUT R6, R4, R15, RZ, 0x3c, !PT ;  /* 0x0000000f04067212 */ /* 0x000fe200078e3cff */
[----:B------:R-:W-:Y:S01]  /*15a00*/  IMAD.X R9, RZ, RZ, R11, P2 ;  /* 0x000000ffff097224 */ /* 0x000fe200010e060b */
[----:B------:R-:W-:Y:S02]  /*15a10*/  LOP3.LUT R8, R0, R13, RZ, 0x3c, !PT ;  /* 0x0000000d00087212 */ /* 0x000fe400078e3cff */
[----:B------:R-:W-:Y:S02]  /*15a20*/  LOP3.LUT R4, R12, R33, RZ, 0x3c, !PT ;  /* 0x000000210c047212 */ /* 0x000fe400078e3cff */
[----:B------:R-:W-:Y:S01]  /*15a30*/  MOV R10, R10 ;  /* 0x0000000a000a7202 */ /* 0x000fe20000000f00 */
[----:B------:R-:W4:Y:S01]  /*15a40*/  LDC.64 R32, c[0x0][0xc00] ;  /* 0x00030000ff207b82 */ /* 0x000f220000000a00 */
[----:B------:R-:W-:-:S02]  /*15a50*/  F2FP.BF16.F32.PACK_AB R12, R21, R20 ;  /* 0x00000014150c723e */ /* 0x000fc400000010ff */
[----:B------:R-:W-:Y:S02]  /*15a60*/  F2FP.BF16.F32.PACK_AB R13, R91, R90 ;  /* 0x0000005a5b0d723e */ /* 0x000fe400000010ff */
[----:B------:R-:W-:Y:S02]  /*15a70*/  F2FP.BF16.F32.PACK_AB R15, R95, R94 ;  /* 0x0000005e5f0f723e */ /* 0x000fe400000010ff */
[----:B------:R-:W-:Y:S01]  /*15a80*/  MOV R36, R6 ;  /* 0x0000000600247202 */ /* 0x000fe20000000f00 */
[----:B------:R-:W0:Y:S01]  /*15a90*/  @P0 LDC.64 R34, c[0x0][0xc08] ;  /* 0x00030200ff220b82 */ /* 0x000e220000000a00 */
[----:B------:R-:W-:Y:S01]  /*15aa0*/  MOV R0, R4 ;  /* 0x0000000400007202 */ /* 0x000fe20000000f00 */
[----:B------:R1:W-:Y:S01]  /*15ab0*/  STSM.16.M88.4 [R10], R12 ;  /* 0x0000000c0a007844 */ /* 0x0003e20000000200 */
[----:B------:R-:W-:Y:S02]  /*15ac0*/  MOV R37, R8 ;  /* 0x0000000800257202 */ /* 0x000fe40000000f00 */
[----:B------:R-:W-:-:S02]  /*15ad0*/  F2FP.BF16.F32.PACK_AB R4, R97, R96 ;  /* 0x000000606104723e */ /* 0x000fc400000010ff */
[----:B------:R-:W-:Y:S02]  /*15ae0*/  F2FP.BF16.F32.PACK_AB R5, R99, R98 ;  /* 0x000000626305723e */ /* 0x000fe400000010ff */
[----:B------:R-:W-:Y:S02]  /*15af0*/  F2FP.BF16.F32.PACK_AB R6, R101, R100 ;  /* 0x000000646506723e */ /* 0x000fe400000010ff */
[----:B------:R-:W-:Y:S02]  /*15b00*/  F2FP.BF16.F32.PACK_AB R7, R103, R102 ;  /* 0x000000666707723e */ /* 0x000fe400000010ff */
[----:B------:R-:W-:Y:S02]  /*15b10*/  F2FP.BF16.F32.PACK_AB R8, R105, R104 ;  /* 0x000000686908723e */ /* 0x000fe400000010ff */
[----:B------:R-:W-:Y:S02]  /*15b20*/  F2FP.BF16.F32.PACK_AB R9, R107, R106 ;  /* 0x0000006a6b09723e */ /* 0x000fe400000010ff */
[----:B------:R-:W-:-:S02]  /*15b30*/  F2FP.BF16.F32.PACK_AB R11, R111, R110 ;  /* 0x0000006e6f0b723e */ /* 0x000fc400000010ff */
[----:B-1----:R-:W-:Y:S02]  /*15b40*/  F2FP.BF16.F32.PACK_AB R10, R109, R108 ;  /* 0x0000006c6d0a723e */ /* 0x002fe400000010ff */
        /* <DEDUP_REMOVED lines=8> */
[----:B------:R-:W-:-:S04]  /*15bd0*/  ISETP.NE.U32.AND P3, PT, RZ, UR4, PT ;  /* 0x00000004ff007c0c */ /* 0x000fc8000bf65070 */
[----:B------:R-:W-:Y:S01]  /*15be0*/  ISETP.NE.AND.EX P3, PT, RZ, UR5, PT, P3 ;  /* 0x00000005ff007c0c */ /* 0x000fe2000bf65330 */
[----:B------:R-:W-:Y:S01]  /*15bf0*/  ULDC UR6, c[0x0][0xa88] ;  /* 0x0002a20000067ab9 */ /* 0x000fe20000000800 */
[----:B----4-:R-:W-:-:S04]  /*15c00*/  IMAD.WIDE R32, R39, 0x4, R32 ;  /* 0x0000000427207825 */ /* 0x010fc800078e0220 */
[----:B------:R-:W-:Y:S01]  /*15c10*/  IMAD.U32 R43, RZ, RZ, UR6 ;  /* 0x00000006ff2b7e24 */ /* 0x000fe2000f8e00ff */
[----:B------:R-:W-:Y:S01]  /*15c20*/  ISETP.GT.AND P1, PT, R38, 0x1, PT ;  /* 0x000000012600780c */ /* 0x000fe20003f24270 */
[----:B0-----:R-:W-:Y:S01]  /*15c30*/  @P0 IMAD.WIDE R4, R39, 0x4, R34 ;  /* 0x0000000427040825 */ /* 0x001fe200078e0222 */
[----:B-1----:R-:W0:Y:S04]  /*15c40*/  LDC R0, c[0x0][0xbe8] ;  /* 0x0002fa00ff007b82 */ /* 0x002e280000000800 */
[----:B------:R1:W5:Y:S04]  /*15c50*/  @P3 LDG.E R28, desc[UR40][R32.64] ;  /* 0x00000028201c3981 */ /* 0x000368000c1e1900 */
[----:B------:R1:W5:Y:S01]  /*15c60*/  @P0 LDG.E R43, desc[UR40][R4.64] ;  /* 0x00000028042b0981 */ /* 0x000362000c1e1900 */
[----:B------:R-:W-:-:S05]  /*15c70*/  IMAD.MOV.U32 R34, RZ, RZ, 0x9b8 ;  /* 0x000009b8ff227424 */ /* 0x000fca00078e00ff */
[----:B------:R-:W-:-:S04]  /*15c80*/  SEL R34, R34, 0x978, P1 ;  /* 0x0000097822227807 */ /* 0x000fc80000800000 */
[----:B------:R1:W2:Y:S08]  /*15c90*/  LDC.64 R12, c[0x0][R34+0x220] ;  /* 0x00008800220c7b82 */ /* 0x0002b00000000a00 */
[----:B------:R1:W3:Y:S08]  /*15ca0*/  LDC.64 R14, c[0x0][R34+0x218] ;  /* 0x00008600220e7b82 */ /* 0x0002f00000000a00 */
[----:B------:R1:W4:Y:S01]  /*15cb0*/  LDC.64 R10, c[0x0][R34+0x228] ;  /* 0x00008a00220a7b82 */ /* 0x0003220000000a00 */
[----:B0-----:R-:W-:Y:S01]  /*15cc0*/  ISETP.NE.AND P2, PT, R0, 0x1, PT ;  /* 0x000000010000780c */ /* 0x001fe20003f45270 */
[----:B-1----:R-:W-:-:S12]  /*15cd0*/  @P0 BRA `(.L_x_1527) ;  /* 0x0000000000100947 */ /* 0x002fd80003800000 */
[----:B------:R-:W-:Y:S05]  /*15ce0*/  @!P3 BRA `(.L_x_1527) ;  /* 0x00000000000cb947 */ /* 0x000fea0003800000 */
[----:B------:R-:W2:Y:S04]  /*15cf0*/  LDG.E R4, desc[UR40][R32.64] ;  /* 0x0000002820047981 */ /* 0x000ea8000c1e1900 */
[----:B-----5:R-:W2:Y:S02]  /*15d00*/  LDG.E R43, desc[UR40][R32.64+0x4] ;  /* 0x00000428202b7981 */ /* 0x020ea4000c1e1900 */
[----:B--2---:R-:W-:-:S07]  /*15d10*/  IMAD.IADD R43, R43, 0x1, -R4 ;  /* 0x000000012b2b7824 */ /* 0x004fce00078e0a04 */
.L_x_1527:
[----:B------:R-:W3:Y:S04]  /*15d20*/  LDL R48, [R1+0x48] ;  /* 0x0000480001307983 */ /* 0x000ee80000100800 */
[----:B------:R-:W4:Y:S04]  /*15d30*/  LDL R33, [R1+0x30] ;  /* 0x0000300001217983 */ /* 0x000f280000100800 */
[----:B------:R-:W4:Y:S04]  /*15d40*/  LDL R50, [R1+0x20] ;  /* 0x0000200001327983 */ /* 0x000f280000100800 */
[----:B------:R-:W4:Y:S01]  /*15d50*/  LDL R47, [R1+0x5c] ;  /* 0x00005c00012f7983 */ /* 0x000f220000100800 */
[----:B------:R0:W1:Y:S03]  /*15d60*/  LDC.64 R4, c[0x0][R34+0x210] ;  /* 0x0000840022047b82 */ /* 0x0000660000000a00 */
[----:B------:R-:W4:Y:S01]  /*15d70*/  LDL R38, [R1+0x64] ;  /* 0x0000640001267983 */ /* 0x000f220000100800 */
[----:B------:R-:W-:-:S04]  /*15d80*/  ISETP.NE.U32.AND P0, PT, RZ, UR4, PT ;  /* 0x00000004ff007c0c */ /* 0x000fc8000bf05070 */
[----:B------:R-:W1:Y:S01]  /*15d90*/  @P2 LDC R32, c[0x0][0xbec] ;  /* 0x0002fb00ff202b82 */ /* 0x000e620000000800 */
[----:B------:R-:W-:Y:S02]  /*15da0*/  ISETP.NE.AND.EX P0, PT, RZ, UR5, PT, P0 ;  /* 0x00000005ff007c0c */ /* 0x000fe4000bf05300 */
[----:B------:R-:W-:Y:S02]  /*15db0*/  SHF.R.S32.HI R9, RZ, 0x1f, R39 ;  /* 0x0000001fff097819 */ /* 0x000fe40000011427 */
[----:B------:R-:W-:-:S03]  /*15dc0*/  SEL R8, R39, RZ, !P0 ;  /* 0x000000ff27087207 */ /* 0x000fc60004000000 */
[----:B------:R-:W1:Y:S01]  /*15dd0*/  @P2 LDC R37, c[0x0][0xbf0] ;  /* 0x0002fc00ff252b82 */ /* 0x000e620000000800 */
[----:B------:R-:W-:Y:S01]  /*15de0*/  SEL R9, R9, RZ, !P0 ;  /* 0x000000ff09097207 */ /* 0x000fe20004000000 */
[----:B--2---:R-:W-:-:S06]  /*15df0*/  IMAD R13, R13, R8, RZ ;  /* 0x000000080d0d7224 */ /* 0x004fcc00078e02ff */
[----:B------:R-:W2:Y:S01]  /*15e00*/  LDC.64 R6, c[0x0][0xba8] ;  /* 0x0002ea00ff067b82 */ /* 0x000ea20000000a00 */
[----:B0-----:R-:W0:Y:S01]  /*15e10*/  S2R R34, SR_TID.X ;  /* 0x0000000000227919 */ /* 0x001e220000002100 */
[C---:B------:R-:W-:Y:S02]  /*15e20*/  IMAD R35, R12.reuse, R9, R13 ;  /* 0x000000090c237224 */ /* 0x040fe400078e020d */
[----:B------:R-:W-:-:S04]  /*15e30*/  IMAD.WIDE.U32 R12, R12, R8, RZ ;  /* 0x000000080c0c7225 */ /* 0x000fc800078e00ff */
[----:B------:R-:W-:Y:S01]  /*15e40*/  IMAD.IADD R35, R13, 0x1, R35 ;  /* 0x000000010d237824 */ /* 0x000fe200078e0223 */
[----:B--2---:R-:W2:Y:S08]  /*15e50*/  @!P1 LDC R6, c[0x0][0xb50] ;  /* 0x0002d400ff069b82 */ /* 0x004eb00000000800 */
[----:B------:R-:W2:Y:S01]  /*15e60*/  @!P1 LDC R7, c[0x0][0xb54] ;  /* 0x0002d500ff079b82 */ /* 0x000ea20000000800 */
[----:B0-----:R-:W-:-:S05]  /*15e70*/  VIADD R44, R34, 0xffffff80 ;  /* 0xffffff80222c7836 */ /* 0x001fca0000000000 */
[----:B------:R-:W-:-:S04]  /*15e80*/  SHF.R.S32.HI R34, RZ, 0x1f, R44 ;  /* 0x0000001fff227819 */ /* 0x000fc8000001142c */
[----:B------:R-:W-:-:S04]  /*15e90*/  LEA.HI R34, R34, R44, RZ, 0x7 ;  /* 0x0000002c22227211 */ /* 0x000fc800078f38ff */
[----:B------:R-:W-:Y:S01]  /*15ea0*/  LOP3.LUT R34, R34, 0xffffff80, RZ, 0xc0, !PT ;  /* 0xffffff8022227812 */ /* 0x000fe200078ec0ff */
[----:B-----5:R-:W-:-:S04]  /*15eb0*/  IMAD R43, R43, R0, RZ ;  /* 0x000000002b2b7224 */ /* 0x020fc800078e02ff */
[----:B------:R-:W-:Y:S02]  /*15ec0*/  IMAD.IADD R34, R44, 0x1, -R34 ;  /* 0x000000012c227824 */ /* 0x000fe400078e0a22 */
[-C--:B---3--:R-:W-:Y:S02]  /*15ed0*/  IMAD R9, R15, R48.reuse, RZ ;  /* 0x000000300f097224 */ /* 0x088fe400078e02ff */
[----:B------:R-:W-:-:S04]  /*15ee0*/  IMAD.WIDE.U32 R14, R14, R48, RZ ;  /* 0x000000300e0e7225 */ /* 0x000fc800078e00ff */
[----:B----4-:R-:W-:Y:S01]  /*15ef0*/  IMAD.IADD R39, R33, 0x1, R50 ;  /* 0x0000000121277824 */ /* 0x010fe200078e0232 */
[----:B------:R-:W-:-:S03]  /*15f00*/  IADD3 R14, P0, P3, R12, R14, R28 ;  /* 0x0000000e0c0e7210 */ /* 0x000fc60007b1e01c */
[----:B-1----:R-:W-:Y:S01]  /*15f10*/  @P2 IMAD.HI.U32 R12, R39, R32, RZ ;  /* 0x00000020270c2227 */ /* 0x002fe200078e00ff */
[----:B------:R-:W-:-:S03]  /*15f20*/  SEL R33, R47, RZ, P1 ;  /* 0x000000ff2f217207 */ /* 0x000fc60000800000 */
        /* <DEDUP_REMOVED lines=13> */
[----:B------:R-:W-:Y:S01]  /*16000*/  IMAD R5, R5, R13, RZ ;  /* 0x0000000d05057224 */ /* 0x000fe200078e02ff */
[----:B------:R-:W-:-:S05]  /*16010*/  SHF.R.S32.HI R15, RZ, 0x1f, R13 ;  /* 0x0000001fff0f7819 */ /* 0x000fca000001140d */
[C---:B------:R-:W-:Y:S02]  /*16020*/  IMAD R15, R4.reuse, R15, R5 ;  /* 0x0000000f040f7224 */ /* 0x040fe400078e0205 */
[----:B------:R-:W-:-:S04]  /*16030*/  IMAD.WIDE.U32 R4, R4, R13, R10 ;  /* 0x0000000d04047225 */ /* 0x000fc800078e000a */
[----:B------:R-:W-:Y:S01]  /*16040*/  IMAD.IADD R5, R5, 0x1, R15 ;  /* 0x0000000105057824 */ /* 0x000fe200078e020f */
[----:B--2---:R-:W-:-:S04]  /*16050*/  LEA R14, P0, R4, R6, 0x2 ;  /* 0x00000006040e7211 */ /* 0x004fc800078010ff */
[----:B------:R-:W-:Y:S01]  /*16060*/  LEA.HI.X R5, R4, R7, R5, 0x2, P0 ;  /* 0x0000000704057211 */ /* 0x000fe200000f1405 */
[----:B------:R-:W-:Y:S01]  /*16070*/  SHFL.IDX PT, R10, R14, RZ, 0x1c1f ;  /* 0x001c1fff0e0a7589 */ /* 0x000fe200000e0000 */
[----:B------:R-:W-:-:S03]  /*16080*/  IMAD.IADD R6, R38, 0x1, R50 ;  /* 0x0000000126067824 */ /* 0x000fc600078e0232 */
[----:B------:R-:W0:Y:S04]  /*16090*/  SHFL.IDX PT, R11, R5, RZ, 0x1c1f ;  /* 0x001c1fff050b7589 */ /* 0x000e2800000e0000 */
[----:B------:R-:W-:Y:S04]  /*160a0*/  SHFL.IDX PT, R12, R14, 0x1, 0x1c1f ;  /* 0x003c1f000e0c7f89 */ /* 0x000fe800000e0000 */
[----:B------:R-:W1:Y:S01]  /*160b0*/  SHFL.IDX PT, R13, R5, 0x1, 0x1c1f ;  /* 0x003c1f00050d7f89 */ /* 0x000e6200000e0000 */
[----:B------:R-:W-:Y:S01]  /*160c0*/  LOP3.LUT P0, RZ, R34, 0x3, RZ, 0xc0, !PT ;  /* 0x0000000322ff7812 */ /* 0x000fe2000780c0ff */
[----:B------:R-:W-:-:S03]  /*160d0*/  VIADD R4, R6, 0x8 ;  /* 0x0000000806047836 */ /* 0x000fc60000000000 */
[-C--:B------:R-:W-:Y:S02]  /*160e0*/  ISETP.GE.OR P3, PT, R6, R43.reuse, P0 ;  /* 0x0000002b0600720c */ /* 0x080fe40000766670 */
[----:B------:R-:W-:-:S11]  /*160f0*/  ISETP.GE.OR P0, PT, R4, R43, P0 ;  /* 0x0000002b0400720c */ /* 0x000fd60000706670 */
[----:B0-----:R0:W-:Y:S04]  /*16100*/  @!P3 ST.E desc[UR40][R10.64], R26 ;  /* 0x0000001a0a00b985 */ /* 0x0011e8000c101928 */
[----:B-1----:R0:W-:Y:S01]  /*16110*/  @!P0 ST.E desc[UR40][R12.64], R27 ;  /* 0x0000001b0c008985 */ /* 0x0021e2000c101928 */
[----:B------:R-:W-:Y:S05]  /*16120*/  @P1 BRA `(.L_x_1528) ;  /* 0x0000000400c01947 */ /* 0x000fea0003800000 */
[----:B------:R-:W-:Y:S01]  /*16130*/  SHF.R.S32.HI R49, RZ, 0x1f, R40 ;  /* 0x0000001fff317819 */ /* 0x000fe20000011428 */
[----:B0-----:R-:W0:Y:S01]  /*16140*/  @P2 LDC R13, c[0x0][0xbec] ;  /* 0x0002fb00ff0d2b82 */ /* 0x001e220000000800 */
[----:B------:R-:W-:Y:S02]  /*16150*/  ULDC.64 UR4, c[0x0][0xaa0] ;  /* 0x0002a80000047ab9 */ /* 0x000fe40000000a00 */
[----:B------:R-:W-:-:S04]  /*16160*/  LEA.HI R49, R49, R40, RZ, 0x3 ;  /* 0x0000002831317211 */ /* 0x000fc800078f18ff */
[----:B------:R-:W-:Y:S01]  /*16170*/  SHF.R.S32.HI R49, RZ, 0x3, R49 ;  /* 0x00000003ff317819 */ /* 0x000fe20000011431 */
[----:B------:R-:W1:Y:S04]  /*16180*/  @P2 LDC R15, c[0x0][0xbf0] ;  /* 0x0002fc00ff0f2b82 */ /* 0x000e680000000800 */
[----:B------:R-:W-:-:S04]  /*16190*/  IMAD R5, R49, 0x40, R41 ;  /* 0x0000004031057824 */ /* 0x000fc800078e0229 */
[----:B------:R-:W-:-:S03]  /*161a0*/  IMAD.WIDE R2, R5, 0x2, R2 ;  /* 0x0000000205027825 */ /* 0x000fc600078e0202 */
[C---:B------:R-:W-:Y:S02]  /*161b0*/  IADD3 R25, P0, R2.reuse, 0x1800, RZ ;  /* 0x0000180002197810 */ /* 0x040fe40007f1e0ff */
[C---:B------:R-:W-:Y:S02]  /*161c0*/  IADD3 R33, P1, R2.reuse, 0x3000, RZ ;  /* 0x0000300002217810 */ /* 0x040fe40007f3e0ff */
[C---:B------:R-:W-:Y:S02]  /*161d0*/  IADD3 R37, P3, R2.reuse, 0x4800, RZ ;  /* 0x0000480002257810 */ /* 0x040fe40007f7e0ff */
[----:B------:R-:W-:Y:S01]  /*161e0*/  LOP3.LUT R5, R2, 0x380, RZ, 0xc0, !PT ;  /* 0x0000038002057812 */ /* 0x000fe200078ec0ff */
[----:B------:R-:W-:Y:S01]  /*161f0*/  IMAD R9, R9, UR4, RZ ;  /* 0x0000000409097c24 */ /* 0x000fe2000f8e02ff */
[----:B------:R-:W-:Y:S02]  /*16200*/  LOP3.LUT R24, R25, 0x380, RZ, 0xc0, !PT ;  /* 0x0000038019187812 */ /* 0x000fe400078ec0ff */
[----:B------:R-:W-:-:S02]  /*16210*/  LOP3.LUT R32, R33, 0x380, RZ, 0xc0, !PT ;  /* 0x0000038021207812 */ /* 0x000fc400078ec0ff */
[----:B------:R-:W-:Y:S02]  /*16220*/  LOP3.LUT R36, R37, 0x380, RZ, 0xc0, !PT ;  /* 0x0000038025247812 */ /* 0x000fe400078ec0ff */
[----:B------:R-:W-:Y:S01]  /*16230*/  SHF.R.U64 R5, R5, 0x3, RZ ;  /* 0x0000000305057819 */ /* 0x000fe200000012ff */
[----:B------:R-:W-:Y:S01]  /*16240*/  IMAD R9, R28, UR5, R9 ;  /* 0x000000051c097c24 */ /* 0x000fe2000f8e0209 */
[----:B------:R-:W-:Y:S01]  /*16250*/  SHF.R.U64 R24, R24, 0x3, RZ ;  /* 0x0000000318187819 */ /* 0x000fe200000012ff */
[----:B------:R-:W-:Y:S01]  /*16260*/  IMAD.WIDE.U32 R10, R28, UR4, RZ ;  /* 0x000000041c0a7c25 */ /* 0x000fe2000f8e00ff */
[----:B------:R-:W-:Y:S01]  /*16270*/  SHF.R.U64 R32, R32, 0x3, RZ ;  /* 0x0000000320207819 */ /* 0x000fe200000012ff */
[----:B------:R-:W-:Y:S01]  /*16280*/  ULDC.64 UR4, c[0x0][0xae8] ;  /* 0x0002ba0000047ab9 */ /* 0x000fe20000000a00 */
[----:B------:R-:W-:Y:S02]  /*16290*/  SHF.R.U64 R36, R36, 0x3, RZ ;  /* 0x0000000324247819 */ /* 0x000fe400000012ff */
[----:B------:R-:W-:Y:S01]  /*162a0*/  LOP3.LUT R2, R5, R2, RZ, 0x3c, !PT ;  /* 0x0000000205027212 */ /* 0x000fe200078e3cff */
[----:B------:R-:W-:Y:S01]  /*162b0*/  IMAD.IADD R11, R11, 0x1, R9 ;  /* 0x000000010b0b7824 */ /* 0x000fe200078e0209 */
[----:B------:R-:W-:Y:S01]  /*162c0*/  LOP3.LUT R24, R24, R25, RZ, 0x3c, !PT ;  /* 0x0000001918187212 */ /* 0x000fe200078e3cff */
[--C-:B------:R-:W-:Y:S01]  /*162d0*/  IMAD.X R25, RZ, RZ, R3.reuse, P0 ;  /* 0x000000ffff197224 */ /* 0x100fe200000e0603 */
[----:B------:R-:W-:Y:S01]  /*162e0*/  LOP3.LUT R32, R32, R33, RZ, 0x3c, !PT ;  /* 0x0000002120207212 */ /* 0x000fe200078e3cff */
[--C-:B------:R-:W-:Y:S01]  /*162f0*/  IMAD.X R33, RZ, RZ, R3.reuse, P1 ;  /* 0x000000ffff217224 */ /* 0x100fe200008e0603 */
[----:B------:R-:W-:Y:S01]  /*16300*/  LOP3.LUT R36, R36, R37, RZ, 0x3c, !PT ;  /* 0x0000002524247212 */ /* 0x000fe200078e3cff */
[----:B------:R-:W-:Y:S01]  /*16310*/  IMAD.X R37, RZ, RZ, R3, P3 ;  /* 0x000000ffff257224 */ /* 0x000fe200018e0603 */
[----:B------:R2:W5:Y:S01]  /*16320*/  LD.E.128 R4, desc[UR40][R2.64] ;  /* 0x0000002802047980 */ /* 0x000562000c101d00 */
[----:B------:R-:W-:-:S03]  /*16330*/  IMAD R9, R46, 0x30, R49 ;  /* 0x000000302e097824 */ /* 0x000fc600078e0231 */
[----:B------:R-:W5:Y:S01]  /*16340*/  LD.E.128 R24, desc[UR40][R24.64] ;  /* 0x0000002818187980 */ /* 0x000f62000c101d00 */
[----:B------:R-:W-:-:S03]  /*16350*/  IMAD.IADD R12, R50, 0x1, R9 ;  /* 0x00000001320c7824 */ /* 0x000fc600078e0209 */
[----:B------:R-:W5:Y:S01]  /*16360*/  LD.E.128 R32, desc[UR40][R32.64] ;  /* 0x0000002820207980 */ /* 0x000f62000c101d00 */
[C---:B--2---:R-:W-:Y:S01]  /*16370*/  IMAD.WIDE.U32 R2, R48.reuse, UR4, R10 ;  /* 0x0000000430027c25 */ /* 0x044fe2000f8e000a */
[----:B------:R-:W-:Y:S02]  /*16380*/  SHF.R.S32.HI R10, RZ, 0x1f, R8 ;  /* 0x0000001fff0a7819 */ /* 0x000fe40000011408 */
[----:B------:R-:W5:Y:S01]  /*16390*/  LD.E.128 R36, desc[UR40][R36.64] ;  /* 0x0000002824247980 */ /* 0x000f62000c101d00 */
[----:B------:R-:W-:Y:S01]  /*163a0*/  IMAD R3, R48, UR5, R3 ;  /* 0x0000000530037c24 */ /* 0x000fe2000f8e0203 */
[----:B------:R-:W-:Y:S01]  /*163b0*/  ULDC.64 UR4, c[0x0][0xaf0] ;  /* 0x0002bc0000047ab9 */ /* 0x000fe20000000a00 */
[----:B------:R-:W-:Y:S01]  /*163c0*/  @!PT LDS RZ, [RZ] ;  /* 0x00000000fffff984 */ /* 0x000fe20000000800 */
[----:B------:R-:W-:Y:S01]  /*163d0*/  @!PT LDS RZ, [RZ] ;  /* 0x00000000fffff984 */ /* 0x000fe20000000800 */
[----:B------:R-:W-:Y:S01]  /*163e0*/  @!PT LDS RZ, [RZ] ;  /* 0x00000000fffff984 */ /* 0x000fe20000000800 */
[----:B------:R-:W-:Y:S01]  /*163f0*/  @!PT LDS RZ, [RZ] ;  /* 0x00000000fffff984 */ /* 0x000fe20000000800 */
[----:B------:R2:W-:Y:S06]  /*16400*/  MEMBAR.ALL.CTA ;  /* 0x0000000000007992 */ /* 0x0005ec0000008000 */
[----:B--2---:R-:W2:Y:S01]  /*16410*/  FENCE.VIEW.ASYNC.S ;  /* 0x00000000000073c6 */ /* 0x004ea20000000000 */
[----:B------:R-:W-:-:S02]  /*16420*/  IMAD R9, R10, UR4, RZ ;  /* 0x000000040a097c24 */ /* 0x000fc4000f8e02ff */
[----:B0-----:R-:W-:-:S04]  /*16430*/  @P2 IMAD.HI.U32 R10, R12, R13, RZ ;  /* 0x0000000d0c0a2227 */ /* 0x001fc800078e00ff */
[----:B------:R-:W-:Y:S01]  /*16440*/  IMAD.MOV.U32 R11, RZ, RZ, R12 ;  /* 0x000000ffff0b7224 */ /* 0x000fe200078e000c */
[----:B-1----:R-:W-:Y:S01]  /*16450*/  @P2 SHF.R.U32.HI R11, RZ, R15, R10 ;  /* 0x0000000fff0b2219 */ /* 0x002fe2000001160a */
[C---:B------:R-:W-:Y:S02]  /*16460*/  IMAD R13, R8.reuse, UR5, R9 ;  /* 0x00000005080d7c24 */ /* 0x040fe4000f8e0209 */
[----:B------:R-:W-:Y:S01]  /*16470*/  IMAD.WIDE.U32 R8, R8, UR4, R2 ;  /* 0x0000000408087c25 */ /* 0x000fe2000f8e0002 */
[----:B------:R-:W-:Y:S01]  /*16480*/  SHF.R.S32.HI R3, RZ, 0x1f, R11 ;  /* 0x0000001fff037819 */ /* 0x000fe2000001140b */
[----:B------:R-:W-:Y:S02]  /*16490*/  ULDC.64 UR4, c[0x0][0xae0] ;  /* 0x0002b80000047ab9 */ /* 0x000fe40000000a00 */
[----:B------:R-:W-:Y:S02]  /*164a0*/  IMAD.IADD R9, R9, 0x1, R13 ;  /* 0x0000000109097824 */ /* 0x000fe400078e020d */
[----:B------:R-:W-:-:S02]  /*164b0*/  IMAD.MOV R13, RZ, RZ, -R11 ;  /* 0x000000ffff0d7224 */ /* 0x000fc400078e0a0b */
[----:B------:R-:W-:Y:S02]  /*164c0*/  VIADD R2, R16, 0x16820 ;  /* 0x0001682010027836 */ /* 0x000fe40000000000 */
[----:B------:R-:W-:Y:S02]  /*164d0*/  IMAD R13, R0, R13, R12 ;  /* 0x0000000d000d7224 */ /* 0x000fe400078e020c */
[----:B------:R-:W-:Y:S01]  /*164e0*/  IMAD R10, R3, UR4, RZ ;  /* 0x00000004030a7c24 */ /* 0x000fe2000f8e02ff */
[----:B------:R-:W-:Y:S01]  /*164f0*/  PRMT R0, RZ, 0x654, R2 ;  /* 0x00000654ff007816 */ /* 0x000fe20000000002 */
[----:B------:R-:W-:-:S03]  /*16500*/  IMAD.WIDE.U32 R2, R11, UR4, R8 ;  /* 0x000000040b027c25 */ /* 0x000fc6000f8e0008 */
[----:B--2---:R0:W-:Y:S01]  /*16510*/  SYNCS.ARRIVE.TRANS64.RED.A1T0 RZ, [R0+URZ], RZ ;  /* 0x000000ff00ff79a7 */ /* 0x0041e2000810043f */
[----:B------:R-:W-:Y:S01]  /*16520*/  IMAD R15, R11, UR5, R10 ;  /* 0x000000050b0f7c24 */ /* 0x000fe2000f8e020a */
[----:B------:R-:W-:-:S03]  /*16530*/  ULDC.64 UR4, c[0x0][0xad8] ;  /* 0x0002b60000047ab9 */ /* 0x000fc60000000a00 */
[----:B------:R-:W-:Y:S01]  /*16540*/  IMAD.IADD R3, R3, 0x1, R15 ;  /* 0x0000000103037824 */ /* 0x000fe200078e020f */
[----:B0-----:R-:W-:Y:S01]  /*16550*/  SHF.R.S32.HI R0, RZ, 0x1f, R13 ;  /* 0x0000001fff007819 */ /* 0x001fe2000001140d */
[----:B------:R-:W-:-:S04]  /*16560*/  IMAD.WIDE.U32 R2, R13, UR4, R2 ;  /* 0x000000040d027c25 */ /* 0x000fc8000f8e0002 */
[----:B------:R-:W-:-:S04]  /*16570*/  IMAD R0, R0, UR4, RZ ;  /* 0x0000000400007c24 */ /* 0x000fc8000f8e02ff */
[----:B------:R-:W-:Y:S01]  /*16580*/  IMAD R13, R13, UR5, R0 ;  /* 0x000000050d0d7c24 */ /* 0x000fe2000f8e0200 */
[----:B------:R-:W-:Y:S02]  /*16590*/  ULDC.64 UR4, c[0x0][0xa80] ;  /* 0x0002a00000047ab9 */ /* 0x000fe40000000a00 */
[----:B------:R-:W-:Y:S01]  /*165a0*/  LEA R10, P0, R2, UR4, 0x1 ;  /* 0x00000004020a7c11 */ /* 0x000fe2000f8008ff */
[----:B------:R-:W-:Y:S01]  /*165b0*/  IMAD.IADD R3, R3, 0x1, R13 ;  /* 0x0000000103037824 */ /* 0x000fe200078e020d */
[----:B------:R-:W-:-:S04]  /*165c0*/  UMOV UR4, 0xffffffff ;  /* 0xffffffff00047882 */ /* 0x000fc80000000000 */
[----:B------:R-:W-:Y:S01]  /*165d0*/  LEA.HI.X R28, R2, UR5, R3, 0x1, P0 ;  /* 0x00000005021c7c11 */ /* 0x000fe200080f0c03 */
[----:B------:R-:W-:Y:S06]  /*165e0*/  BRA.DIV UR4, `(.L_x_1529) ;  /* 0x0000009e04d07947 */ /* 0x000fec000b800000 */
[----:B------:R-:W0:Y:S01]  /*165f0*/  SHFL.IDX PT, R2, R10, RZ, 0x181f ;  /* 0x00181fff0a027589 */ /* 0x000e2200000e0000 */
[----:B------:R-:W-:Y:S01]  /*16600*/  ULDC UR4, c[0x0][0xac8] ;  /* 0x0002b20000047ab9 */ /* 0x000fe20000000800 */
[----:B------:R-:W-:Y:S01]  /*16610*/  IMAD.IADD R40, R49, 0x1, R50 ;  /* 0x0000000131287824 */ /* 0x000fe200078e0232 */
[----:B------:R-:W-:Y:S01]  /*16620*/  ISETP.GE.AND P0, PT, R41, UR4, PT ;  /* 0x0000000429007c0c */ /* 0x000fe2000bf06270 */
[----:B------:R-:W1:Y:S02]  /*16630*/  SHFL.IDX PT, R8, R10, 0x1, 0x181f ;  /* 0x00381f000a087f89 */ /* 0x000e6400000e0000 */
[C---:B------:R-:W-:Y:S01]  /*16640*/  VIADD R12, R40.reuse, 0x30 ;  /* 0x00000030280c7836 */ /* 0x040fe20000000000 */
[CC--:B------:R-:W-:Y:S01]  /*16650*/  ISETP.GE.OR P2, PT, R40.reuse, R43.reuse, P0 ;  /* 0x0000002b2800720c */ /* 0x0c0fe20000746670 */
[----:B------:R-:W2:Y:S01]  /*16660*/  SHFL.IDX PT, R0, R28, RZ, 0x181f ;  /* 0x00181fff1c007589 */ /* 0x000ea200000e0000 */
[----:B------:R-:W-:Y:S02]  /*16670*/  VIADD R20, R40, 0x60 ;  /* 0x0000006028147836 */ /* 0x000fe40000000000 */
[-C--:B------:R-:W-:Y:S01]  /*16680*/  ISETP.GE.OR P3, PT, R12, R43.reuse, P0 ;  /* 0x0000002b0c00720c */ /* 0x080fe20000766670 */
[----:B------:R-:W3:Y:S02]  /*16690*/  SHFL.IDX PT, R14, R10, 0x2, 0x181f ;  /* 0x00581f000a0e7f89 */ /* 0x000ee400000e0000 */
[----:B------:R-:W-:-:S02]  /*166a0*/  ISETP.GE.OR P4, PT, R20, R43, P0 ;  /* 0x0000002b1400720c */ /* 0x000fc40000786670 */
[----:B------:R-:W4:Y:S04]  /*166b0*/  SHFL.IDX PT, R3, R28, 0x1, 0x181f ;  /* 0x00381f001c037f89 */ /* 0x000f2800000e0000 */
[----:B------:R-:W4:Y:S01]  /*166c0*/  SHFL.IDX PT, R9, R28, 0x2, 0x181f ;  /* 0x00581f001c097f89 */ /* 0x000f2200000e0000 */
[----:B0-----:R-:W-:-:S03]  /*166d0*/  @!P2 LEA R2, P5, R41, R2, 0x1 ;  /* 0x000000022902a211 */ /* 0x001fc600078a08ff */
[C---:B-1----:R-:W-:Y:S02]  /*166e0*/  @!P3 LEA R8, P1, R41.reuse, R8, 0x1 ;  /* 0x000000082908b211 */ /* 0x042fe400078208ff */
[----:B------:R-:W-:Y:S01]  /*166f0*/  @!P2 IMAD.MOV.U32 R20, RZ, RZ, R2 ;  /* 0x000000ffff14a224 */ /* 0x000fe200078e0002 */
[C---:B--2---:R-:W-:Y:S02]  /*16700*/  @!P2 LEA.HI.X R21, R41.reuse, R0, R42, 0x1, P5 ;  /* 0x000000002915a211 */ /* 0x044fe400028f0c2a */
[----:B------:R0:W1:Y:S01]  /*16710*/  SHFL.IDX PT, R0, R28, 0x3, 0x181f ;  /* 0x00781f001c007f89 */ /* 0x00006200000e0000 */
[----:B---3--:R-:W-:-:S03]  /*16720*/  @!P4 LEA R44, P5, R41, R14, 0x1 ;  /* 0x0000000e292cc211 */ /* 0x008fc600078a08ff */
[----:B-----5:R0:W-:Y:S01]  /*16730*/  @!P2 ST.E.128 desc[UR40][R20.64], R4 ;  /* 0x000000041400a985 */ /* 0x0201e2000c101d28 */
[C---:B----4-:R-:W-:Y:S01]  /*16740*/  @!P3 LEA.HI.X R3, R41.reuse, R3, R42, 0x1, P1 ;  /* 0x000000032903b211 */ /* 0x050fe200008f0c2a */
[----:B------:R-:W-:Y:S02]  /*16750*/  @!P4 IMAD.MOV.U32 R2, RZ, RZ, R44 ;  /* 0x000000ffff02c224 */ /* 0x000fe400078e002c */
[----:B------:R0:W2:Y:S01]  /*16760*/  SHFL.IDX PT, R14, R10, 0x3, 0x181f ;  /* 0x00781f000a0e7f89 */ /* 0x0000a200000e0000 */
[----:B------:R-:W-:Y:S01]  /*16770*/  @!P4 LEA.HI.X R45, R41, R9, R42, 0x1, P5 ;  /* 0x00000009292dc211 */ /* 0x000fe200028f0c2a */
[----:B------:R-:W-:-:S04]  /*16780*/  @!P3 IMAD.MOV.U32 R9, RZ, RZ, R3 ;  /* 0x000000ffff09b224 */ /* 0x000fc800078e0003 */
[----:B------:R-:W-:Y:S01]  /*16790*/  @!P4 IMAD.MOV.U32 R3, RZ, RZ, R45 ;  /* 0x000000ffff03c224 */ /* 0x000fe200078e002d */
[----:B------:R0:W-:Y:S04]  /*167a0*/  @!P3 ST.E.128 desc[UR40][R8.64], R24 ;  /* 0x000000180800b985 */ /* 0x0001e8000c101d28 */
[----:B------:R0:W-:Y:S02]  /*167b0*/  @!P4 ST.E.128 desc[UR40][R2.64], R32 ;  /* 0x000000200200c985 */ /* 0x0001e4000c101d28 */
.L_x_1741:
[----:B------:R-:W-:-:S05]  /*167c0*/  VIADD R40, R40, 0x90 ;  /* 0x0000009028287836 */ /* 0x000fca0000000000 */
[----:B------:R-:W-:-:S13]  /*167d0*/  ISETP.GE.OR P0, PT, R40, R43, P0 ;  /* 0x0000002b2800720c */ /* 0x000fda0000706670 */
[----:B------:R-:W-:Y:S05]  /*167e0*/  @P0 BRA `(.L_x_1530) ;  /* 0x0000001000e00947 */ /* 0x000fea0003800000 */
[----:B--2---:R-:W-:-:S04]  /*167f0*/  LEA R14, P0, R41, R14, 0x1 ;  /* 0x0000000e290e7211 */ /* 0x004fc800078008ff */
[----:B-1----:R-:W-:-:S05]  /*16800*/  LEA.HI.X R15, R41, R0, R42, 0x1, P0 ;  /* 0x00000000290f7211 */ /* 0x002fca00000f0c2a */
[----:B------:R4:W-:Y:S01]  /*16810*/  ST.E.128 desc[UR40][R14.64], R36 ;  /* 0x000000240e007985 */ /* 0x0009e2000c101d28 */
[----:B------:R-:W-:Y:S05]  /*16820*/  BRA `(.L_x_1530) ;  /* 0x0000001000d07947 */ /* 0x000fea0003800000 */
.L_x_1528:
[----:B0-----:R-:W0:Y:S01]  /*16830*/  @P2 LDC R10, c[0x0][0xbec] ;  /* 0x0002fb00ff0a2b82 */ /* 0x001e220000000800 */
[----:B------:R-:W-:Y:S01]  /*16840*/  ULDC.64 UR4, c[0x0][0xb08] ;  /* 0x0002c20000047ab9 */ /* 0x000fe20000000a00 */
[----:B------:R-:W-:Y:S01]  /*16850*/  SHF.R.S32.HI R5, RZ, 0x1f, R8 ;  /* 0x0000001fff057819 */ /* 0x000fe20000011408 */
[----:B------:R-:W-:Y:S01]  /*16860*/  IMAD R9, R9, UR4, RZ ;  /* 0x0000000409097c24 */ /* 0x000fe2000f8e02ff */
[----:B------:R-:W-:Y:S01]  /*16870*/  ULDC.64 UR6, c[0x0][0xb30] ;  /* 0x0002cc0000067ab9 */ /* 0x000fe20000000a00 */
[----:B------:R-:W-:-:S03]  /*16880*/  IMAD.WIDE.U32 R2, R28, UR4, RZ ;  /* 0x000000041c027c25 */ /* 0x000fc6000f8e00ff */
[----:B------:R-:W1:Y:S01]  /*16890*/  @P2 LDC R11, c[0x0][0xbf0] ;  /* 0x0002fc00ff0b2b82 */ /* 0x000e620000000800 */
[----:B------:R-:W-:Y:S01]  /*168a0*/  IMAD R9, R28, UR5, R9 ;  /* 0x000000051c097c24 */ /* 0x000fe2000f8e0209 */
[----:B------:R-:W-:Y:S01]  /*168b0*/  ULDC.64 UR4, c[0x0][0xb38] ;  /* 0x0002ce0000047ab9 */ /* 0x000fe20000000a00 */
[C---:B------:R-:W-:Y:S02]  /*168c0*/  VIADD R28, R156.reuse, 0x8 ;  /* 0x000000089c1c7836 */ /* 0x040fe40000000000 */
[----:B------:R-:W-:Y:S02]  /*168d0*/  IMAD.IADD R3, R3, 0x1, R9 ;  /* 0x0000000103037824 */ /* 0x000fe400078e0209 */
[----:B------:R-:W-:Y:S01]  /*168e0*/  VIADD R32, R156, 0x10 ;  /* 0x000000109c207836 */ /* 0x000fe20000000000 */
[----:B------:R-:W-:Y:S01]  /*168f0*/  SHF.R.S32.HI R45, RZ, 0x1f, R28 ;  /* 0x0000001fff2d7819 */ /* 0x000fe2000001141c */
[----:B------:R-:W-:-:S03]  /*16900*/  IMAD.WIDE.U32 R2, R48, UR4, R2 ;  /* 0x0000000430027c25 */ /* 0x000fc6000f8e0002 */
[----:B------:R-:W-:Y:S01]  /*16910*/  SHF.R.S32.HI R33, RZ, 0x1f, R32 ;  /* 0x0000001fff217819 */ /* 0x000fe20000011420 */
[----:B------:R-:W-:Y:S01]  /*16920*/  IMAD R3, R48, UR5, R3 ;  /* 0x0000000530037c24 */ /* 0x000fe2000f8e0203 */
[----:B------:R-:W-:Y:S01]  /*16930*/  ULDC.64 UR4, c[0x0][0xb40] ;  /* 0x0002d00000047ab9 */ /* 0x000fe20000000a00 */
[----:B------:R-:W-:Y:S02]  /*16940*/  VIADD R34, R156, 0x18 ;  /* 0x000000189c227836 */ /* 0x000fe40000000000 */
[----:B------:R-:W-:Y:S02]  /*16950*/  IMAD R5, R5, UR4, RZ ;  /* 0x0000000405057c24 */ /* 0x000fe4000f8e02ff */
[----:B0-----:R-:W-:Y:S01]  /*16960*/  @P2 IMAD.HI.U32 R10, R39, R10, RZ ;  /* 0x0000000a270a2227 */ /* 0x001fe200078e00ff */
[----:B------:R-:W-:-:S03]  /*16970*/  SHF.R.S32.HI R35, RZ, 0x1f, R34 ;  /* 0x0000001fff237819 */ /* 0x000fc60000011422 */
[C---:B------:R-:W-:Y:S02]  /*16980*/  IMAD R7, R8.reuse, UR5, R5 ;  /* 0x0000000508077c24 */ /* 0x040fe4000f8e0205 */
[----:B------:R-:W-:Y:S01]  /*16990*/  IMAD.WIDE.U32 R8, R8, UR4, R2 ;  /* 0x0000000408087c25 */ /* 0x000fe2000f8e0002 */
[----:B------:R-:W-:-:S03]  /*169a0*/  ULDC.64 UR4, c[0x0][0xb48] ;  /* 0x0002d20000047ab9 */ /* 0x000fc60000000a00 */
[----:B------:R-:W-:Y:S01]  /*169b0*/  IMAD.MOV.U32 R5, RZ, RZ, R39 ;  /* 0x000000ffff057224 */ /* 0x000fe200078e0027 */
[----:B-1----:R-:W-:Y:S01]  /*169c0*/  @P2 SHF.R.U32.HI R5, RZ, R11, R10 ;  /* 0x0000000bff052219 */ /* 0x002fe2000001160a */
[----:B------:R-:W-:Y:S02]  /*169d0*/  IMAD.IADD R9, R9, 0x1, R7 ;  /* 0x0000000109097824 */ /* 0x000fe400078e0207 */
[----:B------:R-:W-:Y:S01]  /*169e0*/  VIADD R36, R156, 0x20 ;  /* 0x000000209c247836 */ /* 0x000fe20000000000 */
[--C-:B------:R-:W-:Y:S01]  /*169f0*/  SHF.R.S32.HI R10, RZ, 0x1f, R5.reuse ;  /* 0x0000001fff0a7819 */ /* 0x100fe20000011405 */
[----:B------:R-:W-:Y:S02]  /*16a00*/  IMAD.MOV R7, RZ, RZ, -R5 ;  /* 0x000000ffff077224 */ /* 0x000fe400078e0a05 */
[----:B------:R-:W-:Y:S01]  /*16a10*/  IMAD.WIDE.U32 R2, R47, UR4, R8 ;  /* 0x000000042f027c25 */ /* 0x000fe2000f8e0008 */
[----:B------:R-:W-:-:S03]  /*16a20*/  SHF.R.S32.HI R37, RZ, 0x1f, R36 ;  /* 0x0000001fff257819 */ /* 0x000fc60000011424 */
[----:B------:R-:W-:Y:S02]  /*16a30*/  IMAD R7, R0, R7, R39 ;  /* 0x0000000700077224 */ /* 0x000fe400078e0227 */
[----:B------:R-:W-:Y:S02]  /*16a40*/  IMAD R10, R10, UR6, RZ ;  /* 0x000000060a0a7c24 */ /* 0x000fe4000f8e02ff */
[----:B------:R-:W-:Y:S01]  /*16a50*/  IMAD R3, R47, UR5, R3 ;  /* 0x000000052f037c24 */ /* 0x000fe2000f8e0203 */
[----:B------:R-:W-:Y:S01]  /*16a60*/  SHF.R.S32.HI R0, RZ, 0x1f, R7 ;  /* 0x0000001fff007819 */ /* 0x000fe20000011407 */
[C---:B------:R-:W-:Y:S01]  /*16a70*/  IMAD R9, R5.reuse, UR7, R10 ;  /* 0x0000000705097c24 */ /* 0x040fe2000f8e020a */
[----:B------:R-:W-:Y:S01]  /*16a80*/  ULDC.64 UR4, c[0x0][0xb28] ;  /* 0x0002ca0000047ab9 */ /* 0x000fe20000000a00 */
[----:B------:R-:W-:-:S04]  /*16a90*/  IMAD.WIDE.U32 R2, R5, UR6, R2 ;  /* 0x0000000605027c25 */ /* 0x000fc8000f8e0002 */
[----:B------:R-:W-:Y:S02]  /*16aa0*/  IMAD R0, R0, UR4, RZ ;  /* 0x0000000400007c24 */ /* 0x000fe4000f8e02ff */
[----:B------:R-:W-:Y:S02]  /*16ab0*/  IMAD.IADD R3, R3, 0x1, R9 ;  /* 0x0000000103037824 */ /* 0x000fe400078e0209 */
[----:B------:R-:W-:Y:S02]  /*16ac0*/  VIADD R8, R16, 0x16820 ;  /* 0x0001682010087836 */ /* 0x000fe40000000000 */
[C---:B------:R-:W-:Y:S02]  /*16ad0*/  IMAD R5, R7.reuse, UR5, R0 ;  /* 0x0000000507057c24 */ /* 0x040fe4000f8e0200 */
[----:B------:R-:W-:Y:S01]  /*16ae0*/  IMAD.WIDE.U32 R2, R7, UR4, R2 ;  /* 0x0000000407027c25 */ /* 0x000fe2000f8e0002 */
[----:B------:R-:W-:Y:S01]  /*16af0*/  ULDC.64 UR4, c[0x0][0xb00] ;  /* 0x0002c00000047ab9 */ /* 0x000fe20000000a00 */
[----:B------:R-:W-:-:S02]  /*16b00*/  PRMT R8, RZ, 0x654, R8 ;  /* 0x00000654ff087816 */ /* 0x000fc40000000008 */
[----:B------:R-:W-:Y:S01]  /*16b10*/  IMAD.IADD R3, R3, 0x1, R5 ;  /* 0x0000000103037824 */ /* 0x000fe200078e0205 */
[----:B------:R-:W-:Y:S01]  /*16b20*/  LEA R0, P0, R2, UR4, 0x2 ;  /* 0x0000000402007c11 */ /* 0x000fe2000f8010ff */
[C---:B------:R-:W-:Y:S01]  /*16b30*/  VIADD R38, R156.reuse, 0x28 ;  /* 0x000000289c267836 */ /* 0x040fe20000000000 */
[----:B------:R-:W-:Y:S01]  /*16b40*/  UMOV UR4, 0xffffffff ;  /* 0xffffffff00047882 */ /* 0x000fe20000000000 */
[C---:B------:R-:W-:Y:S01]  /*16b50*/  VIADD R40, R156.reuse, 0x30 ;  /* 0x000000309c287836 */ /* 0x040fe20000000000 */
[----:B------:R0:W-:Y:S01]  /*16b60*/  SYNCS.ARRIVE.TRANS64.RED.A1T0 RZ, [R8+URZ], RZ ;  /* 0x000000ff08ff79a7 */ /* 0x0001e2000810043f */
[----:B------:R-:W-:Y:S01]  /*16b70*/  VIADD R42, R156, 0x38 ;  /* 0x000000389c2a7836 */ /* 0x000fe20000000000 */
[----:B------:R-:W-:Y:S02]  /*16b80*/  LEA.HI.X R2, R2, UR5, R3, 0x2, P0 ;  /* 0x0000000502027c11 */ /* 0x000fe400080f1403 */
[----:B------:R-:W-:Y:S02]  /*16b90*/  SHF.R.S32.HI R5, RZ, 0x1f, R156 ;  /* 0x0000001fff057819 */ /* 0x000fe4000001149c */
[----:B------:R-:W-:-:S02]  /*16ba0*/  SHF.R.S32.HI R39, RZ, 0x1f, R38 ;  /* 0x0000001fff277819 */ /* 0x000fc40000011426 */
[----:B------:R-:W-:Y:S02]  /*16bb0*/  SHF.R.S32.HI R41, RZ, 0x1f, R40 ;  /* 0x0000001fff297819 */ /* 0x000fe40000011428 */
[----:B------:R-:W-:Y:S01]  /*16bc0*/  SHF.R.S32.HI R44, RZ, 0x1f, R42 ;  /* 0x0000001fff2c7819 */ /* 0x000fe2000001142a */
[----:B0-----:R-:W-:Y:S06]  /*16bd0*/  BRA.DIV UR4, `(.L_x_1531) ;  /* 0x0000009e045c7947 */ /* 0x001fec000b800000 */
[----:B------:R0:W1:Y:S04]  /*16be0*/  SHFL.IDX PT, R3, R2, RZ, 0x1c1f ;  /* 0x001c1fff02037589 */ /* 0x00006800000e0000 */
[----:B------:R0:W2:Y:S02]  /*16bf0*/  SHFL.IDX PT, R14, R0, RZ, 0x1c1f ;  /* 0x001c1fff000e7589 */ /* 0x0000a400000e0000 */
.L_x_1744:
        /* <DEDUP_REMOVED lines=8> */
[-C--:B--2---:R-:W-:Y:S02]  /*16c80*/  @!P1 LEA R6, P3, R156, R14.reuse, 0x2 ;  /* 0x0000000e9c069211 */ /* 0x084fe400078610ff */
[-C--:B------:R-:W-:Y:S02]  /*16c90*/  @!P2 LEA R8, P4, R28, R14.reuse, 0x2 ;  /* 0x0000000e1c08a211 */ /* 0x080fe400078810ff */
[-C--:B-1----:R-:W-:Y:S02]  /*16ca0*/  @!P1 LEA.HI.X R7, R156, R3.reuse, R5, 0x2, P3 ;  /* 0x000000039c079211 */ /* 0x082fe400018f1405 */
[----:B------:R-:W-:Y:S02]  /*16cb0*/  @!P2 LEA.HI.X R9, R28, R3, R45, 0x2, P4 ;  /* 0x000000031c09a211 */ /* 0x000fe400020f142d */
[----:B------:R-:W-:Y:S01]  /*16cc0*/  @!P5 LEA R10, P3, R32, R14, 0x2 ;  /* 0x0000000e200ad211 */ /* 0x000fe200078610ff */
[----:B------:R1:W-:Y:S01]  /*16cd0*/  @!P1 ST.E.64 desc[UR40][R6.64], R20 ;  /* 0x0000001406009985 */ /* 0x0003e2000c101b28 */
[----:B------:R-:W-:-:S02]  /*16ce0*/  ISETP.GE.AND P1, PT, R36, UR4, PT ;  /* 0x0000000424007c0c */ /* 0x000fc4000bf26270 */
[-C--:B------:R-:W-:Y:S01]  /*16cf0*/  @!P5 LEA.HI.X R11, R32, R3.reuse, R33, 0x2, P3 ;  /* 0x00000003200bd211 */ /* 0x080fe200018f1421 */
[----:B------:R2:W-:Y:S01]  /*16d00*/  @!P2 ST.E.64 desc[UR40][R8.64], R24 ;  /* 0x000000180800a985 */ /* 0x0005e2000c101b28 */
[----:B------:R-:W-:Y:S02]  /*16d10*/  ISETP.GE.AND P2, PT, R38, UR4, PT ;  /* 0x0000000426007c0c */ /* 0x000fe4000bf46270 */
[----:B------:R-:W-:Y:S01]  /*16d20*/  @!P0 LEA R12, P4, R34, R14, 0x2 ;  /* 0x0000000e220c8211 */ /* 0x000fe200078810ff */
[----:B------:R3:W-:Y:S01]  /*16d30*/  @!P5 ST.E.64 desc[UR40][R10.64], R96 ;  /* 0x000000600a00d985 */ /* 0x0007e2000c101b28 */
[----:B------:R-:W-:Y:S02]  /*16d40*/  ISETP.GE.AND P3, PT, R40, UR4, PT ;  /* 0x0000000428007c0c */ /* 0x000fe4000bf66270 */
[----:B------:R-:W-:Y:S02]  /*16d50*/  ISETP.GE.AND P5, PT, R42, UR4, PT ;  /* 0x000000042a007c0c */ /* 0x000fe4000bfa6270 */
[----:B------:R-:W-:-:S02]  /*16d60*/  @!P0 LEA.HI.X R13, R34, R3, R35, 0x2, P4 ;  /* 0x00000003220d8211 */ /* 0x000fc400020f1423 */
        /* <DEDUP_REMOVED lines=13> */
.L_x_1533:
[----:B------:R-:W-:Y:S05]  /*16e40*/  BSYNC B1 ;  /* 0x0000000000017941 */ /* 0x000fea0003800000 */
.L_x_1532:
[----:B------:R-:W-:-:S03]  /*16e50*/  UMOV UR4, 0xffffffff ;  /* 0xffffffff00047882 */ /* 0x000fc60000000000 */
[----:B------:R-:W-:Y:S05]  /*16e60*/  BRA.DIV UR4, `(.L_x_1534) ;  /* 0x0000009a04ec7947 */ /* 0x000fea000b800000 */
[----:B-1----:R1:W4:Y:S04]  /*16e70*/  SHFL.IDX PT, R3, R2, 0x1, 0x1c1f ;  /* 0x003c1f0002037f89 */ /* 0x00232800000e0000 */
[----:B--23--:R1:W2:Y:S02]  /*16e80*/  SHFL.IDX PT, R14, R0, 0x1, 0x1c1f ;  /* 0x003c1f00000e7f89 */ /* 0x00c2a400000e0000 */
.L_x_1748:
[----:B------:R-:W-:-:S13]  /*16e90*/  ISETP.GE.AND P0, PT, R4, R43, PT ;  /* 0x0000002b0400720c */ /* 0x000fda0003f06270 */
[----:B------:R-:W-:Y:S05]  /*16ea0*/  @P0 BRA `(.L_x_1530) ;  /* 0x0000000c00300947 */ /* 0x000fea0003800000 */
[----:B------:R-:W-:Y:S02]  /*16eb0*/  ULDC UR4, c[0x0][0xac8] ;  /* 0x0002b20000047ab9 */ /* 0x000fe40000000800 */
[----:B------:R-:W-:Y:S02]  /*16ec0*/  ISETP.GE.AND P0, PT, R156, UR4, PT ;  /* 0x000000049c007c0c */ /* 0x000fe4000bf06270 */
[----:B------:R-:W-:Y:S02]  /*16ed0*/  ISETP.GE.AND P5, PT, R28, UR4, PT ;  /* 0x000000041c007c0c */ /* 0x000fe4000bfa6270 */
[----:B------:R-:W-:Y:S02]  /*16ee0*/  ISETP.GE.AND P3, PT, R32, UR4, PT ;  /* 0x0000000420007c0c */ /* 0x000fe4000bf66270 */
[----:B------:R-:W-:-:S07]  /*16ef0*/  ISETP.GE.AND P2, PT, R34, UR4, PT ;  /* 0x0000000422007c0c */ /* 0x000fce000bf46270 */
[-C--:B--2---:R-:W-:Y:S02]  /*16f00*/  @!P0 LEA R4, P1, R156, R14.reuse, 0x2 ;  /* 0x0000000e9c048211 */ /* 0x084fe400078210ff */
[----:B------:R-:W-:Y:S02]  /*16f10*/  @!P5 LEA R6, P4, R28, R14, 0x2 ;  /* 0x0000000e1c06d211 */ /* 0x000fe400078810ff */
[-C--:B----4-:R-:W-:Y:S02]  /*16f20*/  @!P0 LEA.HI.X R5, R156, R3.reuse, R5, 0x2, P1 ;  /* 0x000000039c058211 */ /* 0x090fe400008f1405 */
[----:B------:R-:W-:Y:S02]  /*16f30*/  ISETP.GE.AND P1, PT, R36, UR4, PT ;  /* 0x0000000424007c0c */ /* 0x000fe4000bf26270 */
[----:B------:R-:W-:Y:S01]  /*16f40*/  @!P5 LEA.HI.X R7, R28, R3, R45, 0x2, P4 ;  /* 0x000000031c07d211 */ /* 0x000fe200020f142d */
[----:B------:R2:W-:Y:S01]  /*16f50*/  @!P0 ST.E.64 desc[UR40][R4.64], R90 ;  /* 0x0000005a04008985 */ /* 0x0005e2000c101b28 */
[----:B------:R-:W-:-:S02]  /*16f60*/  ISETP.GE.AND P0, PT, R38, UR4, PT ;  /* 0x0000000426007c0c */ /* 0x000fc4000bf06270 */
[-C--:B------:R-:W-:Y:S01]  /*16f70*/  @!P3 LEA R8, P4, R32, R14.reuse, 0x2 ;  /* 0x0000000e2008b211 */ /* 0x080fe200078810ff */
[----:B------:R3:W-:Y:S01]  /*16f80*/  @!P5 ST.E.64 desc[UR40][R6.64], R94 ;  /* 0x0000005e0600d985 */ /* 0x0007e2000c101b28 */
[-C--:B------:R-:W-:Y:S02]  /*16f90*/  @!P2 LEA R10, P5, R34, R14.reuse, 0x2 ;  /* 0x0000000e220aa211 */ /* 0x080fe400078a10ff */
[-C--:B------:R-:W-:Y:S02]  /*16fa0*/  @!P3 LEA.HI.X R9, R32, R3.reuse, R33, 0x2, P4 ;  /* 0x000000032009b211 */ /* 0x080fe400020f1421 */
[----:B------:R-:W-:Y:S02]  /*16fb0*/  ISETP.GE.AND P4, PT, R40, UR4, PT ;  /* 0x0000000428007c0c */ /* 0x000fe4000bf86270 */
[----:B------:R-:W-:Y:S01]  /*16fc0*/  @!P2 LEA.HI.X R11, R34, R3, R35, 0x2, P5 ;  /* 0x00000003220ba211 */ /* 0x000fe200028f1423 */
[----:B------:R3:W-:Y:S01]  /*16fd0*/  @!P3 ST.E.64 desc[UR40][R8.64], R98 ;  /* 0x000000620800b985 */ /* 0x0007e2000c101b28 */
[----:B------:R-:W-:-:S03]  /*16fe0*/  @!P1 LEA R12, P5, R36, R14, 0x2 ;  /* 0x0000000e240c9211 */ /* 0x000fc600078a10ff */
[----:B------:R3:W-:Y:S01]  /*16ff0*/  @!P2 ST.E.64 desc[UR40][R10.64], R102 ;  /* 0x000000660a00a985 */ /* 0x0007e2000c101b28 */
[----:B------:R-:W-:Y:S02]  /*17000*/  @!P1 LEA.HI.X R13, R36, R3, R37, 0x2, P5 ;  /* 0x00000003240d9211 */ /* 0x000fe400028f1425 */
[----:B------:R-:W-:-:S03]  /*17010*/  @!P0 LEA R20, P5, R38, R14, 0x2 ;  /* 0x0000000e26148211 */ /* 0x000fc600078a10ff */
[----:B------:R3:W-:Y:S01]  /*17020*/  @!P1 ST.E.64 desc[UR40][R12.64], R106 ;  /* 0x0000006a0c009985 */ /* 0x0007e2000c101b28 */
[----:B------:R-:W-:Y:S02]  /*17030*/  @!P0 LEA.HI.X R21, R38, R3, R39, 0x2, P5 ;  /* 0x0000000326158211 */ /* 0x000fe400028f1427 */
[----:B--2---:R-:W-:-:S03]  /*17040*/  @!P4 LEA R4, P5, R40, R14, 0x2 ;  /* 0x0000000e2804c211 */ /* 0x004fc600078a10ff */
[----:B------:R3:W-:Y:S01]  /*17050*/  @!P0 ST.E.64 desc[UR40][R20.64], R110 ;  /* 0x0000006e14008985 */ /* 0x0007e2000c101b28 */
[----:B------:R-:W-:Y:S02]  /*17060*/  @!P4 LEA.HI.X R5, R40, R3, R41, 0x2, P5 ;  /* 0x000000032805c211 */ /* 0x000fe400028f1429 */
[----:B------:R-:W-:-:S03]  /*17070*/  ISETP.GE.AND P0, PT, R42, UR4, PT ;  /* 0x000000042a007c0c */ /* 0x000fc6000bf06270 */
[----:B------:R3:W-:Y:S10]  /*17080*/  @!P4 ST.E.64 desc[UR40][R4.64], R114 ;  /* 0x000000720400c985 */ /* 0x0007f4000c101b28 */
[----:B------:R-:W-:Y:S05]  /*17090*/  @P0 BRA `(.L_x_1530) ;  /* 0x0000000800b40947 */ /* 0x000fea0003800000 */
[----:B------:R-:W-:-:S04]  /*170a0*/  LEA R14, P0, R42, R14, 0x2 ;  /* 0x0000000e2a0e7211 */ /* 0x000fc800078010ff */
[----:B------:R-:W-:-:S05]  /*170b0*/  LEA.HI.X R15, R42, R3, R44, 0x2, P0 ;  /* 0x000000032a0f7211 */ /* 0x000fca00000f142c */
[----:B------:R2:W-:Y:S01]  /*170c0*/  ST.E.64 desc[UR40][R14.64], R118 ;  /* 0x000000760e007985 */ /* 0x0005e2000c101b28 */
[----:B------:R-:W-:Y:S05]  /*170d0*/  BRA `(.L_x_1530) ;  /* 0x0000000800a47947 */ /* 0x000fea0003800000 */
.L_x_1526:
[----:B------:R-:W2:Y:S01]  /*170e0*/  LDL R0, [R1+0x50] ;  /* 0x0000500001007983 */ /* 0x000ea20000100800 */
[----:B------:R-:W-:Y:S01]  /*170f0*/  ULDC.64 UR4, c[0x0][0xc08] ;  /* 0x0003020000047ab9 */ /* 0x000fe20000000a00 */
[----:B-----5:R-:W2:Y:S01]  /*17100*/  LDC.64 R2, c[0x0][0xc00] ;  /* 0x00030000ff027b82 */ /* 0x020ea20000000a00 */
[----:B------:R-:W-:Y:S01]  /*17110*/  ISETP.NE.U32.AND P0, PT, RZ, UR4, PT ;  /* 0x00000004ff007c0c */ /* 0x000fe2000bf05070 */
[----:B------:R-:W3:Y:S01]  /*17120*/  LDL R6, [R1+0x4c] ;  /* 0x00004c0001067983 */ /* 0x000ee20000100800 */
[----:B------:R-:W-:Y:S02]  /*17130*/  IMAD.MOV.U32 R15, RZ, RZ, RZ ;  /* 0x000000ffff0f7224 */ /* 0x000fe400078e00ff */
[----:B------:R-:W-:Y:S01]  /*17140*/  ISETP.NE.AND.EX P1, PT, RZ, UR5, PT, P0 ;  /* 0x00000005ff007c0c */ /* 0x000fe2000bf25300 */
[----:B------:R-:W-:Y:S02]  /*17150*/  ULDC.64 UR4, c[0x0][0xc00] ;  /* 0x0003000000047ab9 */ /* 0x000fe40000000a00 */
[----:B------:R-:W-:-:S04]  /*17160*/  ISETP.NE.U32.AND P0, PT, RZ, UR4, PT ;  /* 0x00000004ff007c0c */ /* 0x000fc8000bf05070 */
[----:B------:R-:W-:-:S06]  /*17170*/  ISETP.NE.AND.EX P0, PT, RZ, UR5, PT, P0 ;  /* 0x00000005ff007c0c */ /* 0x000fcc000bf05300 */
[----:B------:R-:W0:Y:S01]  /*17180*/  @P1 LDC.64 R4, c[0x0][0xc08] ;  /* 0x00030200ff041b82 */ /* 0x000e220000000a00 */
[----:B------:R-:W-:Y:S02]  /*17190*/  ULDC UR4, c[0x0][0xa88] ;  /* 0x0002a20000047ab9 */ /* 0x000fe40000000800 */
[----:B------:R-:W-:Y:S01]  /*171a0*/  IMAD.U32 R20, RZ, RZ, UR4 ;  /* 0x00000004ff147e24 */ /* 0x000fe2000f8e00ff */
[----:B------:R-:W4:Y:S01]  /*171b0*/  S2R R7, SR_TID.X ;  /* 0x0000000000077919 */ /* 0x000f220000002100 */
[----:B--2---:R-:W-:-:S04]  /*171c0*/  IMAD.WIDE R2, R0, 0x4, R2 ;  /* 0x0000000400027825 */ /* 0x004fc800078e0202 */
[----:B0-----:R-:W-:Y:S01]  /*171d0*/  @P1 IMAD.WIDE R4, R0, 0x4, R4 ;  /* 0x0000000400041825 */ /* 0x001fe200078e0204 */
[----:B------:R0:W5:Y:S01]  /*171e0*/  @P0 LDG.E R15, desc[UR40][R2.64] ;  /* 0x00000028020f0981 */ /* 0x000162000c1e1900 */
[----:B---3--:R-:W-:Y:S02]  /*171f0*/  ISETP.NE.AND P2, PT, R6, RZ, PT ;  /* 0x000000ff0600720c */ /* 0x008fe40003f45270 */
[----:B----4-:R-:W-:Y:S01]  /*17200*/  VIADD R32, R7, 0xffffff80 ;  /* 0xffffff8007207836 */ /* 0x010fe20000000000 */
[----:B------:R0:W5:Y:S01]  /*17210*/  @P1 LDG.E R20, desc[UR40][R4.64] ;  /* 0x0000002804141981 */ /* 0x000162000c1e1900 */
[----:B------:R-:W-:-:S03]  /*17220*/  SHF.R.S32.HI R26, RZ, 0x1f, R0 ;  /* 0x0000001fff1a7819 */ /* 0x000fc60000011400 */
[----:B------:R-:W-:-:S06]  /*17230*/  ISETP.GT.AND P3, PT, R32, 0xbf, PT ;  /* 0x000000bf2000780c */ /* 0x000fcc0003f64270 */
[----:B------:R-:W2:Y:S02]  /*17240*/  @!P2 LDC R6, c[0x0][0xad4] ;  /* 0x0002b500ff06ab82 */ /* 0x000ea40000000800 */
[----:B--2---:R0:W-:Y:S01]  /*17250*/  @!P2 STL [R1+0x4c], R6 ;  /* 0x00004c060100a387 */ /* 0x0041e20000100800 */
[----:B------:R-:W-:Y:S01]  /*17260*/  ISETP.GT.AND P2, PT, R6, 0x1, PT ;  /* 0x000000010600780c */ /* 0x000fe20003f44270 */
[----:B------:R-:W-:-:S12]  /*17270*/  @P1 BRA `(.L_x_1535) ;  /* 0x0000000000101947 */ /* 0x000fd80003800000 */
[----:B------:R-:W-:Y:S05]  /*17280*/  @!P0 BRA `(.L_x_1535) ;  /* 0x00000000000c8947 */ /* 0x000fea0003800000 */
[----:B0-----:R-:W2:Y:S04]  /*17290*/  LDG.E R5, desc[UR40][R2.64] ;  /* 0x0000002802057981 */ /* 0x001ea8000c1e1900 */
[----:B-----5:R-:W2:Y:S02]  /*172a0*/  LDG.E R20, desc[UR40][R2.64+0x4] ;  /* 0x0000042802147981 */ /* 0x020ea4000c1e1900 */
[----:B--2---:R-:W-:-:S07]  /*172b0*/  IMAD.IADD R20, R20, 0x1, -R5 ;  /* 0x0000000114147824 */ /* 0x004fce00078e0a05 */
.L_x_1535:
[----:B------:R-:W-:Y:S01]  /*172c0*/  BSSY B1, `(.L_x_1536) ;  /* 0x0000038000017945 */ /* 0x000fe20003800000 */
[----:B------:R-:W-:Y:S02]  /*172d0*/  SEL R33, R0, RZ, !P0 ;  /* 0x000000ff00217207 */ /* 0x000fe40004000000 */
[----:B------:R-:W-:Y:S02]  /*172e0*/  SEL R26, R26, RZ, !P0 ;  /* 0x000000ff1a1a7207 */ /* 0x000fe40004000000 */
[----:B-----5:R-:W-:Y:S01]  /*172f0*/  SHF.R.S32.HI R24, RZ, 0x1f, R15 ;  /* 0x0000001fff187819 */ /* 0x020fe2000001140f */
[----:B------:R-:W-:Y:S06]  /*17300*/  @P3 BRA `(.L_x_1537) ;  /* 0x0000000000cc3947 */ /* 0x000fec0003800000 */
[----:B0-----:R-:W2:Y:S01]  /*17310*/  LDL R2, [R1+0x20] ;  /* 0x0000200001027983 */ /* 0x001ea20000100800 */
[----:B------:R-:W0:Y:S02]  /*17320*/  LDC R37, c[0x0][0xbe8] ;  /* 0x0002fa00ff257b82 */ /* 0x000e240000000800 */
[----:B0-----:R-:W-:Y:S01]  /*17330*/  IMAD R0, R20, R37, RZ ;  /* 0x0000002514007224 */ /* 0x001fe200078e02ff */
[----:B--2---:R-:W-:-:S04]  /*17340*/  IADD3 R35, R2, -0x80, R7 ;  /* 0xffffff8002237810 */ /* 0x004fc80007ffe007 */
[----:B------:R-:W-:-:S13]  /*17350*/  ISETP.GE.AND P0, PT, R35, R0, PT ;  /* 0x000000002300720c */ /* 0x000fda0003f06270 */
[----:B------:R-:W-:Y:S05]  /*17360*/  @P0 BRA `(.L_x_1537) ;  /* 0x0000000000b40947 */ /* 0x000fea0003800000 */
[----:B------:R-:W2:Y:S01]  /*17370*/  LDL R12, [R1+0x48] ;  /* 0x00004800010c7983 */ /* 0x000ea20000100800 */
[----:B------:R-:W-:Y:S01]  /*17380*/  IMAD.MOV.U32 R14, RZ, RZ, 0x9b8 ;  /* 0x000009b8ff0e7424 */ /* 0x000fe200078e00ff */
[----:B------:R-:W-:Y:S01]  /*17390*/  ISETP.GT.AND P0, PT, R6, 0x1, PT ;  /* 0x000000010600780c */ /* 0x000fe20003f04270 */
[----:B------:R-:W0:Y:S01]  /*173a0*/  LDC.64 R2, c[0x0][0xba8] ;  /* 0x0002ea00ff027b82 */ /* 0x000e220000000a00 */
[----:B-1----:R-:W3:Y:S01]  /*173b0*/  LDL.LU R28, [R1+0x5c] ;  /* 0x00005c00011c7983 */ /* 0x002ee20000300800 */
        /* <DEDUP_REMOVED lines=38> */
[----:B-1----:R-:W-:-:S05]  /*17620*/  LEA.HI.X R3, R4, R3, R0, 0x2, P0 ;  /* 0x0000000304037211 */ /* 0x002fca00000f1400 */
[----:B------:R2:W-:Y:S02]  /*17630*/  STG.E desc[UR40][R2.64], R5 ;  /* 0x0000000502007986 */ /* 0x0005e4000c101928 */
.L_x_1537:
[----:B------:R-:W-:Y:S05]  /*17640*/  BSYNC B1 ;  /* 0x0000000000017941 */ /* 0x000fea0003800000 */
.L_x_1536:
[----:B------:R-:W-:Y:S05]  /*17650*/  @P2 BRA `(.L_x_1530) ;  /* 0x0000000400442947 */ /* 0x000fea0003800000 */
[----:B------:R-:W3:Y:S01]  /*17660*/  LDL.LU R8, [R1+0x48] ;  /* 0x0000480001087983 */ /* 0x000ee20000300800 */
[----:B------:R-:W4:Y:S01]  /*17670*/  LDC R21, c[0x0][0xbe8] ;  /* 0x0002fa00ff157b82 */ /* 0x000f220000000800 */
[----:B------:R-:W-:Y:S01]  /*17680*/  SHF.R.S32.HI R27, RZ, 0x1f, R32 ;  /* 0x0000001fff1b7819 */ /* 0x000fe20000011420 */
[----:B------:R-:W-:Y:S01]  /*17690*/  ULDC.64 UR4, c[0x0][0xaa0] ;  /* 0x0002a80000047ab9 */ /* 0x000fe20000000a00 */
[----:B-1----:R-:W5:Y:S01]  /*176a0*/  LDL R28, [R1+0x20] ;  /* 0x00002000011c7983 */ /* 0x002f620000100800 */
[----:B------:R-:W-:Y:S01]  /*176b0*/  IMAD R0, R24, UR4, RZ ;  /* 0x0000000418007c24 */ /* 0x000fe2000f8e02ff */
[----:B------:R-:W-:Y:S01]  /*176c0*/  LEA.HI R27, R27, R32, RZ, 0x3 ;  /* 0x000000201b1b7211 */ /* 0x000fe200078f18ff */
[C---:B0-2---:R-:W-:Y:S01]  /*176d0*/  IMAD.WIDE.U32 R2, R15.reuse, UR4, RZ ;  /* 0x000000040f027c25 */ /* 0x045fe2000f8e00ff */
[----:B------:R-:W-:Y:S02]  /*176e0*/  ULDC.64 UR6, c[0x0][0xaf0] ;  /* 0x0002bc0000067ab9 */ /* 0x000fe40000000a00 */
[----:B------:R-:W-:Y:S01]  /*176f0*/  SHF.R.S32.HI R27, RZ, 0x3, R27 ;  /* 0x00000003ff1b7819 */ /* 0x000fe2000001141b */
[----:B------:R-:W-:Y:S01]  /*17700*/  IMAD R5, R15, UR5, R0 ;  /* 0x000000050f057c24 */ /* 0x000fe2000f8e0200 */
[----:B------:R-:W-:Y:S01]  /*17710*/  ULDC.64 UR4, c[0x0][0xae8] ;  /* 0x0002ba0000047ab9 */ /* 0x000fe20000000a00 */
[----:B------:R-:W-:-:S02]  /*17720*/  IMAD R4, R26, UR6, RZ ;  /* 0x000000061a047c24 */ /* 0x000fc4000f8e02ff */
[----:B------:R-:W-:Y:S02]  /*17730*/  IMAD R0, R46, 0x30, R27 ;  /* 0x000000302e007824 */ /* 0x000fe400078e021b */
[----:B------:R-:W-:Y:S01]  /*17740*/  IMAD.IADD R3, R3, 0x1, R5 ;  /* 0x0000000103037824 */ /* 0x000fe200078e0205 */
[----:B----4-:R-:W-:-:S13]  /*17750*/  ISETP.NE.AND P0, PT, R21, 0x1, PT ;  /* 0x000000011500780c */ /* 0x010fda0003f05270 */
[----:B------:R-:W0:Y:S08]  /*17760*/  @P0 LDC R7, c[0x0][0xbec] ;  /* 0x0002fb00ff070b82 */ /* 0x000e300000000800 */
[----:B------:R-:W1:Y:S01]  /*17770*/  @P0 LDC R9, c[0x0][0xbf0] ;  /* 0x0002fc00ff090b82 */ /* 0x000e620000000800 */
[----:B---3--:R-:W-:-:S04]  /*17780*/  IMAD.WIDE.U32 R2, R8, UR4, R2 ;  /* 0x0000000408027c25 */ /* 0x008fc8000f8e0002 */
[----:B-----5:R-:W-:Y:S02]  /*17790*/  IMAD.IADD R6, R28, 0x1, R0 ;  /* 0x000000011c067824 */ /* 0x020fe400078e0200 */
        /* <DEDUP_REMOVED lines=30> */
[----:B------:R-:W-:Y:S01]  /*17980*/  IMAD.IADD R21, R27, 0x1, R28 ;  /* 0x000000011b157824 */ /* 0x000fe200078e021c */
        /* <DEDUP_REMOVED lines=11> */
[C---:B-1----:R-:W-:Y:S01]  /*17a40*/  @!P2 LEA.HI.X R7, R41.reuse, R0, R42, 0x1, P5 ;  /* 0x000000002907a211 */ /* 0x042fe200028f0c2a */
[----:B------:R-:W-:Y:S01]  /*17a50*/  @!P2 IMAD.MOV.U32 R6, RZ, RZ, R2 ;  /* 0x000000ffff06a224 */ /* 0x000fe200078e0002 */
[----:B------:R0:W1:Y:S01]  /*17a60*/  SHFL.IDX PT, R0, R9, 0x3, 0x181f ;  /* 0x00781f0009007f89 */ /* 0x00006200000e0000 */
[----:B--2---:R-:W-:-:S03]  /*17a70*/  @!P3 LEA R4, P1, R41, R4, 0x1 ;  /* 0x000000042904b211 */ /* 0x004fc600078208ff */
[----:B------:R0:W-:Y:S01]  /*17a80*/  @!P2 ST.E.128 desc[UR40][R6.64], RZ ;  /* 0x000000ff0600a985 */ /* 0x0001e2000c101d28 */
[----:B---3--:R-:W-:-:S03]  /*17a90*/  @!P4 LEA R20, P5, R41, R14, 0x1 ;  /* 0x0000000e2914c211 */ /* 0x008fc600078a08ff */
[----:B------:R0:W2:Y:S01]  /*17aa0*/  SHFL.IDX PT, R14, R8, 0x3, 0x181f ;  /* 0x00781f00080e7f89 */ /* 0x0000a200000e0000 */
[C---:B----4-:R-:W-:Y:S01]  /*17ab0*/  @!P3 LEA.HI.X R3, R41.reuse, R3, R42, 0x1, P1 ;  /* 0x000000032903b211 */ /* 0x050fe200008f0c2a */
[----:B------:R-:W-:Y:S01]  /*17ac0*/  @!P4 IMAD.MOV.U32 R2, RZ, RZ, R20 ;  /* 0x000000ffff02c224 */ /* 0x000fe200078e0014 */
[----:B-----5:R-:W-:-:S03]  /*17ad0*/  @!P4 LEA.HI.X R25, R41, R5, R42, 0x1, P5 ;  /* 0x000000052919c211 */ /* 0x020fc600028f0c2a */
[----:B------:R-:W-:Y:S02]  /*17ae0*/  @!P3 IMAD.MOV.U32 R5, RZ, RZ, R3 ;  /* 0x000000ffff05b224 */ /* 0x000fe400078e0003 */
[----:B------:R-:W-:-:S03]  /*17af0*/  @!P4 IMAD.MOV.U32 R3, RZ, RZ, R25 ;  /* 0x000000ffff03c224 */ /* 0x000fc600078e0019 */
[----:B------:R0:W-:Y:S04]  /*17b00*/  @!P3 ST.E.128 desc[UR40][R4.64], RZ ;  /* 0x000000ff0400b985 */ /* 0x0001e8000c101d28 */
[----:B-1----:R0:W-:Y:S02]  /*17b10*/  @!P4 ST.E.128 desc[UR40][R2.64], RZ ;  /* 0x000000ff0200c985 */ /* 0x0021e4000c101d28 */
.L_x_1757:
[----:B------:R-:W-:-:S05]  /*17b20*/  VIADD R21, R21, 0x90 ;  /* 0x0000009015157836 */ /* 0x000fca0000000000 */
[----:B------:R-:W-:-:S13]  /*17b30*/  ISETP.GE.OR P0, PT, R21, R10, P0 ;  /* 0x0000000a1500720c */ /* 0x000fda0000706670 */
[----:B--2---:R-:W-:-:S04]  /*17b40*/  @!P0 LEA R14, P1, R41, R14, 0x1 ;  /* 0x0000000e290e8211 */ /* 0x004fc800078208ff */
[----:B------:R-:W-:-:S05]  /*17b50*/  @!P0 LEA.HI.X R15, R41, R0, R42, 0x1, P1 ;  /* 0x00000000290f8211 */ /* 0x000fca00008f0c2a */
[----:B------:R3:W-:Y:S04]  /*17b60*/  @!P0 ST.E.128 desc[UR40][R14.64], RZ ;  /* 0x000000ff0e008985 */ /* 0x0007e8000c101d28 */
.L_x_1530:
[----:B------:R-:W-:Y:S05]  /*17b70*/  BSYNC B0 ;  /* 0x0000000000007941 */ /* 0x000fea0003800000 */
.L_x_1525:
[----:B------:R-:W-:Y:S02]  /*17b80*/  ULDC UR4, c[0x0][0xc3c] ;  /* 0x00030f0000047ab9 */ /* 0x000fe40000000800 */
[----:B-1----:R-:W-:-:S13]  /*17b90*/  ISETP.GE.AND P0, PT, R31, UR4, PT ;  /* 0x000000041f007c0c */ /* 0x002fda000bf06270 */
[----:B------:R-:W-:Y:S05]  /*17ba0*/  @!P0 BRA `(.L_x_1539) ;  /* 0xfffffe9400208947 */ /* 0x000fea000383ffff */
[----:B------:R-:W-:Y:S05]  /*17bb0*/  BRA `(.L_x_1337) ;  /* 0x0000007800a47947 */ /* 0x000fea0003800000 */
.L_x_1335:
        /* <DEDUP_REMOVED lines=13> */
[----:B------:R-:W1:Y:S01]  /*17c90*/  LDS.128 R24, [UR4+0x168d0] ;  /* 0x0168d004ff187984 */ /* 0x000e620008000c00 */
[----:B------:R-:W-:Y:S06]  /*17ca0*/  BAR.ARV 0x4, 0x200 ;  /* 0x0108000000007b1d */ /* 0x000fec0000002000 */
[----:B------:R-:W-:Y:S05]  /*17cb0*/  BRA `(.L_x_1541) ;  /* 0x0000000c008c7947 */ /* 0x000fea0003800000 */
.L_x_1540:
        /* <DEDUP_REMOVED lines=44> */
.L_x_1544:
        /* <DEDUP_REMOVED lines=37> */
.L_x_1542:
        /* <DEDUP_REMOVED lines=13> */
.L_x_1545:
        /* <DEDUP_REMOVED lines=17> */
[----:B------:R-:W-:Y:S02]  /*183b0*/  IMAD.MOV R11, RZ, RZ, -R10 ;  /* 0x000000ffff0b7224 */ /* 0x000fe400078e0a0a */
[----:B------:R-:W-:-:S04]  /*183c0*/  IMAD.HI.U32 R2, R3, R8, RZ ;  /* 0x0000000803027227 */ /* 0x000fc800078e00ff */
[----:B------:R-:W-:-:S05]  /*183d0*/  IMAD R8, R2, R11, R8 ;  /* 0x0000000b02087224 */ /* 0x000fca00078e0208 */
        /* <DEDUP_REMOVED lines=14> */
[----:B0-----:R-:W-:-:S04]  /*184c0*/  IMAD.MOV R8, RZ, RZ, -R3 ;  /* 0x000000ffff087224 */ /* 0x001fc800078e0a03 */
[----:B------:R-:W-:Y:S01]  /*184d0*/  IMAD.MOV.U32 R2, RZ, RZ, R8 ;  /* 0x000000ffff027224 */ /* 0x000fe200078e0008 */
[----:B------:R-:W-:-:S03]  /*184e0*/  IABS R8, R6 ;  /* 0x0000000600087213 */ /* 0x000fc60000000000 */
[----:B------:R-:W-:Y:S02]  /*184f0*/  IMAD R9, R2, R5, RZ ;  /* 0x0000000502097224 */ /* 0x000fe400078e02ff */
[----:B------:R-:W-:Y:S02]  /*18500*/  IMAD.MOV.U32 R2, RZ, RZ, RZ ;  /* 0x000000ffff027224 */ /* 0x000fe400078e00ff */
[----:B------:R-:W-:Y:S02]  /*18510*/  IMAD.MOV R8, RZ, RZ, -R8 ;  /* 0x000000ffff087224 */ /* 0x000fe400078e0a08 */
[----:B------:R-:W-:Y:S01]  /*18520*/  IMAD.HI.U32 R2, R3, R9, R2 ;  /* 0x0000000903027227 */ /* 0x000fe200078e0002 */
[----:B------:R-:W-:-:S05]  /*18530*/  IABS R3, R7 ;  /* 0x0000000700037213 */ /* 0x000fca0000000000 */
[----:B------:R-:W-:-:S04]  /*18540*/  IMAD.HI.U32 R2, R2, R3, RZ ;  /* 0x0000000302027227 */ /* 0x000fc800078e00ff */
[----:B------:R-:W-:Y:S01]  /*18550*/  IMAD R8, R2, R8, R3 ;  /* 0x0000000802087224 */ /* 0x000fe200078e0203 */
[----:B------:R-:W-:-:S04]  /*18560*/  LOP3.LUT R3, R7, R6, RZ, 0x3c, !PT ;  /* 0x0000000607037212 */ /* 0x000fc800078e3cff */
[----:B------:R-:W-:Y:S02]  /*18570*/  ISETP.GT.U32.AND P1, PT, R5, R8, PT ;  /* 0x000000080500720c */ /* 0x000fe40003f24070 */
[----:B------:R-:W-:Y:S01]  /*18580*/  ISETP.GE.AND P2, PT, R3, RZ, PT ;  /* 0x000000ff0300720c */ /* 0x000fe20003f46270 */
[----:B------:R-:W-:-:S10]  /*18590*/  IMAD.MOV R3, RZ, RZ, -R7 ;  /* 0x000000ffff037224 */ /* 0x000fd400078e0a07 */
        /* <DEDUP_REMOVED lines=13> */
.L_x_1546:
[----:B0-----:R-:W0:Y:S02]  /*18670*/  LDC.64 R2, c[0x0][0xc90] ;  /* 0x00032400ff027b82 */ /* 0x001e240000000a00 */
        /* <DEDUP_REMOVED lines=10> */
[----:B------:R-:W-:-:S04]  /*18720*/  IMAD R9, R9, R10, RZ ;  /* 0x0000000a09097224 */ /* 0x000fc800078e02ff */
[----:B------:R-:W-:Y:S01]  /*18730*/  IMAD.HI.U32 R2, R3, R9, R2 ;  /* 0x0000000903027227 */ /* 0x000fe200078e0002 */
[----:B------:R-:W-:Y:S02]  /*18740*/  IABS R9, R4 ;  /* 0x0000000400097213 */ /* 0x000fe40000000000 */
[----:B------:R-:W-:-:S03]  /*18750*/  IABS R3, R5 ;  /* 0x0000000500037213 */ /* 0x000fc60000000000 */
[----:B------:R-:W-:-:S04]  /*18760*/  IMAD.HI.U32 R2, R2, R9, RZ ;  /* 0x0000000902027227 */ /* 0x000fc800078e00ff */
[----:B------:R-:W-:-:S04]  /*18770*/  IMAD.MOV R3, RZ, RZ, -R3 ;  /* 0x000000ffff037224 */ /* 0x000fc800078e0a03 */
        /* <DEDUP_REMOVED lines=16> */
[----:B------:R-:W-:-:S04]  /*18880*/  VIADDMNMX R7, R7, UR5, R8, PT ;  /* 0x0000000507077c46 */ /* 0x000fc8000b800108 */
[----:B------:R-:W-:Y:S01]  /*18890*/  IABS R8, R7 ;  /* 0x0000000700087213 */ /* 0x000fe20000000000 */
[----:B------:R-:W-:-:S03]  /*188a0*/  IMAD.MOV R26, RZ, RZ, -R7 ;  /* 0x000000ffff1a7224 */ /* 0x000fc600078e0a07 */
[----:B------:R-:W0:Y:S08]  /*188b0*/  I2F.RP R9, R8 ;  /* 0x0000000800097306 */ /* 0x000e300000209400 */
[----:B0-----:R-:W0:Y:S02]  /*188c0*/  MUFU.RCP R9, R9 ;  /* 0x0000000900097308 */ /* 0x001e240000001000 */
[----:B0-----:R-:W-:Y:S01]  /*188d0*/  VIADD R3, R9, 0xffffffe ;  /* 0x0ffffffe09037836 */ /* 0x001fe20000000000 */
[----:B------:R-:W-:-:S05]  /*188e0*/  IABS R9, R7 ;  /* 0x0000000700097213 */ /* 0x000fca0000000000 */
[----:B------:R-:W0:Y:S02]  /*188f0*/  F2I.FTZ.U32.TRUNC.NTZ R3, R3 ;  /* 0x0000000300037305 */ /* 0x000e24000021f000 */
[----:B0-----:R-:W-:-:S04]  /*18900*/  IMAD.MOV R11, RZ, RZ, -R3 ;  /* 0x000000ffff0b7224 */ /* 0x001fc800078e0a03 */
[----:B------:R-:W-:-:S04]  /*18910*/  IMAD R5, R11, R8, RZ ;  /* 0x000000080b057224 */ /* 0x000fc800078e02ff */
        /* <DEDUP_REMOVED lines=11> */
[----:B------:R-:W-:Y:S02]  /*189d0*/  ISETP.GE.AND P2, PT, R3, RZ, PT ;  /* 0x000000ff0300720c */ /* 0x000fe40003f46270 */
[----:B------:R-:W-:-:S05]  /*189e0*/  IADD3 R3, R6, 0x1000000, R4 ;  /* 0x0100000006037810 */ /* 0x000fca0007ffe004 */
[----:B------:R-:W-:-:S06]  /*189f0*/  @P0 VIADD R2, R2, 0x1 ;  /* 0x0000000102020836 */ /* 0x000fcc0000000000 */
[----:B------:R-:W-:Y:S01]  /*18a00*/  @!P2 IMAD.MOV R2, RZ, RZ, -R2 ;  /* 0x000000ffff02a224 */ /* 0x000fe200078e0a02 */
[----:B------:R-:W-:-:S05]  /*18a10*/  @!P1 LOP3.LUT R2, RZ, R7, RZ, 0x33, !PT ;  /* 0x00000007ff029212 */ /* 0x000fca00078e33ff */
[----:B------:R-:W-:-:S07]  /*18a20*/  IMAD R26, R2, R26, R3 ;  /* 0x0000001a021a7224 */ /* 0x000fce00078e0203 */
.L_x_1547:
[----:B------:R-:W-:-:S05]  /*18a30*/  LOP3.LUT R2, RZ, R2, RZ, 0x33, !PT ;  /* 0x00000002ff027212 */ /* 0x000fca00078e33ff */
[----:B------:R-:W-:Y:S01]  /*18a40*/  IMAD.IADD R25, R25, 0x1, R2 ;  /* 0x0000000119197824 */ /* 0x000fe200078e0202 */
[----:B------:R-:W-:Y:S06]  /*18a50*/  BRA `(.L_x_1548) ;  /* 0x00000000000c7947 */ /* 0x000fec0003800000 */
.L_x_1543:
[----:B------:R-:W-:Y:S02]  /*18a60*/  IMAD.MOV.U32 R25, RZ, RZ, RZ ;  /* 0x000000ffff197224 */ /* 0x000fe400078e00ff */
[----:B------:R-:W-:Y:S02]  /*18a70*/  IMAD.U32 R24, RZ, RZ, UR6 ;  /* 0x00000006ff187e24 */ /* 0x000fe4000f8e00ff */
[----:B------:R-:W-:-:S07]  /*18a80*/  IMAD.MOV.U32 R26, RZ, RZ, RZ ;  /* 0x000000ffff1a7224 */ /* 0x000fce00078e00ff */
.L_x_1548:
[----:B------:R-:W-:-:S13]  /*18a90*/  ISETP.NE.AND P0, PT, R0, RZ, PT ;  /* 0x000000ff0000720c */ /* 0x000fda0003f05270 */
[----:B------:R-:W0:Y:S01]  /*18aa0*/  @!P0 S2R R3, SR_CgaCtaId ;  /* 0x0000000000038919 */ /* 0x000e220000008800 */
[----:B------:R-:W-:-:S04]  /*18ab0*/  @!P0 MOV R0, 0x400 ;  /* 0x0000040000008802 */ /* 0x000fc80000000f00 */
[----:B0-----:R-:W-:-:S05]  /*18ac0*/  @!P0 LEA R0, R3, R0, 0x18 ;  /* 0x0000000003008211 */ /* 0x001fca00078ec0ff */
[----:B------:R0:W-:Y:S01]  /*18ad0*/  @!P0 STS.128 [R0+0x168d0], R24 ;  /* 0x0168d01800008388 */ /* 0x0001e20000000c00 */
[----:B------:R-:W-:Y:S06]  /*18ae0*/  BAR.ARV 0x5, 0x200 ;  /* 0x0148000000007b1d */ /* 0x000fec0000002000 */
.L_x_1541:
        /* <DEDUP_REMOVED lines=25> */
[----:B------:R0:W-:Y:S02]  /*18c80*/  STL [R1], R0 ;  /* 0x0000000001007387 */ /* 0x0001e40000100800 */
[----:B------:R-:W-:Y:S01]  /*18c90*/  LOP3.LUT R2, R2, 0x200, R3, 0xf8, !PT ;  /* 0x0000020002027812 */ /* 0x000fe200078ef803 */
[----:B------:R-:W-:-:S05]  /*18ca0*/  IMAD.SHL.U32 R3, R5, 0x10, RZ ;  /* 0x0000001005037824 */ /* 0x000fca00078e00ff */
[----:B------:R-:W-:Y:S01]  /*18cb0*/  LOP3.LUT R3, R4, 0x70, R3, 0xf8, !PT ;  /* 0x0000007004037812 */ /* 0x000fe200078ef803 */
[----:B0-----:R-:W-:-:S05]  /*18cc0*/  IMAD R0, R2, 0x2, R17 ;  /* 0x0000000202007824 */ /* 0x001fca00078e0211 */
[----:B------:R0:W-:Y:S02]  /*18cd0*/  STL [R1+0xc], R0 ;  /* 0x00000c0001007387 */ /* 0x0001e40000100800 */
.L_x_1691:
[----:B------:R-:W-:Y:S05]  /*18ce0*/  YIELD ;  /* 0x0000000000007946 */ /* 0x000fea0003800000 */
[----:B------:R-:W-:Y:S01]  /*18cf0*/  ULDC.64 UR4, c[0x0][0xa28] ;  /* 0x00028a0000047ab9 */ /* 0x000fe20000000a00 */
[----:B------:R-:W-:Y:S02]  /*18d00*/  CS2R R6, SRZ ;  /* 0x0000000000067805 */ /* 0x000fe4000001ff00 */
[----:B------:R-:W-:Y:S01]  /*18d10*/  ISETP.NE.U32.AND P0, PT, RZ, UR4, PT ;  /* 0x00000004ff007c0c */ /* 0x000fe2000bf05070 */
[----:B-1----:R-:W1:Y:S01]  /*18d20*/  LDC.64 R10, c[0x0][0xa00] ;  /* 0x00028000ff0a7b82 */ /* 0x002e620000000a00 */
[----:B0-----:R-:W-:Y:S01]  /*18d30*/  IMAD.MOV.U32 R0, RZ, RZ, RZ ;  /* 0x000000ffff007224 */ /* 0x001fe200078e00ff */
[----:B------:R-:W-:Y:S01]  /*18d40*/  ULDC.64 UR6, c[0x0][0xa08] ;  /* 0x0002820000067ab9 */ /* 0x000fe20000000a00 */
[----:B------:R-:W-:Y:S01]  /*18d50*/  ISETP.NE.AND.EX P0, PT, RZ, UR5, PT, P0 ;  /* 0x00000005ff007c0c */ /* 0x000fe2000bf05300 */
[----:B------:R-:W-:Y:S01]  /*18d60*/  ULDC.64 UR4, c[0x0][0xa18] ;  /* 0x0002860000047ab9 */ /* 0x000fe20000000a00 */
[----:B------:R-:W-:-:S03]  /*18d70*/  ULDC.64 UR8, c[0x0][0xa10] ;  /* 0x0002840000087ab9 */ /* 0x000fc60000000a00 */
[----:B------:R-:W0:Y:S08]  /*18d80*/  LDC.64 R4, c[0x0][0xa08] ;  /* 0x00028200ff047b82 */ /* 0x000e300000000a00 */
[----:B------:R-:W2:Y:S02]  /*18d90*/  @P0 LDC.64 R2, c[0x0][0xa28] ;  /* 0x00028a00ff020b82 */ /* 0x000ea40000000a00 */
[----:B--2---:R-:W-:-:S05]  /*18da0*/  @P0 IMAD.WIDE R2, R27, 0x4, R2 ;  /* 0x000000041b020825 */ /* 0x004fca00078e0202 */
[----:B------:R2:W5:Y:S01]  /*18db0*/  @P0 LDG.E R7, desc[UR40][R2.64] ;  /* 0x0000002802070981 */ /* 0x000562000c1e1900 */
[----:B------:R-:W-:Y:S01]  /*18dc0*/  ISETP.NE.U32.AND P0, PT, RZ, UR4, PT ;  /* 0x00000004ff007c0c */ /* 0x000fe2000bf05070 */
[C---:B-1----:R-:W-:Y:S01]  /*18dd0*/  IMAD.WIDE R10, R27.reuse, 0x4, R10 ;  /* 0x000000041b0a7825 */ /* 0x042fe200078e020a */
[----:B------:R-:W-:Y:S02]  /*18de0*/  ISETP.NE.U32.AND P2, PT, RZ, UR6, PT ;  /* 0x00000006ff007c0c */ /* 0x000fe4000bf45070 */
[----:B------:R-:W-:Y:S01]  /*18df0*/  ISETP.NE.AND.EX P0, PT, RZ, UR5, PT, P0 ;  /* 0x00000005ff007c0c */ /* 0x000fe2000bf05300 */
[----:B------:R-:W-:Y:S01]  /*18e00*/  ULDC.64 UR4, c[0x0][0xa00] ;  /* 0x0002800000047ab9 */ /* 0x000fe20000000a00 */
[----:B------:R-:W-:Y:S01]  /*18e10*/  ISETP.NE.U32.AND P4, PT, RZ, UR8, PT ;  /* 0x00000008ff007c0c */ /* 0x000fe2000bf85070 */
[----:B------:R-:W-:Y:S01]  /*18e20*/  IMAD.MOV.U32 R12, RZ, RZ, RZ ;  /* 0x000000ffff0c7224 */ /* 0x000fe200078e00ff */
[----:B------:R-:W-:Y:S01]  /*18e30*/  ISETP.NE.U32.AND P1, PT, RZ, UR4, PT ;  /* 0x00000004ff007c0c */ /* 0x000fe2000bf25070 */
[----:B--2---:R-:W1:Y:S01]  /*18e40*/  LDC.64 R2, c[0x0][0xa10] ;  /* 0x00028400ff027b82 */ /* 0x004e620000000a00 */
[----:B0-----:R-:W-:-:S02]  /*18e50*/  IMAD.WIDE R4, R27, 0x4, R4 ;  /* 0x000000041b047825 */ /* 0x001fc400078e0204 */
[----:B------:R-:W-:-:S05]  /*18e60*/  ISETP.NE.AND.EX P3, PT, RZ, UR5, PT, P1 ;  /* 0x00000005ff007c0c */ /* 0x000fca000bf65310 */
[----:B------:R-:W0:Y:S01]  /*18e70*/  @P0 LDC.64 R8, c[0x0][0xa18] ;  /* 0x00028600ff080b82 */ /* 0x000e220000000a00 */
[----:B------:R-:W-:Y:S01]  /*18e80*/  ULDC UR4, c[0x0][0x288] ;  /* 0x0000a20000047ab9 */ /* 0x000fe20000000800 */
[----:B------:R-:W-:Y:S02]  /*18e90*/  ISETP.NE.AND.EX P1, PT, RZ, UR7, PT, P2 ;  /* 0x00000007ff007c0c */ /* 0x000fe4000bf25320 */
[----:B------:R-:W-:-:S04]  /*18ea0*/  ISETP.NE.AND.EX P2, PT, RZ, UR9, PT, P4 ;  /* 0x00000009ff007c0c */ /* 0x000fc8000bf45340 */
[----:B------:R-:W2:Y:S07]  /*18eb0*/  @P3 LDG.E R0, desc[UR40][R10.64] ;  /* 0x000000280a003981 */ /* 0x000eae000c1e1900 */
[----:B------:R-:W5:Y:S01]  /*18ec0*/  @P1 LDG.E R12, desc[UR40][R4.64] ;  /* 0x00000028040c1981 */ /* 0x000f62000c1e1900 */
[----:B-1----:R-:W-:-:S05]  /*18ed0*/  IMAD.WIDE R2, R27, 0x4, R2 ;  /* 0x000000041b027825 */ /* 0x002fca00078e0202 */
[----:B------:R-:W5:Y:S01]  /*18ee0*/  @P2 LDG.E R6, desc[UR40][R2.64] ;  /* 0x0000002802062981 */ /* 0x000f62000c1e1900 */
[----:B0-----:R-:W-:-:S03]  /*18ef0*/  @P0 IMAD.WIDE R8, R27, 0x4, R8 ;  /* 0x000000041b080825 */ /* 0x001fc600078e0208 */
        /* <DEDUP_REMOVED lines=10> */
[----:B------:R-:W-:Y:S02]  /*18fa0*/  ULDC UR5, c[0x0][0x348] ;  /* 0x0000d20000057ab9 */ /* 0x000fe40000000800 */
[----:B0-----:R-:W-:Y:S02]  /*18fb0*/  IMAD.U32 R8, RZ, RZ, UR5 ;  /* 0x00000005ff087e24 */ /* 0x001fe4000f8e00ff */
[----:B------:R-:W-:Y:S01]  /*18fc0*/  IMAD.U32 R9, RZ, RZ, UR4 ;  /* 0x00000004ff097e24 */ /* 0x000fe2000f8e00ff */
[----:B--2---:R0:W-:Y:S01]  /*18fd0*/  STL [R1+0x18], R0 ;  /* 0x0000180001007387 */ /* 0x0041e20000100800 */
[----:B------:R-:W-:Y:S01]  /*18fe0*/  IMAD.MOV.U32 R13, RZ, RZ, R0 ;  /* 0x000000ffff0d7224 */ /* 0x000fe200078e0000 */
[----:B---3--:R-:W-:Y:S06]  /*18ff0*/  @P0 BRA `(.L_x_1550) ;  /* 0x0000000000140947 */ /* 0x008fec0003800000 */
[----:B------:R-:W-:Y:S05]  /*19000*/  @!P3 BRA `(.L_x_1550) ;  /* 0x000000000010b947 */ /* 0x000fea0003800000 */
[----:B0-----:R-:W2:Y:S04]  /*19010*/  LDG.E R0, desc[UR40][R10.64] ;  /* 0x000000280a007981 */ /* 0x001ea8000c1e1900 */
[----:B------:R-:W2:Y:S02]  /*19020*/  LDG.E R10, desc[UR40][R10.64+0x4] ;  /* 0x000004280a0a7981 */ /* 0x000ea4000c1e1900 */
[----:B--2---:R-:W-:-:S05]  /*19030*/  IMAD.IADD R13, R10, 0x1, -R0 ;  /* 0x000000010a0d7824 */ /* 0x004fca00078e0a00 */
[----:B------:R1:W-:Y:S02]  /*19040*/  STL [R1+0x18], R13 ;  /* 0x0000180d01007387 */ /* 0x0003e40000100800 */
.L_x_1550:
        /* <DEDUP_REMOVED lines=14> */
.L_x_1551:
[----:B------:R-:W-:Y:S05]  /*19130*/  @!P1 BRA `(.L_x_1552) ;  /* 0x00000000000c9947 */ /* 0x000fea0003800000 */
[----:B------:R-:W2:Y:S04]  /*19140*/  LDG.E R9, desc[UR40][R4.64] ;  /* 0x0000002804097981 */ /* 0x000ea8000c1e1900 */
[----:B------:R-:W2:Y:S02]  /*19150*/  LDG.E R4, desc[UR40][R4.64+0x4] ;  /* 0x0000042804047981 */ /* 0x000ea4000c1e1900 */
[----:B--2---:R-:W-:-:S07]  /*19160*/  IMAD.IADD R9, R4, 0x1, -R9 ;  /* 0x0000000104097824 */ /* 0x004fce00078e0a09 */
.L_x_1552:
[----:B0-----:R-:W2:Y:S04]  /*19170*/  @P2 LDG.E R4, desc[UR40][R2.64] ;  /* 0x0000002802042981 */ /* 0x001ea8000c1e1900 */
[----:B------:R0:W2:Y:S01]  /*19180*/  @P2 LDG.E R5, desc[UR40][R2.64+0x4] ;  /* 0x0000042802052981 */ /* 0x0000a2000c1e1900 */
[----:B------:R-:W-:Y:S02]  /*19190*/  IMAD R14, R25, 0xc0, RZ ;  /* 0x000000c0190e7824 */ /* 0x000fe400078e02ff */
[----:B-----5:R-:W-:Y:S02]  /*191a0*/  IMAD.IADD R7, R9, 0x1, -R7 ;  /* 0x0000000109077824 */ /* 0x020fe400078e0a07 */
[----:B------:R-:W-:Y:S01]  /*191b0*/  VIADD R10, R14, 0xbf ;  /* 0x000000bf0e0a7836 */ /* 0x000fe20000000000 */
[----:B------:R3:W-:Y:S01]  /*191c0*/  STL [R1+0x10], R14 ;  /* 0x0000100e01007387 */ /* 0x0007e20000100800 */
[----:B0-----:R-:W0:Y:S02]  /*191d0*/  LDC R2, c[0x0][0x448] ;  /* 0x00011200ff027b82 */ /* 0x001e240000000800 */
[----:B0-----:R-:W-:-:S13]  /*191e0*/  ISETP.NE.AND P1, PT, R2, 0x1, PT ;  /* 0x000000010200780c */ /* 0x001fda0003f25270 */
[----:B------:R-:W0:Y:S08]  /*191f0*/  @P1 LDC R3, c[0x0][0x44c] ;  /* 0x00011300ff031b82 */ /* 0x000e300000000800 */
[----:B------:R-:W4:Y:S01]  /*19200*/  @P1 LDC R2, c[0x0][0x450] ;  /* 0x00011400ff021b82 */ /* 0x000f220000000800 */
[----:B0-----:R-:W-:-:S05]  /*19210*/  @P1 IMAD.HI.U32 R3, R10, R3, RZ ;  /* 0x000000030a031227 */ /* 0x001fca00078e00ff */
[----:B----4-:R-:W-:Y:S01]  /*19220*/  @P1 SHF.R.U32.HI R10, RZ, R2, R3 ;  /* 0x00000002ff0a1219 */ /* 0x010fe20000011603 */
[----:B--2---:R-:W-:-:S04]  /*19230*/  @P2 IMAD.IADD R8, R5, 0x1, -R4 ;  /* 0x0000000105082824 */ /* 0x004fc800078e0a04 */
[----:B------:R-:W-:-:S04]  /*19240*/  IMAD.IADD R19, R7, 0x1, R8 ;  /* 0x0000000107137824 */ /* 0x000fc800078e0208 */
[C---:B------:R-:W-:Y:S01]  /*19250*/  VIADD R4, R19.reuse, 0x7f ;  /* 0x0000007f13047836 */ /* 0x040fe20000000000 */
[----:B------:R-:W-:-:S04]  /*19260*/  IADD3 R9, R19, 0x1, -R13 ;  /* 0x0000000113097810 */ /* 0x000fc80007ffe80d */
[----:B------:R-:W-:Y:S01]  /*19270*/  SHF.R.S32.HI R2, RZ, 0x1f, R4 ;  /* 0x0000001fff027819 */ /* 0x000fe20000011404 */
[----:B------:R-:W-:-:S03]  /*19280*/  IMAD.IADD R10, R9, 0x1, R10 ;  /* 0x00000001090a7824 */ /* 0x000fc600078e020a */
[----:B------:R-:W-:Y:S02]  /*19290*/  LEA.HI R4, R2, R4, RZ, 0x7 ;  /* 0x0000000402047211 */ /* 0x000fe400078f38ff */
[----:B------:R-:W0:Y:S02]  /*192a0*/  LDC.64 R2, c[0x0][0x9e0] ;  /* 0x00027800ff027b82 */ /* 0x000e240000000a00 */
[----:B------:R-:W-:-:S05]  /*192b0*/  SHF.R.S32.HI R12, RZ, 0x7, R4 ;  /* 0x00000007ff0c7819 */ /* 0x000fca0000011404 */
[----:B------:R3:W-:Y:S01]  /*192c0*/  STL [R1+0x44], R12 ;  /* 0x0000440c01007387 */ /* 0x0007e20000100800 */
[----:B0-----:R-:W-:Y:S01]  /*192d0*/  ISETP.GE.AND P3, PT, R3, 0x1, PT ;  /* 0x000000010300780c */ /* 0x001fe20003f66270 */
[----:B------:R-:W-:-:S12]  /*192e0*/  IMAD.IADD R2, R10, 0x1, R2 ;  /* 0x000000010a027824 */ /* 0x000fd800078e0202 */
[----:B---3--:R-:W-:Y:S05]  /*192f0*/  @!P3 BRA `(.L_x_1553) ;  /* 0x000000000048b947 */ /* 0x008fea0003800000 */
        /* <DEDUP_REMOVED lines=11> */
.L_x_1555:
[----:B------:R-:W-:-:S13]  /*193b0*/  ISETP.NE.AND P0, PT, R3, 0x1, PT ;  /* 0x000000010300780c */ /* 0x000fda0003f05270 */
[----:B------:R-:W0:Y:S02]  /*193c0*/  @P0 LDC.64 R4, c[0x0][0x9e8] ;  /* 0x00027a00ff040b82 */ /* 0x000e240000000a00 */
[----:B0-----:R-:W-:-:S05]  /*193d0*/  @P0 IMAD.HI.U32 R4, R11, R4, RZ ;  /* 0x000000040b040227 */ /* 0x001fca00078e00ff */
[----:B------:R-:W-:-:S07]  /*193e0*/  @P0 SHF.R.U32.HI R11, RZ, R5, R4 ;  /* 0x00000005ff0b0219 */ /* 0x000fce0000011604 */
.L_x_1556:
[----:B------:R-:W-:Y:S05]  /*193f0*/  BSYNC B0 ;  /* 0x0000000000007941 */ /* 0x000fea0003800000 */
.L_x_1554:
[----:B------:R-:W-:-:S05]  /*19400*/  IMAD R11, R11, R3, R3 ;  /* 0x000000030b0b7224 */ /* 0x000fca00078e0203 */
[----:B------:R-:W-:-:S07]  /*19410*/  VIMNMX R2, R2, R11, PT ;  /* 0x0000000b02027248 */ /* 0x000fce0003fe0100 */
.L_x_1553:
[----:B------:R-:W0:Y:S01]  /*19420*/  @P1 LDC R10, c[0x0][0x44c] ;  /* 0x00011300ff0a1b82 */ /* 0x000e220000000800 */
[----:B------:R-:W-:Y:S01]  /*19430*/  VIADD R2, R2, 0x7f ;  /* 0x0000007f02027836 */ /* 0x000fe20000000000 */
[----:B------:R-:W-:Y:S01]  /*19440*/  ULDC UR4, c[0x0][0x9dc] ;  /* 0x0002770000047ab9 */ /* 0x000fe20000000800 */
[----:B------:R-:W-:Y:S02]  /*19450*/  IMAD.MOV.U32 R4, RZ, RZ, R14 ;  /* 0x000000ffff047224 */ /* 0x000fe400078e000e */
[----:B------:R-:W-:-:S03]  /*19460*/  IMAD.IADD R19, R19, 0x1, -R13 ;  /* 0x0000000113137824 */ /* 0x000fc600078e0a0d */
[----:B------:R-:W2:Y:S01]  /*19470*/  @P1 LDC R5, c[0x0][0x450] ;  /* 0x00011400ff051b82 */ /* 0x000ea20000000800 */
[----:B0-----:R-:W-:-:S05]  /*19480*/  @P1 IMAD.HI.U32 R10, R14, R10, RZ ;  /* 0x0000000a0e0a1227 */ /* 0x001fca00078e00ff */
[----:B--2---:R-:W-:Y:S02]  /*19490*/  @P1 SHF.R.U32.HI R4, RZ, R5, R10 ;  /* 0x00000005ff041219 */ /* 0x004fe4000001160a */
[----:B------:R-:W-:-:S03]  /*194a0*/  SHF.R.S32.HI R5, RZ, 0x1f, R2 ;  /* 0x0000001fff057819 */ /* 0x000fc60000011402 */
[----:B------:R-:W-:Y:S01]  /*194b0*/  IMAD.IADD R11, R19, 0x1, R4 ;  /* 0x00000001130b7824 */ /* 0x000fe200078e0204 */
[----:B------:R-:W-:-:S03]  /*194c0*/  LEA.HI R5, R5, R2, RZ, 0x7 ;  /* 0x0000000205057211 */ /* 0x000fc600078f38ff */
[----:B------:R-:W-:Y:S01]  /*194d0*/  VIADD R2, R11, -UR4 ;  /* 0x800000040b027c36 */ /* 0x000fe20008000000 */
[----:B------:R-:W-:-:S04]  /*194e0*/  SHF.R.S32.HI R5, RZ, 0x7, R5 ;  /* 0x00000007ff057819 */ /* 0x000fc80000011405 */
[----:B------:R-:W-:Y:S01]  /*194f0*/  VIMNMX R10, R12, R5, PT ;  /* 0x000000050c0a7248 */ /* 0x000fe20003fe0100 */
        /* <DEDUP_REMOVED lines=11> */
.L_x_1559:
[----:B------:R-:W-:-:S13]  /*195b0*/  ISETP.NE.AND P0, PT, R3, 0x1, PT ;  /* 0x000000010300780c */ /* 0x000fda0003f05270 */
[----:B------:R-:W0:Y:S02]  /*195c0*/  @P0 LDC.64 R4, c[0x0][0x9e8] ;  /* 0x00027a00ff040b82 */ /* 0x000e240000000a00 */
[----:B0-----:R-:W-:-:S05]  /*195d0*/  @P0 IMAD.HI.U32 R4, R11, R4, RZ ;  /* 0x000000040b040227 */ /* 0x001fca00078e00ff */
[----:B------:R-:W-:-:S07]  /*195e0*/  @P0 SHF.R.U32.HI R11, RZ, R5, R4 ;  /* 0x00000005ff0b0219 */ /* 0x000fce0000011604 */
.L_x_1560:
[----:B------:R-:W-:Y:S05]  /*195f0*/  BSYNC B0 ;  /* 0x0000000000007941 */ /* 0x000fea0003800000 */
.L_x_1558:
[----:B------:R-:W-:-:S05]  /*19600*/  IMAD R3, R11, R3, RZ ;  /* 0x000000030b037224 */ /* 0x000fca00078e02ff */
[----:B------:R-:W-:-:S07]  /*19610*/  VIMNMX R2, R2, R3, !PT ;  /* 0x0000000302027248 */ /* 0x000fce0007fe0100 */
.L_x_1557:
[----:B------:R-:W-:Y:S01]  /*19620*/  SHF.R.S32.HI R3, RZ, 0x1f, R2 ;  /* 0x0000001fff037819 */ /* 0x000fe20000011402 */
[----:B------:R-:W-:Y:S01]  /*19630*/  BSSY B0, `(.L_x_1561) ;  /* 0x0000027000007945 */ /* 0x000fe20003800000 */
[----:B------:R-:W-:Y:S01]  /*19640*/  LOP3.LUT R14, R0, 0xff, RZ, 0xc0, !PT ;  /* 0x000000ff000e7812 */ /* 0x000fe200078ec0ff */
[----:B-1----:R-:W-:Y:S01]  /*19650*/  IMAD.MOV.U32 R13, RZ, RZ, RZ ;  /* 0x000000ffff0d7224 */ /* 0x002fe200078e00ff */
[----:B------:R-:W-:Y:S02]  /*19660*/  LEA.HI R3, R3, R2, RZ, 0x7 ;  /* 0x0000000203037211 */ /* 0x000fe400078f38ff */
[----:B------:R-:W-:Y:S01]  /*19670*/  SHF.R.U32.HI R0, RZ, 0x10, R0 ;  /* 0x00000010ff007819 */ /* 0x000fe20000011600 */
[----:B------:R0:W-:Y:S01]  /*19680*/  STL [R1+0x40], R14 ;  /* 0x0000400e01007387 */ /* 0x0001e20000100800 */
[----:B------:R-:W-:-:S04]  /*19690*/  SHF.R.S32.HI R3, RZ, 0x7, R3 ;  /* 0x00000007ff037819 */ /* 0x000fc80000011403 */
[----:B------:R-:W-:-:S04]  /*196a0*/  VIMNMX R4, RZ, R3, !PT ;  /* 0x00000003ff047248 */ /* 0x000fc80007fe0100 */
[----:B------:R-:W-:-:S13]  /*196b0*/  ISETP.GT.AND P0, PT, R10, R4, PT ;  /* 0x000000040a00720c */ /* 0x000fda0003f04270 */
[----:B0-----:R-:W-:Y:S05]  /*196c0*/  @!P0 BRA `(.L_x_1562) ;  /* 0x0000000000748947 */ /* 0x001fea0003800000 */
[----:B------:R-:W-:Y:S01]  /*196d0*/  ISETP.NE.AND P0, PT, R0, RZ, PT ;  /* 0x000000ff0000720c */ /* 0x000fe20003f05270 */
[----:B------:R-:W-:-:S03]  /*196e0*/  ULDC UR4, c[0x0][0x9f0] ;  /* 0x00027c0000047ab9 */ /* 0x000fc60000000800 */
[----:B------:R-:W-:-:S04]  /*196f0*/  SEL R5, R0, UR4, P0 ;  /* 0x0000000400057c07 */ /* 0x000fc80008000000 */
[----:B------:R-:W-:Y:S02]  /*19700*/  IABS R12, R5 ;  /* 0x00000005000c7213 */ /* 0x000fe40000000000 */
[----:B------:R-:W-:Y:S02]  /*19710*/  IADD3 R11, R5, -0x1, R10 ;  /* 0xffffffff050b7810 */ /* 0x000fe40007ffe00a */
[----:B------:R-:W0:Y:S03]  /*19720*/  I2F.RP R2, R12 ;  /* 0x0000000c00027306 */ /* 0x000e260000209400 */
[----:B------:R-:W-:-:S05]  /*19730*/  IMAD.IADD R11, R11, 0x1, -R4 ;  /* 0x000000010b0b7824 */ /* 0x000fca00078e0a04 */
[----:B0-----:R-:W0:Y:S02]  /*19740*/  MUFU.RCP R2, R2 ;  /* 0x0000000200027308 */ /* 0x001e240000001000 */
[----:B0-----:R-:W-:-:S06]  /*19750*/  VIADD R2, R2, 0xffffffe ;  /* 0x0ffffffe02027836 */ /* 0x001fcc0000000000 */
[----:B------:R0:W1:Y:S02]  /*19760*/  F2I.FTZ.U32.TRUNC.NTZ R3, R2 ;  /* 0x0000000200037305 */ /* 0x000064000021f000 */
[----:B0-----:R-:W-:-:S04]  /*19770*/  LOP3.LUT R2, R11, R5, RZ, 0x3c, !PT ;  /* 0x000000050b027212 */ /* 0x001fc800078e3cff */
[----:B------:R-:W-:Y:S01]  /*19780*/  ISETP.GE.AND P3, PT, R2, RZ, PT ;  /* 0x000000ff0200720c */ /* 0x000fe20003f66270 */
[----:B-1----:R-:W-:-:S04]  /*19790*/  IMAD.MOV R2, RZ, RZ, -R3 ;  /* 0x000000ffff027224 */ /* 0x002fc800078e0a03 */
[----:B------:R-:W-:Y:S02]  /*197a0*/  IMAD R13, R2, R12, RZ ;  /* 0x0000000c020d7224 */ /* 0x000fe400078e02ff */
[----:B------:R-:W-:-:S04]  /*197b0*/  IMAD.MOV.U32 R2, RZ, RZ, RZ ;  /* 0x000000ffff027224 */ /* 0x000fc800078e00ff */
        /* <DEDUP_REMOVED lines=13> */
[----:B------:R-:W-:-:S07]  /*19890*/  @!P1 LOP3.LUT R13, RZ, R5, RZ, 0x33, !PT ;  /* 0x00000005ff0d9212 */ /* 0x000fce00078e33ff */
.L_x_1562:
[----:B------:R-:W-:Y:S05]  /*198a0*/  BSYNC B0 ;  /* 0x0000000000007941 */ /* 0x000fea0003800000 */
.L_x_1561:
[-C--:B------:R-:W-:Y:S01]  /*198b0*/  IMAD R4, R14, R13.reuse, R4 ;  /* 0x0000000d0e047224 */ /* 0x080fe200078e0204 */
[----:B------:R-:W-:Y:S04]  /*198c0*/  BSSY B0, `(.L_x_1563) ;  /* 0x00000dc000007945 */ /* 0x000fe80003800000 */
[C---:B------:R-:W-:Y:S01]  /*198d0*/  VIADDMNMX R10, R4.reuse, R13, R10, PT ;  /* 0x0000000d040a7246 */ /* 0x040fe2000380010a */
[----:B------:R-:W-:-:S04]  /*198e0*/  IMAD R4, R4, 0x80, -R7 ;  /* 0x0000008004047824 */ /* 0x000fc800078e0a07 */
[----:B------:R-:W-:Y:S01]  /*198f0*/  IMAD R10, R10, 0x80, -R7 ;  /* 0x000000800a0a7824 */ /* 0x000fe200078e0a07 */
[----:B------:R-:W-:-:S04]  /*19900*/  VIMNMX R4, RZ, R4, !PT ;  /* 0x00000004ff047248 */ /* 0x000fc80007fe0100 */
[----:B------:R-:W-:-:S04]  /*19910*/  VIMNMX R10, R10, R8, PT ;  /* 0x000000080a0a7248 */ /* 0x000fc80003fe0100 */
[----:B------:R-:W-:Y:S02]  /*19920*/  ISETP.GT.AND P0, PT, R10, R4, PT ;  /* 0x000000040a00720c */ /* 0x000fe40003f04270 */
[----:B------:R-:W-:-:S11]  /*19930*/  SHF.R.U32.HI R4, RZ, 0x7, R4 ;  /* 0x00000007ff047819 */ /* 0x000fd60000011604 */
[----:B------:R-:W-:-:S05]  /*19940*/  @P0 VIADD R2, R10, 0x7f ;  /* 0x0000007f0a020836 */ /* 0x000fca0000000000 */
[----:B------:R-:W-:-:S04]  /*19950*/  @P0 SHF.R.S32.HI R3, RZ, 0x1f, R2 ;  /* 0x0000001fff030819 */ /* 0x000fc80000011402 */
[----:B------:R-:W-:Y:S01]  /*19960*/  @P0 LEA.HI R2, R3, R2, RZ, 0x7 ;  /* 0x0000000203020211 */ /* 0x000fe200078f38ff */
[----:B------:R-:W-:-:S03]  /*19970*/  IMAD.MOV.U32 R3, RZ, RZ, R4 ;  /* 0x000000ffff037224 */ /* 0x000fc600078e0004 */
[----:B------:R-:W-:Y:S02]  /*19980*/  @P0 SHF.R.S32.HI R3, RZ, 0x7, R2 ;  /* 0x00000007ff030819 */ /* 0x000fe40000011402 */
[----:B------:R-:W-:Y:S02]  /*19990*/  PLOP3.LUT P0, PT, PT, PT, PT, 0x80, 0x0 ;  /* 0x000000000000781c */ /* 0x000fe40003f0f070 */
[----:B------:R-:W-:-:S13]  /*199a0*/  ISETP.GT.AND P1, PT, R3, R4, PT ;  /* 0x000000040300720c */ /* 0x000fda0003f24270 */
[----:B------:R-:W-:Y:S05]  /*199b0*/  @!P1 BRA `(.L_x_1564) ;  /* 0x0000000c00309947 */ /* 0x000fea0003800000 */
[----:B------:R-:W-:Y:S01]  /*199c0*/  UMOV UR4, 0xffffffff ;  /* 0xffffffff00047882 */ /* 0x000fe20000000000 */
[----:B------:R-:W-:Y:S02]  /*199d0*/  SEL R2, R27, RZ, !P2 ;  /* 0x000000ff1b027207 */ /* 0x000fe40005000000 */
[----:B------:R-:W-:Y:S05]  /*199e0*/  BRA.DIV UR4, `(.L_x_1565) ;  /* 0x0000007604587947 */ /* 0x000fea000b800000 */
[----:B------:R-:W0:Y:S02]  /*199f0*/  S2R R5, SR_TID.X ;  /* 0x0000000000057919 */ /* 0x000e240000002100 */
[----:B0-----:R-:W-:-:S04]  /*19a00*/  SHF.R.U32.HI R5, RZ, 0x5, R5 ;  /* 0x00000005ff057819 */ /* 0x001fc80000011605 */
[----:B------:R-:W-:-:S05]  /*19a10*/  LOP3.LUT R5, R5, 0x3, RZ, 0xc0, !PT ;  /* 0x0000000305057812 */ /* 0x000fca00078ec0ff */
[----:B------:R0:W1:Y:S02]  /*19a20*/  SHFL.IDX PT, R14, R5, RZ, 0x1f ;  /* 0x00001fff050e7589 */ /* 0x00006400000e0000 */
.L_x_1760:
[----:B-1----:R-:W-:Y:S02]  /*19a30*/  ISETP.NE.AND P0, PT, R14, RZ, PT ;  /* 0x000000ff0e00720c */ /* 0x002fe40003f05270 */
[----:B------:R-:W-:-:S11]  /*19a40*/  PLOP3.LUT P6, PT, PT, PT, PT, 0x8, 0x0 ;  /* 0x000000000000781c */ /* 0x000fd60003fce170 */
[----:B------:R-:W-:Y:S05]  /*19a50*/  @P0 BRA `(.L_x_1566) ;  /* 0x00000000000c0947 */ /* 0x000fea0003800000 */
[----:B------:R-:W-:-:S03]  /*19a60*/  UMOV UR4, 0xffffffff ;  /* 0xffffffff00047882 */ /* 0x000fc60000000000 */
[----:B------:R-:W-:Y:S05]  /*19a70*/  BRA.DIV UR4, `(.L_x_1567) ;  /* 0x0000007604687947 */ /* 0x000fea000b800000 */
[----:B------:R-:W-:-:S13]  /*19a80*/  ELECT P6, URZ, PT ;  /* 0x00000000003f782f */ /* 0x000fda00038c0000 */
.L_x_1566:
[----:B0-----:R-:W2:Y:S01]  /*19a90*/  LDL R5, [R1+0x34] ;  /* 0x0000340001057983 */ /* 0x001ea20000100800 */
[----:B------:R-:W-:Y:S01]  /*19aa0*/  BSSY B1, `(.L_x_1568) ;  /* 0x0000008000017945 */ /* 0x000fe20003800000 */
[----:B--2---:R-:W-:-:S05]  /*19ab0*/  VIADD R5, R5, 0x1 ;  /* 0x0000000105057836 */ /* 0x004fca0000000000 */
[----:B------:R-:W-:-:S04]  /*19ac0*/  LEA.HI R7, R5, R5, RZ, 0x1 ;  /* 0x0000000505077211 */ /* 0x000fc800078f08ff */
[----:B------:R-:W-:-:S05]  /*19ad0*/  LOP3.LUT R7, R7, 0xfffffffe, RZ, 0xc0, !PT ;  /* 0xfffffffe07077812 */ /* 0x000fca00078ec0ff */
[----:B------:R-:W-:-:S05]  /*19ae0*/  IMAD.IADD R5, R5, 0x1, -R7 ;  /* 0x0000000105057824 */ /* 0x000fca00078e0a07 */
[----:B------:R-:W-:-:S04]  /*19af0*/  SHF.L.U32 R5, R5, 0x1f, RZ ;  /* 0x0000001f05057819 */ /* 0x000fc800000006ff */
[----:B------:R-:W0:Y:S02]  /*19b00*/  SYNCS.PHASECHK.TRANS64.TRYWAIT P0, [R17+URZ+0x16820], R5 ;  /* 0x01682005110075a7 */ /* 0x000e24000800017f */
[----:B0-----:R-:W-:Y:S05]  /*19b10*/  @!P0 BRA `(.L_x_1569) ;  /* 0x0000007400608947 */ /* 0x001fea0003800000 */
.L_x_1763:
[----:B------:R-:W-:Y:S05]  /*19b20*/  BSYNC B1 ;  /* 0x0000000000017941 */ /* 0x000fea0003800000 */
.L_x_1568:
[----:B------:R-:W-:Y:S04]  /*19b30*/  BSSY B1, `(.L_x_1570) ;  /* 0x0000050000017945 */ /* 0x000fe80003800000 */
[----:B------:R-:W-:Y:S05]  /*19b40*/  @!P6 BRA `(.L_x_1571) ;  /* 0x000000040038e947 */ /* 0x000fea0003800000 */
[----:B------:R-:W2:Y:S01]  /*19b50*/  LDL R7, [R1] ;  /* 0x0000000001077983 */ /* 0x000ea20000100800 */
[----:B0-----:R-:W-:Y:S01]  /*19b60*/  IMAD R5, R29, 0x8, R17 ;  /* 0x000000081d057824 */ /* 0x001fe200078e0211 */
[----:B------:R-:W0:Y:S01]  /*19b70*/  S2R R8, SR_TID.X ;  /* 0x0000000000087919 */ /* 0x000e220000002100 */
[----:B------:R-:W-:Y:S01]  /*19b80*/  BSSY B2, `(.L_x_1572) ;  /* 0x0000006000027945 */ /* 0x000fe20003800000 */
[----:B0-----:R-:W-:-:S04]  /*19b90*/  LOP3.LUT R8, R8, 0x7f, RZ, 0xc0, !PT ;  /* 0x0000007f08087812 */ /* 0x001fc800078ec0ff */
[----:B------:R-:W-:Y:S02]  /*19ba0*/  ISETP.NE.AND P1, PT, R8, RZ, PT ;  /* 0x000000ff0800720c */ /* 0x000fe40003f25270 */
[----:B--2---:R-:W-:-:S04]  /*19bb0*/  SHF.L.U32 R7, R7, 0x1f, RZ ;  /* 0x0000001f07077819 */ /* 0x004fc800000006ff */
[----:B------:R-:W0:Y:S02]  /*19bc0*/  SYNCS.PHASECHK.TRANS64.TRYWAIT P0, [R5+URZ+0x168a0], R7 ;  /* 0x0168a007050075a7 */ /* 0x000e24000800017f */
[----:B0-----:R-:W-:Y:S05]  /*19bd0*/  @!P0 BRA `(.L_x_1573) ;  /* 0x0000007400448947 */ /* 0x001fea0003800000 */
.L_x_1764:
[----:B------:R-:W-:Y:S05]  /*19be0*/  BSYNC B2 ;  /* 0x0000000000027941 */ /* 0x000fea0003800000 */
.L_x_1572:
[----:B------:R-:W-:Y:S04]  /*19bf0*/  BSSY B2, `(.L_x_1574) ;  /* 0x0000009000027945 */ /* 0x000fe80003800000 */
[----:B------:R-:W-:Y:S05]  /*19c00*/  @P1 BRA `(.L_x_1575) ;  /* 0x00000000001c1947 */ /* 0x000fea0003800000 */
[----:B------:R-:W1:Y:S02]  /*19c10*/  S2R R8, SR_TID.X ;  /* 0x0000000000087919 */ /* 0x000e640000002100 */
[----:B-1----:R-:W-:Y:S01]  /*19c20*/  LOP3.LUT R10, R8, 0x1f, RZ, 0xc0, !PT ;  /* 0x0000001f080a7812 */ /* 0x002fe200078ec0ff */
[----:B------:R-:W-:-:S03]  /*19c30*/  IMAD.MOV.U32 R8, RZ, RZ, 0x4000 ;  /* 0x00004000ff087424 */ /* 0x000fc600078e00ff */
[----:B------:R-:W-:Y:S01]  /*19c40*/  ISETP.NE.AND P0, PT, R10, RZ, PT ;  /* 0x000000ff0a00720c */ /* 0x000fe20003f05270 */
[----:B------:R1:W-:-:S12]  /*19c50*/  SYNCS.ARRIVE.TRANS64 RZ, [R5+URZ+0x16890], R8 ;  /* 0x0168900805ff79a7 */ /* 0x0003d8000800003f */
[----:B-1----:R-:W-:Y:S05]  /*19c60*/  @!P0 BRA `(.L_x_1575) ;  /* 0x0000000000048947 */ /* 0x002fea0003800000 */
[----:B------:R-:W-:Y:S01]  /*19c70*/  BPT.TRAP 0x1 ;  /* 0x000000040000795c */ /* 0x000fe20000300000 */
.L_x_1575:
[----:B------:R-:W-:Y:S05]  /*19c80*/  BSYNC B2 ;  /* 0x0000000000027941 */ /* 0x000fea0003800000 */
.L_x_1574:
[----:B------:R-:W-:Y:S01]  /*19c90*/  IMAD.MOV.U32 R13, RZ, RZ, RZ ;  /* 0x000000ffff0d7224 */ /* 0x000fe200078e00ff */
        /* <DEDUP_REMOVED lines=9> */
[----:B------:R-:W-:Y:S01]  /*19d30*/  IMAD.SHL.U32 R11, R29, 0x2000, RZ ;  /* 0x000020001d0b7824 */ /* 0x000fe200078e00ff */
[----:B------:R-:W-:Y:S01]  /*19d40*/  UMOV UR7, 0x12f00000 ;  /* 0x12f0000000077882 */ /* 0x000fe20000000000 */
[----:B------:R-:W-:-:S08]  /*19d50*/  VIADD R12, R5, 0x16890 ;  /* 0x00016890050c7836 */ /* 0x000fd00000000000 */
.L_x_1576:
        /* <DEDUP_REMOVED lines=9> */
[----:B-1----:R-:W-:Y:S05]  /*19df0*/  @P0 BRA.U.ANY `(.L_x_1576) ;  /* 0xfffffffd00d80947 */ /* 0x002fea000393ffff */
[----:B------:R-:W1:Y:S01]  /*19e00*/  SYNCS.PHASECHK.TRANS64.TRYWAIT P0, [R5+URZ+0x168c0], R7 ;  /* 0x0168c007050075a7 */ /* 0x000e62000800017f */
[----:B------:R-:W-:Y:S04]  /*19e10*/  BSSY B2, `(.L_x_1577) ;  /* 0x0000002000027945 */ /* 0x000fe80003800000 */
[----:B-1----:R-:W-:Y:S05]  /*19e20*/  @!P0 BRA `(.L_x_1578) ;  /* 0x0000007000c48947 */ /* 0x002fea0003800000 */
.L_x_1765:
[----:B------:R-:W-:Y:S05]  /*19e30*/  BSYNC B2 ;  /* 0x0000000000027941 */ /* 0x000fea0003800000 */
.L_x_1577:
        /* <DEDUP_REMOVED lines=11> */
.L_x_1580:
[----:B------:R-:W-:Y:S05]  /*19ef0*/  BSYNC B2 ;  /* 0x0000000000027941 */ /* 0x000fea0003800000 */
.L_x_1579:
[----:B------:R-:W-:Y:S01]  /*19f00*/  R2UR UR10, R13 ;  /* 0x000000000d0a72ca */ /* 0x000fe200000e0000 */
[----:B------:R-:W-:Y:S01]  /*19f10*/  IMAD R11, R11, 0x2, R17 ;  /* 0x000000020b0b7824 */ /* 0x000fe200078e0211 */
[----:B------:R-:W-:Y:S01]  /*19f20*/  R2UR UR6, R14 ;  /* 0x000000000e0672ca */ /* 0x000fe200000e0000 */
[----:B------:R-:W-:Y:S01]  /*19f30*/  UIADD3 UR4, UP0, UR38, 0x670, URZ ;  /* 0x0000067026047890 */ /* 0x000fe2000ff1e03f */
[----:B------:R-:W-:Y:S01]  /*19f40*/  R2UR UR7, R15 ;  /* 0x000000000f0772ca */ /* 0x000fe200000e0000 */
[----:B01----:R-:W-:Y:S01]  /*19f50*/  VIADD R5, R5, 0x168b0 ;  /* 0x000168b005057836 */ /* 0x003fe20000000000 */
[----:B------:R-:W-:Y:S01]  /*19f60*/  PLOP3.LUT P0, PT, PT, PT, PT, 0x80, 0x0 ;  /* 0x000000000000781c */ /* 0x000fe20003f0f070 */
[----:B------:R-:W-:Y:S01]  /*19f70*/  VIADD R11, R11, 0x400 ;  /* 0x000004000b0b7836 */ /* 0x000fe20000000000 */
[----:B------:R-:W-:-:S12]  /*19f80*/  UIADD3.X UR5, URZ, UR39, URZ, UP0, !UPT ;  /* 0x000000273f057290 */ /* 0x000fd800087fe43f */
.L_x_1581:
        /* <DEDUP_REMOVED lines=10> */
.L_x_1571:
[----:B------:R-:W-:Y:S05]  /*1a030*/  BSYNC B1 ;  /* 0x0000000000017941 */ /* 0x000fea0003800000 */
.L_x_1570:
[----:B------:R-:W2:Y:S01]  /*1a040*/  LDL.LU R7, [R1] ;  /* 0x0000000001077983 */ /* 0x000ea20000300800 */
[----:B------:R-:W-:Y:S01]  /*1a050*/  VIADD R29, R29, 0x1 ;  /* 0x000000011d1d7836 */ /* 0x000fe20000000000 */
[----:B------:R-:W-:Y:S01]  /*1a060*/  PLOP3.LUT P0, PT, PT, PT, PT, 0x8, 0x0 ;  /* 0x000000000000781c */ /* 0x000fe20003f0e170 */
[----:B------:R-:W-:-:S03]  /*1a070*/  VIADD R3, R3, 0xfffffffe ;  /* 0xfffffffe03037836 */ /* 0x000fc60000000000 */
[----:B------:R-:W-:Y:S02]  /*1a080*/  ISETP.NE.AND P1, PT, R29, 0x2, PT ;  /* 0x000000021d00780c */ /* 0x000fe40003f25270 */
[----:B------:R-:W-:Y:S02]  /*1a090*/  ISETP.GE.AND P2, PT, R3, R4, PT ;  /* 0x000000040300720c */ /* 0x000fe40003f46270 */
[----:B0-----:R-:W-:Y:S02]  /*1a0a0*/  SEL R5, RZ, 0x1, P1 ;  /* 0x00000001ff057807 */ /* 0x001fe40000800000 */
[----:B------:R-:W-:Y:S02]  /*1a0b0*/  SEL R29, R29, RZ, P1 ;  /* 0x000000ff1d1d7207 */ /* 0x000fe40000800000 */
[----:B--2---:R-:W-:-:S05]  /*1a0c0*/  LOP3.LUT R7, R7, R5, RZ, 0x3c, !PT ;  /* 0x0000000507077212 */ /* 0x004fca00078e3cff */
[----:B------:R0:W-:Y:S02]  /*1a0d0*/  STL [R1], R7 ;  /* 0x0000000701007387 */ /* 0x0001e40000100800 */
[----:B------:R-:W-:Y:S05]  /*1a0e0*/  @!P2 BRA `(.L_x_1564) ;  /* 0x000000040064a947 */ /* 0x000fea0003800000 */
.L_x_1594:
[----:B------:R-:W-:Y:S05]  /*1a0f0*/  YIELD ;  /* 0x0000000000007946 */ /* 0x000fea0003800000 */
[----:B------:R-:W-:Y:S04]  /*1a100*/  BSSY B1, `(.L_x_1582) ;  /* 0x000004d000017945 */ /* 0x000fe80003800000 */
[----:B-1----:R-:W-:Y:S05]  /*1a110*/  @!P6 BRA `(.L_x_1583) ;  /* 0x00000004002ce947 */ /* 0x002fea0003800000 */
[----:B0-----:R-:W2:Y:S01]  /*1a120*/  LDL R7, [R1] ;  /* 0x0000000001077983 */ /* 0x001ea20000100800 */
[----:B------:R-:W0:Y:S02]  /*1a130*/  S2R R5, SR_TID.X ;  /* 0x0000000000057919 */ /* 0x000e240000002100 */
[----:B0-----:R-:W-:Y:S01]  /*1a140*/  LOP3.LUT R8, R5, 0x7f, RZ, 0xc0, !PT ;  /* 0x0000007f05087812 */ /* 0x001fe200078ec0ff */
[----:B------:R-:W-:Y:S01]  /*1a150*/  IMAD R5, R29, 0x8, R17 ;  /* 0x000000081d057824 */ /* 0x000fe200078e0211 */
[----:B------:R-:W-:Y:S02]  /*1a160*/  BSSY B2, `(.L_x_1584) ;  /* 0x0000005000027945 */ /* 0x000fe40003800000 */
[----:B------:R-:W-:Y:S02]  /*1a170*/  ISETP.NE.AND P2, PT, R8, RZ, PT ;  /* 0x000000ff0800720c */ /* 0x000fe40003f45270 */
[----:B--2---:R-:W-:-:S04]  /*1a180*/  SHF.L.U32 R7, R7, 0x1f, RZ ;  /* 0x0000001f07077819 */ /* 0x004fc800000006ff */
[----:B------:R-:W0:Y:S02]  /*1a190*/  SYNCS.PHASECHK.TRANS64.TRYWAIT P1, [R5+URZ+0x168a0], R7 ;  /* 0x0168a007050075a7 */ /* 0x000e24000802017f */
[----:B0-----:R-:W-:Y:S05]  /*1a1a0*/  @!P1 BRA `(.L_x_1585) ;  /* 0x0000006c00f89947 */ /* 0x001fea0003800000 */
.L_x_1766:
[----:B------:R-:W-:Y:S05]  /*1a1b0*/  BSYNC B2 ;  /* 0x0000000000027941 */ /* 0x000fea0003800000 */
.L_x_1584:
        /* <DEDUP_REMOVED lines=9> */
.L_x_1587:
[----:B------:R-:W-:Y:S05]  /*1a250*/  BSYNC B2 ;  /* 0x0000000000027941 */ /* 0x000fea0003800000 */
.L_x_1586:
        /* <DEDUP_REMOVED lines=10> */
[----:B------:R-:W-:-:S10]  /*1a300*/  UMOV UR7, 0x12f00000 ;  /* 0x12f0000000077882 */ /* 0x000fd40000000000 */
.L_x_1588:
        /* <DEDUP_REMOVED lines=13> */
.L_x_1767:
[----:B------:R-:W-:Y:S05]  /*1a3e0*/  BSYNC B2 ;  /* 0x0000000000027941 */ /* 0x000fea0003800000 */
.L_x_1589:
        /* <DEDUP_REMOVED lines=11> */
.L_x_1592:
[----:B------:R-:W-:Y:S05]  /*1a4a0*/  BSYNC B2 ;  /* 0x0000000000027941 */ /* 0x000fea0003800000 */
.L_x_1591:
        /* <DEDUP_REMOVED lines=8> */
.L_x_1593:
        /* <DEDUP_REMOVED lines=10> */
.L_x_1583:
[----:B------:R-:W-:Y:S05]  /*1a5d0*/  BSYNC B1 ;  /* 0x0000000000017941 */ /* 0x000fea0003800000 */
.L_x_1582:
[----:B0-----:R-:W2:Y:S01]  /*1a5e0*/  LDL.LU R7, [R1] ;  /* 0x0000000001077983 */ /* 0x001ea20000300800 */
[----:B------:R-:W-:Y:S01]  /*1a5f0*/  VIADD R29, R29, 0x1 ;  /* 0x000000011d1d7836 */ /* 0x000fe20000000000 */
[C---:B------:R-:W-:Y:S01]  /*1a600*/  ISETP.GT.AND P2, PT, R3.reuse, R4, PT ;  /* 0x000000040300720c */ /* 0x040fe20003f44270 */
[----:B------:R-:W-:-:S03]  /*1a610*/  VIADD R3, R3, 0xffffffff ;  /* 0xffffffff03037836 */ /* 0x000fc60000000000 */
[----:B------:R-:W-:-:S04]  /*1a620*/  ISETP.NE.AND P1, PT, R29, 0x2, PT ;  /* 0x000000021d00780c */ /* 0x000fc80003f25270 */
[----:B------:R-:W-:Y:S02]  /*1a630*/  SEL R5, RZ, 0x1, P1 ;  /* 0x00000001ff057807 */ /* 0x000fe40000800000 */
[----:B------:R-:W-:Y:S02]  /*1a640*/  SEL R29, R29, RZ, P1 ;  /* 0x000000ff1d1d7207 */ /* 0x000fe40000800000 */
[----:B--2---:R-:W-:-:S05]  /*1a650*/  LOP3.LUT R7, R7, R5, RZ, 0x3c, !PT ;  /* 0x0000000507077212 */ /* 0x004fca00078e3cff */
[----:B------:R1:W-:Y:S01]  /*1a660*/  STL [R1], R7 ;  /* 0x0000000701007387 */ /* 0x0003e20000100800 */
[----:B------:R-:W-:Y:S05]  /*1a670*/  @P2 BRA `(.L_x_1594) ;  /* 0xfffffff8009c2947 */ /* 0x000fea000383ffff */
.L_x_1564:
[----:B------:R-:W-:Y:S05]  /*1a680*/  BSYNC B0 ;  /* 0x0000000000007941 */ /* 0x000fea0003800000 */
.L_x_1563:
[----:B01----:R-:W2:Y:S01]  /*1a690*/  LDL R7, [R1+0x10] ;  /* 0x0000100001077983 */ /* 0x003ea20000100800 */
[----:B------:R-:W0:Y:S01]  /*1a6a0*/  LDC R2, c[0x0][0x448] ;  /* 0x00011200ff027b82 */ /* 0x000e220000000800 */
[----:B------:R-:W-:Y:S07]  /*1a6b0*/  @!P0 WARPSYNC.ALL ;  /* 0x0000000000008948 */ /* 0x000fee0003800000 */
[----:B------:R-:W-:Y:S01]  /*1a6c0*/  @!P0 BAR.SYNC.DEFER_BLOCKING 0xc, 0x200 ;  /* 0x0308000000008b1d */ /* 0x000fe20000010000 */
[----:B0-----:R-:W-:-:S13]  /*1a6d0*/  ISETP.NE.AND P1, PT, R2, 0x1, PT ;  /* 0x000000010200780c */ /* 0x001fda0003f25270 */
[----:B------:R-:W0:Y:S08]  /*1a6e0*/  @P1 LDC R4, c[0x0][0x44c] ;  /* 0x00011300ff041b82 */ /* 0x000e300000000800 */
[----:B------:R-:W1:Y:S01]  /*1a6f0*/  @P1 LDC R2, c[0x0][0x450] ;  /* 0x00011400ff021b82 */ /* 0x000e620000000800 */
[----:B--2---:R-:W-:-:S04]  /*1a700*/  VIADD R3, R7, 0xbf ;  /* 0x000000bf07037836 */ /* 0x004fc80000000000 */
[----:B0-----:R-:W-:-:S05]  /*1a710*/  @P1 IMAD.HI.U32 R4, R3, R4, RZ ;  /* 0x0000000403041227 */ /* 0x001fca00078e00ff */
[----:B-1----:R-:W-:-:S05]  /*1a720*/  @P1 SHF.R.U32.HI R3, RZ, R2, R4 ;  /* 0x00000002ff031219 */ /* 0x002fca0000011604 */
[----:B------:R-:W-:Y:S02]  /*1a730*/  IMAD.IADD R9, R9, 0x1, R3 ;  /* 0x0000000109097824 */ /* 0x000fe400078e0203 */
[----:B------:R-:W0:Y:S02]  /*1a740*/  LDC.64 R2, c[0x0][0x9e0] ;  /* 0x00027800ff027b82 */ /* 0x000e240000000a00 */
[----:B0-----:R-:W-:Y:S01]  /*1a750*/  ISETP.GE.AND P2, PT, R3, 0x1, PT ;  /* 0x000000010300780c */ /* 0x001fe20003f46270 */
[----:B------:R-:W-:-:S12]  /*1a760*/  IMAD.IADD R2, R9, 0x1, R2 ;  /* 0x0000000109027824 */ /* 0x000fd800078e0202 */
        /* <DEDUP_REMOVED lines=12> */
.L_x_1597:
[----:B------:R-:W-:-:S13]  /*1a830*/  ISETP.NE.AND P0, PT, R3, 0x1, PT ;  /* 0x000000010300780c */ /* 0x000fda0003f05270 */
[----:B------:R-:W0:Y:S02]  /*1a840*/  @P0 LDC.64 R4, c[0x0][0x9e8] ;  /* 0x00027a00ff040b82 */ /* 0x000e240000000a00 */
[----:B0-----:R-:W-:-:S05]  /*1a850*/  @P0 IMAD.HI.U32 R4, R6, R4, RZ ;  /* 0x0000000406040227 */ /* 0x001fca00078e00ff */
[----:B------:R-:W-:-:S07]  /*1a860*/  @P0 SHF.R.U32.HI R6, RZ, R5, R4 ;  /* 0x00000005ff060219 */ /* 0x000fce0000011604 */
.L_x_1598:
[----:B------:R-:W-:Y:S05]  /*1a870*/  BSYNC B0 ;  /* 0x0000000000007941 */ /* 0x000fea0003800000 */
.L_x_1596:
[----:B------:R-:W-:-:S05]  /*1a880*/  IMAD R5, R6, R3, R3 ;  /* 0x0000000306057224 */ /* 0x000fca00078e0203 */
[----:B------:R-:W-:-:S07]  /*1a890*/  VIMNMX R2, R2, R5, PT ;  /* 0x0000000502027248 */ /* 0x000fce0003fe0100 */
.L_x_1595:
[----:B------:R-:W2:Y:S01]  /*1a8a0*/  LDL R8, [R1+0x44] ;  /* 0x0000440001087983 */ /* 0x000ea20000100800 */
[----:B------:R-:W0:Y:S01]  /*1a8b0*/  @P1 LDC R5, c[0x0][0x44c] ;  /* 0x00011300ff051b82 */ /* 0x000e220000000800 */
[----:B------:R-:W-:Y:S01]  /*1a8c0*/  VIADD R2, R2, 0x7f ;  /* 0x0000007f02027836 */ /* 0x000fe20000000000 */
[----:B------:R-:W-:Y:S01]  /*1a8d0*/  ULDC UR4, c[0x0][0x9dc] ;  /* 0x0002770000047ab9 */ /* 0x000fe20000000800 */
[----:B------:R-:W-:-:S05]  /*1a8e0*/  IMAD.MOV.U32 R6, RZ, RZ, R7 ;  /* 0x000000ffff067224 */ /* 0x000fca00078e0007 */
[----:B------:R-:W1:Y:S01]  /*1a8f0*/  @P1 LDC R4, c[0x0][0x450] ;  /* 0x00011400ff041b82 */ /* 0x000e620000000800 */
[----:B0-----:R-:W-:-:S05]  /*1a900*/  @P1 IMAD.HI.U32 R5, R7, R5, RZ ;  /* 0x0000000507051227 */ /* 0x001fca00078e00ff */
[----:B-1----:R-:W-:Y:S02]  /*1a910*/  @P1 SHF.R.U32.HI R6, RZ, R4, R5 ;  /* 0x00000004ff061219 */ /* 0x002fe40000011605 */
[----:B------:R-:W-:-:S03]  /*1a920*/  SHF.R.S32.HI R5, RZ, 0x1f, R2 ;  /* 0x0000001fff057819 */ /* 0x000fc60000011402 */
[----:B------:R-:W-:Y:S01]  /*1a930*/  IMAD.IADD R7, R19, 0x1, R6 ;  /* 0x0000000113077824 */ /* 0x000fe200078e0206 */
[----:B------:R-:W-:-:S03]  /*1a940*/  LEA.HI R5, R5, R2, RZ, 0x7 ;  /* 0x0000000205057211 */ /* 0x000fc600078f38ff */
[----:B------:R-:W-:Y:S01]  /*1a950*/  VIADD R2, R7, -UR4 ;  /* 0x8000000407027c36 */ /* 0x000fe20008000000 */
[----:B------:R-:W-:-:S05]  /*1a960*/  SHF.R.S32.HI R9, RZ, 0x7, R5 ;  /* 0x00000007ff097819 */ /* 0x000fca0000011405 */
[----:B------:R0:W-:Y:S01]  /*1a970*/  STL [R1+0x48], R9 ;  /* 0x0000480901007387 */ /* 0x0001e20000100800 */
[----:B--2---:R-:W-:Y:S01]  /*1a980*/  VIMNMX R6, R8, R9, PT ;  /* 0x0000000908067248 */ /* 0x004fe20003fe0100 */
[----:B0-----:R-:W-:Y:S06]  /*1a990*/  @!P2 BRA `(.L_x_1599) ;  /* 0x000000000044a947 */ /* 0x001fec0003800000 */
        /* <DEDUP_REMOVED lines=10> */
.L_x_1601:
[----:B------:R-:W-:-:S13]  /*1aa40*/  ISETP.NE.AND P0, PT, R3, 0x1, PT ;  /* 0x000000010300780c */ /* 0x000fda0003f05270 */
[----:B------:R-:W0:Y:S02]  /*1aa50*/  @P0 LDC.64 R4, c[0x0][0x9e8] ;  /* 0x00027a00ff040b82 */ /* 0x000e240000000a00 */
[----:B0-----:R-:W-:-:S05]  /*1aa60*/  @P0 IMAD.HI.U32 R4, R7, R4, RZ ;  /* 0x0000000407040227 */ /* 0x001fca00078e00ff */
[----:B------:R-:W-:-:S07]  /*1aa70*/  @P0 SHF.R.U32.HI R7, RZ, R5, R4 ;  /* 0x00000005ff070219 */ /* 0x000fce0000011604 */
.L_x_1602:
[----:B------:R-:W-:Y:S05]  /*1aa80*/  BSYNC B0 ;  /* 0x0000000000007941 */ /* 0x000fea0003800000 */
.L_x_1600:
[----:B------:R-:W-:-:S05]  /*1aa90*/  IMAD R3, R7, R3, RZ ;  /* 0x0000000307037224 */ /* 0x000fca00078e02ff */
[----:B------:R-:W-:-:S07]  /*1aaa0*/  VIMNMX R2, R2, R3, !PT ;  /* 0x0000000302027248 */ /* 0x000fce0007fe0100 */
.L_x_1599:
[----:B------:R-:W-:Y:S01]  /*1aab0*/  SHF.R.S32.HI R3, RZ, 0x1f, R2 ;  /* 0x0000001fff037819 */ /* 0x000fe20000011402 */
[----:B------:R-:W-:Y:S01]  /*1aac0*/  BSSY B0, `(.L_x_1603) ;  /* 0x0000025000007945 */ /* 0x000fe20003800000 */
[----:B------:R-:W-:Y:S02]  /*1aad0*/  ISETP.NE.AND P1, PT, R0, RZ, PT ;  /* 0x000000ff0000720c */ /* 0x000fe40003f25270 */
[----:B------:R-:W-:-:S04]  /*1aae0*/  LEA.HI R3, R3, R2, RZ, 0x7 ;  /* 0x0000000203037211 */ /* 0x000fc800078f38ff */
[----:B------:R-:W-:-:S04]  /*1aaf0*/  SHF.R.S32.HI R3, RZ, 0x7, R3 ;  /* 0x00000007ff037819 */ /* 0x000fc80000011403 */
[----:B------:R-:W-:-:S03]  /*1ab00*/  VIMNMX R8, RZ, R3, !PT ;  /* 0x00000003ff087248 */ /* 0x000fc60007fe0100 */
[----:B------:R-:W0:Y:S01]  /*1ab10*/  @!P1 LDC R0, c[0x0][0x9f0] ;  /* 0x00027c00ff009b82 */ /* 0x000e220000000800 */
[----:B------:R-:W-:Y:S01]  /*1ab20*/  ISETP.GT.AND P0, PT, R6, R8, PT ;  /* 0x000000080600720c */ /* 0x000fe20003f04270 */
[----:B------:R1:W-:Y:S04]  /*1ab30*/  STL [R1+0x20], R8 ;  /* 0x0000200801007387 */ /* 0x0003e80000100800 */
[----:B------:R1:W-:Y:S08]  /*1ab40*/  STL [R1+0x24], RZ ;  /* 0x000024ff01007387 */ /* 0x0003f00000100800 */
[----:B-1----:R-:W-:Y:S05]  /*1ab50*/  @!P0 BRA `(.L_x_1604) ;  /* 0x00000000006c8947 */ /* 0x002fea0003800000 */
[-C--:B0-----:R-:W-:Y:S02]  /*1ab60*/  IABS R4, R0.reuse ;  /* 0x0000000000047213 */ /* 0x081fe40000000000 */
[----:B------:R-:W-:Y:S02]  /*1ab70*/  IABS R7, R0 ;  /* 0x0000000000077213 */ /* 0x000fe40000000000 */
[----:B------:R-:W0:Y:S03]  /*1ab80*/  I2F.RP R2, R4 ;  /* 0x0000000400027306 */ /* 0x000e260000209400 */
        /* <DEDUP_REMOVED lines=24> */
.L_x_1604:
[----:B------:R-:W-:Y:S05]  /*1ad10*/  BSYNC B0 ;  /* 0x0000000000007941 */ /* 0x000fea0003800000 */
.L_x_1603:
[----:B------:R-:W2:Y:S04]  /*1ad20*/  LDL R2, [R1+0x24] ;  /* 0x0000240001027983 */ /* 0x000ea80000100800 */
[----:B0-----:R-:W2:Y:S01]  /*1ad30*/  LDL R0, [R1+0x40] ;  /* 0x0000400001007983 */ /* 0x001ea20000100800 */
[----:B------:R-:W-:Y:S01]  /*1ad40*/  BSSY B7, `(.L_x_1605) ;  /* 0x0000355000077945 */ /* 0x000fe20003800000 */
[----:B--2---:R-:W-:-:S05]  /*1ad50*/  IMAD R0, R0, R2, R8 ;  /* 0x0000000200007224 */ /* 0x004fca00078e0208 */
        /* <DEDUP_REMOVED lines=9> */
[----:B-1----:R-:W0:Y:S01]  /*1adf0*/  S2R R5, SR_LANEID ;  /* 0x0000000000057919 */ /* 0x002e220000000000 */
        /* <DEDUP_REMOVED lines=10> */
[----:B0-----:R-:W-:Y:S01]  /*1aea0*/  IADD3 R24, R0, UR36, R7 ;  /* 0x0000002400187c10 */ /* 0x001fe2000fffe007 */
[----:B------:R-:W-:Y:S06]  /*1aeb0*/  BRA `(.L_x_1607) ;  /* 0x0000003000f47947 */ /* 0x000fec0003800000 */
.L_x_1606:
        /* <DEDUP_REMOVED lines=10> */
[----:B-1----:R-:W-:Y:S02]  /*1af60*/  IMAD.U32 R5, RZ, RZ, UR7 ;  /* 0x00000007ff057e24 */ /* 0x002fe4000f8e00ff */
        /* <DEDUP_REMOVED lines=9> */
.L_x_1609:
[----:B------:R-:W-:Y:S05]  /*1b000*/  BSYNC B6 ;  /* 0x0000000000067941 */ /* 0x000fea0003800000 */
.L_x_1608:
        /* <DEDUP_REMOVED lines=10> */
[----:B-1----:R-:W-:Y:S02]  /*1b0b0*/  IMAD.U32 R5, RZ, RZ, UR7 ;  /* 0x00000007ff057e24 */ /* 0x002fe4000f8e00ff */
        /* <DEDUP_REMOVED lines=8> */
[----:B--2---:R-:W-:Y:S05]  /*1b140*/  CALL.ABS.NOINC R2 ;  /* 0x0000000002007343 */ /* 0x004fea0003c00000 */
.L_x_1612:
        /* <DEDUP_REMOVED lines=15> */
.L_x_1611:
[----:B------:R-:W-:Y:S05]  /*1b240*/  BSYNC B6 ;  /* 0x0000000000067941 */ /* 0x000fea0003800000 */
.L_x_1610:
[----:B------:R-:W-:Y:S01]  /*1b250*/  ULDC.64 UR4, c[0x0][0x9f8] ;  /* 0x00027e0000047ab9 */ /* 0x000fe20000000a00 */
[----:B------:R-:W-:Y:S01]  /*1b260*/  IMAD.MOV.U32 R25, RZ, RZ, R27 ;  /* 0x000000ffff197224 */ /* 0x000fe200078e001b */
[----:B------:R-:W-:-:S04]  /*1b270*/  ISETP.NE.U32.AND P0, PT, RZ, UR4, PT ;  /* 0x00000004ff007c0c */ /* 0x000fc8000bf05070 */
[----:B------:R-:W-:Y:S01]  /*1b280*/  ISETP.NE.AND.EX P0, PT, RZ, UR5, PT, P0 ;  /* 0x00000005ff007c0c */ /* 0x000fe2000bf05300 */
[----:B------:R-:W-:-:S12]  /*1b290*/  ULDC.64 UR4, c[0x0][0xa08] ;  /* 0x0002820000047ab9 */ /* 0x000fd80000000a00 */
[----:B------:R-:W0:Y:S02]  /*1b2a0*/  @P0 LDC.64 R2, c[0x0][0x9f8] ;  /* 0x00027e00ff020b82 */ /* 0x000e240000000a00 */
[----:B0-----:R-:W-:-:S05]  /*1b2b0*/  @P0 IMAD.WIDE R2, R27, 0x4, R2 ;  /* 0x000000041b020825 */ /* 0x001fca00078e0202 */
[----:B------:R0:W2:Y:S01]  /*1b2c0*/  @P0 LDG.E R25, desc[UR40][R2.64] ;  /* 0x0000002802190981 */ /* 0x0000a2000c1e1900 */
[----:B------:R-:W-:Y:S01]  /*1b2d0*/  VIADD R23, R23, 0xffffffff ;  /* 0xffffffff17177836 */ /* 0x000fe20000000000 */
[----:B0-----:R-:W0:Y:S02]  /*1b2e0*/  LDC.64 R2, c[0x0][0x418] ;  /* 0x00010600ff027b82 */ /* 0x001e240000000a00 */
[----:B0-----:R-:W-:Y:S01]  /*1b2f0*/  LOP3.LUT P0, RZ, R2, UR4, RZ, 0xfc, !PT ;  /* 0x0000000402ff7c12 */ /* 0x001fe2000f80fcff */
[----:B------:R-:W-:-:S03]  /*1b300*/  UMOV UR4, 0xffffffff ;  /* 0xffffffff00047882 */ /* 0x000fc60000000000 */
[----:B------:R-:W-:Y:S02]  /*1b310*/  LOP3.LUT P0, RZ, R3, UR5, RZ, 0xfc, P0 ;  /* 0x0000000503ff7c12 */ /* 0x000fe4000800fcff */
[----:B--2---:R-:W-:Y:S02]  /*1b320*/  SHF.R.S32.HI R7, RZ, 0x1f, R25 ;  /* 0x0000001fff077819 */ /* 0x004fe40000011419 */
[----:B------:R-:W-:-:S03]  /*1b330*/  SEL R19, R25, RZ, !P0 ;  /* 0x000000ff19137207 */ /* 0x000fc60004000000 */
[----:B------:R0:W-:Y:S01]  /*1b340*/  STL [R1+0x4], R7 ;  /* 0x0000040701007387 */ /* 0x0001e20000100800 */
[----:B------:R-:W-:Y:S05]  /*1b350*/  BRA.DIV UR4, `(.L_x_1613) ;  /* 0x0000005e04b47947 */ /* 0x000fea000b800000 */
[----:B------:R-:W2:Y:S02]  /*1b360*/  S2R R0, SR_TID.X ;  /* 0x0000000000007919 */ /* 0x000ea40000002100 */
[----:B--2---:R-:W-:-:S04]  /*1b370*/  SHF.R.U32.HI R0, RZ, 0x5, R0 ;  /* 0x00000005ff007819 */ /* 0x004fc80000011600 */
[----:B------:R-:W-:-:S05]  /*1b380*/  LOP3.LUT R0, R0, 0x3, RZ, 0xc0, !PT ;  /* 0x0000000300007812 */ /* 0x000fca00078ec0ff */
[----:B------:R2:W3:Y:S02]  /*1b390*/  SHFL.IDX PT, R14, R0, RZ, 0x1f ;  /* 0x00001fff000e7589 */ /* 0x0004e400000e0000 */
.L_x_1770:
[----:B---3--:R-:W-:Y:S02]  /*1b3a0*/  ISETP.NE.AND P0, PT, R14, RZ, PT ;  /* 0x000000ff0e00720c */ /* 0x008fe40003f05270 */
[----:B------:R-:W-:Y:S02]  /*1b3b0*/  PLOP3.LUT P1, PT, PT, PT, PT, 0x8, 0x0 ;  /* 0x000000000000781c */ /* 0x000fe40003f2e170 */
[----:B------:R-:W-:-:S11]  /*1b3c0*/  LOP3.LUT R22, R22, 0xfffffffe, RZ, 0xc0, !PT ;  /* 0xfffffffe16167812 */ /* 0x000fd600078ec0ff */
[----:B------:R-:W-:Y:S01]  /*1b3d0*/  @P1 LOP3.LUT R22, R22, 0x1, RZ, 0xfc, !PT ;  /* 0x0000000116161812 */ /* 0x000fe200078efcff */
[----:B------:R-:W-:Y:S06]  /*1b3e0*/  @P0 BRA `(.L_x_1614) ;  /* 0x0000000000f00947 */ /* 0x000fec0003800000 */
[----:B------:R-:W-:-:S03]  /*1b3f0*/  UMOV UR4, 0xffffffff ;  /* 0xffffffff00047882 */ /* 0x000fc60000000000 */
[----:B------:R-:W-:Y:S05]  /*1b400*/  BRA.DIV UR4, `(.L_x_1615) ;  /* 0x0000005e04bc7947 */ /* 0x000fea000b800000 */
[----:B------:R-:W-:-:S13]  /*1b410*/  ELECT P6, URZ, PT ;  /* 0x00000000003f782f */ /* 0x000fda00038c0000 */
.L_x_1773:
[----:B------:R-:W-:Y:S05]  /*1b420*/  @!P6 BRA `(.L_x_1614) ;  /* 0x0000000000e0e947 */ /* 0x000fea0003800000 */
[----:B------:R-:W-:-:S04]  /*1b430*/  ISETP.NE.U32.AND P0, PT, R2, RZ, PT ;  /* 0x000000ff0200720c */ /* 0x000fc80003f05070 */
[----:B------:R-:W-:-:S13]  /*1b440*/  ISETP.NE.AND.EX P0, PT, R3, RZ, PT, P0 ;  /* 0x000000ff0300720c */ /* 0x000fda0003f05300 */
[----:B------:R-:W-:Y:S05]  /*1b450*/  @!P0 BRA `(.L_x_1616) ;  /* 0x0000000000488947 */ /* 0x000fea0003800000 */
[----:B------:R-:W3:Y:S01]  /*1b460*/  LDC R6, c[0x0][0x43c] ;  /* 0x00010f00ff067b82 */ /* 0x000ee20000000800 */
[----:B--2---:R-:W-:Y:S01]  /*1b470*/  IMAD.MOV.U32 R0, RZ, RZ, R23 ;  /* 0x000000ffff007224 */ /* 0x004fe200078e0017 */
[----:B------:R-:W-:Y:S01]  /*1b480*/  ULDC.64 UR4, c[0x0][0x428] ;  /* 0x00010a0000047ab9 */ /* 0x000fe20000000a00 */
[----:B---3--:R-:W-:-:S13]  /*1b490*/  ISETP.NE.AND P0, PT, R6, 0x1, PT ;  /* 0x000000010600780c */ /* 0x008fda0003f05270 */
[----:B-1----:R-:W1:Y:S02]  /*1b4a0*/  @P0 LDC.64 R4, c[0x0][0x440] ;  /* 0x00011000ff040b82 */ /* 0x002e640000000a00 */
        /* <DEDUP_REMOVED lines=13> */
.L_x_1616:
[----:B--2---:R-:W-:Y:S01]  /*1b580*/  IMAD R0, R18, 0x8, R17 ;  /* 0x0000000812007824 */ /* 0x004fe200078e0211 */
[----:B---3--:R-:W-:-:S04]  /*1b590*/  SHF.L.U32 R2, R28, 0x1f, RZ ;  /* 0x0000001f1c027819 */ /* 0x008fc800000006ff */
[----:B------:R-:W2:Y:S02]  /*1b5a0*/  SYNCS.PHASECHK.TRANS64.TRYWAIT P0, [R0+URZ+0x16840], R2 ;  /* 0x01684002000075a7 */ /* 0x000ea4000800017f */
[----:B--2---:R-:W-:Y:S05]  /*1b5b0*/  @!P0 BRA `(.L_x_1617) ;  /* 0x0000005c00708947 */ /* 0x004fea0003800000 */
.L_x_1774:
[----:B------:R-:W3:Y:S02]  /*1b5c0*/  S2R R3, SR_TID.X ;  /* 0x0000000000037919 */ /* 0x000ee40000002100 */
[----:B---3--:R-:W-:-:S04]  /*1b5d0*/  LOP3.LUT R3, R3, 0x7f, RZ, 0xc0, !PT ;  /* 0x0000007f03037812 */ /* 0x008fc800078ec0ff */
[----:B------:R-:W-:-:S13]  /*1b5e0*/  ISETP.NE.AND P0, PT, R3, RZ, PT ;  /* 0x000000ff0300720c */ /* 0x000fda0003f05270 */
[----:B------:R-:W-:Y:S05]  /*1b5f0*/  @P0 BRA `(.L_x_1618) ;  /* 0x00000000001c0947 */ /* 0x000fea0003800000 */
[----:B------:R-:W3:Y:S01]  /*1b600*/  S2R R3, SR_TID.X ;  /* 0x0000000000037919 */ /* 0x000ee20000002100 */
[----:B--2---:R-:W-:-:S04]  /*1b610*/  IMAD.MOV.U32 R2, RZ, RZ, 0x4000 ;  /* 0x00004000ff027424 */ /* 0x004fc800078e00ff */
[----:B------:R4:W-:Y:S01]  /*1b620*/  SYNCS.ARRIVE.TRANS64 RZ, [R0+URZ+0x16830], R2 ;  /* 0x0168300200ff79a7 */ /* 0x0009e2000800003f */
[----:B---3--:R-:W-:-:S04]  /*1b630*/  LOP3.LUT R3, R3, 0x1f, RZ, 0xc0, !PT ;  /* 0x0000001f03037812 */ /* 0x008fc800078ec0ff */
[----:B------:R-:W-:-:S13]  /*1b640*/  ISETP.NE.AND P0, PT, R3, RZ, PT ;  /* 0x000000ff0300720c */ /* 0x000fda0003f05270 */
[----:B----4-:R-:W-:Y:S05]  /*1b650*/  @!P0 BRA `(.L_x_1618) ;  /* 0x0000000000048947 */ /* 0x010fea0003800000 */
[----:B------:R-:W-:Y:S01]  /*1b660*/  BPT.TRAP 0x1 ;  /* 0x000000040000795c */ /* 0x000fe20000300000 */
.L_x_1618:
[----:B------:R-:W-:Y:S01]  /*1b670*/  R2UR UR9, R0 ;  /* 0x00000000000972ca */ /* 0x000fe200000e0000 */
[----:B--2---:R-:W-:Y:S01]  /*1b680*/  IMAD R0, R18, 0x4000, R17 ;  /* 0x0000400012007824 */ /* 0x004fe200078e0211 */
        /* <DEDUP_REMOVED lines=12> */
[----:B------:R-:W-:Y:S02]  /*1b750*/  ULEA UR11, UR11, UR4, 0x7 ;  /* 0x000000040b0b7291 */ /* 0x000fe4000f8e383f */
[----:B------:R-:W-:Y:S01]  /*1b760*/  UIADD3 UR8, UR8, 0xe400, URZ ;  /* 0x0000e40008087890 */ /* 0x000fe2000fffe03f */
[----:B------:R-:W-:-:S05]  /*1b770*/  UMOV UR4, 0x0 ;  /* 0x0000000000047882 */ /* 0x000fca0000000000 */
[----:B------:R-:W-:-:S03]  /*1b780*/  @P0 LOP3.LUT R22, R22, 0x1, RZ, 0xfc, !PT ;  /* 0x0000000116160812 */ /* 0x000fc600078efcff */
[----:B------:R3:W-:Y:S02]  /*1b790*/  UTMALDG.4D [UR8], [UR6], desc[UR4] ;  /* 0x00000408060075b4 */ /* 0x0007e40008019000 */
[----:B---3--:R-:W-:Y:S02]  /*1b7a0*/  NOP ;  /* 0x0000000000007918 */ /* 0x008fe40000000000 */
.L_x_1614:
[----:B------:R-:W3:Y:S01]  /*1b7b0*/  LDL.LU R3, [R1+0x28] ;  /* 0x0000280001037983 */ /* 0x000ee20000300800 */
[----:B------:R-:W-:Y:S05]  /*1b7c0*/  WARPSYNC.ALL ;  /* 0x0000000000007948 */ /* 0x000fea0003800000 */
[----:B------:R-:W-:Y:S01]  /*1b7d0*/  ULDC.64 UR4, c[0x0][0x298] ;  /* 0x0000a60000047ab9 */ /* 0x000fe20000000a00 */
[----:B--2---:R-:W-:Y:S01]  /*1b7e0*/  VIADD R0, R17, 0x8400 ;  /* 0x0000840011007836 */ /* 0x004fe20000000000 */
[----:B------:R-:W-:Y:S01]  /*1b7f0*/  ULDC.64 UR6, c[0x0][0xa00] ;  /* 0x0002800000067ab9 */ /* 0x000fe20000000a00 */
[----:B------:R-:W-:Y:S01]  /*1b800*/  BSSY B6, `(.L_x_1619) ;  /* 0x0000022000067945 */ /* 0x000fe20003800000 */
[----:B------:R-:W-:Y:S01]  /*1b810*/  BAR.SYNC.DEFER_BLOCKING 0x8, 0x200 ;  /* 0x0208000000007b1d */ /* 0x000fe20000010000 */
[----:B------:R-:W-:-:S02]  /*1b820*/  ISETP.NE.U32.AND P0, PT, RZ, UR6, PT ;  /* 0x00000006ff007c0c */ /* 0x000fc4000bf05070 */
[----:B------:R-:W-:Y:S02]  /*1b830*/  LOP3.LUT P1, RZ, R0, 0x3ff, RZ, 0xc0, !PT ;  /* 0x000003ff00ff7812 */ /* 0x000fe4000782c0ff */
[----:B------:R-:W-:Y:S02]  /*1b840*/  ISETP.NE.AND.EX P0, PT, RZ, UR7, PT, P0 ;  /* 0x00000007ff007c0c */ /* 0x000fe4000bf05300 */
[----:B---3--:R-:W-:Y:S01]  /*1b850*/  SHF.R.S32.HI R2, RZ, 0x1f, R3 ;  /* 0x0000001fff027819 */ /* 0x008fe20000011403 */
[----:B-1----:R-:W-:-:S04]  /*1b860*/  IMAD.WIDE.U32 R4, R3, UR4, RZ ;  /* 0x0000000403047c25 */ /* 0x002fc8000f8e00ff */
        /* <DEDUP_REMOVED lines=27> */
.L_x_1620:
[----:B------:R-:W-:Y:S05]  /*1ba20*/  BSYNC B6 ;  /* 0x0000000000067941 */ /* 0x000fea0003800000 */
.L_x_1619:
[----:B------:R-:W2:Y:S01]  /*1ba30*/  LDL.LU R20, [R1+0x38] ;  /* 0x0000380001147983 */ /* 0x000ea20000300800 */
[----:B------:R-:W-:Y:S01]  /*1ba40*/  ULDC.64 UR6, c[0x0][0x2e0] ;  /* 0x0000b80000067ab9 */ /* 0x000fe20000000a00 */
[----:B------:R-:W3:Y:S01]  /*1ba50*/  LDC R9, c[0x0][0x448] ;  /* 0x00011200ff097b82 */ /* 0x000ee20000000800 */
[----:B------:R-:W-:Y:S01]  /*1ba60*/  ULDC.64 UR4, c[0x0][0x2d8] ;  /* 0x0000b60000047ab9 */ /* 0x000fe20000000a00 */
[----:B-1----:R-:W2:Y:S01]  /*1ba70*/  LDL.LU.64 R2, [R1+0x28] ;  /* 0x0000280001027983 */ /* 0x002ea20000300a00 */
[----:B------:R-:W-:-:S03]  /*1ba80*/  ULDC.64 UR8, c[0x0][0x280] ;  /* 0x0000a00000087ab9 */ /* 0x000fc60000000a00 */
[----:B------:R-:W4:Y:S04]  /*1ba90*/  LDL.LU R21, [R1+0x3c] ;  /* 0x00003c0001157983 */ /* 0x000f280000300800 */
[----:B------:R-:W4:Y:S04]  /*1baa0*/  LDL.LU R4, [R1+0x30] ;  /* 0x0000300001047983 */ /* 0x000f280000300800 */
[----:B------:R-:W4:Y:S01]  /*1bab0*/  LDL R12, [R1+0x10] ;  /* 0x00001000010c7983 */ /* 0x000f220000100800 */
[----:B---3--:R-:W-:-:S13]  /*1bac0*/  ISETP.NE.AND P1, PT, R9, 0x1, PT ;  /* 0x000000010900780c */ /* 0x008fda0003f25270 */
[----:B------:R-:W1:Y:S08]  /*1bad0*/  @P1 LDC R5, c[0x0][0x450] ;  /* 0x00011400ff051b82 */ /* 0x000e700000000800 */
[----:B------:R-:W3:Y:S01]  /*1bae0*/  @P1 LDC R8, c[0x0][0x450] ;  /* 0x00011400ff081b82 */ /* 0x000ee20000000800 */
[----:B--2---:R-:W-:Y:S02]  /*1baf0*/  IMAD.MOV.U32 R3, RZ, RZ, R20 ;  /* 0x000000ffff037224 */ /* 0x004fe400078e0014 */
[----:B------:R-:W2:Y:S01]  /*1bb00*/  S2R R20, SR_TID.X ;  /* 0x0000000000147919 */ /* 0x000ea20000002100 */
        /* <DEDUP_REMOVED lines=9> */
[C---:B--2---:R-:W-:Y:S01]  /*1bba0*/  LOP3.LUT R21, R20.reuse, 0x7f, RZ, 0xc0, !PT ;  /* 0x0000007f14157812 */ /* 0x044fe200078ec0ff */
[----:B------:R-:W-:-:S03]  /*1bbb0*/  IMAD.SHL.U32 R20, R20, 0x10, RZ ;  /* 0x0000001014147824 */ /* 0x000fc600078e00ff */
[----:B------:R-:W-:-:S04]  /*1bbc0*/  SHF.R.U32.HI R21, RZ, 0x3, R21 ;  /* 0x00000003ff157819 */ /* 0x000fc80000011615 */
[----:B------:R-:W-:-:S05]  /*1bbd0*/  LOP3.LUT R20, R21, 0x70, R20, 0xf8, !PT ;  /* 0x0000007015147812 */ /* 0x000fca00078ef814 */
[----:B------:R-:W-:Y:S02]  /*1bbe0*/  IMAD.IADD R6, R20, 0x1, R12 ;  /* 0x0000000114067824 */ /* 0x000fe400078e020c */
[----:B------:R2:W5:Y:S02]  /*1bbf0*/  LDL R20, [R1+0xc] ;  /* 0x00000c0001147983 */ /* 0x0005640000100800 */
[----:B----4-:R-:W-:Y:S01]  /*1bc00*/  @P1 IMAD.HI.U32 R0, R6, R4, RZ ;  /* 0x0000000406001227 */ /* 0x010fe200078e00ff */
[----:B------:R-:W4:Y:S03]  /*1bc10*/  S2R R10, SR_TID.X ;  /* 0x00000000000a7919 */ /* 0x000f260000002100 */
[----:B------:R-:W-:Y:S01]  /*1bc20*/  IMAD.MOV.U32 R4, RZ, RZ, R6 ;  /* 0x000000ffff047224 */ /* 0x000fe200078e0006 */
[----:B-1----:R-:W-:-:S04]  /*1bc30*/  @P1 SHF.R.U32.HI R4, RZ, R5, R0 ;  /* 0x00000005ff041219 */ /* 0x002fc80000011600 */
[--C-:B------:R-:W-:Y:S01]  /*1bc40*/  SHF.R.S32.HI R0, RZ, 0x1f, R4.reuse ;  /* 0x0000001fff007819 */ /* 0x100fe20000011404 */
[----:B0-----:R-:W-:-:S04]  /*1bc50*/  IMAD.MOV R7, RZ, RZ, -R4 ;  /* 0x000000ffff077224 */ /* 0x001fc800078e0a04 */
[----:B------:R-:W-:-:S04]  /*1bc60*/  IMAD R0, R0, UR4, RZ ;  /* 0x0000000400007c24 */ /* 0x000fc8000f8e02ff */
[C---:B------:R-:W-:Y:S02]  /*1bc70*/  IMAD R0, R4.reuse, UR5, R0 ;  /* 0x0000000504007c24 */ /* 0x040fe4000f8e0200 */
[----:B------:R-:W-:-:S04]  /*1bc80*/  IMAD.WIDE.U32 R4, R4, UR4, R2 ;  /* 0x0000000404047c25 */ /* 0x000fc8000f8e0002 */
[----:B------:R-:W-:Y:S02]  /*1bc90*/  IMAD.IADD R5, R5, 0x1, R0 ;  /* 0x0000000105057824 */ /* 0x000fe400078e0200 */
[----:B------:R-:W-:-:S04]  /*1bca0*/  IMAD R0, R9, R7, R6 ;  /* 0x0000000709007224 */ /* 0x000fc800078e0206 */
[----:B------:R-:W-:Y:S01]  /*1bcb0*/  IMAD.WIDE.U32 R4, R0, UR6, R4 ;  /* 0x0000000600047c25 */ /* 0x000fe2000f8e0004 */
[----:B------:R-:W-:-:S03]  /*1bcc0*/  SHF.R.S32.HI R7, RZ, 0x1f, R0 ;  /* 0x0000001fff077819 */ /* 0x000fc60000011400 */
[----:B----4-:R-:W-:Y:S02]  /*1bcd0*/  IMAD.SHL.U32 R21, R10, 0x8, RZ ;  /* 0x000000080a157824 */ /* 0x010fe400078e00ff */
[----:B------:R-:W-:-:S03]  /*1bce0*/  IMAD R7, R7, UR6, RZ ;  /* 0x0000000607077c24 */ /* 0x000fc6000f8e02ff */
[----:B------:R-:W-:Y:S01]  /*1bcf0*/  LOP3.LUT R21, R21, 0x38, RZ, 0xc0, !PT ;  /* 0x0000003815157812 */ /* 0x000fe200078ec0ff */
[----:B------:R-:W-:Y:S01]  /*1bd00*/  IMAD R7, R0, UR7, R7 ;  /* 0x0000000700077c24 */ /* 0x000fe2000f8e0207 */
[----:B------:R-:W-:-:S03]  /*1bd10*/  LEA R0, P0, R4, UR8, 0x1 ;  /* 0x0000000804007c11 */ /* 0x000fc6000f8008ff */
[----:B------:R-:W-:Y:S02]  /*1bd20*/  IMAD.IADD R5, R5, 0x1, R7 ;  /* 0x0000000105057824 */ /* 0x000fe400078e0207 */
[----:B------:R-:W0:Y:S03]  /*1bd30*/  @P1 LDC R7, c[0x0][0x44c] ;  /* 0x00011300ff071b82 */ /* 0x000e260000000800 */
[----:B------:R-:W-:Y:S01]  /*1bd40*/  LEA.HI.X R4, R4, UR9, R5, 0x1, P0 ;  /* 0x0000000904047c11 */ /* 0x000fe200080f0c05 */
[----:B------:R-:W-:-:S04]  /*1bd50*/  VIADD R5, R6, 0x80 ;  /* 0x0000008006057836 */ /* 0x000fc80000000000 */
[----:B------:R-:W-:Y:S02]  /*1bd60*/  IMAD.MOV.U32 R6, RZ, RZ, R5 ;  /* 0x000000ffff067224 */ /* 0x000fe400078e0005 */
[----:B0-----:R-:W-:-:S05]  /*1bd70*/  @P1 IMAD.HI.U32 R7, R5, R7, RZ ;  /* 0x0000000705071227 */ /* 0x001fca00078e00ff */
[----:B---3--:R-:W-:-:S05]  /*1bd80*/  @P1 SHF.R.U32.HI R6, RZ, R8, R7 ;  /* 0x00000008ff061219 */ /* 0x008fca0000011607 */
        /* <DEDUP_REMOVED lines=23> */
[----:B------:R-:W-:Y:S01]  /*1bf00*/  SHFL.IDX PT, R8, R4, RZ, 0x181f ;  /* 0x00181fff04087589 */ /* 0x000fe200000e0000 */
[----:B--2---:R-:W-:-:S03]  /*1bf10*/  IMAD R3, R7, R9, RZ ;  /* 0x0000000907037224 */ /* 0x004fc600078e02ff */
[----:B------:R-:W0:Y:S01]  /*1bf20*/  SHFL.IDX PT, R7, R0, RZ, 0x181f ;  /* 0x00181fff00077589 */ /* 0x000e2200000e0000 */
[----:B---3--:R-:W-:-:S03]  /*1bf30*/  IMAD.IADD R6, R10, 0x1, R11 ;  /* 0x000000010a067824 */ /* 0x008fc600078e020b */
[----:B------:R-:W-:Y:S02]  /*1bf40*/  SHFL.IDX PT, R10, R2, RZ, 0x181f ;  /* 0x00181fff020a7589 */ /* 0x000fe400000e0000 */
[----:B------:R-:W-:-:S13]  /*1bf50*/  ISETP.GE.AND P1, PT, R6, R3, PT ;  /* 0x000000030600720c */ /* 0x000fda0003f26270 */
[----:B0-----:R-:W-:-:S05]  /*1bf60*/  @!P1 LEA R7, P2, R21, R7, 0x1 ;  /* 0x0000000715079211 */ /* 0x001fca00078408ff */
[----:B------:R-:W-:-:S04]  /*1bf70*/  @!P1 IMAD.X R8, RZ, RZ, R8, P2 ;  /* 0x000000ffff089224 */ /* 0x000fc800010e0608 */
[----:B------:R-:W-:Y:S02]  /*1bf80*/  @!P1 IMAD.MOV.U32 R9, RZ, RZ, R8 ;  /* 0x000000ffff099224 */ /* 0x000fe400078e0008 */
[----:B------:R-:W-:Y:S02]  /*1bf90*/  @!P1 IMAD.MOV.U32 R8, RZ, RZ, R7 ;  /* 0x000000ffff089224 */ /* 0x000fe400078e0007 */
[----:B------:R-:W-:-:S03]  /*1bfa0*/  VIADD R7, R6, 0x10 ;  /* 0x0000001006077836 */ /* 0x000fc60000000000 */
        /* <DEDUP_REMOVED lines=48> */
[----:B------:R0:W1:Y:S04]  /*1c2b0*/  SHFL.IDX PT, R7, R0, 0x7, 0x181f ;  /* 0x00f81f0000077f89 */ /* 0x00006800000e0000 */
[----:B------:R2:W-:Y:S01]  /*1c2c0*/  @!P1 LDGSTS.E.BYPASS.LTC128B.128 [R20+0xb400], desc[UR40][R8.64], !P0 ;  /* 0x0b40000008149fae */ /* 0x0005e2000c101d68 */
[----:B0-----:R-:W-:-:S05]  /*1c2d0*/  VIADD R0, R6, 0x80 ;  /* 0x0000008006007836 */ /* 0x001fca0000000000 */
[----:B------:R-:W-:Y:S01]  /*1c2e0*/  ISETP.GE.AND P2, PT, R0, R3, PT ;  /* 0x000000030000720c */ /* 0x000fe20003f46270 */
[----:B------:R-:W-:-:S05]  /*1c2f0*/  VIADD R0, R6, 0x70 ;  /* 0x0000007006007836 */ /* 0x000fca0000000000 */
[----:B------:R-:W-:Y:S02]  /*1c300*/  ISETP.GE.AND P1, PT, R0, R3, PT ;  /* 0x000000030000720c */ /* 0x000fe40003f26270 */
[----:B------:R-:W0:Y:S11]  /*1c310*/  SHFL.IDX PT, R0, R5, RZ, 0x181f ;  /* 0x00181fff05007589 */ /* 0x000e3600000e0000 */
[----:B-1----:R-:W-:-:S05]  /*1c320*/  @!P1 LEA R7, P3, R21, R7, 0x1 ;  /* 0x0000000715079211 */ /* 0x002fca00078608ff */
[----:B------:R-:W-:Y:S02]  /*1c330*/  @!P1 IMAD.X R4, RZ, RZ, R4, P3 ;  /* 0x000000ffff049224 */ /* 0x000fe400018e0604 */
[----:B--2---:R-:W-:Y:S02]  /*1c340*/  @!P1 IMAD.MOV.U32 R8, RZ, RZ, R7 ;  /* 0x000000ffff089224 */ /* 0x004fe400078e0007 */
        /* <DEDUP_REMOVED lines=25> */
.L_x_1799:
        /* <DEDUP_REMOVED lines=11> */
.L_x_1622:
        /* <DEDUP_REMOVED lines=18> */
.L_x_1800:
[----:B------:R-:W-:Y:S05]  /*1c6b0*/  BSYNC B0 ;  /* 0x0000000000007941 */ /* 0x000fea0003800000 */
.L_x_1623:
        /* <DEDUP_REMOVED lines=19> */
[----:B------:R-:W-:Y:S02]  /*1c7f0*/  LOP3.LUT R3, RZ, R5, RZ, 0x33, !PT ;  /* 0x00000005ff037212 */ /* 0x000fe400078e33ff */
[----:B------:R-:W-:Y:S02]  /*1c800*/  LOP3.LUT R2, RZ, R4, RZ, 0x33, !PT ;  /* 0x00000004ff027212 */ /* 0x000fe400078e33ff */
        /* <DEDUP_REMOVED lines=36> */
.L_x_1631:
[----:B------:R-:W-:Y:S01]  /*1ca50*/  IMAD R2, R5, 0x8, R17 ;  /* 0x0000000805027824 */ /* 0x000fe200078e0211 */
[----:B------:R-:W-:Y:S01]  /*1ca60*/  SHF.L.U32 R3, R9, 0x1f, RZ ;  /* 0x0000001f09037819 */ /* 0x000fe200000006ff */
[----:B------:R-:W-:Y:S03]  /*1ca70*/  BSSY B3, `(.L_x_1632) ;  /* 0x0000003000037945 */ /* 0x000fe60003800000 */
[----:B------:R-:W1:Y:S02]  /*1ca80*/  SYNCS.PHASECHK.TRANS64.TRYWAIT P0, [R2+URZ+0x16840], R3 ;  /* 0x01684003020075a7 */ /* 0x000e64000800017f */
[----:B-1----:R-:W-:Y:S05]  /*1ca90*/  @!P0 BRA `(.L_x_1633) ;  /* 0x0000005800288947 */ /* 0x002fea0003800000 */
.L_x_1801:
[----:B------:R-:W-:Y:S05]  /*1caa0*/  BSYNC B3 ;  /* 0x0000000000037941 */ /* 0x000fea0003800000 */
.L_x_1632:
        /* <DEDUP_REMOVED lines=12> */
.L_x_1635:
[----:B------:R-:W-:Y:S05]  /*1cb70*/  BSYNC B3 ;  /* 0x0000000000037941 */ /* 0x000fea0003800000 */
.L_x_1634:
        /* <DEDUP_REMOVED lines=11> */
.L_x_1636:
        /* <DEDUP_REMOVED lines=15> */
.L_x_1802:
[----:B------:R-:W-:Y:S05]  /*1cd20*/  BSYNC B3 ;  /* 0x0000000000037941 */ /* 0x000fea0003800000 */
.L_x_1637:
        /* <DEDUP_REMOVED lines=12> */
.L_x_1640:
[----:B------:R-:W-:Y:S05]  /*1cdf0*/  BSYNC B3 ;  /* 0x0000000000037941 */ /* 0x000fea0003800000 */
.L_x_1639:
        /* <DEDUP_REMOVED lines=11> */
.L_x_1641:
        /* <DEDUP_REMOVED lines=12> */
.L_x_1630:
[----:B------:R-:W-:Y:S05]  /*1cf70*/  BSYNC B1 ;  /* 0x0000000000017941 */ /* 0x000fea0003800000 */
.L_x_1629:
[----:B------:R-:W2:Y:S01]  /*1cf80*/  LDL.LU R0, [R1+0x1c] ;  /* 0x00001c0001007983 */ /* 0x000ea20000300800 */
[----:B------:R-:W-:Y:S02]  /*1cf90*/  IMAD.MOV.U32 R18, RZ, RZ, R5 ;  /* 0x000000ffff127224 */ /* 0x000fe400078e0005 */
[----:B------:R-:W-:Y:S02]  /*1cfa0*/  IMAD.MOV.U32 R28, RZ, RZ, R9 ;  /* 0x000000ffff1c7224 */ /* 0x000fe400078e0009 */
[----:B--2---:R-:W-:-:S07]  /*1cfb0*/  VIADD R0, R0, 0xfffffffd ;  /* 0xfffffffd00007836 */ /* 0x004fce0000000000 */
.L_x_1628:
[----:B------:R-:W-:Y:S05]  /*1cfc0*/  BSYNC B2 ;  /* 0x0000000000027941 */ /* 0x000fea0003800000 */
.L_x_1627:
[----:B------:R-:W-:-:S05]  /*1cfd0*/  VIADD R3, R10, 0xfffffffe ;  /* 0xfffffffe0a037836 */ /* 0x000fca0000000000 */
[----:B------:R-:W-:-:S13]  /*1cfe0*/  ISETP.NE.AND P0, PT, R3, R4, PT ;  /* 0x000000040300720c */ /* 0x000fda0003f05270 */
[----:B------:R-:W-:Y:S05]  /*1cff0*/  @!P0 BRA `(.L_x_1626) ;  /* 0x0000000c00a08947 */ /* 0x000fea0003800000 */
[----:B------:R-:W-:-:S07]  /*1d000*/  IMAD.MOV.U32 R4, RZ, RZ, R19 ;  /* 0x000000ffff047224 */ /* 0x000fce00078e0013 */
.L_x_1668:
        /* <DEDUP_REMOVED lines=32> */
.L_x_1644:
[----:B------:R-:W-:Y:S01]  /*1d210*/  IMAD R2, R6, 0x8, R17 ;  /* 0x0000000806027824 */ /* 0x000fe200078e0211 */
[----:B------:R-:W-:Y:S01]  /*1d220*/  SHF.L.U32 R3, R7, 0x1f, RZ ;  /* 0x0000001f07037819 */ /* 0x000fe200000006ff */
[----:B------:R-:W-:Y:S03]  /*1d230*/  BSSY B2, `(.L_x_1645) ;  /* 0x0000003000027945 */ /* 0x000fe60003800000 */
[----:B------:R-:W1:Y:S02]  /*1d240*/  SYNCS.PHASECHK.TRANS64.TRYWAIT P0, [R2+URZ+0x16840], R3 ;  /* 0x01684003020075a7 */ /* 0x000e64000800017f */
[----:B-1----:R-:W-:Y:S05]  /*1d250*/  @!P0 BRA `(.L_x_1646) ;  /* 0x0000005000608947 */ /* 0x002fea0003800000 */
.L_x_1803:
[----:B------:R-:W-:Y:S05]  /*1d260*/  BSYNC B2 ;  /* 0x0000000000027941 */ /* 0x000fea0003800000 */
.L_x_1645:
        /* <DEDUP_REMOVED lines=12> */
.L_x_1648:
[----:B------:R-:W-:Y:S05]  /*1d330*/  BSYNC B2 ;  /* 0x0000000000027941 */ /* 0x000fea0003800000 */
.L_x_1647:
        /* <DEDUP_REMOVED lines=11> */
.L_x_1649:
        /* <DEDUP_REMOVED lines=15> */
.L_x_1804:
[----:B------:R-:W-:Y:S05]  /*1d4e0*/  BSYNC B2 ;  /* 0x0000000000027941 */ /* 0x000fea0003800000 */
.L_x_1650:
        /* <DEDUP_REMOVED lines=11> */
.L_x_1653:
[----:B------:R-:W-:Y:S05]  /*1d5a0*/  BSYNC B2 ;  /* 0x0000000000027941 */ /* 0x000fea0003800000 */
.L_x_1652:
        /* <DEDUP_REMOVED lines=10> */
.L_x_1654:
        /* <DEDUP_REMOVED lines=12> */
.L_x_1643:
[----:B------:R-:W-:Y:S05]  /*1d710*/  BSYNC B1 ;  /* 0x0000000000017941 */ /* 0x000fea0003800000 */
.L_x_1642:
        /* <DEDUP_REMOVED lines=32> */
.L_x_1657:
[----:B------:R-:W-:Y:S01]  /*1d920*/  IMAD R2, R18, 0x8, R17 ;  /* 0x0000000812027824 */ /* 0x000fe200078e0211 */
[----:B------:R-:W-:Y:S01]  /*1d930*/  SHF.L.U32 R3, R28, 0x1f, RZ ;  /* 0x0000001f1c037819 */ /* 0x000fe200000006ff */
[----:B------:R-:W-:Y:S03]  /*1d940*/  BSSY B2, `(.L_x_1658) ;  /* 0x0000003000027945 */ /* 0x000fe60003800000 */
[----:B------:R-:W1:Y:S02]  /*1d950*/  SYNCS.PHASECHK.TRANS64.TRYWAIT P0, [R2+URZ+0x16840], R3 ;  /* 0x01684003020075a7 */ /* 0x000e64000800017f */
[----:B-1----:R-:W-:Y:S05]  /*1d960*/  @!P0 BRA `(.L_x_1659) ;  /* 0x0000004800c48947 */ /* 0x002fea0003800000 */
.L_x_1805:
[----:B------:R-:W-:Y:S05]  /*1d970*/  BSYNC B2 ;  /* 0x0000000000027941 */ /* 0x000fea0003800000 */
.L_x_1658:
        /* <DEDUP_REMOVED lines=12> */
.L_x_1661:
[----:B------:R-:W-:Y:S05]  /*1da40*/  BSYNC B2 ;  /* 0x0000000000027941 */ /* 0x000fea0003800000 */
.L_x_1660:
        /* <DEDUP_REMOVED lines=12> */
.L_x_1662:
        /* <DEDUP_REMOVED lines=15> */
.L_x_1806:
[----:B------:R-:W-:Y:S05]  /*1dc00*/  BSYNC B2 ;  /* 0x0000000000027941 */ /* 0x000fea0003800000 */
.L_x_1663:
        /* <DEDUP_REMOVED lines=11> */
.L_x_1666:
[----:B------:R-:W-:Y:S05]  /*1dcc0*/  BSYNC B2 ;  /* 0x0000000000027941 */ /* 0x000fea0003800000 */
.L_x_1665:
        /* <DEDUP_REMOVED lines=10> */
.L_x_1667:
        /* <DEDUP_REMOVED lines=12> */
.L_x_1656:
[----:B------:R-:W-:Y:S05]  /*1de30*/  BSYNC B1 ;  /* 0x0000000000017941 */ /* 0x000fea0003800000 */
.L_x_1655:
[----:B------:R-:W2:Y:S01]  /*1de40*/  LDL R2, [R1+0x8] ;  /* 0x0000080001027983 */ /* 0x000ea20000100800 */
[----:B------:R-:W-:Y:S01]  /*1de50*/  VIADD R0, R0, 0xfffffffe ;  /* 0xfffffffe00007836 */ /* 0x000fe20000000000 */
[----:B--2---:R-:W-:-:S13]  /*1de60*/  ISETP.GT.AND P0, PT, R9, R2, PT ;  /* 0x000000020900720c */ /* 0x004fda0003f04270 */
[----:B------:R-:W-:Y:S05]  /*1de70*/  @P0 BRA `(.L_x_1668) ;  /* 0xfffffff000640947 */ /* 0x000fea000383ffff */
.L_x_1626:
[----:B------:R-:W-:Y:S05]  /*1de80*/  BSYNC B0 ;  /* 0x0000000000007941 */ /* 0x000fea0003800000 */
.L_x_1625:
        /* <DEDUP_REMOVED lines=17> */
.L_x_1670:
[----:B------:R-:W-:Y:S05]  /*1dfa0*/  BSYNC B0 ;  /* 0x0000000000007941 */ /* 0x000fea0003800000 */
.L_x_1669:
        /* <DEDUP_REMOVED lines=9> */
.L_x_1807:
[----:B------:R-:W-:Y:S05]  /*1e040*/  BSYNC B1 ;  /* 0x0000000000017941 */ /* 0x000fea0003800000 */
.L_x_1673:
        /* <DEDUP_REMOVED lines=9> */
.L_x_1676:
[----:B------:R-:W-:Y:S05]  /*1e0e0*/  BSYNC B1 ;  /* 0x0000000000017941 */ /* 0x000fea0003800000 */
.L_x_1675:
        /* <DEDUP_REMOVED lines=10> */
.L_x_1677:
        /* <DEDUP_REMOVED lines=10> */
.L_x_1672:
[----:B------:R-:W-:Y:S05]  /*1e230*/  BSYNC B0 ;  /* 0x0000000000007941 */ /* 0x000fea0003800000 */
.L_x_1671:
[----:B------:R-:W-:-:S05]  /*1e240*/  VIADD R18, R18, 0x1 ;  /* 0x0000000112127836 */ /* 0x000fca0000000000 */
[----:B------:R-:W-:-:S04]  /*1e250*/  ISETP.NE.AND P0, PT, R18, 0x2, PT ;  /* 0x000000021200780c */ /* 0x000fc80003f05270 */
[----:B------:R-:W-:Y:S02]  /*1e260*/  SEL R3, RZ, 0x1, P0 ;  /* 0x00000001ff037807 */ /* 0x000fe40000000000 */
[----:B------:R-:W-:Y:S02]  /*1e270*/  SEL R18, R18, RZ, P0 ;  /* 0x000000ff12127207 */ /* 0x000fe40000000000 */
[----:B------:R-:W-:-:S07]  /*1e280*/  LOP3.LUT R28, R28, R3, RZ, 0x3c, !PT ;  /* 0x000000031c1c7212 */ /* 0x000fce00078e3cff */
.L_x_1607:
[----:B------:R-:W-:Y:S05]  /*1e290*/  BSYNC B7 ;  /* 0x0000000000077941 */ /* 0x000fea0003800000 */
.L_x_1605:
        /* <DEDUP_REMOVED lines=8> */
[----:B------:R0:W2:Y:S01]  /*1e320*/  LDS.128 R24, [R17+0x168d0] ;  /* 0x0168d00011187984 */ /* 0x0000a20000000c00 */
[----:B------:R-:W-:Y:S06]  /*1e330*/  BAR.ARV 0x4, 0x200 ;  /* 0x0108000000007b1d */ /* 0x000fec0000002000 */
[----:B------:R-:W-:Y:S05]  /*1e340*/  BRA `(.L_x_1679) ;  /* 0x0000000c00d47947 */ /* 0x000fea0003800000 */
.L_x_1678:
[----:B------:R-:W0:Y:S01]  /*1e350*/  S2R R0, SR_TID.X ;  /* 0x0000000000007919 */ /* 0x000e220000002100 */
[----:B------:R-:W-:Y:S01]  /*1e360*/  UMOV UR4, 0xffffffff ;  /* 0xffffffff00047882 */ /* 0x000fe20000000000 */
[----:B0-----:R-:W-:-:S04]  /*1e370*/  LOP3.LUT R8, R0, 0x1f, RZ, 0xc0, !PT ;  /* 0x0000001f00087812 */ /* 0x001fc800078ec0ff */
[----:B------:R-:W-:Y:S01]  /*1e380*/  ISETP.NE.AND P0, PT, R8, 0x1f, PT ;  /* 0x0000001f0800780c */ /* 0x000fe20003f05270 */
[----:B------:R-:W-:-:S12]  /*1e390*/  BRA.DIV UR4, `(.L_x_1680) ;  /* 0x0000004204747947 */ /* 0x000fd8000b800000 */
[----:B------:R-:W-:Y:S01]  /*1e3a0*/  IMAD.IADD R9, R27, 0x1, R8 ;  /* 0x000000011b097824 */ /* 0x000fe200078e0208 */
[----:B------:R-:W-:-:S04]  /*1e3b0*/  ULDC UR4, c[0x0][0xc3c] ;  /* 0x00030f0000047ab9 */ /* 0x000fc80000000800 */
[----:B------:R-:W-:-:S13]  /*1e3c0*/  ISETP.GE.OR P1, PT, R9, UR4, !P0 ;  /* 0x0000000409007c0c */ /* 0x000fda000c726670 */
[----:B------:R-:W0:Y:S08]  /*1e3d0*/  @!P1 LDC.64 R2, c[0x0][0xc80] ;  /* 0x00032000ff029b82 */ /* 0x000e300000000a00 */
[----:B-1----:R-:W1:Y:S01]  /*1e3e0*/  @!P1 LDC.64 R4, c[0x0][0xc78] ;  /* 0x00031e00ff049b82 */ /* 0x002e620000000a00 */
        /* <DEDUP_REMOVED lines=33> */
.L_x_1817:
[----:B------:R-:W-:Y:S02]  /*1e600*/  ULDC UR4, c[0x0][0xc38] ;  /* 0x00030e0000047ab9 */ /* 0x000fe40000000800 */
[----:B------:R-:W-:-:S04]  /*1e610*/  IMAD.U32 R4, RZ, RZ, UR4 ;  /* 0x00000004ff047e24 */ /* 0x000fc8000f8e00ff */
[----:B-1----:R-:W-:-:S04]  /*1e620*/  IMAD R3, R14, R4, RZ ;  /* 0x000000040e037224 */ /* 0x002fc800078e02ff */
[----:B------:R-:W-:-:S05]  /*1e630*/  IMAD.IADD R6, R6, 0x1, R3 ;  /* 0x0000000106067824 */ /* 0x000fca00078e0203 */
[----:B------:R-:W-:-:S13]  /*1e640*/  ISETP.GT.AND P6, PT, R6, R0, PT ;  /* 0x000000000600720c */ /* 0x000fda0003fc4270 */
[----:B------:R-:W-:Y:S05]  /*1e650*/  @P6 BRA `(.L_x_1681) ;  /* 0x0000000000a46947 */ /* 0x000fea0003800000 */
.L_x_1684:
[----:B0-----:R-:W0:Y:S01]  /*1e660*/  LDC R2, c[0x0][0xc3c] ;  /* 0x00030f00ff027b82 */ /* 0x001e220000000800 */
[----:B------:R-:W-:-:S05]  /*1e670*/  VIADD R27, R27, 0x1f ;  /* 0x0000001f1b1b7836 */ /* 0x000fca0000000000 */
[----:B0-----:R-:W-:-:S13]  /*1e680*/  ISETP.GE.AND P6, PT, R27, R2, PT ;  /* 0x000000021b00720c */ /* 0x001fda0003fc6270 */
[----:B------:R-:W-:Y:S05]  /*1e690*/  @P6 BRA `(.L_x_1682) ;  /* 0x0000000800bc6947 */ /* 0x000fea0003800000 */
[----:B------:R-:W0:Y:S01]  /*1e6a0*/  S2R R3, SR_TID.X ;  /* 0x0000000000037919 */ /* 0x000e220000002100 */
        /* <DEDUP_REMOVED lines=30> */
.L_x_1825:
[----:B------:R-:W-:Y:S02]  /*1e890*/  ULDC UR4, c[0x0][0xc38] ;  /* 0x00030e0000047ab9 */ /* 0x000fe40000000800 */
[----:B------:R-:W-:-:S04]  /*1e8a0*/  IMAD.U32 R4, RZ, RZ, UR4 ;  /* 0x00000004ff047e24 */ /* 0x000fc8000f8e00ff */
[----:B-1----:R-:W-:-:S04]  /*1e8b0*/  IMAD R3, R14, R4, RZ ;  /* 0x000000040e037224 */ /* 0x002fc800078e02ff */
[----:B------:R-:W-:-:S05]  /*1e8c0*/  IMAD.IADD R6, R3, 0x1, R6 ;  /* 0x0000000103067824 */ /* 0x000fca00078e0206 */
[----:B------:R-:W-:-:S13]  /*1e8d0*/  ISETP.GT.AND P6, PT, R6, R0, PT ;  /* 0x000000000600720c */ /* 0x000fda0003fc4270 */
[----:B------:R-:W-:Y:S05]  /*1e8e0*/  @!P6 BRA `(.L_x_1684) ;  /* 0xfffffffc005ce947 */ /* 0x000fea000383ffff */
.L_x_1681:
[----:B------:R-:W-:Y:S01]  /*1e8f0*/  IMAD.IADD R6, R6, 0x1, -R3 ;  /* 0x0000000106067824 */ /* 0x000fe200078e0a03 */
[----:B------:R-:W-:-:S03]  /*1e900*/  UMOV UR4, 0xffffffff ;  /* 0xffffffff00047882 */ /* 0x000fc60000000000 */
[----:B------:R-:W-:-:S05]  /*1e910*/  IMAD R3, R2, R4, R6 ;  /* 0x0000000402037224 */ /* 0x000fca00078e0206 */
[----:B------:R-:W-:Y:S01]  /*1e920*/  ISETP.GT.AND P6, PT, R3, R0, PT ;  /* 0x000000000300720c */ /* 0x000fe20003fc4270 */
[----:B------:R-:W-:-:S12]  /*1e930*/  BRA.DIV UR4, `(.L_x_1685) ;  /* 0x0000004204fc7947 */ /* 0x000fd8000b800000 */
[----:B------:R-:W-:-:S04]  /*1e940*/  VOTE.ANY R3, PT, !P6 ;  /* 0x0000000000037806 */ /* 0x000fc800070e0100 */
[----:B------:R-:W1:Y:S02]  /*1e950*/  POPC R7, R3 ;  /* 0x0000000300077309 */ /* 0x000e640000000000 */
[----:B-1----:R1:W2:Y:S01]  /*1e960*/  SHFL.IDX PT, R25, R25, R7, 0x1f ;  /* 0x00001f0719197589 */ /* 0x0022a200000e0000 */
[----:B------:R-:W-:-:S03]  /*1e970*/  IMAD.IADD R27, R7, 0x1, R27 ;  /* 0x00000001071b7824 */ /* 0x000fc600078e021b */
[----:B------:R1:W3:Y:S04]  /*1e980*/  SHFL.IDX PT, R5, R5, R7, 0x1f ;  /* 0x00001f0705057589 */ /* 0x0002e800000e0000 */
.L_x_1830:
[----:B------:R-:W-:-:S13]  /*1e990*/  ISETP.NE.AND P0, PT, R3, RZ, PT ;  /* 0x000000ff0300720c */ /* 0x000fda0003f05270 */
[----:B------:R-:W-:Y:S05]  /*1e9a0*/  @!P0 BRA `(.L_x_1686) ;  /* 0x0000000000108947 */ /* 0x000fea0003800000 */
[----:B------:R-:W-:Y:S01]  /*1e9b0*/  UMOV UR4, 0xffffffff ;  /* 0xffffffff00047882 */ /* 0x000fe20000000000 */
[----:B------:R-:W-:Y:S02]  /*1e9c0*/  VIADD R12, R7, 0xffffffff ;  /* 0xffffffff070c7836 */ /* 0x000fe40000000000 */
[----:B------:R-:W-:Y:S05]  /*1e9d0*/  BRA.DIV UR4, `(.L_x_1687) ;  /* 0x0000004604347947 */ /* 0x000fea000b800000 */
[----:B------:R4:W0:Y:S02]  /*1e9e0*/  SHFL.IDX PT, R24, R2, R12, 0x1f ;  /* 0x00001f0c02187589 */ /* 0x00082400000e0000 */
.L_x_1686:
[----:B---3--:R-:W-:Y:S01]  /*1e9f0*/  ISETP.NE.AND P0, PT, R5, 0x1, PT ;  /* 0x000000010500780c */ /* 0x008fe20003f05270 */
[----:B0-----:R-:W-:-:S04]  /*1ea00*/  IMAD R24, R24, R4, R6 ;  /* 0x0000000418187224 */ /* 0x001fc800078e0206 */
[----:B------:R-:W-:-:S08]  /*1ea10*/  IMAD.IADD R0, R0, 0x1, -R24 ;  /* 0x0000000100007824 */ /* 0x000fd000078e0a18 */
[----:B------:R-:W-:Y:S05]  /*1ea20*/  @!P0 BRA `(.L_x_1688) ;  /* 0x0000000000dc8947 */ /* 0x000fea0003800000 */
[----:B--2---:R-:W-:Y:S01]  /*1ea30*/  IABS R6, R25 ;  /* 0x0000001900067213 */ /* 0x004fe20000000000 */
[----:B----4-:R-:W-:Y:S01]  /*1ea40*/  IMAD.MOV.U32 R2, RZ, RZ, RZ ;  /* 0x000000ffff027224 */ /* 0x010fe200078e00ff */
[----:B------:R-:W-:Y:S02]  /*1ea50*/  IABS R4, R5 ;  /* 0x0000000500047213 */ /* 0x000fe40000000000 */
[----:B-1----:R-:W0:Y:S08]  /*1ea60*/  I2F.RP R7, R6 ;  /* 0x0000000600077306 */ /* 0x002e300000209400 */
[----:B------:R-:W-:Y:S08]  /*1ea70*/  I2F.RP R10, R4 ;  /* 0x00000004000a7306 */ /* 0x000ff00000209400 */
[----:B0-----:R-:W0:Y:S02]  /*1ea80*/  MUFU.RCP R7, R7 ;  /* 0x0000000700077308 */ /* 0x001e240000001000 */
[----:B0-----:R-:W-:Y:S01]  /*1ea90*/  VIADD R8, R7, 0xffffffe ;  /* 0x0ffffffe07087836 */ /* 0x001fe20000000000 */
[----:B------:R-:W-:-:S05]  /*1eaa0*/  IABS R7, R25 ;  /* 0x0000001900077213 */ /* 0x000fca0000000000 */
[----:B------:R0:W1:Y:S02]  /*1eab0*/  F2I.FTZ.U32.TRUNC.NTZ R3, R8 ;  /* 0x0000000800037305 */ /* 0x000064000021f000 */
[----:B0-----:R-:W-:Y:S01]  /*1eac0*/  IABS R8, R0 ;  /* 0x0000000000087213 */ /* 0x001fe20000000000 */
[----:B-1----:R-:W-:-:S04]  /*1ead0*/  IMAD.MOV R9, RZ, RZ, -R3 ;  /* 0x000000ffff097224 */ /* 0x002fc800078e0a03 */
        /* <DEDUP_REMOVED lines=33> */
[----:B------:R-:W-:Y:S01]  /*1ecf0*/  ISETP.GE.AND P2, PT, R3, RZ, PT ;  /* 0x000000ff0300720c */ /* 0x000fe20003f46270 */
[----:B------:R-:W-:-:S04]  /*1ed00*/  IMAD.MOV R3, RZ, RZ, -R7 ;  /* 0x000000ffff037224 */ /* 0x000fc800078e0a07 */
[----:B------:R-:W-:Y:S02]  /*1ed10*/  IMAD R3, R25, R3, R0 ;  /* 0x0000000319037224 */ /* 0x000fe400078e0200 */
        /* <DEDUP_REMOVED lines=8> */
.L_x_1688:
[----:B----4-:R-:W0:Y:S02]  /*1eda0*/  LDC.64 R2, c[0x0][0xc90] ;  /* 0x00032400ff027b82 */ /* 0x010e240000000a00 */
[----:B0-----:R-:W-:-:S05]  /*1edb0*/  IMAD.WIDE R2, R27, 0x4, R2 ;  /* 0x000000041b027825 */ /* 0x001fca00078e0202 */
[----:B------:R0:W2:Y:S02]  /*1edc0*/  LDG.E R6, desc[UR40][R2.64] ;  /* 0x0000002802067981 */ /* 0x0000a4000c1e1900 */
[----:B0-----:R-:W-:Y:S02]  /*1edd0*/  IMAD.MOV.U32 R2, RZ, RZ, RZ ;  /* 0x000000ffff027224 */ /* 0x001fe400078e00ff */
[----:B--2---:R-:W-:-:S05]  /*1ede0*/  IMAD R5, R25, R6, RZ ;  /* 0x0000000619057224 */ /* 0x004fca00078e02ff */
[----:B-1----:R-:W-:-:S04]  /*1edf0*/  IABS R7, R5 ;  /* 0x0000000500077213 */ /* 0x002fc80000000000 */
        /* <DEDUP_REMOVED lines=54> */
.L_x_1689:
[----:B------:R-:W-:-:S05]  /*1f160*/  LOP3.LUT R0, RZ, R3, RZ, 0x33, !PT ;  /* 0x00000003ff007212 */ /* 0x000fca00078e33ff */
[----:B------:R-:W-:Y:S01]  /*1f170*/  IMAD.IADD R25, R25, 0x1, R0 ;  /* 0x0000000119197824 */ /* 0x000fe200078e0200 */
[----:B------:R-:W-:Y:S06]  /*1f180*/  BRA `(.L_x_1690) ;  /* 0x00000000001c7947 */ /* 0x000fec0003800000 */
.L_x_1682:
[----:B------:R-:W-:Y:S01]  /*1f190*/  UMOV UR4, URZ ;  /* 0x0000003f00047c82 */ /* 0x000fe20008000000 */
[----:B------:R-:W-:Y:S01]  /*1f1a0*/  UMOV UR5, URZ ;  /* 0x0000003f00057c82 */ /* 0x000fe20008000000 */
[----:B------:R-:W-:Y:S01]  /*1f1b0*/  ULDC UR6, c[0x0][0xc3c] ;  /* 0x00030f0000067ab9 */ /* 0x000fe20000000800 */
[----:B------:R-:W-:Y:S02]  /*1f1c0*/  IMAD.MOV.U32 R24, RZ, RZ, R0 ;  /* 0x000000ffff187224 */ /* 0x000fe400078e0000 */
[----:B------:R-:W-:Y:S02]  /*1f1d0*/  IMAD.U32 R25, RZ, RZ, UR4 ;  /* 0x00000004ff197e24 */ /* 0x000fe4000f8e00ff */
[----:B------:R-:W-:Y:S02]  /*1f1e0*/  IMAD.U32 R26, RZ, RZ, UR5 ;  /* 0x00000005ff1a7e24 */ /* 0x000fe4000f8e00ff */
[----:B------:R-:W-:-:S07]  /*1f1f0*/  IMAD.U32 R27, RZ, RZ, UR6 ;  /* 0x00000006ff1b7e24 */ /* 0x000fce000f8e00ff */
.L_x_1690:
[----:B------:R-:W0:Y:S01]  /*1f200*/  S2R R0, SR_TID.X ;  /* 0x0000000000007919 */ /* 0x000e220000002100 */
[----:B------:R-:W-:Y:S05]  /*1f210*/  WARPSYNC.ALL ;  /* 0x0000000000007948 */ /* 0x000fea0003800000 */
[----:B------:R-:W-:Y:S01]  /*1f220*/  BAR.SYNC.DEFER_BLOCKING 0x4, 0x200 ;  /* 0x0108000000007b1d */ /* 0x000fe20000010000 */
[----:B0-----:R-:W-:-:S04]  /*1f230*/  LOP3.LUT R0, R0, 0x1f, RZ, 0xc0, !PT ;  /* 0x0000001f00007812 */ /* 0x001fc800078ec0ff */
[----:B------:R-:W-:-:S13]  /*1f240*/  ISETP.NE.AND P0, PT, R0, RZ, PT ;  /* 0x000000ff0000720c */ /* 0x000fda0003f05270 */
[----:B------:R-:W0:Y:S01]  /*1f250*/  @!P0 S2R R3, SR_CgaCtaId ;  /* 0x0000000000038919 */ /* 0x000e220000008800 */
[----:B------:R-:W-:-:S04]  /*1f260*/  @!P0 MOV R0, 0x400 ;  /* 0x0000040000008802 */ /* 0x000fc80000000f00 */
[----:B0-----:R-:W-:-:S05]  /*1f270*/  @!P0 LEA R17, R3, R0, 0x18 ;  /* 0x0000000003118211 */ /* 0x001fca00078ec0ff */
[----:B------:R3:W-:Y:S01]  /*1f280*/  @!P0 STS.128 [R17+0x168d0], R24 ;  /* 0x0168d01811008388 */ /* 0x0007e20000000c00 */
[----:B------:R-:W-:Y:S06]  /*1f290*/  BAR.ARV 0x5, 0x200 ;  /* 0x0148000000007b1d */ /* 0x000fec0000002000 */
.L_x_1679:
[----:B------:R-:W-:Y:S02]  /*1f2a0*/  ULDC UR4, c[0x0][0xc3c] ;  /* 0x00030f0000047ab9 */ /* 0x000fe40000000800 */
[----:B--2---:R-:W-:-:S13]  /*1f2b0*/  ISETP.GE.AND P0, PT, R27, UR4, PT ;  /* 0x000000041b007c0c */ /* 0x004fda000bf06270 */
[----:B------:R-:W-:Y:S05]  /*1f2c0*/  @!P0 BRA `(.L_x_1691) ;  /* 0xffffff9800848947 */ /* 0x000fea000383ffff */
[----:B------:R-:W-:Y:S05]  /*1f2d0*/  BSYNC B8 ;  /* 0x0000000000087941 */ /* 0x000fea0003800000 */
.L_x_1549:
[----:B0-----:R-:W2:Y:S01]  /*1f2e0*/  LDL.LU R0, [R1+0x34] ;  /* 0x0000340001007983 */ /* 0x001ea20000300800 */
[----:B------:R-:W-:Y:S01]  /*1f2f0*/  BSSY B0, `(.L_x_1692) ;  /* 0x000000b000007945 */ /* 0x000fe20003800000 */
[----:B-1----:R-:W0:Y:S01]  /*1f300*/  S2R R5, SR_CgaCtaId ;  /* 0x0000000000057919 */ /* 0x002e220000008800 */
        /* <DEDUP_REMOVED lines=9> */
.L_x_1833:
[----:B------:R-:W-:Y:S05]  /*1f3a0*/  BSYNC B0 ;  /* 0x0000000000007941 */ /* 0x000fea0003800000 */
.L_x_1692:
[----:B------:R-:W-:-:S03]  /*1f3b0*/  UMOV UR4, 0xffffffff ;  /* 0xffffffff00047882 */ /* 0x000fc60000000000 */
[----:B------:R-:W-:Y:S05]  /*1f3c0*/  BRA.DIV UR4, `(.L_x_1694) ;  /* 0x0000003a04f47947 */ /* 0x000fea000b800000 */
[----:B0-----:R-:W0:Y:S02]  /*1f3d0*/  S2R R0, SR_TID.X ;  /* 0x0000000000007919 */ /* 0x001e240000002100 */
[----:B0-----:R-:W-:-:S04]  /*1f3e0*/  SHF.R.U32.HI R0, RZ, 0x5, R0 ;  /* 0x00000005ff007819 */ /* 0x001fc80000011600 */
[----:B------:R-:W-:-:S05]  /*1f3f0*/  LOP3.LUT R0, R0, 0x3, RZ, 0xc0, !PT ;  /* 0x0000000300007812 */ /* 0x000fca00078ec0ff */
[----:B------:R0:W1:Y:S02]  /*1f400*/  SHFL.IDX PT, R14, R0, RZ, 0x1f ;  /* 0x00001fff000e7589 */ /* 0x00006400000e0000 */
.L_x_1836:
[----:B-1----:R-:W-:-:S13]  /*1f410*/  ISETP.NE.AND P0, PT, R14, RZ, PT ;  /* 0x000000ff0e00720c */ /* 0x002fda0003f05270 */
[----:B------:R-:W-:Y:S05]  /*1f420*/  @P0 BRA `(.L_x_1337) ;  /* 0x0000000000880947 */ /* 0x000fea0003800000 */
[----:B------:R-:W-:-:S03]  /*1f430*/  UMOV UR4, 0xffffffff ;  /* 0xffffffff00047882 */ /* 0x000fc60000000000 */
[----:B------:R-:W-:Y:S05]  /*1f440*/  BRA.DIV UR4, `(.L_x_1695) ;  /* 0x0000003e04087947 */ /* 0x000fea000b800000 */
[----:B------:R-:W-:-:S13]  /*1f450*/  ELECT P6, URZ, PT ;  /* 0x00000000003f782f */ /* 0x000fda00038c0000 */
.L_x_1839:
[----:B------:R-:W-:Y:S05]  /*1f460*/  @!P6 BRA `(.L_x_1337) ;  /* 0x000000000078e947 */ /* 0x000fea0003800000 */
[----:B0-----:R-:W2:Y:S02]  /*1f470*/  LDL.LU R0, [R1+0x54] ;  /* 0x0000540001007983 */ /* 0x001ea40000300800 */
[----:B--2---:R-:W-:-:S04]  /*1f480*/  LOP3.LUT R0, R0, 0x2, RZ, 0xfc, !PT ;  /* 0x0000000200007812 */ /* 0x004fc800078efcff */
[----:B------:R-:W-:-:S13]  /*1f490*/  ISETP.NE.AND P2, PT, R0, 0x3, PT ;  /* 0x000000030000780c */ /* 0x000fda0003f45270 */
[----:B------:R-:W-:Y:S05]  /*1f4a0*/  @!P2 BRA `(.L_x_1696) ;  /* 0x000000000004a947 */ /* 0x000fea0003800000 */
[----:B------:R-:W-:Y:S01]  /*1f4b0*/  BPT.TRAP 0x1 ;  /* 0x000000040000795c */ /* 0x000fe20000300000 */
.L_x_1696:
        /* <DEDUP_REMOVED lines=12> */
.L_x_1840:
[----:B------:R-:W1:Y:S02]  /*1f580*/  SYNCS.PHASECHK.TRANS64.TRYWAIT P0, [R3+URZ], R0 ;  /* 0x00000000030075a7 */ /* 0x000e64000800017f */
[----:B-1----:R-:W-:Y:S05]  /*1f590*/  @!P0 BRA `(.L_x_1698) ;  /* 0x0000003800e88947 */ /* 0x002fea0003800000 */
.L_x_1841:
[----:B------:R-:W-:Y:S05]  /*1f5a0*/  @!P2 BRA `(.L_x_1699) ;  /* 0x000000000004a947 */ /* 0x000fea0003800000 */
[----:B------:R-:W-:Y:S01]  /*1f5b0*/  BPT.TRAP 0x1 ;  /* 0x000000040000795c */ /* 0x000fe20000300000 */
.L_x_1699:
[----:B-1----:R-:W-:-:S04]  /*1f5c0*/  VIADD R3, R9, 0x16860 ;  /* 0x0001686009037836 */ /* 0x002fc80000000000 */
[----:B------:R-:W-:-:S04]  /*1f5d0*/  IMAD R5, R18, 0x8, R3 ;  /* 0x0000000812057824 */ /* 0x000fc800078e0203 */
[----:B------:R-:W1:Y:S02]  /*1f5e0*/  SYNCS.PHASECHK.TRANS64.TRYWAIT P0, [R5+URZ], R2 ;  /* 0x00000002050075a7 */ /* 0x000e64000800017f */
[----:B-1----:R-:W-:Y:S05]  /*1f5f0*/  @!P0 BRA `(.L_x_1700) ;  /* 0x0000003800e48947 */ /* 0x002fea0003800000 */
.L_x_1842:
[----:B------:R-:W-:-:S07]  /*1f600*/  IMAD R3, R4, 0x8, R3 ;  /* 0x0000000804037824 */ /* 0x000fce00078e0203 */
.L_x_1701:
[----:B--2---:R2:W4:Y:S02]  /*1f610*/  SYNCS.PHASECHK.TRANS64.TRYWAIT P0, [R3+URZ], R0 ;  /* 0x00000000030075a7 */ /* 0x004524000800017f */
[----:B----4-:R-:W-:Y:S05]  /*1f620*/  @!P0 NANOSLEEP.SYNCS 0x989680 ;  /* 0x009896800000895d */ /* 0x010fea0003900000 */
[----:B------:R-:W4:Y:S02]  /*1f630*/  @!P0 SYNCS.PHASECHK.TRANS64 P0, [R3+URZ], R0 ;  /* 0x00000000030085a7 */ /* 0x000f24000800007f */
[----:B----4-:R-:W-:Y:S05]  /*1f640*/  @!P0 BRA `(.L_x_1701) ;  /* 0xfffffffc00f08947 */ /* 0x010fea000383ffff */
.L_x_1337:
[----:B------:R-:W-:Y:S05]  /*1f650*/  BSYNC B9 ;  /* 0x0000000000097941 */ /* 0x000fea0003800000 */
.L_x_1334:
[----:B------:R-:W-:Y:S05]  /*1f660*/  EXIT ;  /* 0x000000000000794d */ /* 0x000fea0003800000 */
.L_x_1365:
[----:B0-----:R0:W1:Y:S02]  /*1f670*/  SYNCS.PHASECHK.TRANS64.TRYWAIT P6, [R77+URZ+0x16890], R89 ;  /* 0x016890594d0075a7 */ /* 0x00106400080c017f */
[----:B-1----:R-:W-:Y:S05]  /*1f680*/  @!P6 NANOSLEEP.SYNCS 0x989680 ;  /* 0x009896800000e95d */ /* 0x002fea0003900000 */
[----:B------:R-:W1:Y:S02]  /*1f690*/  @!P6 SYNCS.PHASECHK.TRANS64 P6, [R77+URZ+0x16890], R89 ;  /* 0x016890594d00e5a7 */ /* 0x000e6400080c007f */
[----:B-1----:R-:W-:Y:S05]  /*1f6a0*/  @!P6 BRA `(.L_x_1365) ;  /* 0xfffffffc00f0e947 */ /* 0x002fea000383ffff */
[----:B------:R-:W-:Y:S05]  /*1f6b0*/  BRA `(.L_x_1702) ;  /* 0xfffffe3800bc7947 */ /* 0x000fea000383ffff */
.L_x_1385:
[----:B0-----:R0:W1:Y:S02]  /*1f6c0*/  SYNCS.PHASECHK.TRANS64.TRYWAIT P5, [R77+URZ+0x16890], R89 ;  /* 0x016890594d0075a7 */ /* 0x00106400080a017f */
[----:B-1----:R-:W-:Y:S05]  /*1f6d0*/  @!P5 NANOSLEEP.SYNCS 0x989680 ;  /* 0x009896800000d95d */ /* 0x002fea0003900000 */
[----:B------:R-:W1:Y:S02]  /*1f6e0*/  @!P5 SYNCS.PHASECHK.TRANS64 P5, [R77+URZ+0x16890], R89 ;  /* 0x016890594d00d5a7 */ /* 0x000e6400080a007f */
[----:B-1----:R-:W-:Y:S05]  /*1f6f0*/  @!P5 BRA `(.L_x_1385) ;  /* 0xfffffffc00f0d947 */ /* 0x002fea000383ffff */
[----:B------:R-:W-:Y:S05]  /*1f700*/  BRA `(.L_x_1703) ;  /* 0xfffffe4c00907947 */ /* 0x000fea000383ffff */
.L_x_1394:
[----:B0-----:R0:W1:Y:S02]  /*1f710*/  SYNCS.PHASECHK.TRANS64.TRYWAIT P4, [R77+URZ+0x16890], R89 ;  /* 0x016890594d0075a7 */ /* 0x001064000808017f */
[----:B-1----:R-:W-:Y:S05]  /*1f720*/  @!P4 NANOSLEEP.SYNCS 0x989680 ;  /* 0x009896800000c95d */ /* 0x002fea0003900000 */
[----:B------:R-:W1:Y:S02]  /*1f730*/  @!P4 SYNCS.PHASECHK.TRANS64 P4, [R77+URZ+0x16890], R89 ;  /* 0x016890594d00c5a7 */ /* 0x000e64000808007f */
[----:B-1----:R-:W-:Y:S05]  /*1f740*/  @!P4 BRA `(.L_x_1394) ;  /* 0xfffffffc00f0c947 */ /* 0x002fea000383ffff */
[----:B------:R-:W-:Y:S05]  /*1f750*/  BRA `(.L_x_1704) ;  /* 0xfffffe5c00f47947 */ /* 0x000fea000383ffff */
.L_x_1400:
[----:B--2---:R2:W3:Y:S02]  /*1f760*/  SYNCS.PHASECHK.TRANS64.TRYWAIT P3, [R77+URZ+0x168b0], R89 ;  /* 0x0168b0594d0075a7 */ /* 0x0044e4000806017f */
[----:B---3--:R-:W-:Y:S05]  /*1f770*/  @!P3 NANOSLEEP.SYNCS 0x989680 ;  /* 0x009896800000b95d */ /* 0x008fea0003900000 */
[----:B------:R-:W3:Y:S02]  /*1f780*/  @!P3 SYNCS.PHASECHK.TRANS64 P3, [R77+URZ+0x168b0], R89 ;  /* 0x0168b0594d00b5a7 */ /* 0x000ee4000806007f */
[----:B---3--:R-:W-:Y:S05]  /*1f790*/  @!P3 BRA `(.L_x_1400) ;  /* 0xfffffffc00f0b947 */ /* 0x008fea000383ffff */
[----:B------:R-:W-:Y:S05]  /*1f7a0*/  BRA `(.L_x_1705) ;  /* 0xfffffe6000887947 */ /* 0x000fea000383ffff */
.L_x_1418:
[----:B------:R-:W0:Y:S01]  /*1f7b0*/  S2R R0, SR_TID.X ;  /* 0x0000000000007919 */ /* 0x000e220000002100 */
[----:B------:R-:W-:Y:S01]  /*1f7c0*/  BSSY B0, `(.L_x_1706) ;  /* 0x000000c000007945 */ /* 0x000fe20003800000 */
[----:B------:R-:W-:Y:S02]  /*1f7d0*/  IMAD.MOV.U32 R12, RZ, RZ, RZ ;  /* 0x000000ffff0c7224 */ /* 0x000fe400078e00ff */
[----:B------:R-:W-:Y:S02]  /*1f7e0*/  IMAD.MOV.U32 R11, RZ, RZ, 0x1f ;  /* 0x0000001fff0b7424 */ /* 0x000fe400078e00ff */
[----:B------:R-:W-:Y:S02]  /*1f7f0*/  IMAD.MOV.U32 R15, RZ, RZ, -0x1 ;  /* 0xffffffffff0f7424 */ /* 0x000fe400078e00ff */
[----:B0-----:R-:W-:-:S05]  /*1f800*/  VIADD R3, R0, 0xffffff80 ;  /* 0xffffff8000037836 */ /* 0x001fca0000000000 */
[----:B------:R-:W-:-:S04]  /*1f810*/  SHF.R.S32.HI R0, RZ, 0x1f, R3 ;  /* 0x0000001fff007819 */ /* 0x000fc80000011403 */
[----:B------:R-:W-:-:S04]  /*1f820*/  LEA.HI R0, R0, R3, RZ, 0x7 ;  /* 0x0000000300007211 */ /* 0x000fc800078f38ff */
[----:B------:R-:W-:-:S05]  /*1f830*/  SHF.R.S32.HI R0, RZ, 0x7, R0 ;  /* 0x00000007ff007819 */ /* 0x000fca0000011400 */
[----:B------:R-:W-:-:S07]  /*1f840*/  IMAD.MOV.U32 R13, RZ, RZ, R0 ;  /* 0x000000ffff0d7224 */ /* 0x000fce00078e0000 */
[----:B-----5:R-:W-:Y:S05]  /*1f850*/  WARPSYNC.COLLECTIVE R15, `(.L_x_1707) ;  /* 0x000000000f087348 */ /* 0x020fea0003c00000 */
[----:B------:R0:W1:Y:S02]  /*1f860*/  SHFL.IDX P6, R14, R13, R12, R11 ;  /* 0x0000000c0d0e7389 */ /* 0x00006400000c000b */
[----:B01---5:R-:W-:Y:S01]  /*1f870*/  ENDCOLLECTIVE ;  /* 0x000000000000791b */ /* 0x023fe20003800000 */
.L_x_1707:
[----:B------:R-:W-:Y:S05]  /*1f880*/  BSYNC B0 ;  /* 0x0000000000007941 */ /* 0x000fea0003800000 */
.L_x_1706:
[----:B------:R0:W-:Y:S01]  /*1f890*/  STL [R1+0x24], R14 ;  /* 0x0000240e01007387 */ /* 0x0001e20000100800 */
[----:B------:R-:W-:Y:S05]  /*1f8a0*/  BRA `(.L_x_1708) ;  /* 0xfffffe6c00787947 */ /* 0x000fea000383ffff */
.L_x_1430:
[----:B------:R-:W-:Y:S01]  /*1f8b0*/  BSSY B1, `(.L_x_1709) ;  /* 0x0000008000017945 */ /* 0x000fe20003800000 */
[----:B------:R-:W-:Y:S02]  /*1f8c0*/  IMAD.MOV.U32 R13, RZ, RZ, R4 ;  /* 0x000000ffff0d7224 */ /* 0x000fe400078e0004 */
[----:B------:R-:W-:Y:S02]  /*1f8d0*/  IMAD.MOV.U32 R12, RZ, RZ, RZ ;  /* 0x000000ffff0c7224 */ /* 0x000fe400078e00ff */
[----:B------:R-:W-:Y:S02]  /*1f8e0*/  IMAD.MOV.U32 R11, RZ, RZ, 0x1c1f ;  /* 0x00001c1fff0b7424 */ /* 0x000fe400078e00ff */
[----:B------:R-:W-:-:S07]  /*1f8f0*/  IMAD.MOV.U32 R15, RZ, RZ, -0x1 ;  /* 0xffffffffff0f7424 */ /* 0x000fce00078e00ff */
[----:B0-----:R-:W-:Y:S05]  /*1f900*/  WARPSYNC.COLLECTIVE R15, `(.L_x_1710) ;  /* 0x000000000f087348 */ /* 0x001fea0003c00000 */
[----:B0-----:R0:W1:Y:S02]  /*1f910*/  SHFL.IDX P6, R14, R13, R12, R11 ;  /* 0x0000000c0d0e7389 */ /* 0x00106400000c000b */
[----:B01----:R-:W-:Y:S01]  /*1f920*/  ENDCOLLECTIVE ;  /* 0x000000000000791b */ /* 0x003fe20003800000 */
.L_x_1710:
[----:B------:R-:W-:Y:S05]  /*1f930*/  BSYNC B1 ;  /* 0x0000000000017941 */ /* 0x000fea0003800000 */
.L_x_1709:
        /* <DEDUP_REMOVED lines=8> */
.L_x_1711:
[----:B------:R-:W-:Y:S02]  /*1f9c0*/  IMAD.MOV.U32 R13, RZ, RZ, R7 ;  /* 0x000000ffff0d7224 */ /* 0x000fe400078e0007 */
[----:B------:R-:W-:-:S07]  /*1f9d0*/  IMAD.MOV.U32 R2, RZ, RZ, R14 ;  /* 0x000000ffff027224 */ /* 0x000fce00078e000e */
[----:B------:R-:W-:Y:S05]  /*1f9e0*/  WARPSYNC.COLLECTIVE R15, `(.L_x_1712) ;  /* 0x000000000f087348 */ /* 0x000fea0003c00000 */
[----:B------:R0:W1:Y:S02]  /*1f9f0*/  SHFL.IDX P6, R14, R13, R12, R11 ;  /* 0x0000000c0d0e7389 */ /* 0x00006400000c000b */
[----:B01----:R-:W-:Y:S01]  /*1fa00*/  ENDCOLLECTIVE ;  /* 0x000000000000791b */ /* 0x003fe20003800000 */
.L_x_1712:
[----:B------:R-:W-:Y:S02]  /*1fa10*/  IMAD.MOV.U32 R13, RZ, RZ, R6 ;  /* 0x000000ffff0d7224 */ /* 0x000fe400078e0006 */
[----:B------:R-:W-:-:S07]  /*1fa20*/  IMAD.MOV.U32 R5, RZ, RZ, R14 ;  /* 0x000000ffff057224 */ /* 0x000fce00078e000e */
[----:B------:R-:W-:Y:S05]  /*1fa30*/  WARPSYNC.COLLECTIVE R15, `(.L_x_1713) ;  /* 0x000000000f087348 */ /* 0x000fea0003c00000 */
[----:B------:R0:W1:Y:S02]  /*1fa40*/  SHFL.IDX P6, R14, R13, R12, R11 ;  /* 0x0000000c0d0e7389 */ /* 0x00006400000c000b */
[----:B01----:R-:W-:Y:S01]  /*1fa50*/  ENDCOLLECTIVE ;  /* 0x000000000000791b */ /* 0x003fe20003800000 */
.L_x_1713:
[----:B------:R-:W-:Y:S05]  /*1fa60*/  BRA `(.L_x_1714) ;  /* 0xfffffe7400047947 */ /* 0x000fea000383ffff */
.L_x_1433:
[----:B------:R-:W-:Y:S01]  /*1fa70*/  BSSY B1, `(.L_x_1715) ;  /* 0x0000008000017945 */ /* 0x000fe20003800000 */
[----:B------:R-:W-:Y:S02]  /*1fa80*/  IMAD.MOV.U32 R13, RZ, RZ, R4 ;  /* 0x000000ffff0d7224 */ /* 0x000fe400078e0004 */
[----:B------:R-:W-:Y:S02]  /*1fa90*/  IMAD.MOV.U32 R12, RZ, RZ, 0x1 ;  /* 0x00000001ff0c7424 */ /* 0x000fe400078e00ff */
[----:B------:R-:W-:Y:S02]  /*1faa0*/  IMAD.MOV.U32 R11, RZ, RZ, 0x1c1f ;  /* 0x00001c1fff0b7424 */ /* 0x000fe400078e00ff */
[----:B------:R-:W-:-:S07]  /*1fab0*/  IMAD.MOV.U32 R15, RZ, RZ, -0x1 ;  /* 0xffffffffff0f7424 */ /* 0x000fce00078e00ff */
[----:B-1----:R-:W-:Y:S05]  /*1fac0*/  WARPSYNC.COLLECTIVE R15, `(.L_x_1716) ;  /* 0x000000000f087348 */ /* 0x002fea0003c00000 */
[----:B------:R0:W2:Y:S02]  /*1fad0*/  SHFL.IDX P6, R14, R13, R12, R11 ;  /* 0x0000000c0d0e7389 */ /* 0x0000a400000c000b */
[----:B012---:R-:W-:Y:S01]  /*1fae0*/  ENDCOLLECTIVE ;  /* 0x000000000000791b */ /* 0x007fe20003800000 */
.L_x_1716:
[----:B------:R-:W-:Y:S05]  /*1faf0*/  BSYNC B1 ;  /* 0x0000000000017941 */ /* 0x000fea0003800000 */
.L_x_1715:
        /* <DEDUP_REMOVED lines=8> */
.L_x_1717:
[----:B------:R-:W-:Y:S02]  /*1fb80*/  IMAD.MOV.U32 R13, RZ, RZ, R7 ;  /* 0x000000ffff0d7224 */ /* 0x000fe400078e0007 */
[----:B------:R-:W-:-:S07]  /*1fb90*/  IMAD.MOV.U32 R2, RZ, RZ, R14 ;  /* 0x000000ffff027224 */ /* 0x000fce00078e000e */
[----:B------:R-:W-:Y:S05]  /*1fba0*/  WARPSYNC.COLLECTIVE R15, `(.L_x_1718) ;  /* 0x000000000f087348 */ /* 0x000fea0003c00000 */
[----:B------:R0:W1:Y:S02]  /*1fbb0*/  SHFL.IDX P6, R14, R13, R12, R11 ;  /* 0x0000000c0d0e7389 */ /* 0x00006400000c000b */
[----:B01----:R-:W-:Y:S01]  /*1fbc0*/  ENDCOLLECTIVE ;  /* 0x000000000000791b */ /* 0x003fe20003800000 */
.L_x_1718:
[----:B------:R-:W-:Y:S02]  /*1fbd0*/  IMAD.MOV.U32 R13, RZ, RZ, R6 ;  /* 0x000000ffff0d7224 */ /* 0x000fe400078e0006 */
[----:B------:R-:W-:-:S07]  /*1fbe0*/  IMAD.MOV.U32 R5, RZ, RZ, R14 ;  /* 0x000000ffff057224 */ /* 0x000fce00078e000e */
[----:B------:R-:W-:Y:S05]  /*1fbf0*/  WARPSYNC.COLLECTIVE R15, `(.L_x_1719) ;  /* 0x000000000f087348 */ /* 0x000fea0003c00000 */
[----:B------:R0:W1:Y:S02]  /*1fc00*/  SHFL.IDX P6, R14, R13, R12, R11 ;  /* 0x0000000c0d0e7389 */ /* 0x00006400000c000b */
[----:B01----:R-:W-:Y:S01]  /*1fc10*/  ENDCOLLECTIVE ;  /* 0x000000000000791b */ /* 0x003fe20003800000 */
.L_x_1719:
[----:B------:R-:W-:Y:S05]  /*1fc20*/  BRA `(.L_x_1720) ;  /* 0xfffffe7400647947 */ /* 0x000fea000383ffff */
.L_x_1437:
[----:B0-----:R0:W1:Y:S02]  /*1fc30*/  SYNCS.PHASECHK.TRANS64.TRYWAIT P0, [R16+URZ+0x16800], R43 ;  /* 0x0168002b100075a7 */ /* 0x001064000800017f */
[----:B-1----:R-:W-:Y:S05]  /*1fc40*/  @!P0 NANOSLEEP.SYNCS 0x989680 ;  /* 0x009896800000895d */ /* 0x002fea0003900000 */
[----:B------:R-:W1:Y:S02]  /*1fc50*/  @!P0 SYNCS.PHASECHK.TRANS64 P0, [R16+URZ+0x16800], R43 ;  /* 0x0168002b100085a7 */ /* 0x000e64000800007f */
[----:B-1----:R-:W-:Y:S05]  /*1fc60*/  @!P0 BRA `(.L_x_1437) ;  /* 0xfffffffc00f08947 */ /* 0x002fea000383ffff */
[----:B------:R-:W-:Y:S05]  /*1fc70*/  BRA `(.L_x_1721) ;  /* 0xfffffe7800647947 */ /* 0x000fea000383ffff */
.L_x_1445:
[----:B------:R-:W1:Y:S01]  /*1fc80*/  LDC R39, c[0x0][0x3f4] ;  /* 0x0000fd00ff277b82 */ /* 0x000e620000000800 */
[----:B------:R-:W-:Y:S01]  /*1fc90*/  BSSY B1, `(.L_x_1722) ;  /* 0x0000008000017945 */ /* 0x000fe20003800000 */
[----:B------:R-:W-:Y:S02]  /*1fca0*/  IMAD.MOV.U32 R13, RZ, RZ, R26 ;  /* 0x000000ffff0d7224 */ /* 0x000fe400078e001a */
[----:B------:R-:W-:Y:S02]  /*1fcb0*/  IMAD.MOV.U32 R12, RZ, RZ, RZ ;  /* 0x000000ffff0c7224 */ /* 0x000fe400078e00ff */
[----:B------:R-:W-:Y:S02]  /*1fcc0*/  IMAD.MOV.U32 R11, RZ, RZ, 0x1c1f ;  /* 0x00001c1fff0b7424 */ /* 0x000fe400078e00ff */
[----:B------:R-:W-:-:S07]  /*1fcd0*/  IMAD.MOV.U32 R15, RZ, RZ, -0x1 ;  /* 0xffffffffff0f7424 */ /* 0x000fce00078e00ff */
[----:B01----:R-:W-:Y:S05]  /*1fce0*/  WARPSYNC.COLLECTIVE R15, `(.L_x_1723) ;  /* 0x000000000f087348 */ /* 0x003fea0003c00000 */
[----:B0-----:R0:W2:Y:S02]  /*1fcf0*/  SHFL.IDX P6, R14, R13, R12, R11 ;  /* 0x0000000c0d0e7389 */ /* 0x0010a400000c000b */
[----:B012---:R-:W-:Y:S01]  /*1fd00*/  ENDCOLLECTIVE ;  /* 0x000000000000791b */ /* 0x007fe20003800000 */
.L_x_1723:
[----:B------:R-:W-:Y:S05]  /*1fd10*/  BSYNC B1 ;  /* 0x0000000000017941 */ /* 0x000fea0003800000 */
.L_x_1722:
[----:B------:R-:W-:Y:S01]  /*1fd20*/  IMAD.MOV.U32 R13, RZ, RZ, R24 ;  /* 0x000000ffff0d7224 */ /* 0x000fe200078e0018 */
[----:B------:R-:W-:Y:S01]  /*1fd30*/  ISETP.GE.AND P0, PT, R18, R39, PT ;  /* 0x000000271200720c */ /* 0x000fe20003f06270 */
[----:B------:R-:W-:Y:S02]  /*1fd40*/  IMAD.MOV.U32 R12, RZ, RZ, RZ ;  /* 0x000000ffff0c7224 */ /* 0x000fe400078e00ff */
[----:B------:R-:W-:Y:S02]  /*1fd50*/  IMAD.MOV.U32 R11, RZ, RZ, 0x1c1f ;  /* 0x00001c1fff0b7424 */ /* 0x000fe400078e00ff */
[----:B------:R-:W-:Y:S02]  /*1fd60*/  IMAD.MOV.U32 R15, RZ, RZ, -0x1 ;  /* 0xffffffffff0f7424 */ /* 0x000fe400078e00ff */
[----:B------:R-:W-:Y:S02]  /*1fd70*/  IMAD.MOV.U32 R0, RZ, RZ, R14 ;  /* 0x000000ffff007224 */ /* 0x000fe400078e000e */
[----:B------:R-:W-:-:S07]  /*1fd80*/  IMAD R30, R157, R30, RZ ;  /* 0x0000001e9d1e7224 */ /* 0x000fce00078e02ff */
[----:B------:R-:W-:Y:S05]  /*1fd90*/  WARPSYNC.COLLECTIVE R15, `(.L_x_1724) ;  /* 0x000000000f087348 */ /* 0x000fea0003c00000 */
[----:B------:R0:W1:Y:S02]  /*1fda0*/  SHFL.IDX P6, R14, R13, R12, R11 ;  /* 0x0000000c0d0e7389 */ /* 0x00006400000c000b */
[----:B01----:R-:W-:Y:S01]  /*1fdb0*/  ENDCOLLECTIVE ;  /* 0x000000000000791b */ /* 0x003fe20003800000 */
.L_x_1724:
[----:B------:R-:W-:Y:S01]  /*1fdc0*/  ISETP.GE.OR P1, PT, R33, R30, P0 ;  /* 0x0000001e2100720c */ /* 0x000fe20000726670 */
[----:B------:R-:W-:-:S12]  /*1fdd0*/  IMAD.MOV.U32 R13, RZ, RZ, R25 ;  /* 0x000000ffff0d7224 */ /* 0x000fd800078e0019 */
[C---:B------:R-:W-:Y:S01]  /*1fde0*/  @!P1 IMAD.SHL.U32 R7, R18.reuse, 0x2, RZ ;  /* 0x0000000212079824 */ /* 0x040fe200078e00ff */
[----:B------:R-:W-:Y:S01]  /*1fdf0*/  @!P1 SHF.L.U64.HI R4, R18, 0x1, R41 ;  /* 0x0000000112049819 */ /* 0x000fe20000010229 */
[----:B------:R-:W-:-:S07]  /*1fe00*/  IMAD.MOV.U32 R2, RZ, RZ, R14 ;  /* 0x000000ffff027224 */ /* 0x000fce00078e000e */
[----:B------:R-:W-:Y:S05]  /*1fe10*/  WARPSYNC.COLLECTIVE R15, `(.L_x_1725) ;  /* 0x000000000f087348 */ /* 0x000fea0003c00000 */
[----:B------:R0:W1:Y:S02]  /*1fe20*/  SHFL.IDX P6, R14, R13, R12, R11 ;  /* 0x0000000c0d0e7389 */ /* 0x00006400000c000b */
[----:B01----:R-:W-:Y:S01]  /*1fe30*/  ENDCOLLECTIVE ;  /* 0x000000000000791b */ /* 0x003fe20003800000 */
.L_x_1725:
[----:B------:R-:W-:-:S05]  /*1fe40*/  @!P1 IADD3 R2, P2, R2, R7, RZ ;  /* 0x0000000702029210 */ /* 0x000fca0007f5e0ff */
[----:B------:R-:W-:Y:S02]  /*1fe50*/  @!P1 IMAD.X R5, R0, 0x1, R4, P2 ;  /* 0x0000000100059824 */ /* 0x000fe400010e0604 */
[----:B------:R-:W-:Y:S02]  /*1fe60*/  @!P1 IMAD.MOV.U32 R8, RZ, RZ, R2 ;  /* 0x000000ffff089224 */ /* 0x000fe400078e0002 */
[----:B------:R-:W-:Y:S02]  /*1fe70*/  @!P1 IMAD.MOV.U32 R9, RZ, RZ, R5 ;  /* 0x000000ffff099224 */ /* 0x000fe400078e0005 */
[----:B------:R-:W-:Y:S02]  /*1fe80*/  IMAD.MOV.U32 R13, RZ, RZ, R27 ;  /* 0x000000ffff0d7224 */ /* 0x000fe400078e001b */
[----:B------:R-:W-:-:S07]  /*1fe90*/  IMAD.MOV.U32 R3, RZ, RZ, R14 ;  /* 0x000000ffff037224 */ /* 0x000fce00078e000e */
[----:B------:R-:W-:Y:S05]  /*1fea0*/  WARPSYNC.COLLECTIVE R15, `(.L_x_1726) ;  /* 0x000000000f087348 */ /* 0x000fea0003c00000 */
[----:B------:R0:W1:Y:S02]  /*1feb0*/  SHFL.IDX P6, R14, R13, R12, R11 ;  /* 0x0000000c0d0e7389 */ /* 0x00006400000c000b */
[----:B01----:R-:W-:Y:S01]  /*1fec0*/  ENDCOLLECTIVE ;  /* 0x000000000000791b */ /* 0x003fe20003800000 */
.L_x_1726:
[----:B------:R-:W2:Y:S01]  /*1fed0*/  @!P1 LD.E.128 R8, desc[UR40][R8.64] ;  /* 0x0000002808089980 */ /* 0x000ea2000c101d00 */
[----:B------:R-:W-:-:S05]  /*1fee0*/  @!P1 IADD3 R14, P2, R14, R7, RZ ;  /* 0x000000070e0e9210 */ /* 0x000fca0007f5e0ff */
[----:B------:R-:W-:-:S04]  /*1fef0*/  @!P1 IMAD.X R3, R3, 0x1, R4, P2 ;  /* 0x0000000103039824 */ /* 0x000fc800010e0604 */
[----:B------:R-:W-:-:S05]  /*1ff00*/  @!P1 IMAD.MOV.U32 R15, RZ, RZ, R3 ;  /* 0x000000ffff0f9224 */ /* 0x000fca00078e0003 */
[----:B------:R0:W5:Y:S01]  /*1ff10*/  @!P1 LD.E.128 R4, desc[UR40][R14.64] ;  /* 0x000000280e049980 */ /* 0x000162000c101d00 */
[----:B------:R-:W-:Y:S01]  /*1ff20*/  CS2R R36, SRZ ;  /* 0x0000000000247805 */ /* 0x000fe2000001ff00 */
[----:B------:R-:W-:Y:S01]  /*1ff30*/  IMAD.MOV.U32 R13, RZ, RZ, R26 ;  /* 0x000000ffff0d7224 */ /* 0x000fe200078e001a */
[----:B------:R-:W-:Y:S01]  /*1ff40*/  CS2R R34, SRZ ;  /* 0x0000000000227805 */ /* 0x000fe2000001ff00 */
[----:B------:R-:W-:Y:S01]  /*1ff50*/  IMAD.MOV.U32 R12, RZ, RZ, 0x1 ;  /* 0x00000001ff0c7424 */ /* 0x000fe200078e00ff */
[----:B------:R-:W-:Y:S01]  /*1ff60*/  CS2R R20, SRZ ;  /* 0x0000000000147805 */ /* 0x000fe2000001ff00 */
[----:B0-----:R-:W-:Y:S02]  /*1ff70*/  IMAD.MOV.U32 R15, RZ, RZ, -0x1 ;  /* 0xffffffffff0f7424 */ /* 0x001fe400078e00ff */
[----:B--2---:R-:W-:Y:S02]  /*1ff80*/  @!P1 IMAD.MOV.U32 R37, RZ, RZ, R11 ;  /* 0x000000ffff259224 */ /* 0x004fe400078e000b */
[----:B------:R-:W-:-:S02]  /*1ff90*/  IMAD.MOV.U32 R11, RZ, RZ, 0x1c1f ;  /* 0x00001c1fff0b7424 */ /* 0x000fc400078e00ff */
[----:B------:R-:W-:Y:S02]  /*1ffa0*/  @!P1 IMAD.MOV.U32 R34, RZ, RZ, R8 ;  /* 0x000000ffff229224 */ /* 0x000fe400078e0008 */
[----:B------:R-:W-:-:S07]  /*1ffb0*/  @!P1 IMAD.MOV.U32 R35, RZ, RZ, R9 ;  /* 0x000000ffff239224 */ /* 0x000fce00078e0009 */
[----:B-----5:R-:W-:Y:S05]  /*1ffc0*/  WARPSYNC.COLLECTIVE R15, `(.L_x_1727) ;  /* 0x000000000f087348 */ /* 0x020fea0003c00000 */
[----:B------:R0:W1:Y:S02]  /*1ffd0*/  SHFL.IDX P6, R14, R13, R12, R11 ;  /* 0x0000000c0d0e7389 */ /* 0x00006400000c000b */
[----:B01---5:R-:W-:Y:S01]  /*1ffe0*/  ENDCOLLECTIVE ;  /* 0x000000000000791b */ /* 0x023fe20003800000 */
.L_x_1727:
[----:B------:R-:W-:Y:S02]  /*1fff0*/  IMAD.MOV.U32 R0, RZ, RZ, R34 ;  /* 0x000000ffff007224 */ /* 0x000fe400078e0022 */
[----:B------:R-:W-:Y:S02]  /*20000*/  IMAD.MOV.U32 R2, RZ, RZ, R35 ;  /* 0x000000ffff027224 */ /* 0x000fe400078e0023 */
[----:B------:R-:W-:Y:S01]  /*20010*/  @!P1 IMAD.MOV.U32 R36, RZ, RZ, R10 ;  /* 0x000000ffff249224 */ /* 0x000fe200078e000a */
[----:B------:R-:W-:Y:S01]  /*20020*/  PRMT R40, R40, 0x5410, R0 ;  /* 0x0000541028287816 */ /* 0x000fe20000000000 */
[----:B------:R-:W-:Y:S01]  /*20030*/  IMAD.MOV.U32 R9, RZ, RZ, R37 ;  /* 0x000000ffff097224 */ /* 0x000fe200078e0025 */
[----:B------:R-:W-:Y:S02]  /*20040*/  PRMT R53, R2, 0x7610, R53 ;  /* 0x0000761002357816 */ /* 0x000fe40000000035 */
[----:B------:R-:W-:Y:S01]  /*20050*/  CS2R R2, SRZ ;  /* 0x0000000000027805 */ /* 0x000fe2000001ff00 */
[----:B------:R-:W-:Y:S01]  /*20060*/  IMAD.MOV.U32 R8, RZ, RZ, R36 ;  /* 0x000000ffff087224 */ /* 0x000fe200078e0024 */
[----:B------:R-:W-:Y:S01]  /*20070*/  PRMT R32, R9, 0x7610, R32 ;  /* 0x0000761009207816 */ /* 0x000fe20000000020 */
[----:B------:R-:W-:-:S03]  /*20080*/  IMAD.MOV.U32 R13, RZ, RZ, R24 ;  /* 0x000000ffff0d7224 */ /* 0x000fc600078e0018 */
[----:B------:R-:W-:Y:S01]  /*20090*/  PRMT R31, R8, 0x7610, R31 ;  /* 0x00007610081f7816 */ /* 0x000fe2000000001f */
[----:B------:R-:W-:Y:S02]  /*200a0*/  @!P1 IMAD.MOV.U32 R20, RZ, RZ, R4 ;  /* 0x000000ffff149224 */ /* 0x000fe400078e0004 */
[----:B------:R-:W-:Y:S02]  /*200b0*/  @!P1 IMAD.MOV.U32 R21, RZ, RZ, R5 ;  /* 0x000000ffff159224 */ /* 0x000fe400078e0005 */
[----:B------:R-:W-:Y:S02]  /*200c0*/  @!P1 IMAD.MOV.U32 R2, RZ, RZ, R6 ;  /* 0x000000ffff029224 */ /* 0x000fe400078e0006 */
[----:B------:R-:W-:Y:S02]  /*200d0*/  @!P1 IMAD.MOV.U32 R3, RZ, RZ, R7 ;  /* 0x000000ffff039224 */ /* 0x000fe400078e0007 */
[----:B------:R-:W-:-:S07]  /*200e0*/  IMAD.MOV.U32 R0, RZ, RZ, R14 ;  /* 0x000000ffff007224 */ /* 0x000fce00078e000e */
[----:B------:R-:W-:Y:S05]  /*200f0*/  WARPSYNC.COLLECTIVE R15, `(.L_x_1728) ;  /* 0x000000000f087348 */ /* 0x000fea0003c00000 */
[----:B------:R0:W1:Y:S02]  /*20100*/  SHFL.IDX P6, R14, R13, R12, R11 ;  /* 0x0000000c0d0e7389 */ /* 0x00006400000c000b */
[----:B01----:R-:W-:Y:S01]  /*20110*/  ENDCOLLECTIVE ;  /* 0x000000000000791b */ /* 0x003fe20003800000 */
.L_x_1728:
        /* <DEDUP_REMOVED lines=8> */
[----:B------:R-:W-:Y:S01]  /*201a0*/  PRMT R38, R38, 0x5410, R7 ;  /* 0x0000541026267816 */ /* 0x000fe20000000007 */
[----:B------:R-:W-:Y:S02]  /*201b0*/  IMAD.MOV.U32 R13, RZ, RZ, R25 ;  /* 0x000000ffff0d7224 */ /* 0x000fe400078e0019 */
[----:B------:R-:W-:-:S07]  /*201c0*/  IMAD.MOV.U32 R24, RZ, RZ, R14 ;  /* 0x000000ffff187224 */ /* 0x000fce00078e000e */
[----:B------:R-:W-:Y:S05]  /*201d0*/  WARPSYNC.COLLECTIVE R15, `(.L_x_1729) ;  /* 0x000000000f087348 */ /* 0x000fea0003c00000 */
[----:B------:R0:W1:Y:S02]  /*201e0*/  SHFL.IDX P6, R14, R13, R12, R11 ;  /* 0x0000000c0d0e7389 */ /* 0x00006400000c000b */
[----:B01----:R-:W-:Y:S01]  /*201f0*/  ENDCOLLECTIVE ;  /* 0x000000000000791b */ /* 0x003fe20003800000 */
.L_x_1729:
[----:B------:R-:W-:Y:S02]  /*20200*/  IMAD.MOV.U32 R13, RZ, RZ, R27 ;  /* 0x000000ffff0d7224 */ /* 0x000fe400078e001b */
[----:B------:R-:W-:-:S07]  /*20210*/  IMAD.MOV.U32 R25, RZ, RZ, R14 ;  /* 0x000000ffff197224 */ /* 0x000fce00078e000e */
[----:B------:R-:W-:Y:S05]  /*20220*/  WARPSYNC.COLLECTIVE R15, `(.L_x_1730) ;  /* 0x000000000f087348 */ /* 0x000fea0003c00000 */
[----:B------:R0:W1:Y:S02]  /*20230*/  SHFL.IDX P6, R14, R13, R12, R11 ;  /* 0x0000000c0d0e7389 */ /* 0x00006400000c000b */
[----:B01----:R-:W-:Y:S01]  /*20240*/  ENDCOLLECTIVE ;  /* 0x000000000000791b */ /* 0x003fe20003800000 */
.L_x_1730:
[----:B------:R-:W-:Y:S05]  /*20250*/  BRA `(.L_x_1731) ;  /* 0xfffffe8400947947 */ /* 0x000fea000383ffff */
.L_x_1449:
[----:B0-----:R0:W1:Y:S02]  /*20260*/  SYNCS.PHASECHK.TRANS64.TRYWAIT P1, [R16+URZ+0x16800], R13 ;  /* 0x0168000d100075a7 */ /* 0x001064000802017f */
[----:B-1----:R-:W-:Y:S05]  /*20270*/  @!P1 NANOSLEEP.SYNCS 0x989680 ;  /* 0x009896800000995d */ /* 0x002fea0003900000 */
[----:B------:R-:W1:Y:S02]  /*20280*/  @!P1 SYNCS.PHASECHK.TRANS64 P1, [R16+URZ+0x16800], R13 ;  /* 0x0168000d100095a7 */ /* 0x000e64000802007f */
[----:B-1----:R-:W-:Y:S05]  /*20290*/  @!P1 BRA `(.L_x_1449) ;  /* 0xfffffffc00f09947 */ /* 0x002fea000383ffff */
[----:B------:R-:W-:Y:S05]  /*202a0*/  BRA `(.L_x_1732) ;  /* 0xfffffe88003c7947 */ /* 0x000fea000383ffff */
.L_x_1455:
[----:B--2---:R2:W3:Y:S02]  /*202b0*/  SYNCS.PHASECHK.TRANS64.TRYWAIT P2, [R7+URZ+0x16830], R0 ;  /* 0x01683000070075a7 */ /* 0x0044e4000804017f */
[----:B---3--:R-:W-:Y:S05]  /*202c0*/  @!P2 NANOSLEEP.SYNCS 0x989680 ;  /* 0x009896800000a95d */ /* 0x008fea0003900000 */
[----:B------:R-:W3:Y:S02]  /*202d0*/  @!P2 SYNCS.PHASECHK.TRANS64 P2, [R7+URZ+0x16830], R0 ;  /* 0x016830000700a5a7 */ /* 0x000ee4000804007f */
[----:B---3--:R-:W-:Y:S05]  /*202e0*/  @!P2 BRA `(.L_x_1455) ;  /* 0xfffffffc00f0a947 */ /* 0x008fea000383ffff */
[----:B------:R-:W-:Y:S05]  /*202f0*/  BRA `(.L_x_1454) ;  /* 0xfffffe9800007947 */ /* 0x000fea000383ffff */
.L_x_1473:
[----:B-1----:R1:W2:Y:S02]  /*20300*/  SYNCS.PHASECHK.TRANS64.TRYWAIT P5, [R9+URZ+0x16830], R0 ;  /* 0x01683000090075a7 */ /* 0x0022a400080a017f */
[----:B--2---:R-:W-:Y:S05]  /*20310*/  @!P5 NANOSLEEP.SYNCS 0x989680 ;  /* 0x009896800000d95d */ /* 0x004fea0003900000 */
[----:B------:R-:W2:Y:S02]  /*20320*/  @!P5 SYNCS.PHASECHK.TRANS64 P5, [R9+URZ+0x16830], R0 ;  /* 0x016830000900d5a7 */ /* 0x000ea400080a007f */
[----:B--2---:R-:W-:Y:S05]  /*20330*/  @!P5 BRA `(.L_x_1473) ;  /* 0xfffffffc00f0d947 */ /* 0x004fea000383ffff */
[----:B------:R-:W-:Y:S05]  /*20340*/  BRA `(.L_x_1472) ;  /* 0xfffffec800b07947 */ /* 0x000fea000383ffff */
.L_x_1477:
[----:B-1----:R1:W2:Y:S02]  /*20350*/  SYNCS.PHASECHK.TRANS64.TRYWAIT P4, [R8+URZ+0x16850], R0 ;  /* 0x01685000080075a7 */ /* 0x0022a4000808017f */
[----:B--2---:R-:W-:Y:S05]  /*20360*/  @!P4 NANOSLEEP.SYNCS 0x989680 ;  /* 0x009896800000c95d */ /* 0x004fea0003900000 */
[----:B------:R-:W2:Y:S02]  /*20370*/  @!P4 SYNCS.PHASECHK.TRANS64 P4, [R8+URZ+0x16850], R0 ;  /* 0x016850000800c5a7 */ /* 0x000ea4000808007f */
[----:B--2---:R-:W-:Y:S05]  /*20380*/  @!P4 BRA `(.L_x_1477) ;  /* 0xfffffffc00f0c947 */ /* 0x004fea000383ffff */
[----:B------:R-:W-:Y:S05]  /*20390*/  BRA `(.L_x_1474) ;  /* 0xfffffecc00787947 */ /* 0x000fea000383ffff */
.L_x_1496:
[----:B-1----:R1:W2:Y:S02]  /*203a0*/  SYNCS.PHASECHK.TRANS64.TRYWAIT P3, [R0+URZ+0x16830], R3 ;  /* 0x01683003000075a7 */ /* 0x0022a4000806017f */
[----:B--2---:R-:W-:Y:S05]  /*203b0*/  @!P3 NANOSLEEP.SYNCS 0x989680 ;  /* 0x009896800000b95d */ /* 0x004fea0003900000 */
[----:B------:R-:W2:Y:S02]  /*203c0*/  @!P3 SYNCS.PHASECHK.TRANS64 P3, [R0+URZ+0x16830], R3 ;  /* 0x016830030000b5a7 */ /* 0x000ea4000806007f */
[----:B--2---:R-:W-:Y:S05]  /*203d0*/  @!P3 BRA `(.L_x_1496) ;  /* 0xfffffffc00f0b947 */ /* 0x004fea000383ffff */
[----:B------:R-:W-:Y:S05]  /*203e0*/  BRA `(.L_x_1495) ;  /* 0xfffffefc00287947 */ /* 0x000fea000383ffff */
.L_x_1500:
[----:B-1----:R1:W2:Y:S02]  /*203f0*/  SYNCS.PHASECHK.TRANS64.TRYWAIT P2, [R2+URZ+0x16850], R0 ;  /* 0x01685000020075a7 */ /* 0x0022a4000804017f */
[----:B--2---:R-:W-:Y:S05]  /*20400*/  @!P2 NANOSLEEP.SYNCS 0x989680 ;  /* 0x009896800000a95d */ /* 0x004fea0003900000 */
[----:B------:R-:W2:Y:S02]  /*20410*/  @!P2 SYNCS.PHASECHK.TRANS64 P2, [R2+URZ+0x16850], R0 ;  /* 0x016850000200a5a7 */ /* 0x000ea4000804007f */
[----:B--2---:R-:W-:Y:S05]  /*20420*/  @!P2 BRA `(.L_x_1500) ;  /* 0xfffffffc00f0a947 */ /* 0x004fea000383ffff */
[----:B------:R-:W-:Y:S05]  /*20430*/  BRA `(.L_x_1497) ;  /* 0xfffffefc00f07947 */ /* 0x000fea000383ffff */
.L_x_1507:
[----:B-1----:R1:W2:Y:S02]  /*20440*/  SYNCS.PHASECHK.TRANS64.TRYWAIT P3, [R0+URZ+0x16830], R3 ;  /* 0x01683003000075a7 */ /* 0x0022a4000806017f */
[----:B--2---:R-:W-:Y:S05]  /*20450*/  @!P3 NANOSLEEP.SYNCS 0x989680 ;  /* 0x009896800000b95d */ /* 0x004fea0003900000 */
[----:B------:R-:W2:Y:S02]  /*20460*/  @!P3 SYNCS.PHASECHK.TRANS64 P3, [R0+URZ+0x16830], R3 ;  /* 0x016830030000b5a7 */ /* 0x000ea4000806007f */
[----:B--2---:R-:W-:Y:S05]  /*20470*/  @!P3 BRA `(.L_x_1507) ;  /* 0xfffffffc00f0b947 */ /* 0x004fea000383ffff */
[----:B------:R-:W-:Y:S05]  /*20480*/  BRA `(.L_x_1506) ;  /* 0xffffff1800d47947 */ /* 0x000fea000383ffff */
.L_x_1511:
[----:B-1----:R1:W2:Y:S02]  /*20490*/  SYNCS.PHASECHK.TRANS64.TRYWAIT P2, [R2+URZ+0x16850], R0 ;  /* 0x01685000020075a7 */ /* 0x0022a4000804017f */
[----:B--2---:R-:W-:Y:S05]  /*204a0*/  @!P2 NANOSLEEP.SYNCS 0x989680 ;  /* 0x009896800000a95d */ /* 0x004fea0003900000 */
[----:B------:R-:W2:Y:S02]  /*204b0*/  @!P2 SYNCS.PHASECHK.TRANS64 P2, [R2+URZ+0x16850], R0 ;  /* 0x016850000200a5a7 */ /* 0x000ea4000804007f */
[----:B--2---:R-:W-:Y:S05]  /*204c0*/  @!P2 BRA `(.L_x_1511) ;  /* 0xfffffffc00f0a947 */ /* 0x004fea000383ffff */
[----:B------:R-:W-:Y:S05]  /*204d0*/  BRA `(.L_x_1508) ;  /* 0xffffff1c009c7947 */ /* 0x000fea000383ffff */
.L_x_1524:
[----:B-1----:R1:W2:Y:S02]  /*204e0*/  SYNCS.PHASECHK.TRANS64.TRYWAIT P0, [R11+URZ+0x16850], R4 ;  /* 0x016850040b0075a7 */ /* 0x0022a4000800017f */
[----:B--2---:R-:W-:Y:S05]  /*204f0*/  @!P0 NANOSLEEP.SYNCS 0x989680 ;  /* 0x009896800000895d */ /* 0x004fea0003900000 */
[----:B------:R-:W2:Y:S02]  /*20500*/  @!P0 SYNCS.PHASECHK.TRANS64 P0, [R11+URZ+0x16850], R4 ;  /* 0x016850040b0085a7 */ /* 0x000ea4000800007f */
[----:B--2---:R-:W-:Y:S05]  /*20510*/  @!P0 BRA `(.L_x_1524) ;  /* 0xfffffffc00f08947 */ /* 0x004fea000383ffff */
[----:B------:R-:W-:Y:S05]  /*20520*/  BRA `(.L_x_1523) ;  /* 0xffffff4800747947 */ /* 0x000fea000383ffff */
.L_x_1529:
[----:B------:R-:W-:Y:S02]  /*20530*/  IMAD.MOV.U32 R13, RZ, RZ, R28 ;  /* 0x000000ffff0d7224 */ /* 0x000fe400078e001c */
[----:B------:R-:W-:Y:S02]  /*20540*/  IMAD.MOV.U32 R12, RZ, RZ, RZ ;  /* 0x000000ffff0c7224 */ /* 0x000fe400078e00ff */
[----:B------:R-:W-:Y:S02]  /*20550*/  IMAD.MOV.U32 R11, RZ, RZ, 0x181f ;  /* 0x0000181fff0b7424 */ /* 0x000fe400078e00ff */
[----:B------:R-:W-:Y:S02]  /*20560*/  IMAD.MOV.U32 R15, RZ, RZ, -0x1 ;  /* 0xffffffffff0f7424 */ /* 0x000fe400078e00ff */
[----:B------:R-:W-:-:S07]  /*20570*/  IMAD.IADD R40, R49, 0x1, R50 ;  /* 0x0000000131287824 */ /* 0x000fce00078e0232 */
[----:B-----5:R-:W-:Y:S05]  /*20580*/  WARPSYNC.COLLECTIVE R15, `(.L_x_1733) ;  /* 0x000000000f087348 */ /* 0x020fea0003c00000 */
[----:B------:R0:W1:Y:S02]  /*20590*/  SHFL.IDX P6, R14, R13, R12, R11 ;  /* 0x0000000c0d0e7389 */ /* 0x00006400000c000b */
[----:B01---5:R-:W-:Y:S01]  /*205a0*/  ENDCOLLECTIVE ;  /* 0x000000000000791b */ /* 0x023fe20003800000 */
.L_x_1733:
[----:B------:R-:W-:Y:S02]  /*205b0*/  VIADD R20, R40, 0x30 ;  /* 0x0000003028147836 */ /* 0x000fe40000000000 */
[----:B------:R-:W-:Y:S02]  /*205c0*/  IMAD.MOV.U32 R13, RZ, RZ, R10 ;  /* 0x000000ffff0d7224 */ /* 0x000fe400078e000a */
[----:B------:R-:W-:-:S07]  /*205d0*/  IMAD.MOV.U32 R0, RZ, RZ, R14 ;  /* 0x000000ffff007224 */ /* 0x000fce00078e000e */
[----:B------:R-:W-:Y:S05]  /*205e0*/  WARPSYNC.COLLECTIVE R15, `(.L_x_1734) ;  /* 0x000000000f087348 */ /* 0x000fea0003c00000 */
[----:B------:R0:W1:Y:S02]  /*205f0*/  SHFL.IDX P6, R14, R13, R12, R11 ;  /* 0x0000000c0d0e7389 */ /* 0x00006400000c000b */
[----:B01----:R-:W-:Y:S01]  /*20600*/  ENDCOLLECTIVE ;  /* 0x000000000000791b */ /* 0x003fe20003800000 */
.L_x_1734:
        /* <DEDUP_REMOVED lines=12> */
.L_x_1735:
[----:B------:R-:W-:-:S04]  /*206d0*/  @!P3 LEA R2, P5, R41, R2, 0x1 ;  /* 0x000000022902b211 */ /* 0x000fc800078a08ff */
[----:B------:R-:W-:Y:S01]  /*206e0*/  @!P3 LEA.HI.X R21, R41, R0, R42, 0x1, P5 ;  /* 0x000000002915b211 */ /* 0x000fe200028f0c2a */
[----:B------:R-:W-:-:S05]  /*206f0*/  @!P3 IMAD.MOV.U32 R20, RZ, RZ, R2 ;  /* 0x000000ffff14b224 */ /* 0x000fca00078e0002 */
[----:B------:R0:W-:Y:S01]  /*20700*/  @!P3 ST.E.128 desc[UR40][R20.64], R4 ;  /* 0x000000041400b985 */ /* 0x0001e2000c101d28 */
[----:B------:R-:W-:Y:S02]  /*20710*/  IMAD.MOV.U32 R13, RZ, RZ, R10 ;  /* 0x000000ffff0d7224 */ /* 0x000fe400078e000a */
[----:B------:R-:W-:-:S07]  /*20720*/  IMAD.MOV.U32 R3, RZ, RZ, R14 ;  /* 0x000000ffff037224 */ /* 0x000fce00078e000e */
[----:B0-----:R-:W-:Y:S05]  /*20730*/  WARPSYNC.COLLECTIVE R15, `(.L_x_1736) ;  /* 0x000000000f087348 */ /* 0x001fea0003c00000 */
[----:B------:R1:W2:Y:S02]  /*20740*/  SHFL.IDX P6, R14, R13, R12, R11 ;  /* 0x0000000c0d0e7389 */ /* 0x0002a400000c000b */
[----:B012---:R-:W-:Y:S01]  /*20750*/  ENDCOLLECTIVE ;  /* 0x000000000000791b */ /* 0x007fe20003800000 */
.L_x_1736:
[----:B------:R-:W-:Y:S02]  /*20760*/  IMAD.MOV.U32 R13, RZ, RZ, R28 ;  /* 0x000000ffff0d7224 */ /* 0x000fe400078e001c */
[----:B------:R-:W-:Y:S02]  /*20770*/  IMAD.MOV.U32 R12, RZ, RZ, 0x2 ;  /* 0x00000002ff0c7424 */ /* 0x000fe400078e00ff */
[----:B------:R-:W-:-:S07]  /*20780*/  IMAD.MOV.U32 R8, RZ, RZ, R14 ;  /* 0x000000ffff087224 */ /* 0x000fce00078e000e */
[----:B------:R-:W-:Y:S05]  /*20790*/  WARPSYNC.COLLECTIVE R15, `(.L_x_1737) ;  /* 0x000000000f087348 */ /* 0x000fea0003c00000 */
[----:B------:R0:W1:Y:S02]  /*207a0*/  SHFL.IDX P6, R14, R13, R12, R11 ;  /* 0x0000000c0d0e7389 */ /* 0x00006400000c000b */
[----:B01----:R-:W-:Y:S01]  /*207b0*/  ENDCOLLECTIVE ;  /* 0x000000000000791b */ /* 0x003fe20003800000 */
.L_x_1737:
[----:B------:R-:W-:-:S04]  /*207c0*/  @!P4 LEA R8, P1, R41, R8, 0x1 ;  /* 0x000000082908c211 */ /* 0x000fc800078208ff */
[----:B------:R-:W-:Y:S01]  /*207d0*/  @!P4 LEA.HI.X R3, R41, R3, R42, 0x1, P1 ;  /* 0x000000032903c211 */ /* 0x000fe200008f0c2a */
[----:B------:R-:W-:Y:S02]  /*207e0*/  IMAD.MOV.U32 R13, RZ, RZ, R10 ;  /* 0x000000ffff0d7224 */ /* 0x000fe400078e000a */
[----:B------:R-:W-:-:S07]  /*207f0*/  IMAD.MOV.U32 R9, RZ, RZ, R14 ;  /* 0x000000ffff097224 */ /* 0x000fce00078e000e */
[----:B------:R-:W-:Y:S05]  /*20800*/  WARPSYNC.COLLECTIVE R15, `(.L_x_1738) ;  /* 0x000000000f087348 */ /* 0x000fea0003c00000 */
[----:B------:R0:W1:Y:S02]  /*20810*/  SHFL.IDX P6, R14, R13, R12, R11 ;  /* 0x0000000c0d0e7389 */ /* 0x00006400000c000b */
[----:B01----:R-:W-:Y:S01]  /*20820*/  ENDCOLLECTIVE ;  /* 0x000000000000791b */ /* 0x003fe20003800000 */
.L_x_1738:
[----:B------:R-:W-:Y:S02]  /*20830*/  IMAD.MOV.U32 R13, RZ, RZ, R28 ;  /* 0x000000ffff0d7224 */ /* 0x000fe400078e001c */
[----:B------:R-:W-:Y:S01]  /*20840*/  IMAD.MOV.U32 R12, RZ, RZ, 0x3 ;  /* 0x00000003ff0c7424 */ /* 0x000fe200078e00ff */
[----:B------:R-:W-:-:S13]  /*20850*/  @!P2 LEA R44, P5, R41, R14, 0x1 ;  /* 0x0000000e292ca211 */ /* 0x000fda00078a08ff */
[----:B------:R-:W-:Y:S05]  /*20860*/  WARPSYNC.COLLECTIVE R15, `(.L_x_1739) ;  /* 0x000000000f087348 */ /* 0x000fea0003c00000 */
[----:B------:R0:W1:Y:S02]  /*20870*/  SHFL.IDX P6, R14, R13, R12, R11 ;  /* 0x0000000c0d0e7389 */ /* 0x00006400000c000b */
[----:B01----:R-:W-:Y:S01]  /*20880*/  ENDCOLLECTIVE ;  /* 0x000000000000791b */ /* 0x003fe20003800000 */
.L_x_1739:
[----:B------:R-:W-:Y:S01]  /*20890*/  @!P2 LEA.HI.X R45, R41, R9, R42, 0x1, P5 ;  /* 0x00000009292da211 */ /* 0x000fe200028f0c2a */
[----:B------:R-:W-:Y:S02]  /*208a0*/  @!P4 IMAD.MOV.U32 R9, RZ, RZ, R3 ;  /* 0x000000ffff09c224 */ /* 0x000fe400078e0003 */
[----:B------:R-:W-:Y:S02]  /*208b0*/  @!P2 IMAD.MOV.U32 R2, RZ, RZ, R44 ;  /* 0x000000ffff02a224 */ /* 0x000fe400078e002c */
[----:B------:R-:W-:Y:S01]  /*208c0*/  @!P2 IMAD.MOV.U32 R3, RZ, RZ, R45 ;  /* 0x000000ffff03a224 */ /* 0x000fe200078e002d */
[----:B------:R0:W-:Y:S04]  /*208d0*/  @!P4 ST.E.128 desc[UR40][R8.64], R24 ;  /* 0x000000180800c985 */ /* 0x0001e8000c101d28 */
[----:B------:R0:W-:Y:S01]  /*208e0*/  @!P2 ST.E.128 desc[UR40][R2.64], R32 ;  /* 0x000000200200a985 */ /* 0x0001e2000c101d28 */
[----:B------:R-:W-:-:S02]  /*208f0*/  IMAD.MOV.U32 R13, RZ, RZ, R10 ;  /* 0x000000ffff0d7224 */ /* 0x000fc400078e000a */
[----:B------:R-:W-:-:S07]  /*20900*/  IMAD.MOV.U32 R0, RZ, RZ, R14 ;  /* 0x000000ffff007224 */ /* 0x000fce00078e000e */
[----:B0-----:R-:W-:Y:S05]  /*20910*/  WARPSYNC.COLLECTIVE R15, `(.L_x_1740) ;  /* 0x000000000f087348 */ /* 0x001fea0003c00000 */
[----:B------:R1:W2:Y:S02]  /*20920*/  SHFL.IDX P6, R14, R13, R12, R11 ;  /* 0x0000000c0d0e7389 */ /* 0x0002a400000c000b */
[----:B012---:R-:W-:Y:S01]  /*20930*/  ENDCOLLECTIVE ;  /* 0x000000000000791b */ /* 0x007fe20003800000 */
.L_x_1740:
[----:B------:R-:W-:Y:S05]  /*20940*/  BRA `(.L_x_1741) ;  /* 0xffffff5c009c7947 */ /* 0x000fea000383ffff */
.L_x_1531:
[----:B------:R-:W-:Y:S02]  /*20950*/  IMAD.MOV.U32 R13, RZ, RZ, R2 ;  /* 0x000000ffff0d7224 */ /* 0x000fe400078e0002 */
[----:B------:R-:W-:Y:S02]  /*20960*/  IMAD.MOV.U32 R12, RZ, RZ, RZ ;  /* 0x000000ffff0c7224 */ /* 0x000fe400078e00ff */
[----:B------:R-:W-:Y:S02]  /*20970*/  IMAD.MOV.U32 R11, RZ, RZ, 0x1c1f ;  /* 0x00001c1fff0b7424 */ /* 0x000fe400078e00ff */
[----:B------:R-:W-:-:S07]  /*20980*/  IMAD.MOV.U32 R15, RZ, RZ, -0x1 ;  /* 0xffffffffff0f7424 */ /* 0x000fce00078e00ff */
[----:B------:R-:W-:Y:S05]  /*20990*/  WARPSYNC.COLLECTIVE R15, `(.L_x_1742) ;  /* 0x000000000f087348 */ /* 0x000fea0003c00000 */
[----:B------:R0:W1:Y:S02]  /*209a0*/  SHFL.IDX P6, R14, R13, R12, R11 ;  /* 0x0000000c0d0e7389 */ /* 0x00006400000c000b */
[----:B01----:R-:W-:Y:S01]  /*209b0*/  ENDCOLLECTIVE ;  /* 0x000000000000791b */ /* 0x003fe20003800000 */
.L_x_1742:
[----:B------:R-:W-:Y:S02]  /*209c0*/  IMAD.MOV.U32 R13, RZ, RZ, R0 ;  /* 0x000000ffff0d7224 */ /* 0x000fe400078e0000 */
[----:B------:R-:W-:-:S07]  /*209d0*/  IMAD.MOV.U32 R3, RZ, RZ, R14 ;  /* 0x000000ffff037224 */ /* 0x000fce00078e000e */
[----:B------:R-:W-:Y:S05]  /*209e0*/  WARPSYNC.COLLECTIVE R15, `(.L_x_1743) ;  /* 0x000000000f087348 */ /* 0x000fea0003c00000 */
[----:B------:R0:W1:Y:S02]  /*209f0*/  SHFL.IDX P6, R14, R13, R12, R11 ;  /* 0x0000000c0d0e7389 */ /* 0x00006400000c000b */
[----:B01----:R-:W-:Y:S01]  /*20a00*/  ENDCOLLECTIVE ;  /* 0x000000000000791b */ /* 0x003fe20003800000 */
.L_x_1743:
[----:B------:R-:W-:Y:S05]  /*20a10*/  BRA `(.L_x_1744) ;  /* 0xffffff6000787947 */ /* 0x000fea000383ffff */
.L_x_1534:
        /* <DEDUP_REMOVED lines=8> */
.L_x_1746:
[----:B------:R-:W-:Y:S05]  /*20aa0*/  BSYNC B1 ;  /* 0x0000000000017941 */ /* 0x000fea0003800000 */
.L_x_1745:
        /* <DEDUP_REMOVED lines=8> */
.L_x_1747:
[----:B------:R-:W-:Y:S05]  /*20b30*/  BRA `(.L_x_1748) ;  /* 0xffffff6000d47947 */ /* 0x000fea000383ffff */
.L_x_1538:
[----:B------:R-:W-:Y:S02]  /*20b40*/  IMAD.MOV.U32 R13, RZ, RZ, R9 ;  /* 0x000000ffff0d7224 */ /* 0x000fe400078e0009 */
[----:B------:R-:W-:Y:S02]  /*20b50*/  IMAD.MOV.U32 R12, RZ, RZ, RZ ;  /* 0x000000ffff0c7224 */ /* 0x000fe400078e00ff */
[----:B------:R-:W-:Y:S02]  /*20b60*/  IMAD.MOV.U32 R11, RZ, RZ, 0x181f ;  /* 0x0000181fff0b7424 */ /* 0x000fe400078e00ff */
[----:B------:R-:W-:Y:S02]  /*20b70*/  IMAD.MOV.U32 R15, RZ, RZ, -0x1 ;  /* 0xffffffffff0f7424 */ /* 0x000fe400078e00ff */
[----:B------:R-:W-:Y:S02]  /*20b80*/  IMAD R10, R20, R21, RZ ;  /* 0x00000015140a7224 */ /* 0x000fe400078e02ff */
[----:B------:R-:W-:-:S07]  /*20b90*/  IMAD.IADD R21, R27, 0x1, R28 ;  /* 0x000000011b157824 */ /* 0x000fce00078e021c */
[----:B------:R-:W-:Y:S05]  /*20ba0*/  WARPSYNC.COLLECTIVE R15, `(.L_x_1749) ;  /* 0x000000000f087348 */ /* 0x000fea0003c00000 */
[----:B------:R0:W1:Y:S02]  /*20bb0*/  SHFL.IDX P6, R14, R13, R12, R11 ;  /* 0x0000000c0d0e7389 */ /* 0x00006400000c000b */
[----:B01----:R-:W-:Y:S01]  /*20bc0*/  ENDCOLLECTIVE ;  /* 0x000000000000791b */ /* 0x003fe20003800000 */
.L_x_1749:
[C---:B------:R-:W-:Y:S01]  /*20bd0*/  VIADD R7, R21.reuse, 0x30 ;  /* 0x0000003015077836 */ /* 0x040fe20000000000 */
[----:B------:R-:W-:-:S04]  /*20be0*/  ISETP.GE.OR P3, PT, R21, R10, P0 ;  /* 0x0000000a1500720c */ /* 0x000fc80000766670 */
[----:B------:R-:W-:Y:S01]  /*20bf0*/  ISETP.GE.OR P4, PT, R7, R10, P0 ;  /* 0x0000000a0700720c */ /* 0x000fe20000786670 */
[----:B------:R-:W-:Y:S02]  /*20c00*/  VIADD R7, R21, 0x60 ;  /* 0x0000006015077836 */ /* 0x000fe40000000000 */
[----:B------:R-:W-:-:S03]  /*20c10*/  IMAD.MOV.U32 R13, RZ, RZ, R8 ;  /* 0x000000ffff0d7224 */ /* 0x000fc600078e0008 */
[----:B------:R-:W-:Y:S01]  /*20c20*/  ISETP.GE.OR P2, PT, R7, R10, P0 ;  /* 0x0000000a0700720c */ /* 0x000fe20000746670 */
[----:B------:R-:W-:-:S12]  /*20c30*/  IMAD.MOV.U32 R0, RZ, RZ, R14 ;  /* 0x000000ffff007224 */ /* 0x000fd800078e000e */
[----:B------:R-:W-:Y:S05]  /*20c40*/  WARPSYNC.COLLECTIVE R15, `(.L_x_1750) ;  /* 0x000000000f087348 */ /* 0x000fea0003c00000 */
[----:B------:R0:W1:Y:S02]  /*20c50*/  SHFL.IDX P6, R14, R13, R12, R11 ;  /* 0x0000000c0d0e7389 */ /* 0x00006400000c000b */
[----:B01----:R-:W-:Y:S01]  /*20c60*/  ENDCOLLECTIVE ;  /* 0x000000000000791b */ /* 0x003fe20003800000 */
.L_x_1750:
[----:B------:R-:W-:Y:S02]  /*20c70*/  IMAD.MOV.U32 R13, RZ, RZ, R9 ;  /* 0x000000ffff0d7224 */ /* 0x000fe400078e0009 */
[----:B------:R-:W-:Y:S02]  /*20c80*/  IMAD.MOV.U32 R12, RZ, RZ, 0x1 ;  /* 0x00000001ff0c7424 */ /* 0x000fe400078e00ff */
[----:B------:R-:W-:-:S07]  /*20c90*/  IMAD.MOV.U32 R2, RZ, RZ, R14 ;  /* 0x000000ffff027224 */ /* 0x000fce00078e000e */
[----:B------:R-:W-:Y:S05]  /*20ca0*/  WARPSYNC.COLLECTIVE R15, `(.L_x_1751) ;  /* 0x000000000f087348 */ /* 0x000fea0003c00000 */
[----:B------:R0:W1:Y:S02]  /*20cb0*/  SHFL.IDX P6, R14, R13, R12, R11 ;  /* 0x0000000c0d0e7389 */ /* 0x00006400000c000b */
[----:B01----:R-:W-:Y:S01]  /*20cc0*/  ENDCOLLECTIVE ;  /* 0x000000000000791b */ /* 0x003fe20003800000 */
.L_x_1751:
[----:B------:R-:W-:-:S04]  /*20cd0*/  @!P3 LEA R2, P5, R41, R2, 0x1 ;  /* 0x000000022902b211 */ /* 0x000fc800078a08ff */
[----:B------:R-:W-:Y:S01]  /*20ce0*/  @!P3 LEA.HI.X R7, R41, R0, R42, 0x1, P5 ;  /* 0x000000002907b211 */ /* 0x000fe200028f0c2a */
[----:B------:R-:W-:-:S05]  /*20cf0*/  @!P3 IMAD.MOV.U32 R6, RZ, RZ, R2 ;  /* 0x000000ffff06b224 */ /* 0x000fca00078e0002 */
[----:B------:R0:W-:Y:S01]  /*20d00*/  @!P3 ST.E.128 desc[UR40][R6.64], RZ ;  /* 0x000000ff0600b985 */ /* 0x0001e2000c101d28 */
[----:B------:R-:W-:Y:S02]  /*20d10*/  IMAD.MOV.U32 R13, RZ, RZ, R8 ;  /* 0x000000ffff0d7224 */ /* 0x000fe400078e0008 */
[----:B------:R-:W-:-:S07]  /*20d20*/  IMAD.MOV.U32 R3, RZ, RZ, R14 ;  /* 0x000000ffff037224 */ /* 0x000fce00078e000e */
[----:B0-----:R-:W-:Y:S05]  /*20d30*/  WARPSYNC.COLLECTIVE R15, `(.L_x_1752) ;  /* 0x000000000f087348 */ /* 0x001fea0003c00000 */
[----:B------:R1:W2:Y:S02]  /*20d40*/  SHFL.IDX P6, R14, R13, R12, R11 ;  /* 0x0000000c0d0e7389 */ /* 0x0002a400000c000b */
[----:B012---:R-:W-:Y:S01]  /*20d50*/  ENDCOLLECTIVE ;  /* 0x000000000000791b */ /* 0x007fe20003800000 */
.L_x_1752:
[----:B------:R-:W-:Y:S02]  /*20d60*/  IMAD.MOV.U32 R13, RZ, RZ, R9 ;  /* 0x000000ffff0d7224 */ /* 0x000fe400078e0009 */
[----:B------:R-:W-:Y:S02]  /*20d70*/  IMAD.MOV.U32 R12, RZ, RZ, 0x2 ;  /* 0x00000002ff0c7424 */ /* 0x000fe400078e00ff */
[----:B------:R-:W-:-:S07]  /*20d80*/  IMAD.MOV.U32 R4, RZ, RZ, R14 ;  /* 0x000000ffff047224 */ /* 0x000fce00078e000e */
[----:B------:R-:W-:Y:S05]  /*20d90*/  WARPSYNC.COLLECTIVE R15, `(.L_x_1753) ;  /* 0x000000000f087348 */ /* 0x000fea0003c00000 */
[----:B------:R0:W1:Y:S02]  /*20da0*/  SHFL.IDX P6, R14, R13, R12, R11 ;  /* 0x0000000c0d0e7389 */ /* 0x00006400000c000b */
[----:B01----:R-:W-:Y:S01]  /*20db0*/  ENDCOLLECTIVE ;  /* 0x000000000000791b */ /* 0x003fe20003800000 */
.L_x_1753:
[----:B------:R-:W-:-:S04]  /*20dc0*/  @!P4 LEA R4, P1, R41, R4, 0x1 ;  /* 0x000000042904c211 */ /* 0x000fc800078208ff */
[----:B------:R-:W-:Y:S01]  /*20dd0*/  @!P4 LEA.HI.X R3, R41, R3, R42, 0x1, P1 ;  /* 0x000000032903c211 */ /* 0x000fe200008f0c2a */
[----:B------:R-:W-:Y:S02]  /*20de0*/  IMAD.MOV.U32 R13, RZ, RZ, R8 ;  /* 0x000000ffff0d7224 */ /* 0x000fe400078e0008 */
[----:B------:R-:W-:-:S07]  /*20df0*/  IMAD.MOV.U32 R5, RZ, RZ, R14 ;  /* 0x000000ffff057224 */ /* 0x000fce00078e000e */
[----:B------:R-:W-:Y:S05]  /*20e00*/  WARPSYNC.COLLECTIVE R15, `(.L_x_1754) ;  /* 0x000000000f087348 */ /* 0x000fea0003c00000 */
[----:B------:R0:W1:Y:S02]  /*20e10*/  SHFL.IDX P6, R14, R13, R12, R11 ;  /* 0x0000000c0d0e7389 */ /* 0x00006400000c000b */
[----:B01----:R-:W-:Y:S01]  /*20e20*/  ENDCOLLECTIVE ;  /* 0x000000000000791b */ /* 0x003fe20003800000 */
.L_x_1754:
[----:B------:R-:W-:Y:S02]  /*20e30*/  IMAD.MOV.U32 R13, RZ, RZ, R9 ;  /* 0x000000ffff0d7224 */ /* 0x000fe400078e0009 */
[----:B------:R-:W-:Y:S01]  /*20e40*/  IMAD.MOV.U32 R12, RZ, RZ, 0x3 ;  /* 0x00000003ff0c7424 */ /* 0x000fe200078e00ff */
[----:B------:R-:W-:-:S13]  /*20e50*/  @!P2 LEA R20, P5, R41, R14, 0x1 ;  /* 0x0000000e2914a211 */ /* 0x000fda00078a08ff */
[----:B------:R-:W-:Y:S05]  /*20e60*/  WARPSYNC.COLLECTIVE R15, `(.L_x_1755) ;  /* 0x000000000f087348 */ /* 0x000fea0003c00000 */
[----:B------:R0:W1:Y:S02]  /*20e70*/  SHFL.IDX P6, R14, R13, R12, R11 ;  /* 0x0000000c0d0e7389 */ /* 0x00006400000c000b */
[----:B01----:R-:W-:Y:S01]  /*20e80*/  ENDCOLLECTIVE ;  /* 0x000000000000791b */ /* 0x003fe20003800000 */
.L_x_1755:
[----:B------:R-:W-:Y:S01]  /*20e90*/  @!P2 LEA.HI.X R25, R41, R5, R42, 0x1, P5 ;  /* 0x000000052919a211 */ /* 0x000fe200028f0c2a */
[----:B------:R-:W-:Y:S02]  /*20ea0*/  @!P4 IMAD.MOV.U32 R5, RZ, RZ, R3 ;  /* 0x000000ffff05c224 */ /* 0x000fe400078e0003 */
[----:B------:R-:W-:Y:S02]  /*20eb0*/  @!P2 IMAD.MOV.U32 R2, RZ, RZ, R20 ;  /* 0x000000ffff02a224 */ /* 0x000fe400078e0014 */
[----:B------:R-:W-:Y:S01]  /*20ec0*/  @!P2 IMAD.MOV.U32 R3, RZ, RZ, R25 ;  /* 0x000000ffff03a224 */ /* 0x000fe200078e0019 */
[----:B------:R0:W-:Y:S04]  /*20ed0*/  @!P4 ST.E.128 desc[UR40][R4.64], RZ ;  /* 0x000000ff0400c985 */ /* 0x0001e8000c101d28 */
[----:B------:R0:W-:Y:S01]  /*20ee0*/  @!P2 ST.E.128 desc[UR40][R2.64], RZ ;  /* 0x000000ff0200a985 */ /* 0x0001e2000c101d28 */
[----:B------:R-:W-:-:S02]  /*20ef0*/  IMAD.MOV.U32 R13, RZ, RZ, R8 ;  /* 0x000000ffff0d7224 */ /* 0x000fc400078e0008 */
[----:B------:R-:W-:-:S07]  /*20f00*/  IMAD.MOV.U32 R0, RZ, RZ, R14 ;  /* 0x000000ffff007224 */ /* 0x000fce00078e000e */
[----:B0-----:R-:W-:Y:S05]  /*20f10*/  WARPSYNC.COLLECTIVE R15, `(.L_x_1756) ;  /* 0x000000000f087348 */ /* 0x001fea0003c00000 */
[----:B------:R1:W2:Y:S02]  /*20f20*/  SHFL.IDX P6, R14, R13, R12, R11 ;  /* 0x0000000c0d0e7389 */ /* 0x0002a400000c000b */
[----:B012---:R-:W-:Y:S01]  /*20f30*/  ENDCOLLECTIVE ;  /* 0x000000000000791b */ /* 0x007fe20003800000 */
.L_x_1756:
[----:B------:R-:W-:Y:S05]  /*20f40*/  BRA `(.L_x_1757) ;  /* 0xffffff6800f47947 */ /* 0x000fea000383ffff */
.L_x_1565:
[----:B------:R-:W0:Y:S01]  /*20f50*/  S2R R5, SR_TID.X ;  /* 0x0000000000057919 */ /* 0x000e220000002100 */
[----:B------:R-:W-:Y:S01]  /*20f60*/  BSSY B1, `(.L_x_1758) ;  /* 0x000000a000017945 */ /* 0x000fe20003800000 */
[----:B------:R-:W-:Y:S02]  /*20f70*/  IMAD.MOV.U32 R12, RZ, RZ, RZ ;  /* 0x000000ffff0c7224 */ /* 0x000fe400078e00ff */
[----:B------:R-:W-:Y:S02]  /*20f80*/  IMAD.MOV.U32 R11, RZ, RZ, 0x1f ;  /* 0x0000001fff0b7424 */ /* 0x000fe400078e00ff */
[----:B------:R-:W-:Y:S01]  /*20f90*/  IMAD.MOV.U32 R15, RZ, RZ, -0x1 ;  /* 0xffffffffff0f7424 */ /* 0x000fe200078e00ff */
[----:B0-----:R-:W-:-:S04]  /*20fa0*/  SHF.R.U32.HI R5, RZ, 0x5, R5 ;  /* 0x00000005ff057819 */ /* 0x001fc80000011605 */
[----:B------:R-:W-:-:S05]  /*20fb0*/  LOP3.LUT R5, R5, 0x3, RZ, 0xc0, !PT ;  /* 0x0000000305057812 */ /* 0x000fca00078ec0ff */
[----:B------:R-:W-:-:S07]  /*20fc0*/  IMAD.MOV.U32 R13, RZ, RZ, R5 ;  /* 0x000000ffff0d7224 */ /* 0x000fce00078e0005 */
[----:B------:R-:W-:Y:S05]  /*20fd0*/  WARPSYNC.COLLECTIVE R15, `(.L_x_1759) ;  /* 0x000000000f087348 */ /* 0x000fea0003c00000 */
[----:B------:R0:W1:Y:S02]  /*20fe0*/  SHFL.IDX P6, R14, R13, R12, R11 ;  /* 0x0000000c0d0e7389 */ /* 0x00006400000c000b */
[----:B01----:R-:W-:Y:S01]  /*20ff0*/  ENDCOLLECTIVE ;  /* 0x000000000000791b */ /* 0x003fe20003800000 */
.L_x_1759:
[----:B------:R-:W-:Y:S05]  /*21000*/  BSYNC B1 ;  /* 0x0000000000017941 */ /* 0x000fea0003800000 */
.L_x_1758:
[----:B------:R-:W-:Y:S05]  /*21010*/  BRA `(.L_x_1760) ;  /* 0xffffff8800847947 */ /* 0x000fea000383ffff */
.L_x_1567:
[----:B------:R-:W-:Y:S01]  /*21020*/  BSSY B1, `(.L_x_1761) ;  /* 0x0000006000017945 */ /* 0x000fe20003800000 */
[----:B------:R-:W-:-:S07]  /*21030*/  IMAD.MOV.U32 R15, RZ, RZ, -0x1 ;  /* 0xffffffffff0f7424 */ /* 0x000fce00078e00ff */
[----:B0-----:R-:W-:Y:S05]  /*21040*/  WARPSYNC.COLLECTIVE R15, `(.L_x_1762) ;  /* 0x000000000f0c7348 */ /* 0x001fea0003c00000 */
[----:B------:R-:W-:Y:S02]  /*21050*/  ELECT P6, UR62, PT ;  /* 0x00000000003e782f */ /* 0x000fe400038c0000 */
[----:B------:R-:W-:Y:S01]  /*21060*/  MOV R14, UR62 ;  /* 0x0000003e000e7c02 */ /* 0x000fe20008000f00 */
[----:B0-----:R-:W-:Y:S10]  /*21070*/  ENDCOLLECTIVE ;  /* 0x000000000000791b */ /* 0x001ff40003800000 */
.L_x_1762:
[----:B------:R-:W-:Y:S05]  /*21080*/  BSYNC B1 ;  /* 0x0000000000017941 */ /* 0x000fea0003800000 */
.L_x_1761:
[----:B------:R-:W-:Y:S05]  /*21090*/  BRA `(.L_x_1566) ;  /* 0xffffff88007c7947 */ /* 0x000fea000383ffff */
.L_x_1569:
[----:B0-----:R0:W1:Y:S02]  /*210a0*/  SYNCS.PHASECHK.TRANS64.TRYWAIT P0, [R17+URZ+0x16820], R5 ;  /* 0x01682005110075a7 */ /* 0x001064000800017f */
[----:B-1----:R-:W-:Y:S05]  /*210b0*/  @!P0 NANOSLEEP.SYNCS 0x989680 ;  /* 0x009896800000895d */ /* 0x002fea0003900000 */
[----:B------:R-:W1:Y:S02]  /*210c0*/  @!P0 SYNCS.PHASECHK.TRANS64 P0, [R17+URZ+0x16820], R5 ;  /* 0x01682005110085a7 */ /* 0x000e64000800007f */
[----:B-1----:R-:W-:Y:S05]  /*210d0*/  @!P0 BRA `(.L_x_1569) ;  /* 0xfffffffc00f08947 */ /* 0x002fea000383ffff */
[----:B------:R-:W-:Y:S05]  /*210e0*/  BRA `(.L_x_1763) ;  /* 0xffffff88008c7947 */ /* 0x000fea000383ffff */
.L_x_1573:
[----:B0-----:R0:W1:Y:S02]  /*210f0*/  SYNCS.PHASECHK.TRANS64.TRYWAIT P0, [R5+URZ+0x168a0], R7 ;  /* 0x0168a007050075a7 */ /* 0x001064000800017f */
[----:B-1----:R-:W-:Y:S05]  /*21100*/  @!P0 NANOSLEEP.SYNCS 0x989680 ;  /* 0x009896800000895d */ /* 0x002fea0003900000 */
[----:B------:R-:W1:Y:S02]  /*21110*/  @!P0 SYNCS.PHASECHK.TRANS64 P0, [R5+URZ+0x168a0], R7 ;  /* 0x0168a007050085a7 */ /* 0x000e64000800007f */
[----:B-1----:R-:W-:Y:S05]  /*21120*/  @!P0 BRA `(.L_x_1573) ;  /* 0xfffffffc00f08947 */ /* 0x002fea000383ffff */
[----:B------:R-:W-:Y:S05]  /*21130*/  BRA `(.L_x_1764) ;  /* 0xffffff8800a87947 */ /* 0x000fea000383ffff */
.L_x_1578:
[----:B-1----:R1:W2:Y:S02]  /*21140*/  SYNCS.PHASECHK.TRANS64.TRYWAIT P0, [R5+URZ+0x168c0], R7 ;  /* 0x0168c007050075a7 */ /* 0x0022a4000800017f */
[----:B--2---:R-:W-:Y:S05]  /*21150*/  @!P0 NANOSLEEP.SYNCS 0x989680 ;  /* 0x009896800000895d */ /* 0x004fea0003900000 */
[----:B------:R-:W2:Y:S02]  /*21160*/  @!P0 SYNCS.PHASECHK.TRANS64 P0, [R5+URZ+0x168c0], R7 ;  /* 0x0168c007050085a7 */ /* 0x000ea4000800007f */
[----:B--2---:R-:W-:Y:S05]  /*21170*/  @!P0 BRA `(.L_x_1578) ;  /* 0xfffffffc00f08947 */ /* 0x004fea000383ffff */
[----:B------:R-:W-:Y:S05]  /*21180*/  BRA `(.L_x_1765) ;  /* 0xffffff8c00287947 */ /* 0x000fea000383ffff */
.L_x_1585:
[----:B0-----:R0:W1:Y:S02]  /*21190*/  SYNCS.PHASECHK.TRANS64.TRYWAIT P1, [R5+URZ+0x168a0], R7 ;  /* 0x0168a007050075a7 */ /* 0x001064000802017f */
[----:B-1----:R-:W-:Y:S05]  /*211a0*/  @!P1 NANOSLEEP.SYNCS 0x989680 ;  /* 0x009896800000995d */ /* 0x002fea0003900000 */
[----:B------:R-:W1:Y:S02]  /*211b0*/  @!P1 SYNCS.PHASECHK.TRANS64 P1, [R5+URZ+0x168a0], R7 ;  /* 0x0168a007050095a7 */ /* 0x000e64000802007f */
[----:B-1----:R-:W-:Y:S05]  /*211c0*/  @!P1 BRA `(.L_x_1585) ;  /* 0xfffffffc00f09947 */ /* 0x002fea000383ffff */
[----:B------:R-:W-:Y:S05]  /*211d0*/  BRA `(.L_x_1766) ;  /* 0xffffff8c00f47947 */ /* 0x000fea000383ffff */
.L_x_1590:
[----:B-1----:R1:W2:Y:S02]  /*211e0*/  SYNCS.PHASECHK.TRANS64.TRYWAIT P1, [R5+URZ+0x168c0], R7 ;  /* 0x0168c007050075a7 */ /* 0x0022a4000802017f */
[----:B--2---:R-:W-:Y:S05]  /*211f0*/  @!P1 NANOSLEEP.SYNCS 0x989680 ;  /* 0x009896800000995d */ /* 0x004fea0003900000 */
[----:B------:R-:W2:Y:S02]  /*21200*/  @!P1 SYNCS.PHASECHK.TRANS64 P1, [R5+URZ+0x168c0], R7 ;  /* 0x0168c007050095a7 */ /* 0x000ea4000802007f */
[----:B--2---:R-:W-:Y:S05]  /*21210*/  @!P1 BRA `(.L_x_1590) ;  /* 0xfffffffc00f09947 */ /* 0x004fea000383ffff */
[----:B------:R-:W-:Y:S05]  /*21220*/  BRA `(.L_x_1767) ;  /* 0xffffff90006c7947 */ /* 0x000fea000383ffff */
.L_x_1613:
        /* <DEDUP_REMOVED lines=8> */
[----:B01----:R-:W-:Y:S05]  /*212b0*/  WARPSYNC.COLLECTIVE R15, `(.L_x_1769) ;  /* 0x000000000f087348 */ /* 0x003fea0003c00000 */
[----:B------:R2:W3:Y:S02]  /*212c0*/  SHFL.IDX P6, R14, R13, R12, R11 ;  /* 0x0000000c0d0e7389 */ /* 0x0004e400000c000b */
[----:B0123--:R-:W-:Y:S01]  /*212d0*/  ENDCOLLECTIVE ;  /* 0x000000000000791b */ /* 0x00ffe20003800000 */
.L_x_1769:
[----:B------:R-:W-:Y:S05]  /*212e0*/  BSYNC B0 ;  /* 0x0000000000007941 */ /* 0x000fea0003800000 */
.L_x_1768:
[----:B------:R-:W-:Y:S05]  /*212f0*/  BRA `(.L_x_1770) ;  /* 0xffffffa000287947 */ /* 0x000fea000383ffff */
.L_x_1615:
[----:B------:R-:W-:Y:S01]  /*21300*/  BSSY B0, `(.L_x_1771) ;  /* 0x0000006000007945 */ /* 0x000fe20003800000 */
[----:B------:R-:W-:-:S07]  /*21310*/  IMAD.MOV.U32 R15, RZ, RZ, -0x1 ;  /* 0xffffffffff0f7424 */ /* 0x000fce00078e00ff */
[----:B012---:R-:W-:Y:S05]  /*21320*/  WARPSYNC.COLLECTIVE R15, `(.L_x_1772) ;  /* 0x000000000f0c7348 */ /* 0x007fea0003c00000 */
[----:B------:R-:W-:Y:S02]  /*21330*/  ELECT P6, UR62, PT ;  /* 0x00000000003e782f */ /* 0x000fe400038c0000 */
[----:B------:R-:W-:Y:S01]  /*21340*/  MOV R14, UR62 ;  /* 0x0000003e000e7c02 */ /* 0x000fe20008000f00 */
[----:B012---:R-:W-:Y:S10]  /*21350*/  ENDCOLLECTIVE ;  /* 0x000000000000791b */ /* 0x007ff40003800000 */
.L_x_1772:
[----:B------:R-:W-:Y:S05]  /*21360*/  BSYNC B0 ;  /* 0x0000000000007941 */ /* 0x000fea0003800000 */
.L_x_1771:
[----:B------:R-:W-:Y:S05]  /*21370*/  BRA `(.L_x_1773) ;  /* 0xffffffa000287947 */ /* 0x000fea000383ffff */
.L_x_1617:
[----:B--2---:R2:W3:Y:S02]  /*21380*/  SYNCS.PHASECHK.TRANS64.TRYWAIT P0, [R0+URZ+0x16840], R2 ;  /* 0x01684002000075a7 */ /* 0x0044e4000800017f */
[----:B---3--:R-:W-:Y:S05]  /*21390*/  @!P0 NANOSLEEP.SYNCS 0x989680 ;  /* 0x009896800000895d */ /* 0x008fea0003900000 */
[----:B------:R-:W3:Y:S02]  /*213a0*/  @!P0 SYNCS.PHASECHK.TRANS64 P0, [R0+URZ+0x16840], R2 ;  /* 0x01684002000085a7 */ /* 0x000ee4000800007f */
[----:B---3--:R-:W-:Y:S05]  /*213b0*/  @!P0 BRA `(.L_x_1617) ;  /* 0xfffffffc00f08947 */ /* 0x008fea000383ffff */
[----:B------:R-:W-:Y:S05]  /*213c0*/  BRA `(.L_x_1774) ;  /* 0xffffffa0007c7947 */ /* 0x000fea000383ffff */
.L_x_1621:
        /* <DEDUP_REMOVED lines=15> */
.L_x_1775:
[----:B------:R-:W-:Y:S02]  /*214c0*/  IMAD.MOV.U32 R13, RZ, RZ, R0 ;  /* 0x000000ffff0d7224 */ /* 0x000fe400078e0000 */
[----:B------:R-:W-:-:S07]  /*214d0*/  IMAD.MOV.U32 R8, RZ, RZ, R14 ;  /* 0x000000ffff087224 */ /* 0x000fce00078e000e */
[----:B------:R-:W-:Y:S05]  /*214e0*/  WARPSYNC.COLLECTIVE R15, `(.L_x_1776) ;  /* 0x000000000f087348 */ /* 0x000fea0003c00000 */
[----:B------:R0:W1:Y:S02]  /*214f0*/  SHFL.IDX P6, R14, R13, R12, R11 ;  /* 0x0000000c0d0e7389 */ /* 0x00006400000c000b */
[----:B01----:R-:W-:Y:S01]  /*21500*/  ENDCOLLECTIVE ;  /* 0x000000000000791b */ /* 0x003fe20003800000 */
.L_x_1776:
[----:B------:R-:W-:Y:S02]  /*21510*/  IMAD.MOV.U32 R13, RZ, RZ, R4 ;  /* 0x000000ffff0d7224 */ /* 0x000fe400078e0004 */
[----:B------:R-:W-:Y:S02]  /*21520*/  IMAD.MOV.U32 R12, RZ, RZ, 0x1 ;  /* 0x00000001ff0c7424 */ /* 0x000fe400078e00ff */
[----:B------:R-:W-:-:S07]  /*21530*/  IMAD.MOV.U32 R7, RZ, RZ, R14 ;  /* 0x000000ffff077224 */ /* 0x000fce00078e000e */
[----:B------:R-:W-:Y:S05]  /*21540*/  WARPSYNC.COLLECTIVE R15, `(.L_x_1777) ;  /* 0x000000000f087348 */ /* 0x000fea0003c00000 */
[----:B------:R0:W1:Y:S02]  /*21550*/  SHFL.IDX P6, R14, R13, R12, R11 ;  /* 0x0000000c0d0e7389 */ /* 0x00006400000c000b */
[----:B01----:R-:W-:Y:S01]  /*21560*/  ENDCOLLECTIVE ;  /* 0x000000000000791b */ /* 0x003fe20003800000 */
.L_x_1777:
[----:B------:R-:W-:-:S05]  /*21570*/  @!P1 LEA R7, P2, R21, R7, 0x1 ;  /* 0x0000000715079211 */ /* 0x000fca00078408ff */
[----:B------:R-:W-:-:S04]  /*21580*/  @!P1 IMAD.X R8, RZ, RZ, R8, P2 ;  /* 0x000000ffff089224 */ /* 0x000fc800010e0608 */
[----:B------:R-:W-:Y:S02]  /*21590*/  @!P1 IMAD.MOV.U32 R9, RZ, RZ, R8 ;  /* 0x000000ffff099224 */ /* 0x000fe400078e0008 */
[----:B------:R-:W-:Y:S02]  /*215a0*/  IMAD.MOV.U32 R13, RZ, RZ, R0 ;  /* 0x000000ffff0d7224 */ /* 0x000fe400078e0000 */
[----:B------:R-:W-:-:S05]  /*215b0*/  @!P1 IMAD.MOV.U32 R8, RZ, RZ, R7 ;  /* 0x000000ffff089224 */ /* 0x000fca00078e0007 */
        /* <DEDUP_REMOVED lines=9> */
.L_x_1778:
[----:B------:R-:W-:Y:S02]  /*21650*/  IMAD.MOV.U32 R13, RZ, RZ, R4 ;  /* 0x000000ffff0d7224 */ /* 0x000fe400078e0004 */
[----:B------:R-:W-:Y:S02]  /*21660*/  IMAD.MOV.U32 R12, RZ, RZ, 0x2 ;  /* 0x00000002ff0c7424 */ /* 0x000fe400078e00ff */
[----:B------:R-:W-:-:S07]  /*21670*/  IMAD.MOV.U32 R8, RZ, RZ, R14 ;  /* 0x000000ffff087224 */ /* 0x000fce00078e000e */
[----:B------:R-:W-:Y:S05]  /*21680*/  WARPSYNC.COLLECTIVE R15, `(.L_x_1779) ;  /* 0x000000000f087348 */ /* 0x000fea0003c00000 */
[----:B------:R0:W1:Y:S02]  /*21690*/  SHFL.IDX P6, R14, R13, R12, R11 ;  /* 0x0000000c0d0e7389 */ /* 0x00006400000c000b */
[----:B01----:R-:W-:Y:S01]  /*216a0*/  ENDCOLLECTIVE ;  /* 0x000000000000791b */ /* 0x003fe20003800000 */
.L_x_1779:
        /* <DEDUP_REMOVED lines=14> */
.L_x_1780:
[----:B------:R-:W-:Y:S02]  /*21790*/  IMAD.MOV.U32 R13, RZ, RZ, R4 ;  /* 0x000000ffff0d7224 */ /* 0x000fe400078e0004 */
[----:B------:R-:W-:Y:S02]  /*217a0*/  IMAD.MOV.U32 R12, RZ, RZ, 0x3 ;  /* 0x00000003ff0c7424 */ /* 0x000fe400078e00ff */
[----:B------:R-:W-:-:S07]  /*217b0*/  IMAD.MOV.U32 R8, RZ, RZ, R14 ;  /* 0x000000ffff087224 */ /* 0x000fce00078e000e */
[----:B------:R-:W-:Y:S05]  /*217c0*/  WARPSYNC.COLLECTIVE R15, `(.L_x_1781) ;  /* 0x000000000f087348 */ /* 0x000fea0003c00000 */
[----:B------:R0:W1:Y:S02]  /*217d0*/  SHFL.IDX P6, R14, R13, R12, R11 ;  /* 0x0000000c0d0e7389 */ /* 0x00006400000c000b */
[----:B01----:R-:W-:Y:S01]  /*217e0*/  ENDCOLLECTIVE ;  /* 0x000000000000791b */ /* 0x003fe20003800000 */
.L_x_1781:
        /* <DEDUP_REMOVED lines=14> */
.L_x_1782:
[----:B------:R-:W-:Y:S02]  /*218d0*/  IMAD.MOV.U32 R13, RZ, RZ, R4 ;  /* 0x000000ffff0d7224 */ /* 0x000fe400078e0004 */
[----:B------:R-:W-:Y:S02]  /*218e0*/  IMAD.MOV.U32 R12, RZ, RZ, 0x4 ;  /* 0x00000004ff0c7424 */ /* 0x000fe400078e00ff */
[----:B------:R-:W-:-:S07]  /*218f0*/  IMAD.MOV.U32 R8, RZ, RZ, R14 ;  /* 0x000000ffff087224 */ /* 0x000fce00078e000e */
[----:B------:R-:W-:Y:S05]  /*21900*/  WARPSYNC.COLLECTIVE R15, `(.L_x_1783) ;  /* 0x000000000f087348 */ /* 0x000fea0003c00000 */
[----:B------:R0:W1:Y:S02]  /*21910*/  SHFL.IDX P6, R14, R13, R12, R11 ;  /* 0x0000000c0d0e7389 */ /* 0x00006400000c000b */
[----:B01----:R-:W-:Y:S01]  /*21920*/  ENDCOLLECTIVE ;  /* 0x000000000000791b */ /* 0x003fe20003800000 */
.L_x_1783:
        /* <DEDUP_REMOVED lines=14> */
.L_x_1784:
[----:B------:R-:W-:Y:S02]  /*21a10*/  IMAD.MOV.U32 R13, RZ, RZ, R4 ;  /* 0x000000ffff0d7224 */ /* 0x000fe400078e0004 */
[----:B------:R-:W-:Y:S02]  /*21a20*/  IMAD.MOV.U32 R12, RZ, RZ, 0x5 ;  /* 0x00000005ff0c7424 */ /* 0x000fe400078e00ff */
[----:B------:R-:W-:-:S07]  /*21a30*/  IMAD.MOV.U32 R8, RZ, RZ, R14 ;  /* 0x000000ffff087224 */ /* 0x000fce00078e000e */
[----:B------:R-:W-:Y:S05]  /*21a40*/  WARPSYNC.COLLECTIVE R15, `(.L_x_1785) ;  /* 0x000000000f087348 */ /* 0x000fea0003c00000 */
[----:B------:R0:W1:Y:S02]  /*21a50*/  SHFL.IDX P6, R14, R13, R12, R11 ;  /* 0x0000000c0d0e7389 */ /* 0x00006400000c000b */
[----:B01----:R-:W-:Y:S01]  /*21a60*/  ENDCOLLECTIVE ;  /* 0x000000000000791b */ /* 0x003fe20003800000 */
.L_x_1785:
        /* <DEDUP_REMOVED lines=14> */
.L_x_1786:
[----:B------:R-:W-:Y:S02]  /*21b50*/  IMAD.MOV.U32 R13, RZ, RZ, R4 ;  /* 0x000000ffff0d7224 */ /* 0x000fe400078e0004 */
[----:B------:R-:W-:Y:S02]  /*21b60*/  IMAD.MOV.U32 R12, RZ, RZ, 0x6 ;  /* 0x00000006ff0c7424 */ /* 0x000fe400078e00ff */
[----:B------:R-:W-:-:S07]  /*21b70*/  IMAD.MOV.U32 R8, RZ, RZ, R14 ;  /* 0x000000ffff087224 */ /* 0x000fce00078e000e */
[----:B------:R-:W-:Y:S05]  /*21b80*/  WARPSYNC.COLLECTIVE R15, `(.L_x_1787) ;  /* 0x000000000f087348 */ /* 0x000fea0003c00000 */
[----:B------:R0:W1:Y:S02]  /*21b90*/  SHFL.IDX P6, R14, R13, R12, R11 ;  /* 0x0000000c0d0e7389 */ /* 0x00006400000c000b */
[----:B01----:R-:W-:Y:S01]  /*21ba0*/  ENDCOLLECTIVE ;  /* 0x000000000000791b */ /* 0x003fe20003800000 */
.L_x_1787:
        /* <DEDUP_REMOVED lines=14> */
.L_x_1788:
[----:B------:R-:W-:Y:S02]  /*21c90*/  IMAD.MOV.U32 R13, RZ, RZ, R4 ;  /* 0x000000ffff0d7224 */ /* 0x000fe400078e0004 */
[----:B------:R-:W-:Y:S02]  /*21ca0*/  IMAD.MOV.U32 R12, RZ, RZ, 0x7 ;  /* 0x00000007ff0c7424 */ /* 0x000fe400078e00ff */
[----:B------:R-:W-:-:S07]  /*21cb0*/  IMAD.MOV.U32 R8, RZ, RZ, R14 ;  /* 0x000000ffff087224 */ /* 0x000fce00078e000e */
[----:B------:R-:W-:Y:S05]  /*21cc0*/  WARPSYNC.COLLECTIVE R15, `(.L_x_1789) ;  /* 0x000000000f087348 */ /* 0x000fea0003c00000 */
[----:B------:R0:W1:Y:S02]  /*21cd0*/  SHFL.IDX P6, R14, R13, R12, R11 ;  /* 0x0000000c0d0e7389 */ /* 0x00006400000c000b */
[----:B01----:R-:W-:Y:S01]  /*21ce0*/  ENDCOLLECTIVE ;  /* 0x000000000000791b */ /* 0x003fe20003800000 */
.L_x_1789:
        /* <DEDUP_REMOVED lines=15> */
.L_x_1790:
[----:B------:R-:W-:Y:S01]  /*21de0*/  ISETP.GE.AND P2, PT, R0, R3, PT ;  /* 0x000000030000720c */ /* 0x000fe20003f46270 */
[----:B------:R-:W-:Y:S02]  /*21df0*/  IMAD.MOV.U32 R13, RZ, RZ, R2 ;  /* 0x000000ffff0d7224 */ /* 0x000fe400078e0002 */
[----:B------:R-:W-:Y:S02]  /*21e00*/  IMAD.MOV.U32 R12, RZ, RZ, RZ ;  /* 0x000000ffff0c7224 */ /* 0x000fe400078e00ff */
[----:B------:R-:W-:-:S08]  /*21e10*/  IMAD.MOV.U32 R7, RZ, RZ, R14 ;  /* 0x000000ffff077224 */ /* 0x000fd000078e000e */
[----:B------:R-:W-:Y:S05]  /*21e20*/  WARPSYNC.COLLECTIVE R15, `(.L_x_1791) ;  /* 0x000000000f087348 */ /* 0x000fea0003c00000 */
[----:B------:R0:W1:Y:S02]  /*21e30*/  SHFL.IDX P6, R14, R13, R12, R11 ;  /* 0x0000000c0d0e7389 */ /* 0x00006400000c000b */
[----:B01----:R-:W-:Y:S01]  /*21e40*/  ENDCOLLECTIVE ;  /* 0x000000000000791b */ /* 0x003fe20003800000 */
.L_x_1791:
[----:B------:R-:W-:-:S05]  /*21e50*/  @!P1 LEA R7, P3, R21, R7, 0x1 ;  /* 0x0000000715079211 */ /* 0x000fca00078608ff */
[----:B------:R-:W-:Y:S02]  /*21e60*/  @!P1 IMAD.X R4, RZ, RZ, R4, P3 ;  /* 0x000000ffff049224 */ /* 0x000fe400018e0604 */
[----:B------:R-:W-:Y:S02]  /*21e70*/  @!P1 IMAD.MOV.U32 R8, RZ, RZ, R7 ;  /* 0x000000ffff089224 */ /* 0x000fe400078e0007 */
        /* <DEDUP_REMOVED lines=11> */
.L_x_1792:
[----:B------:R-:W-:Y:S02]  /*21f30*/  IMAD.MOV.U32 R13, RZ, RZ, R2 ;  /* 0x000000ffff0d7224 */ /* 0x000fe400078e0002 */
[----:B------:R-:W-:Y:S02]  /*21f40*/  IMAD.MOV.U32 R12, RZ, RZ, 0x1 ;  /* 0x00000001ff0c7424 */ /* 0x000fe400078e00ff */
[----:B------:R-:W-:-:S07]  /*21f50*/  IMAD.MOV.U32 R0, RZ, RZ, R14 ;  /* 0x000000ffff007224 */ /* 0x000fce00078e000e */
[----:B------:R-:W-:Y:S05]  /*21f60*/  WARPSYNC.COLLECTIVE R15, `(.L_x_1793) ;  /* 0x000000000f087348 */ /* 0x000fea0003c00000 */
[----:B------:R0:W1:Y:S02]  /*21f70*/  SHFL.IDX P6, R14, R13, R12, R11 ;  /* 0x0000000c0d0e7389 */ /* 0x00006400000c000b */
[----:B01----:R-:W-:Y:S01]  /*21f80*/  ENDCOLLECTIVE ;  /* 0x000000000000791b */ /* 0x003fe20003800000 */
.L_x_1793:
        /* <DEDUP_REMOVED lines=15> */
.L_x_1794:
[----:B------:R-:W-:Y:S02]  /*22080*/  IMAD.MOV.U32 R13, RZ, RZ, R2 ;  /* 0x000000ffff0d7224 */ /* 0x000fe400078e0002 */
[----:B------:R-:W-:Y:S02]  /*22090*/  IMAD.MOV.U32 R12, RZ, RZ, 0x2 ;  /* 0x00000002ff0c7424 */ /* 0x000fe400078e00ff */
[----:B------:R-:W-:-:S07]  /*220a0*/  IMAD.MOV.U32 R8, RZ, RZ, R14 ;  /* 0x000000ffff087224 */ /* 0x000fce00078e000e */
[----:B------:R-:W-:Y:S05]  /*220b0*/  WARPSYNC.COLLECTIVE R15, `(.L_x_1795) ;  /* 0x000000000f087348 */ /* 0x000fea0003c00000 */
[----:B------:R0:W1:Y:S02]  /*220c0*/  SHFL.IDX P6, R14, R13, R12, R11 ;  /* 0x0000000c0d0e7389 */ /* 0x00006400000c000b */
[----:B01----:R-:W-:Y:S01]  /*220d0*/  ENDCOLLECTIVE ;  /* 0x000000000000791b */ /* 0x003fe20003800000 */
.L_x_1795:
        /* <DEDUP_REMOVED lines=13> */
.L_x_1796:
[----:B------:R-:W-:Y:S02]  /*221b0*/  IMAD.MOV.U32 R13, RZ, RZ, R2 ;  /* 0x000000ffff0d7224 */ /* 0x000fe400078e0002 */
[----:B------:R-:W-:Y:S02]  /*221c0*/  IMAD.MOV.U32 R12, RZ, RZ, 0x3 ;  /* 0x00000003ff0c7424 */ /* 0x000fe400078e00ff */
[----:B------:R-:W-:-:S07]  /*221d0*/  IMAD.MOV.U32 R8, RZ, RZ, R14 ;  /* 0x000000ffff087224 */ /* 0x000fce00078e000e */
[----:B------:R-:W-:Y:S05]  /*221e0*/  WARPSYNC.COLLECTIVE R15, `(.L_x_1797) ;  /* 0x000000000f087348 */ /* 0x000fea0003c00000 */
[----:B------:R0:W1:Y:S02]  /*221f0*/  SHFL.IDX P6, R14, R13, R12, R11 ;  /* 0x0000000c0d0e7389 */ /* 0x00006400000c000b */
[----:B01----:R-:W-:Y:S01]  /*22200*/  ENDCOLLECTIVE ;  /* 0x000000000000791b */ /* 0x003fe20003800000 */
.L_x_1797:
        /* <DEDUP_REMOVED lines=12> */
.L_x_1798:
[----:B------:R-:W-:Y:S01]  /*222d0*/  IMAD.MOV.U32 R2, RZ, RZ, R14 ;  /* 0x000000ffff027224 */ /* 0x000fe200078e000e */
[----:B------:R-:W-:Y:S06]  /*222e0*/  BRA `(.L_x_1799) ;  /* 0xffffffa0007c7947 */ /* 0x000fec000383ffff */
.L_x_1624:
[----:B0-----:R0:W1:Y:S02]  /*222f0*/  SYNCS.PHASECHK.TRANS64.TRYWAIT P0, [R17+URZ+0x16820], R0 ;  /* 0x01682000110075a7 */ /* 0x001064000800017f */
[----:B-1----:R-:W-:Y:S05]  /*22300*/  @!P0 NANOSLEEP.SYNCS 0x989680 ;  /* 0x009896800000895d */ /* 0x002fea0003900000 */
[----:B------:R-:W1:Y:S02]  /*22310*/  @!P0 SYNCS.PHASECHK.TRANS64 P0, [R17+URZ+0x16820], R0 ;  /* 0x01682000110085a7 */ /* 0x000e64000800007f */
[----:B-1----:R-:W-:Y:S05]  /*22320*/  @!P0 BRA `(.L_x_1624) ;  /* 0xfffffffc00f08947 */ /* 0x002fea000383ffff */
[----:B------:R-:W-:Y:S05]  /*22330*/  BRA `(.L_x_1800) ;  /* 0xffffffa000dc7947 */ /* 0x000fea000383ffff */
.L_x_1633:
[----:B-1----:R1:W2:Y:S02]  /*22340*/  SYNCS.PHASECHK.TRANS64.TRYWAIT P0, [R2+URZ+0x16840], R3 ;  /* 0x01684003020075a7 */ /* 0x0022a4000800017f */
[----:B--2---:R-:W-:Y:S05]  /*22350*/  @!P0 NANOSLEEP.SYNCS 0x989680 ;  /* 0x009896800000895d */ /* 0x004fea0003900000 */
[----:B------:R-:W2:Y:S02]  /*22360*/  @!P0 SYNCS.PHASECHK.TRANS64 P0, [R2+URZ+0x16840], R3 ;  /* 0x01684003020085a7 */ /* 0x000ea4000800007f */
[----:B--2---:R-:W-:Y:S05]  /*22370*/  @!P0 BRA `(.L_x_1633) ;  /* 0xfffffffc00f08947 */ /* 0x004fea000383ffff */
[----:B------:R-:W-:Y:S05]  /*22380*/  BRA `(.L_x_1801) ;  /* 0xffffffa400c47947 */ /* 0x000fea000383ffff */
.L_x_1638:
[----:B0-----:R0:W1:Y:S02]  /*22390*/  SYNCS.PHASECHK.TRANS64.TRYWAIT P0, [R3+URZ+0x60], R2 ;  /* 0x00006002030075a7 */ /* 0x001064000800017f */
[----:B-1----:R-:W-:Y:S05]  /*223a0*/  @!P0 NANOSLEEP.SYNCS 0x989680 ;  /* 0x009896800000895d */ /* 0x002fea0003900000 */
[----:B------:R-:W1:Y:S02]  /*223b0*/  @!P0 SYNCS.PHASECHK.TRANS64 P0, [R3+URZ+0x60], R2 ;  /* 0x00006002030085a7 */ /* 0x000e64000800007f */
[----:B-1----:R-:W-:Y:S05]  /*223c0*/  @!P0 BRA `(.L_x_1638) ;  /* 0xfffffffc00f08947 */ /* 0x002fea000383ffff */
[----:B------:R-:W-:Y:S05]  /*223d0*/  BRA `(.L_x_1802) ;  /* 0xffffffa800507947 */ /* 0x000fea000383ffff */
.L_x_1646:
[----:B-1----:R1:W2:Y:S02]  /*223e0*/  SYNCS.PHASECHK.TRANS64.TRYWAIT P0, [R2+URZ+0x16840], R3 ;  /* 0x01684003020075a7 */ /* 0x0022a4000800017f */
[----:B--2---:R-:W-:Y:S05]  /*223f0*/  @!P0 NANOSLEEP.SYNCS 0x989680 ;  /* 0x009896800000895d */ /* 0x004fea0003900000 */
[----:B------:R-:W2:Y:S02]  /*22400*/  @!P0 SYNCS.PHASECHK.TRANS64 P0, [R2+URZ+0x16840], R3 ;  /* 0x01684003020085a7 */ /* 0x000ea4000800007f */
[----:B--2---:R-:W-:Y:S05]  /*22410*/  @!P0 BRA `(.L_x_1646) ;  /* 0xfffffffc00f08947 */ /* 0x004fea000383ffff */
[----:B------:R-:W-:Y:S05]  /*22420*/  BRA `(.L_x_1803) ;  /* 0xffffffac008c7947 */ /* 0x000fea000383ffff */
.L_x_1651:
[----:B0-----:R0:W1:Y:S02]  /*22430*/  SYNCS.PHASECHK.TRANS64.TRYWAIT P0, [R10+URZ+0x60], R28 ;  /* 0x0000601c0a0075a7 */ /* 0x001064000800017f */
[----:B-1----:R-:W-:Y:S05]  /*22440*/  @!P0 NANOSLEEP.SYNCS 0x989680 ;  /* 0x009896800000895d */ /* 0x002fea0003900000 */
[----:B------:R-:W1:Y:S02]  /*22450*/  @!P0 SYNCS.PHASECHK.TRANS64 P0, [R10+URZ+0x60], R28 ;  /* 0x0000601c0a0085a7 */ /* 0x000e64000800007f */
[----:B-1----:R-:W-:Y:S05]  /*22460*/  @!P0 BRA `(.L_x_1651) ;  /* 0xfffffffc00f08947 */ /* 0x002fea000383ffff */
[----:B------:R-:W-:Y:S05]  /*22470*/  BRA `(.L_x_1804) ;  /* 0xffffffb000187947 */ /* 0x000fea000383ffff */
.L_x_1659:
[----:B-1----:R1:W2:Y:S02]  /*22480*/  SYNCS.PHASECHK.TRANS64.TRYWAIT P0, [R2+URZ+0x16840], R3 ;  /* 0x01684003020075a7 */ /* 0x0022a4000800017f */
[----:B--2---:R-:W-:Y:S05]  /*22490*/  @!P0 NANOSLEEP.SYNCS 0x989680 ;  /* 0x009896800000895d */ /* 0x004fea0003900000 */
[----:B------:R-:W2:Y:S02]  /*224a0*/  @!P0 SYNCS.PHASECHK.TRANS64 P0, [R2+URZ+0x16840], R3 ;  /* 0x01684003020085a7 */ /* 0x000ea4000800007f */
[----:B--2---:R-:W-:Y:S05]  /*224b0*/  @!P0 BRA `(.L_x_1659) ;  /* 0xfffffffc00f08947 */ /* 0x004fea000383ffff */
[----:B------:R-:W-:Y:S05]  /*224c0*/  BRA `(.L_x_1805) ;  /* 0xffffffb400287947 */ /* 0x000fea000383ffff */
.L_x_1664:
[----:B0-----:R0:W1:Y:S02]  /*224d0*/  SYNCS.PHASECHK.TRANS64.TRYWAIT P0, [R3+URZ+0x60], R7 ;  /* 0x00006007030075a7 */ /* 0x001064000800017f */
[----:B-1----:R-:W-:Y:S05]  /*224e0*/  @!P0 NANOSLEEP.SYNCS 0x989680 ;  /* 0x009896800000895d */ /* 0x002fea0003900000 */
[----:B------:R-:W1:Y:S02]  /*224f0*/  @!P0 SYNCS.PHASECHK.TRANS64 P0, [R3+URZ+0x60], R7 ;  /* 0x00006007030085a7 */ /* 0x000e64000800007f */
[----:B-1----:R-:W-:Y:S05]  /*22500*/  @!P0 BRA `(.L_x_1664) ;  /* 0xfffffffc00f08947 */ /* 0x002fea000383ffff */
[----:B------:R-:W-:Y:S05]  /*22510*/  BRA `(.L_x_1806) ;  /* 0xffffffb400b87947 */ /* 0x000fea000383ffff */
.L_x_1674:
[----:B0-----:R0:W1:Y:S02]  /*22520*/  SYNCS.PHASECHK.TRANS64.TRYWAIT P0, [R3+URZ+0x16860], R0 ;  /* 0x01686000030075a7 */ /* 0x001064000800017f */
[----:B-1----:R-:W-:Y:S05]  /*22530*/  @!P0 NANOSLEEP.SYNCS 0x989680 ;  /* 0x009896800000895d */ /* 0x002fea0003900000 */
[----:B------:R-:W1:Y:S02]  /*22540*/  @!P0 SYNCS.PHASECHK.TRANS64 P0, [R3+URZ+0x16860], R0 ;  /* 0x01686000030085a7 */ /* 0x000e64000800007f */
[----:B-1----:R-:W-:Y:S05]  /*22550*/  @!P0 BRA `(.L_x_1674) ;  /* 0xfffffffc00f08947 */ /* 0x002fea000383ffff */
[----:B------:R-:W-:Y:S05]  /*22560*/  BRA `(.L_x_1807) ;  /* 0xffffffb800b47947 */ /* 0x000fea000383ffff */
.L_x_1680:
        /* <DEDUP_REMOVED lines=8> */
.L_x_1809:
[----:B------:R-:W-:Y:S05]  /*225f0*/  BSYNC B0 ;  /* 0x0000000000007941 */ /* 0x000fea0003800000 */
.L_x_1808:
        /* <DEDUP_REMOVED lines=9> */
.L_x_1810:
[----:B------:R-:W-:Y:S02]  /*22690*/  ULDC UR4, c[0x0][0xc3c] ;  /* 0x00030f0000047ab9 */ /* 0x000fe40000000800 */
[----:B------:R-:W-:-:S13]  /*226a0*/  ISETP.GE.OR P1, PT, R9, UR4, !P0 ;  /* 0x0000000409007c0c */ /* 0x000fda000c726670 */
[----:B------:R-:W0:Y:S08]  /*226b0*/  @!P1 LDC.64 R2, c[0x0][0xc80] ;  /* 0x00032000ff029b82 */ /* 0x000e300000000a00 */
[----:B------:R-:W1:Y:S01]  /*226c0*/  @!P1 LDC.64 R4, c[0x0][0xc78] ;  /* 0x00031e00ff049b82 */ /* 0x000e620000000a00 */
[----:B------:R-:W-:Y:S01]  /*226d0*/  CS2R R24, SRZ ;  /* 0x0000000000187805 */ /* 0x000fe2000001ff00 */
[----:B------:R-:W-:-:S02]  /*226e0*/  IMAD.MOV.U32 R11, RZ, RZ, RZ ;  /* 0x000000ffff0b7224 */ /* 0x000fc400078e00ff */
[----:B------:R-:W-:Y:S02]  /*226f0*/  IMAD.MOV.U32 R6, RZ, RZ, R14 ;  /* 0x000000ffff067224 */ /* 0x000fe400078e000e */
[----:B0-----:R-:W-:-:S05]  /*22700*/  @!P1 IMAD.WIDE R2, R9, 0x4, R2 ;  /* 0x0000000409029825 */ /* 0x001fca00078e0202 */
[----:B------:R1:W2:Y:S02]  /*22710*/  @!P1 LDG.E R7, desc[UR40][R2.64] ;  /* 0x0000002802079981 */ /* 0x0002a4000c1e1900 */
[----:B-1----:R-:W-:-:S05]  /*22720*/  @!P1 IMAD.WIDE R2, R9, 0x4, R4 ;  /* 0x0000000409029825 */ /* 0x002fca00078e0204 */
[----:B------:R-:W3:Y:S01]  /*22730*/  @!P1 LDG.E R4, desc[UR40][R2.64] ;  /* 0x0000002802049981 */ /* 0x000ee2000c1e1900 */
[----:B------:R-:W-:Y:S01]  /*22740*/  IMAD.MOV.U32 R5, RZ, RZ, RZ ;  /* 0x000000ffff057224 */ /* 0x000fe200078e00ff */
        /* <DEDUP_REMOVED lines=11> */
.L_x_1811:
[----:B------:R-:W-:Y:S01]  /*22800*/  IMAD.MOV.U32 R12, RZ, RZ, 0x2 ;  /* 0x00000002ff0c7424 */ /* 0x000fe200078e00ff */
[----:B------:R-:W-:-:S05]  /*22810*/  SEL R4, R14, RZ, P1 ;  /* 0x000000ff0e047207 */ /* 0x000fca0000800000 */
[----:B------:R-:W-:-:S04]  /*22820*/  IMAD.IADD R4, R13, 0x1, R4 ;  /* 0x000000010d047824 */ /* 0x000fc800078e0204 */
[----:B------:R-:W-:-:S07]  /*22830*/  IMAD.MOV.U32 R13, RZ, RZ, R4 ;  /* 0x000000ffff0d7224 */ /* 0x000fce00078e0004 */
[----:B------:R-:W-:Y:S05]  /*22840*/  WARPSYNC.COLLECTIVE R15, `(.L_x_1812) ;  /* 0x000000000f087348 */ /* 0x000fea0003c00000 */
[----:B------:R0:W1:Y:S02]  /*22850*/  SHFL.UP P6, R14, R13, R12, R11 ;  /* 0x0400000c0d0e7389 */ /* 0x00006400000c000b */
[----:B01----:R-:W-:Y:S01]  /*22860*/  ENDCOLLECTIVE ;  /* 0x000000000000791b */ /* 0x003fe20003800000 */
.L_x_1812:
[----:B------:R-:W-:Y:S01]  /*22870*/  IMAD.MOV.U32 R12, RZ, RZ, 0x4 ;  /* 0x00000004ff0c7424 */ /* 0x000fe200078e00ff */
[----:B------:R-:W-:-:S05]  /*22880*/  SEL R3, R14, RZ, P2 ;  /* 0x000000ff0e037207 */ /* 0x000fca0001000000 */
[----:B------:R-:W-:-:S04]  /*22890*/  IMAD.IADD R2, R4, 0x1, R3 ;  /* 0x0000000104027824 */ /* 0x000fc800078e0203 */
[----:B------:R-:W-:-:S07]  /*228a0*/  IMAD.MOV.U32 R13, RZ, RZ, R2 ;  /* 0x000000ffff0d7224 */ /* 0x000fce00078e0002 */
[----:B------:R-:W-:Y:S05]  /*228b0*/  WARPSYNC.COLLECTIVE R15, `(.L_x_1813) ;  /* 0x000000000f087348 */ /* 0x000fea0003c00000 */
[----:B------:R0:W1:Y:S02]  /*228c0*/  SHFL.UP P6, R14, R13, R12, R11 ;  /* 0x0400000c0d0e7389 */ /* 0x00006400000c000b */
[----:B01----:R-:W-:Y:S01]  /*228d0*/  ENDCOLLECTIVE ;  /* 0x000000000000791b */ /* 0x003fe20003800000 */
.L_x_1813:
[----:B------:R-:W-:Y:S01]  /*228e0*/  IMAD.MOV.U32 R12, RZ, RZ, 0x8 ;  /* 0x00000008ff0c7424 */ /* 0x000fe200078e00ff */
[----:B------:R-:W-:-:S05]  /*228f0*/  SEL R3, R14, RZ, P3 ;  /* 0x000000ff0e037207 */ /* 0x000fca0001800000 */
[----:B------:R-:W-:-:S04]  /*22900*/  IMAD.IADD R3, R2, 0x1, R3 ;  /* 0x0000000102037824 */ /* 0x000fc800078e0203 */
[----:B------:R-:W-:-:S07]  /*22910*/  IMAD.MOV.U32 R13, RZ, RZ, R3 ;  /* 0x000000ffff0d7224 */ /* 0x000fce00078e0003 */
[----:B------:R-:W-:Y:S05]  /*22920*/  WARPSYNC.COLLECTIVE R15, `(.L_x_1814) ;  /* 0x000000000f087348 */ /* 0x000fea0003c00000 */
[----:B------:R0:W1:Y:S02]  /*22930*/  SHFL.UP P6, R14, R13, R12, R11 ;  /* 0x0400000c0d0e7389 */ /* 0x00006400000c000b */
[----:B01----:R-:W-:Y:S01]  /*22940*/  ENDCOLLECTIVE ;  /* 0x000000000000791b */ /* 0x003fe20003800000 */
.L_x_1814:
[----:B------:R-:W-:Y:S01]  /*22950*/  IMAD.MOV.U32 R12, RZ, RZ, 0x10 ;  /* 0x00000010ff0c7424 */ /* 0x000fe200078e00ff */
[----:B------:R-:W-:-:S05]  /*22960*/  SEL R4, R14, RZ, P4 ;  /* 0x000000ff0e047207 */ /* 0x000fca0002000000 */
[----:B------:R-:W-:-:S04]  /*22970*/  IMAD.IADD R4, R3, 0x1, R4 ;  /* 0x0000000103047824 */ /* 0x000fc800078e0204 */
[----:B------:R-:W-:-:S07]  /*22980*/  IMAD.MOV.U32 R13, RZ, RZ, R4 ;  /* 0x000000ffff0d7224 */ /* 0x000fce00078e0004 */
[----:B------:R-:W-:Y:S05]  /*22990*/  WARPSYNC.COLLECTIVE R15, `(.L_x_1815) ;  /* 0x000000000f087348 */ /* 0x000fea0003c00000 */
[----:B------:R0:W1:Y:S02]  /*229a0*/  SHFL.UP P6, R14, R13, R12, R11 ;  /* 0x0400000c0d0e7389 */ /* 0x00006400000c000b */
[----:B01----:R-:W-:Y:S01]  /*229b0*/  ENDCOLLECTIVE ;  /* 0x000000000000791b */ /* 0x003fe20003800000 */
.L_x_1815:
        /* <DEDUP_REMOVED lines=8> */
.L_x_1816:
[----:B------:R-:W-:Y:S05]  /*22a40*/  BRA `(.L_x_1817) ;  /* 0xffffffb800ec7947 */ /* 0x000fea000383ffff */
.L_x_1683:
[----:B------:R-:W-:Y:S01]  /*22a50*/  BSSY B0, `(.L_x_1818) ;  /* 0x0000007000007945 */ /* 0x000fe20003800000 */
[----:B------:R-:W-:Y:S02]  /*22a60*/  IMAD.MOV.U32 R12, RZ, RZ, 0x1 ;  /* 0x00000001ff0c7424 */ /* 0x000fe400078e00ff */
[----:B------:R-:W-:Y:S02]  /*22a70*/  IMAD.MOV.U32 R11, RZ, RZ, RZ ;  /* 0x000000ffff0b7224 */ /* 0x000fe400078e00ff */
[----:B------:R-:W-:-:S07]  /*22a80*/  IMAD.MOV.U32 R15, RZ, RZ, -0x1 ;  /* 0xffffffffff0f7424 */ /* 0x000fce00078e00ff */
[----:B------:R-:W-:Y:S05]  /*22a90*/  WARPSYNC.COLLECTIVE R15, `(.L_x_1819) ;  /* 0x000000000f087348 */ /* 0x000fea0003c00000 */
[----:B------:R0:W1:Y:S02]  /*22aa0*/  SHFL.UP P6, R14, R13, R12, R11 ;  /* 0x0400000c0d0e7389 */ /* 0x00006400000c000b */
[----:B01----:R-:W-:Y:S01]  /*22ab0*/  ENDCOLLECTIVE ;  /* 0x000000000000791b */ /* 0x003fe20003800000 */
.L_x_1819:
[----:B------:R-:W-:Y:S05]  /*22ac0*/  BSYNC B0 ;  /* 0x0000000000007941 */ /* 0x000fea0003800000 */
.L_x_1818:
        /* <DEDUP_REMOVED lines=8> */
.L_x_1820:
[----:B------:R-:W-:Y:S01]  /*22b50*/  IMAD.MOV.U32 R12, RZ, RZ, 0x4 ;  /* 0x00000004ff0c7424 */ /* 0x000fe200078e00ff */
[----:B------:R-:W-:-:S05]  /*22b60*/  SEL R2, R14, RZ, P2 ;  /* 0x000000ff0e027207 */ /* 0x000fca0001000000 */
[----:B------:R-:W-:-:S04]  /*22b70*/  IMAD.IADD R2, R13, 0x1, R2 ;  /* 0x000000010d027824 */ /* 0x000fc800078e0202 */
[----:B------:R-:W-:-:S07]  /*22b80*/  IMAD.MOV.U32 R13, RZ, RZ, R2 ;  /* 0x000000ffff0d7224 */ /* 0x000fce00078e0002 */
[----:B------:R-:W-:Y:S05]  /*22b90*/  WARPSYNC.COLLECTIVE R15, `(.L_x_1821) ;  /* 0x000000000f087348 */ /* 0x000fea0003c00000 */
[----:B------:R0:W1:Y:S02]  /*22ba0*/  SHFL.UP P6, R14, R13, R12, R11 ;  /* 0x0400000c0d0e7389 */ /* 0x00006400000c000b */
[----:B01----:R-:W-:Y:S01]  /*22bb0*/  ENDCOLLECTIVE ;  /* 0x000000000000791b */ /* 0x003fe20003800000 */
.L_x_1821:
[----:B------:R-:W-:Y:S01]  /*22bc0*/  IMAD.MOV.U32 R12, RZ, RZ, 0x8 ;  /* 0x00000008ff0c7424 */ /* 0x000fe200078e00ff */
[----:B------:R-:W-:-:S05]  /*22bd0*/  SEL R3, R14, RZ, P3 ;  /* 0x000000ff0e037207 */ /* 0x000fca0001800000 */
[----:B------:R-:W-:-:S04]  /*22be0*/  IMAD.IADD R3, R2, 0x1, R3 ;  /* 0x0000000102037824 */ /* 0x000fc800078e0203 */
[----:B------:R-:W-:-:S07]  /*22bf0*/  IMAD.MOV.U32 R13, RZ, RZ, R3 ;  /* 0x000000ffff0d7224 */ /* 0x000fce00078e0003 */
[----:B------:R-:W-:Y:S05]  /*22c00*/  WARPSYNC.COLLECTIVE R15, `(.L_x_1822) ;  /* 0x000000000f087348 */ /* 0x000fea0003c00000 */
[----:B------:R0:W1:Y:S02]  /*22c10*/  SHFL.UP P6, R14, R13, R12, R11 ;  /* 0x0400000c0d0e7389 */ /* 0x00006400000c000b */
[----:B01----:R-:W-:Y:S01]  /*22c20*/  ENDCOLLECTIVE ;  /* 0x000000000000791b */ /* 0x003fe20003800000 */
.L_x_1822:
[----:B------:R-:W-:Y:S01]  /*22c30*/  IMAD.MOV.U32 R12, RZ, RZ, 0x10 ;  /* 0x00000010ff0c7424 */ /* 0x000fe200078e00ff */
[----:B------:R-:W-:-:S05]  /*22c40*/  SEL R4, R14, RZ, P4 ;  /* 0x000000ff0e047207 */ /* 0x000fca0002000000 */
[----:B------:R-:W-:-:S04]  /*22c50*/  IMAD.IADD R4, R3, 0x1, R4 ;  /* 0x0000000103047824 */ /* 0x000fc800078e0204 */
[----:B------:R-:W-:-:S07]  /*22c60*/  IMAD.MOV.U32 R13, RZ, RZ, R4 ;  /* 0x000000ffff0d7224 */ /* 0x000fce00078e0004 */
[----:B------:R-:W-:Y:S05]  /*22c70*/  WARPSYNC.COLLECTIVE R15, `(.L_x_1823) ;  /* 0x000000000f087348 */ /* 0x000fea0003c00000 */
[----:B------:R0:W1:Y:S02]  /*22c80*/  SHFL.UP P6, R14, R13, R12, R11 ;  /* 0x0400000c0d0e7389 */ /* 0x00006400000c000b */
[----:B01----:R-:W-:Y:S01]  /*22c90*/  ENDCOLLECTIVE ;  /* 0x000000000000791b */ /* 0x003fe20003800000 */
.L_x_1823:
        /* <DEDUP_REMOVED lines=8> */
.L_x_1824:
[----:B------:R-:W-:Y:S05]  /*22d20*/  BRA `(.L_x_1825) ;  /* 0xffffffb800d87947 */ /* 0x000fea000383ffff */
.L_x_1685:
[----:B------:R-:W-:Y:S01]  /*22d30*/  BSSY B0, `(.L_x_1826) ;  /* 0x0000006000007945 */ /* 0x000fe20003800000 */
[----:B------:R-:W-:Y:S01]  /*22d40*/  PLOP3.LUT P6, PT, P6, PT, PT, 0x8, 0x0 ;  /* 0x000000000000781c */ /* 0x000fe200037ce170 */
[----:B------:R-:W-:-:S12]  /*22d50*/  IMAD.MOV.U32 R15, RZ, RZ, -0x1 ;  /* 0xffffffffff0f7424 */ /* 0x000fd800078e00ff */
[----:B0-----:R-:W-:Y:S05]  /*22d60*/  WARPSYNC.COLLECTIVE R15, `(.L_x_1827) ;  /* 0x000000000f087348 */ /* 0x001fea0003c00000 */
[----:B------:R-:W-:Y:S01]  /*22d70*/  VOTE.ANY R14, PT, P6 ;  /* 0x00000000000e7806 */ /* 0x000fe200030e0100 */
[----:B0-----:R-:W-:Y:S06]  /*22d80*/  ENDCOLLECTIVE ;  /* 0x000000000000791b */ /* 0x001fec0003800000 */
.L_x_1827:
[----:B------:R-:W-:Y:S05]  /*22d90*/  BSYNC B0 ;  /* 0x0000000000007941 */ /* 0x000fea0003800000 */
.L_x_1826:
[----:B------:R-:W-:Y:S02]  /*22da0*/  IMAD.MOV.U32 R3, RZ, RZ, R14 ;  /* 0x000000ffff037224 */ /* 0x000fe400078e000e */
[----:B------:R-:W-:Y:S02]  /*22db0*/  IMAD.MOV.U32 R13, RZ, RZ, R25 ;  /* 0x000000ffff0d7224 */ /* 0x000fe400078e0019 */
[----:B------:R-:W0:Y:S01]  /*22dc0*/  POPC R7, R3 ;  /* 0x0000000300077309 */ /* 0x000e220000000000 */
[----:B------:R-:W-:Y:S02]  /*22dd0*/  IMAD.MOV.U32 R11, RZ, RZ, 0x1f ;  /* 0x0000001fff0b7424 */ /* 0x000fe400078e00ff */
[----:B------:R-:W-:Y:S02]  /*22de0*/  IMAD.MOV.U32 R15, RZ, RZ, -0x1 ;  /* 0xffffffffff0f7424 */ /* 0x000fe400078e00ff */
[----:B0-----:R-:W-:Y:S02]  /*22df0*/  IMAD.MOV.U32 R12, RZ, RZ, R7 ;  /* 0x000000ffff0c7224 */ /* 0x001fe400078e0007 */
[----:B------:R-:W-:-:S07]  /*22e00*/  IMAD.IADD R27, R7, 0x1, R27 ;  /* 0x00000001071b7824 */ /* 0x000fce00078e021b */
[----:B------:R-:W-:Y:S05]  /*22e10*/  WARPSYNC.COLLECTIVE R15, `(.L_x_1828) ;  /* 0x000000000f087348 */ /* 0x000fea0003c00000 */
[----:B------:R0:W1:Y:S02]  /*22e20*/  SHFL.IDX P6, R14, R13, R12, R11 ;  /* 0x0000000c0d0e7389 */ /* 0x00006400000c000b */
[----:B01----:R-:W-:Y:S01]  /*22e30*/  ENDCOLLECTIVE ;  /* 0x000000000000791b */ /* 0x003fe20003800000 */
.L_x_1828:
[----:B------:R-:W-:Y:S02]  /*22e40*/  IMAD.MOV.U32 R13, RZ, RZ, R5 ;  /* 0x000000ffff0d7224 */ /* 0x000fe400078e0005 */
[----:B------:R-:W-:-:S07]  /*22e50*/  IMAD.MOV.U32 R25, RZ, RZ, R14 ;  /* 0x000000ffff197224 */ /* 0x000fce00078e000e */
[----:B------:R-:W-:Y:S05]  /*22e60*/  WARPSYNC.COLLECTIVE R15, `(.L_x_1829) ;  /* 0x000000000f087348 */ /* 0x000fea0003c00000 */
[----:B------:R0:W1:Y:S02]  /*22e70*/  SHFL.IDX P6, R14, R13, R12, R11 ;  /* 0x0000000c0d0e7389 */ /* 0x00006400000c000b */
[----:B01----:R-:W-:Y:S01]  /*22e80*/  ENDCOLLECTIVE ;  /* 0x000000000000791b */ /* 0x003fe20003800000 */
.L_x_1829:
[----:B------:R-:W-:Y:S01]  /*22e90*/  IMAD.MOV.U32 R5, RZ, RZ, R14 ;  /* 0x000000ffff057224 */ /* 0x000fe200078e000e */
[----:B------:R-:W-:Y:S06]  /*22ea0*/  BRA `(.L_x_1830) ;  /* 0xffffffb800b87947 */ /* 0x000fec000383ffff */
.L_x_1687:
[----:B------:R-:W-:Y:S01]  /*22eb0*/  BSSY B0, `(.L_x_1831) ;  /* 0x0000007000007945 */ /* 0x000fe20003800000 */
[----:B------:R-:W-:Y:S02]  /*22ec0*/  IMAD.MOV.U32 R13, RZ, RZ, R2 ;  /* 0x000000ffff0d7224 */ /* 0x000fe400078e0002 */
[----:B------:R-:W-:Y:S02]  /*22ed0*/  IMAD.MOV.U32 R11, RZ, RZ, 0x1f ;  /* 0x0000001fff0b7424 */ /* 0x000fe400078e00ff */
[----:B------:R-:W-:-:S07]  /*22ee0*/  IMAD.MOV.U32 R15, RZ, RZ, -0x1 ;  /* 0xffffffffff0f7424 */ /* 0x000fce00078e00ff */
[----:B0123--:R-:W-:Y:S05]  /*22ef0*/  WARPSYNC.COLLECTIVE R15, `(.L_x_1832) ;  /* 0x000000000f087348 */ /* 0x00ffea0003c00000 */
[----:B------:R4:W0:Y:S02]  /*22f00*/  SHFL.IDX P6, R14, R13, R12, R11 ;  /* 0x0000000c0d0e7389 */ /* 0x00082400000c000b */
[----:B01234-:R-:W-:Y:S01]  /*22f10*/  ENDCOLLECTIVE ;  /* 0x000000000000791b */ /* 0x01ffe20003800000 */
.L_x_1832:
[----:B------:R-:W-:Y:S05]  /*22f20*/  BSYNC B0 ;  /* 0x0000000000007941 */ /* 0x000fea0003800000 */
.L_x_1831:
[----:B------:R-:W-:Y:S01]  /*22f30*/  IMAD.MOV.U32 R24, RZ, RZ, R14 ;  /* 0x000000ffff187224 */ /* 0x000fe200078e000e */
[----:B------:R-:W-:Y:S06]  /*22f40*/  BRA `(.L_x_1686) ;  /* 0xffffffb800a87947 */ /* 0x000fec000383ffff */
.L_x_1693:
[----:B0-----:R0:W1:Y:S02]  /*22f50*/  SYNCS.PHASECHK.TRANS64.TRYWAIT P0, [R9+URZ+0x16820], R0 ;  /* 0x01682000090075a7 */ /* 0x001064000800017f */
[----:B-1----:R-:W-:Y:S05]  /*22f60*/  @!P0 NANOSLEEP.SYNCS 0x989680 ;  /* 0x009896800000895d */ /* 0x002fea0003900000 */
[----:B------:R-:W1:Y:S02]  /*22f70*/  @!P0 SYNCS.PHASECHK.TRANS64 P0, [R9+URZ+0x16820], R0 ;  /* 0x01682000090085a7 */ /* 0x000e64000800007f */
[----:B-1----:R-:W-:Y:S05]  /*22f80*/  @!P0 BRA `(.L_x_1693) ;  /* 0xfffffffc00f08947 */ /* 0x002fea000383ffff */
[----:B------:R-:W-:Y:S05]  /*22f90*/  BRA `(.L_x_1833) ;  /* 0xffffffc400007947 */ /* 0x000fea000383ffff */
.L_x_1694:
        /* <DEDUP_REMOVED lines=11> */
.L_x_1835:
[----:B------:R-:W-:Y:S05]  /*23050*/  BSYNC B0 ;  /* 0x0000000000007941 */ /* 0x000fea0003800000 */
.L_x_1834:
[----:B------:R-:W-:Y:S05]  /*23060*/  BRA `(.L_x_1836) ;  /* 0xffffffc000e87947 */ /* 0x000fea000383ffff */
.L_x_1695:
[----:B------:R-:W-:Y:S01]  /*23070*/  BSSY B0, `(.L_x_1837) ;  /* 0x0000006000007945 */ /* 0x000fe20003800000 */
[----:B------:R-:W-:-:S07]  /*23080*/  IMAD.MOV.U32 R15, RZ, RZ, -0x1 ;  /* 0xffffffffff0f7424 */ /* 0x000fce00078e00ff */
[----:B0--3--:R-:W-:Y:S05]  /*23090*/  WARPSYNC.COLLECTIVE R15, `(.L_x_1838) ;  /* 0x000000000f0c7348 */ /* 0x009fea0003c00000 */
[----:B------:R-:W-:Y:S02]  /*230a0*/  ELECT P6, UR62, PT ;  /* 0x00000000003e782f */ /* 0x000fe400038c0000 */
[----:B------:R-:W-:Y:S01]  /*230b0*/  MOV R14, UR62 ;  /* 0x0000003e000e7c02 */ /* 0x000fe20008000f00 */
[----:B0--3--:R-:W-:Y:S10]  /*230c0*/  ENDCOLLECTIVE ;  /* 0x000000000000791b */ /* 0x009ff40003800000 */
.L_x_1838:
[----:B------:R-:W-:Y:S05]  /*230d0*/  BSYNC B0 ;  /* 0x0000000000007941 */ /* 0x000fea0003800000 */
.L_x_1837:
[----:B------:R-:W-:Y:S05]  /*230e0*/  BRA `(.L_x_1839) ;  /* 0xffffffc000dc7947 */ /* 0x000fea000383ffff */
.L_x_1697:
[----:B0-----:R0:W1:Y:S02]  /*230f0*/  SYNCS.PHASECHK.TRANS64.TRYWAIT P0, [R7+URZ], R2 ;  /* 0x00000002070075a7 */ /* 0x001064000800017f */
[----:B-1----:R-:W-:Y:S05]  /*23100*/  @!P0 NANOSLEEP.SYNCS 0x989680 ;  /* 0x009896800000895d */ /* 0x002fea0003900000 */
[----:B------:R-:W1:Y:S02]  /*23110*/  @!P0 SYNCS.PHASECHK.TRANS64 P0, [R7+URZ], R2 ;  /* 0x00000002070085a7 */ /* 0x000e64000800007f */
[----:B-1----:R-:W-:Y:S05]  /*23120*/  @!P0 BRA `(.L_x_1697) ;  /* 0xfffffffc00f08947 */ /* 0x002fea000383ffff */
[----:B------:R-:W-:Y:S05]  /*23130*/  BRA `(.L_x_1840) ;  /* 0xffffffc400107947 */ /* 0x000fea000383ffff */
.L_x_1698:
[----:B-1----:R1:W2:Y:S02]  /*23140*/  SYNCS.PHASECHK.TRANS64.TRYWAIT P0, [R3+URZ], R0 ;  /* 0x00000000030075a7 */ /* 0x0022a4000800017f */
[----:B--2---:R-:W-:Y:S05]  /*23150*/  @!P0 NANOSLEEP.SYNCS 0x989680 ;  /* 0x009896800000895d */ /* 0x004fea0003900000 */
[----:B------:R-:W2:Y:S02]  /*23160*/  @!P0 SYNCS.PHASECHK.TRANS64 P0, [R3+URZ], R0 ;  /* 0x00000000030085a7 */ /* 0x000ea4000800007f */
[----:B--2---:R-:W-:Y:S05]  /*23170*/  @!P0 BRA `(.L_x_1698) ;  /* 0xfffffffc00f08947 */ /* 0x004fea000383ffff */
[----:B------:R-:W-:Y:S05]  /*23180*/  BRA `(.L_x_1841) ;  /* 0xffffffc400047947 */ /* 0x000fea000383ffff */
.L_x_1700:
[----:B-1----:R1:W2:Y:S02]  /*23190*/  SYNCS.PHASECHK.TRANS64.TRYWAIT P0, [R5+URZ], R2 ;  /* 0x00000002050075a7 */ /* 0x0022a4000800017f */
[----:B--2---:R-:W-:Y:S05]  /*231a0*/  @!P0 NANOSLEEP.SYNCS 0x989680 ;  /* 0x009896800000895d */ /* 0x004fea0003900000 */
[----:B------:R-:W2:Y:S02]  /*231b0*/  @!P0 SYNCS.PHASECHK.TRANS64 P0, [R5+URZ], R2 ;  /* 0x00000002050085a7 */ /* 0x000ea4000800007f */
[----:B--2---:R-:W-:Y:S05]  /*231c0*/  @!P0 BRA `(.L_x_1700) ;  /* 0xfffffffc00f08947 */ /* 0x004fea000383ffff */
[----:B------:R-:W-:Y:S05]  /*231d0*/  BRA `(.L_x_1842) ;  /* 0xffffffc400087947 */ /* 0x000fea000383ffff */
.L_x_1843:
        /* <DEDUP_REMOVED lines=10> */
.L_x_2707:


//--------------------- .text._ZN7cutlass13device_kernelIN5flash11enable_sm90INS1_16FlashAttnFwdSm90INS1_25CollectiveMainloopFwdSm90ILi2EN4cute5tupleIJNS5_1CILi1EEES8_S8_EEENS6_IJNS7_ILi192EEENS7_ILi128EEENS7_ILi64EEEEEELi64ENS_10bfloat16_tEfNS_4arch4Sm90ELb1ELb0ELb0ELb0ELb0ELb0ELb0ELb1ELb1ELb1ELb1ELb0EEENS1_21CollectiveEpilogueFwdINS6_IJSA_SC_SB_EEES9_SE_SG_Li384ELb0ELb1ELb1ELb0EEENS1_19SingleTileSchedulerILb0ELb1ELb1ELi192EEEEEEEEEvNT_6ParamsE --------------------------
	.section	.text._ZN7cutlass13device_kernelIN5flash11enable_sm90INS1_16FlashAttnFwdSm90INS1_25CollectiveMainloopFwdSm90ILi2EN4cute5tupleIJNS5_1CILi1EEES8_S8_EEENS6_IJNS7_ILi192EEENS7_ILi128EEENS7_ILi64EEEEEELi64ENS_10bfloat16_tEfNS_4arch4Sm90ELb1ELb0ELb0ELb0ELb0ELb0ELb0ELb1ELb1ELb1ELb1ELb0EEENS1_21CollectiveEpilogueFwdINS6_IJSA_SC_SB_EEES9_SE_SG_Li384ELb0ELb1ELb1ELb0EEENS1_19SingleTileSchedulerILb0ELb1ELb1ELi192EEEEEEEEEvNT_6ParamsE,"ax",@progbits
	.align	128
.text._ZN7cutlass13device_kernelIN5flash11enable_sm90INS1_16FlashAttnFwdSm90INS1_25CollectiveMainloopFwdSm90ILi2EN4cute5tupleIJNS5_1CILi1EEES8_S8_EEENS6_IJNS7_ILi192EEENS7_ILi128EEENS7_ILi64EEEEEELi64ENS_10bfloat16_tEfNS_4arch4Sm90ELb1ELb0ELb0ELb0ELb0ELb0ELb0ELb1ELb1ELb1ELb1ELb0EEENS1_21CollectiveEpilogueFwdINS6_IJSA_SC_SB_EEES9_SE_SG_Li384ELb0ELb1ELb1ELb0EEENS1_19SingleTileSchedulerILb0ELb1ELb1ELi192EEEEEEEEEvNT_6ParamsE:
        .type           _ZN7cutlass13device_kernelIN5flash11enable_sm90INS1_16FlashAttnFwdSm90INS1_25CollectiveMainloopFwdSm90ILi2EN4cute5tupleIJNS5_1CILi1EEES8_S8_EEENS6_IJNS7_ILi192EEENS7_ILi128EEENS7_ILi64EEEEEELi64ENS_10bfloat16_tEfNS_4arch4Sm90ELb1ELb0ELb0ELb0ELb0ELb0ELb0ELb1ELb1ELb1ELb1ELb0EEENS1_21CollectiveEpilogueFwdINS6_IJSA_SC_SB_EEES9_SE_SG_Li384ELb0ELb1ELb1ELb0EEENS1_19SingleTileSchedulerILb0ELb1ELb1ELi192EEEEEEEEEvNT_6ParamsE,@function
        .size           _ZN7cutlass13device_kernelIN5flash11enable_sm90INS1_16FlashAttnFwdSm90INS1_25CollectiveMainloopFwdSm90ILi2EN4cute5tupleIJNS5_1CILi1EEES8_S8_EEENS6_IJNS7_ILi192EEENS7_ILi128EEENS7_ILi64EEEEEELi64ENS_10bfloat16_tEfNS_4arch4Sm90ELb1ELb0ELb0ELb0ELb0ELb0ELb0ELb1ELb1ELb1ELb1ELb0EEENS1_21CollectiveEpilogueFwdINS6_IJSA_SC_SB_EEES9_SE_SG_Li384ELb0ELb1ELb1ELb0EEENS1_19SingleTileSchedulerILb0ELb1ELb1ELi192EEEEEEEEEvNT_6ParamsE,(.L_x_2708 - _ZN7cutlass13device_kernelIN5flash11enable_sm90INS1_16FlashAttnFwdSm90INS1_25CollectiveMainloopFwdSm90ILi2EN4cute5tupleIJNS5_1CILi1EEES8_S8_EEENS6_IJNS7_ILi192EEENS7_ILi128EEENS7_ILi64EEEEEELi64ENS_10bfloat16_tEfNS_4arch4Sm90ELb1ELb0ELb0ELb0ELb0ELb0ELb0ELb1ELb1ELb1ELb1ELb0EEENS1_21CollectiveEpilogueFwdINS6_IJSA_SC_SB_EEES9_SE_SG_Li384ELb0ELb1ELb1ELb0EEENS1_19SingleTileSchedulerILb0ELb1ELb1ELi192EEEEEEEEEvNT_6ParamsE)
        .other          _ZN7cutlass13device_kernelIN5flash11enable_sm90INS1_16FlashAttnFwdSm90INS1_25CollectiveMainloopFwdSm90ILi2EN4cute5tupleIJNS5_1CILi1EEES8_S8_EEENS6_IJNS7_ILi192EEENS7_ILi128EEENS7_ILi64EEEEEELi64ENS_10bfloat16_tEfNS_4arch4Sm90ELb1ELb0ELb0ELb0ELb0ELb0ELb0ELb1ELb1ELb1ELb1ELb0EEENS1_21CollectiveEpilogueFwdINS6_IJSA_SC_SB_EEES9_SE_SG_Li384ELb0ELb1ELb1ELb0EEENS1_19SingleTileSchedulerILb0ELb1ELb1ELi192EEEEEEEEEvNT_6ParamsE,@"STO_CUDA_ENTRY STV_DEFAULT"
_ZN7cutlass13device_kernelIN5flash11enable_sm90INS1_16FlashAttnFwdSm90INS1_25CollectiveMainloopFwdSm90ILi2EN4cute5tupleIJNS5_1CILi1EEES8_S8_EEENS6_IJNS7_ILi192EEENS7_ILi128EEENS7_ILi64EEEEEELi64ENS_10bfloat16_tEfNS_4arch4Sm90ELb1ELb0ELb0ELb0ELb0ELb0ELb0ELb1ELb1ELb1ELb1ELb0EEENS1_21CollectiveEpilogueFwdINS6_IJSA_SC_SB_EEES9_SE_SG_Li384ELb0ELb1ELb1ELb0EEENS1_19SingleTileSchedulerILb0ELb1ELb1ELi192EEEEEEEEEvNT_6ParamsE:
        /* <DEDUP_REMOVED lines=17> */
.L_x_1845:
[----:B------:R-:W-:Y:S05]  /*0110*/  BSYNC B0 ;  /* 0x0000000000007941 */ /* 0x000fea0003800000 */
.L_x_1844:
        /* <DEDUP_REMOVED lines=41> */
.L_x_1846:
        /* <DEDUP_REMOVED lines=22> */
.L_x_1847:
        /* <DEDUP_REMOVED lines=18> */
.L_x_1848:
        /* <DEDUP_REMOVED lines=22> */
.L_x_1849:
        /* <DEDUP_REMOVED lines=22> */
.L_x_1850:
        /* <DEDUP_REMOVED lines=9> */
.L_x_1853:
        /* <DEDUP_REMOVED lines=21> */
[----:B------:R-:W0:Y:S01]  /*0ad0*/  S2UR UR41, SR_CTAID.X ;  /* 0x00000000002979c3 */ /* 0x000e220000002500 */
[----:B------:R-:W-:Y:S01]  /*0ae0*/  ULDC UR4, c[0x0][0x448] ;  /* 0x0001120000047ab9 */ /* 0x000fe20000000800 */
[----:B------:R-:W-:Y:S01]  /*0af0*/  ULDC UR37, c[0x0][0x424] ;  /* 0x0001090000257ab9 */ /* 0x000fe20000000800 */
[----:B------:R-:W-:Y:S01]  /*0b00*/  UISETP.NE.AND UP1, UPT, UR4, 0x1, UPT ;  /* 0x000000010400788c */ /* 0x000fe2000bf25270 */
[----:B------:R-:W-:Y:S02]  /*0b10*/  ULDC UR7, c[0x0][0x288] ;  /* 0x0000a20000077ab9 */ /* 0x000fe40000000800 */
[----:B------:R-:W-:Y:S01]  /*0b20*/  ULDC.64 UR4, c[0x0][0x418] ;  /* 0x0001060000047ab9 */ /* 0x000fe20000000a00 */
[----:B------:R-:W-:Y:S02]  /*0b30*/  UIADD3 UR7, -UR7, 0x80, URZ ;  /* 0x0000008007077890 */ /* 0x000fe4000fffe13f */
[----:B------:R-:W-:Y:S01]  /*0b40*/  UISETP.NE.U32.AND UP0, UPT, UR4, URZ, UPT ;  /* 0x0000003f0400728c */ /* 0x000fe2000bf05070 */
[----:B------:R-:W-:Y:S01]  /*0b50*/  ULDC UR8, c[0x0][0x2f0] ;  /* 0x0000bc0000087ab9 */ /* 0x000fe20000000800 */
[----:B------:R-:W-:-:S02]  /*0b60*/  USHF.R.U32.HI UR10, URZ, 0x10, UR38 ;  /* 0x000000103f0a7899 */ /* 0x000fc40008011626 */
[----:B------:R-:W-:Y:S01]  /*0b70*/  UISETP.NE.AND.EX UP0, UPT, UR5, URZ, UPT, UP0 ;  /* 0x0000003f0500728c */ /* 0x000fe2000bf05300 */
[----:B------:R-:W-:Y:S02]  /*0b80*/  @UP1 ULDC UR9, c[0x0][0x450] ;  /* 0x0001140000091ab9 */ /* 0x000fe40000000800 */
[----:B------:R-:W-:Y:S01]  /*0b90*/  @UP1 ULDC UR5, c[0x0][0x44c] ;  /* 0x0001130000051ab9 */ /* 0x000fe20000000800 */
[----:B------:R-:W-:Y:S02]  /*0ba0*/  USEL UR37, UR37, 0x1, UP0 ;  /* 0x0000000125257887 */ /* 0x000fe40008000000 */
[----:B------:R-:W-:Y:S02]  /*0bb0*/  ULOP3.LUT UR38, UR38, 0xffff, URZ, 0xc0, !UPT ;  /* 0x0000ffff26267892 */ /* 0x000fe4000f8ec03f */
[----:B------:R-:W-:Y:S02]  /*0bc0*/  UIMAD UR7, UR37, UR8, UR7 ;  /* 0x00000008250772a4 */ /* 0x000fe4000f8e0207 */
[----:B0-----:R-:W-:-:S04]  /*0bd0*/  UIMAD UR41, UR41, 0xc0, URZ ;  /* 0x000000c0292978a4 */ /* 0x001fc8000f8e023f */
[----:B------:R-:W-:Y:S02]  /*0be0*/  @UP1 UIADD3 UR4, UR41, 0xbf, URZ ;  /* 0x000000bf29041890 */ /* 0x000fe4000fffe03f */
[----:B------:R-:W-:Y:S02]  /*0bf0*/  UIADD3 UR6, UR41, 0xbf, URZ ;  /* 0x000000bf29067890 */ /* 0x000fe4000fffe03f */
[----:B------:R-:W-:Y:S02]  /*0c00*/  UIMAD.WIDE.U32 UR4, UR4, UR5, URZ ;  /* 0x00000005040472a5 */ /* 0x000fe4000f8e003f */
[----:B------:R-:W-:Y:S02]  /*0c10*/  UIMAD UR4, UR37, UR8, 0x7f ;  /* 0x0000007f250474a4 */ /* 0x000fe4000f8e0208 */
[----:B------:R-:W-:Y:S02]  /*0c20*/  @UP1 USHF.R.U32.HI UR6, URZ, UR9, UR5 ;  /* 0x000000093f061299 */ /* 0x000fe40008011605 */
[----:B------:R-:W-:-:S02]  /*0c30*/  USHF.R.S32.HI UR5, URZ, 0x1f, UR4 ;  /* 0x0000001f3f057899 */ /* 0x000fc40008011404 */
[----:B------:R-:W-:Y:S02]  /*0c40*/  UIADD3 UR6, UR7, UR6, URZ ;  /* 0x0000000607067290 */ /* 0x000fe4000fffe03f */
[----:B------:R-:W-:Y:S02]  /*0c50*/  ULEA.HI UR5, UR5, UR4, URZ, 0x7 ;  /* 0x0000000405057291 */ /* 0x000fe4000f8f383f */
[----:B------:R-:W-:Y:S02]  /*0c60*/  USHF.R.S32.HI UR7, URZ, 0x1f, UR6 ;  /* 0x0000001f3f077899 */ /* 0x000fe40008011406 */
[----:B------:R-:W-:Y:S02]  /*0c70*/  USHF.R.S32.HI UR5, URZ, 0x7, UR5 ;  /* 0x000000073f057899 */ /* 0x000fe40008011405 */
[----:B------:R-:W-:Y:S01]  /*0c80*/  ULEA.HI UR7, UR7, UR6, URZ, 0x7 ;  /* 0x0000000607077291 */ /* 0x000fe2000f8f383f */
[----:B------:R-:W-:-:S03]  /*0c90*/  UMOV UR4, URZ ;  /* 0x0000003f00047c82 */ /* 0x000fc60008000000 */
[----:B------:R-:W-:-:S04]  /*0ca0*/  USHF.R.S32.HI UR7, URZ, 0x7, UR7 ;  /* 0x000000073f077899 */ /* 0x000fc80008011407 */
[----:B------:R-:W-:-:S04]  /*0cb0*/  UISETP.LT.AND UP0, UPT, UR5, UR7, UPT ;  /* 0x000000070500728c */ /* 0x000fc8000bf01270 */
[----:B------:R-:W-:Y:S02]  /*0cc0*/  USEL UR9, UR5, UR7, UP0 ;  /* 0x0000000705097287 */ /* 0x000fe40008000000 */
[----:B------:R-:W-:Y:S02]  /*0cd0*/  UISETP.NE.AND UP0, UPT, UR10, URZ, UPT ;  /* 0x0000003f0a00728c */ /* 0x000fe4000bf05270 */
[----:B------:R-:W-:-:S06]  /*0ce0*/  UISETP.GE.AND UP1, UPT, UR9, 0x1, UPT ;  /* 0x000000010900788c */ /* 0x000fcc000bf26270 */
[----:B------:R-:W-:-:S03]  /*0cf0*/  PLOP3.LUT P0, PT, PT, PT, UP1, 0x80, 0x0 ;  /* 0x000000000000781c */ /* 0x000fc60003f0f018 */
[----:B------:R-:W-:-:S10]  /*0d00*/  @!UP0 ULDC UR10, c[0x0][0x9f0] ;  /* 0x00027c00000a8ab9 */ /* 0x000fd40000000800 */
[----:B------:R-:W-:Y:S05]  /*0d10*/  @!P0 BRA `(.L_x_1855) ;  /* 0x0000000000848947 */ /* 0x000fea0003800000 */
[----:B------:R-:W-:Y:S01]  /*0d20*/  IMAD.U32 R4, RZ, RZ, UR10 ;  /* 0x0000000aff047e24 */ /* 0x000fe2000f8e00ff */
[----:B------:R-:W-:Y:S01]  /*0d30*/  UIADD3 UR6, UR10, -0x1, UR9 ;  /* 0xffffffff0a067890 */ /* 0x000fe2000fffe009 */
[----:B------:R-:W-:-:S03]  /*0d40*/  UMOV UR4, URZ ;  /* 0x0000003f00047c82 */ /* 0x000fc60008000000 */
[-C--:B------:R-:W-:Y:S02]  /*0d50*/  IABS R0, R4.reuse ;  /* 0x0000000400007213 */ /* 0x080fe40000000000 */
[----:B------:R-:W-:Y:S01]  /*0d60*/  IMAD.U32 R5, RZ, RZ, UR6 ;  /* 0x00000006ff057e24 */ /* 0x000fe2000f8e00ff */
[----:B------:R-:W-:Y:S01]  /*0d70*/  IABS R6, R4 ;  /* 0x0000000400067213 */ /* 0x000fe20000000000 */
[----:B------:R-:W-:Y:S01]  /*0d80*/  ULOP3.LUT UR6, UR6, UR10, URZ, 0x3c, !UPT ;  /* 0x0000000a06067292 */ /* 0x000fe2000f8e3c3f */
[----:B------:R-:W-:Y:S02]  /*0d90*/  R2UR UR11, R0 ;  /* 0x00000000000b72ca */ /* 0x000fe400000e0000 */
[----:B------:R-:W-:-:S05]  /*0da0*/  IABS R5, R5 ;  /* 0x0000000500057213 */ /* 0x000fca0000000000 */
[----:B------:R-:W-:-:S05]  /*0db0*/  IMAD.MOV.U32 R4, RZ, RZ, R5 ;  /* 0x000000ffff047224 */ /* 0x000fca00078e0005 */
[----:B------:R-:W-:Y:S01]  /*0dc0*/  R2UR UR8, R4 ;  /* 0x00000000040872ca */ /* 0x000fe200000e0000 */
[----:B------:R-:W0:Y:S08]  /*0dd0*/  I2F.RP R0, UR11 ;  /* 0x0000000b00007d06 */ /* 0x000e300008209400 */
[----:B0-----:R-:W0:Y:S02]  /*0de0*/  MUFU.RCP R0, R0 ;  /* 0x0000000000007308 */ /* 0x001e240000001000 */
[----:B0-----:R-:W-:-:S02]  /*0df0*/  VIADD R3, R0, 0xffffffe ;  /* 0x0ffffffe00037836 */ /* 0x001fc40000000000 */
        /* <DEDUP_REMOVED lines=19> */
.L_x_1855:
[----:B------:R-:W-:Y:S01]  /*0f30*/  UIMAD UR38, UR38, UR4, URZ ;  /* 0x00000004262672a4 */ /* 0x000fe2000f8e023f */
[----:B------:R-:W-:Y:S01]  /*0f40*/  IMAD.U32 R0, RZ, RZ, UR9 ;  /* 0x00000009ff007e24 */ /* 0x000fe2000f8e00ff */
[----:B------:R-:W-:Y:S01]  /*0f50*/  PLOP3.LUT P0, PT, PT, PT, PT, 0x80, 0x0 ;  /* 0x000000000000781c */ /* 0x000fe20003f0f070 */
[----:B------:R-:W-:Y:S01]  /*0f60*/  IMAD.U32 R3, RZ, RZ, UR4 ;  /* 0x00000004ff037e24 */ /* 0x000fe2000f8e00ff */
[----:B------:R-:W-:Y:S01]  /*0f70*/  CS2R R118, SRZ ;  /* 0x0000000000767805 */ /* 0x000fe2000001ff00 */
[----:B------:R-:W-:Y:S01]  /*0f80*/  VIADD R18, R2, 0xffffff80 ;  /* 0xffffff8002127836 */ /* 0x000fe20000000000 */
[----:B------:R-:W-:Y:S01]  /*0f90*/  CS2R R116, SRZ ;  /* 0x0000000000747805 */ /* 0x000fe2000001ff00 */
[----:B------:R-:W-:Y:S01]  /*0fa0*/  IMAD.MOV.U32 R4, RZ, RZ, RZ ;  /* 0x000000ffff047224 */ /* 0x000fe200078e00ff */
[----:B------:R-:W-:Y:S02]  /*0fb0*/  VIADDMNMX R0, R3, UR38, R0, PT ;  /* 0x0000002603007c46 */ /* 0x000fe4000b800100 */
[----:B------:R-:W-:-:S02]  /*0fc0*/  CS2R R114, SRZ ;  /* 0x0000000000727805 */ /* 0x000fc4000001ff00 */
[----:B------:R-:W-:Y:S02]  /*0fd0*/  CS2R R112, SRZ ;  /* 0x0000000000707805 */ /* 0x000fe4000001ff00 */
[----:B------:R-:W-:Y:S02]  /*0fe0*/  CS2R R110, SRZ ;  /* 0x00000000006e7805 */ /* 0x000fe4000001ff00 */
[----:B------:R-:W-:Y:S01]  /*0ff0*/  R2UR UR42, R0 ;  /* 0x00000000002a72ca */ /* 0x000fe200000e0000 */
[----:B------:R-:W-:Y:S01]  /*1000*/  IMAD.MOV.U32 R0, RZ, RZ, RZ ;  /* 0x000000ffff007224 */ /* 0x000fe200078e00ff */
        /* <DEDUP_REMOVED lines=11> */
[----:B------:R-:W-:-:S06]  /*10c0*/  UISETP.GT.AND UP0, UPT, UR42, UR38, UPT ;  /* 0x000000262a00728c */ /* 0x000fcc000bf04270 */
[----:B------:R-:W-:-:S13]  /*10d0*/  PLOP3.LUT P1, PT, PT, PT, UP0, 0x80, 0x0 ;  /* 0x000000000000781c */ /* 0x000fda0003f2f008 */
[----:B------:R-:W-:Y:S05]  /*10e0*/  @!P1 BRA `(.L_x_1856) ;  /* 0x0000007000289947 */ /* 0x000fea0003800000 */
        /* <DEDUP_REMOVED lines=34> */
.L_x_1857:
[----:B------:R-:W-:-:S04]  /*1310*/  SHF.L.U32 R0, RZ, 0x1f, RZ ;  /* 0x0000001fff007819 */ /* 0x000fc800000006ff */
[----:B------:R-:W0:Y:S02]  /*1320*/  SYNCS.PHASECHK.TRANS64.TRYWAIT P0, [UR39+0x16800], R0 ;  /* 0x01680000ff0075a7 */ /* 0x000e240008000167 */
[----:B0-----:R-:W-:Y:S05]  /*1330*/  @!P0 BRA `(.L_x_1858) ;  /* 0x000000b400c08947 */ /* 0x001fea0003800000 */
.L_x_1963:
[----:B------:R-:W-:-:S06]  /*1340*/  ULOP3.LUT UR4, UR43, 0x1, URZ, 0xfc, !UPT ;  /* 0x000000012b047892 */ /* 0x000fcc000f8efc3f */
[----:B0-----:R-:W-:-:S05]  /*1350*/  IMAD.U32 R3, RZ, RZ, UR4 ;  /* 0x00000004ff037e24 */ /* 0x001fca000f8e00ff */
[----:B------:R-:W-:-:S13]  /*1360*/  ISETP.NE.AND P0, PT, R3, 0x3, PT ;  /* 0x000000030300780c */ /* 0x000fda0003f05270 */
[----:B------:R-:W-:Y:S05]  /*1370*/  @!P0 BRA `(.L_x_1859) ;  /* 0x0000000000048947 */ /* 0x000fea0003800000 */
[----:B------:R-:W-:Y:S01]  /*1380*/  BPT.TRAP 0x1 ;  /* 0x000000040000795c */ /* 0x000fe20000300000 */
.L_x_1859:
[----:B------:R0:W1:Y:S01]  /*1390*/  SYNCS.PHASECHK.TRANS64.TRYWAIT P2, [UR39+0x16830], R0 ;  /* 0x01683000ff0075a7 */ /* 0x0000620008040167 */
[----:B------:R-:W-:Y:S05]  /*13a0*/  @!P0 BRA `(.L_x_1860) ;  /* 0x0000000000048947 */ /* 0x000fea0003800000 */
[----:B------:R-:W-:Y:S01]  /*13b0*/  BPT.TRAP 0x1 ;  /* 0x000000040000795c */ /* 0x000fe20000300000 */
.L_x_1860:
[----:B------:R-:W-:Y:S01]  /*13c0*/  IMAD.U32 R10, RZ, RZ, UR44 ;  /* 0x0000002cff0a7e24 */ /* 0x000fe2000f8e00ff */
[----:B------:R-:W-:-:S04]  /*13d0*/  ISETP.NE.AND P1, PT, R17, RZ, PT ;  /* 0x000000ff1100720c */ /* 0x000fc80003f25270 */
[----:B------:R-:W-:Y:S01]  /*13e0*/  LOP3.LUT R10, R10, 0x10000, RZ, 0xfc, !PT ;  /* 0x000100000a0a7812 */ /* 0x000fe200078efcff */
[----:B-1----:R-:W-:Y:S08]  /*13f0*/  @P2 BRA `(.L_x_1861) ;  /* 0x0000000000082947 */ /* 0x002ff00003800000 */
[----:B------:R-:W1:Y:S02]  /*1400*/  SYNCS.PHASECHK.TRANS64.TRYWAIT P2, [UR39+0x16830], R0 ;  /* 0x01683000ff0075a7 */ /* 0x000e640008040167 */
[----:B-1----:R-:W-:Y:S05]  /*1410*/  @!P2 BRA `(.L_x_1862) ;  /* 0x000000b400a0a947 */ /* 0x002fea0003800000 */
.L_x_1861:
        /* <DEDUP_REMOVED lines=17> */
[C---:B------:R-:W-:Y:S01]  /*1530*/  IMAD.IADD R3, R18.reuse, 0x1, -R3 ;  /* 0x0000000112037824 */ /* 0x040fe200078e0a03 */
        /* <DEDUP_REMOVED lines=23> */
[----:B------:R-:W-:Y:S01]  /*16b0*/  UIADD3 UR26, UR42, -0x2, URZ ;  /* 0xfffffffe2a1a7890 */ /* 0x000fe2000fffe03f */
[----:B------:R-:W-:-:S02]  /*16c0*/  LEA.HI R7, R7, R0, RZ, 0x3 ;  /* 0x0000000007077211 */ /* 0x000fc400078f18ff */
[----:B------:R-:W-:Y:S02]  /*16d0*/  CS2R R118, SRZ ;  /* 0x0000000000767805 */ /* 0x000fe4000001ff00 */
[----:B------:R-:W-:Y:S02]  /*16e0*/  LEA R8, R5, UR41, 0x4 ;  /* 0x0000002905087c11 */ /* 0x000fe4000f8e20ff */
[----:B------:R-:W-:Y:S02]  /*16f0*/  CS2R R116, SRZ ;  /* 0x0000000000747805 */ /* 0x000fe4000001ff00 */
[----:B------:R-:W-:Y:S01]  /*1700*/  LOP3.LUT R7, R7, 0xfffffff8, RZ, 0xc0, !PT ;  /* 0xfffffff807077812 */ /* 0x000fe200078ec0ff */
[----:B------:R-:W-:Y:S01]  /*1710*/  @UP0 ULDC UR4, c[0x0][0x44c] ;  /* 0x0001130000040ab9 */ /* 0x000fe20000000800 */
[----:B------:R-:W-:Y:S01]  /*1720*/  LEA.HI R6, R6, R6, RZ, 0x1 ;  /* 0x0000000606067211 */ /* 0x000fe200078f08ff */
[----:B------:R-:W-:Y:S01]  /*1730*/  @UP0 ULDC UR5, c[0x0][0x450] ;  /* 0x0001140000050ab9 */ /* 0x000fe20000000800 */
[----:B------:R-:W-:-:S02]  /*1740*/  LEA.HI R5, R19, R19, RZ, 0x1 ;  /* 0x0000001313057211 */ /* 0x000fc400078f08ff */
[----:B------:R-:W-:Y:S02]  /*1750*/  CS2R R114, SRZ ;  /* 0x0000000000727805 */ /* 0x000fe4000001ff00 */
[----:B------:R-:W-:Y:S01]  /*1760*/  IADD3 R7, R8, R0, -R7 ;  /* 0x0000000008077210 */ /* 0x000fe20007ffe807 */
[----:B------:R-:W-:Y:S01]  /*1770*/  IMAD R6, R6, -0x3, R23 ;  /* 0xfffffffd06067824 */ /* 0x000fe200078e0217 */
[----:B------:R-:W-:Y:S02]  /*1780*/  LOP3.LUT R0, R5, 0x1ffffffe, RZ, 0xc0, !PT ;  /* 0x1ffffffe05007812 */ /* 0x000fe400078ec0ff */
[----:B------:R-:W-:Y:S02]  /*1790*/  CS2R R112, SRZ ;  /* 0x0000000000707805 */ /* 0x000fe4000001ff00 */
[----:B------:R-:W-:Y:S01]  /*17a0*/  PLOP3.LUT P2, PT, PT, PT, UP0, 0x80, 0x0 ;  /* 0x000000000000781c */ /* 0x000fe20003f4f008 */
[----:B------:R-:W-:Y:S01]  /*17b0*/  IMAD R7, R6, 0x40, R7 ;  /* 0x0000004006077824 */ /* 0x000fe200078e0207 */
[----:B------:R-:W-:Y:S01]  /*17c0*/  LOP3.LUT R6, R4, 0x7ffffffc, RZ, 0xc0, !PT ;  /* 0x7ffffffc04067812 */ /* 0x000fe200078ec0ff */
[----:B------:R-:W-:Y:S01]  /*17d0*/  IMAD.IADD R0, R19, 0x1, -R0 ;  /* 0x0000000113007824 */ /* 0x000fe200078e0a00 */
[----:B------:R-:W-:Y:S01]  /*17e0*/  CS2R R110, SRZ ;  /* 0x00000000006e7805 */ /* 0x000fe2000001ff00 */
[----:B------:R-:W-:-:S02]  /*17f0*/  IMAD.U32 R4, RZ, RZ, UR6 ;  /* 0x00000006ff047e24 */ /* 0x000fc4000f8e00ff */
[----:B------:R-:W-:Y:S02]  /*1800*/  IMAD R0, R0, 0x8, R7 ;  /* 0x0000000800007824 */ /* 0x000fe400078e0207 */
[----:B------:R-:W-:Y:S02]  /*1810*/  IMAD.IADD R6, R3, 0x1, -R6 ;  /* 0x0000000103067824 */ /* 0x000fe400078e0a06 */
[----:B------:R-:W-:Y:S02]  /*1820*/  IMAD.MOV.U32 R7, RZ, RZ, R0 ;  /* 0x000000ffff077224 */ /* 0x000fe400078e0000 */
[----:B------:R-:W-:Y:S01]  /*1830*/  @P2 IMAD.HI.U32 R5, R0, UR4, RZ ;  /* 0x0000000400052c27 */ /* 0x000fe2000f8e00ff */
[----:B------:R-:W-:Y:S02]  /*1840*/  UMOV UR4, 0xffffff80 ;  /* 0xffffff8000047882 */ /* 0x000fe40000000000 */
[----:B------:R-:W-:Y:S02]  /*1850*/  UIMAD UR4, UR42, UR4, 0x80 ;  /* 0x000000802a0474a4 */ /* 0x000fe4000f8e0204 */
[----:B------:R-:W-:-:S02]  /*1860*/  @P2 SHF.R.U32.HI R7, RZ, UR5, R5 ;  /* 0x00000005ff072c19 */ /* 0x000fc40008011605 */
[----:B------:R-:W-:Y:S02]  /*1870*/  UIADD3 UR5, UR4, 0x1, URZ ;  /* 0x0000000104057890 */ /* 0x000fe4000fffe03f */
[----:B------:R-:W-:Y:S01]  /*1880*/  UIMAD UR4, UR37, UR6, UR4 ;  /* 0x00000006250472a4 */ /* 0x000fe2000f8e0204 */
[----:B------:R-:W0:Y:S01]  /*1890*/  SHFL.IDX PT, R5, R7, RZ, 0x1c1f ;  /* 0x001c1fff07057589 */ /* 0x000e2200000e0000 */
[----:B------:R-:W-:Y:S02]  /*18a0*/  UIMAD UR6, UR37, UR6, -UR7 ;  /* 0x00000006250672a4 */ /* 0x000fe4000f8e0a07 */
[----:B------:R-:W-:Y:S01]  /*18b0*/  IMAD.U32 R3, RZ, RZ, UR5 ;  /* 0x00000005ff037e24 */ /* 0x000fe2000f8e00ff */
[----:B------:R-:W1:Y:S01]  /*18c0*/  SHFL.IDX PT, R108, R7, 0x1, 0x1c1f ;  /* 0x003c1f00076c7f89 */ /* 0x000e6200000e0000 */
[----:B------:R-:W-:Y:S01]  /*18d0*/  IMAD.U32 R19, RZ, RZ, UR4 ;  /* 0x00000004ff137e24 */ /* 0x000fe2000f8e00ff */
[----:B------:R-:W-:Y:S01]  /*18e0*/  ULDC UR4, c[0x0][0x988] ;  /* 0x0002620000047ab9 */ /* 0x000fe20000000800 */
[----:B------:R-:W-:-:S02]  /*18f0*/  IMAD R3, R6, -0x2, R3 ;  /* 0xfffffffe06037824 */ /* 0x000fc400078e0203 */
[----:B------:R-:W-:Y:S02]  /*1900*/  IMAD R19, R6, -0x2, R19 ;  /* 0xfffffffe06137824 */ /* 0x000fe400078e0213 */
[----:B------:R-:W-:-:S04]  /*1910*/  IMAD R9, R4, UR37, R3 ;  /* 0x0000002504097c24 */ /* 0x000fc8000f8e0203 */
[----:B------:R-:W-:-:S05]  /*1920*/  VIADD R4, R9, -UR7 ;  /* 0x8000000709047c36 */ /* 0x000fca0008000000 */
[----:B0-----:R-:W-:-:S04]  /*1930*/  VIADDMNMX R5, R5, R4, R19, PT ;  /* 0x0000000405057246 */ /* 0x001fc80003800113 */
[C---:B------:R-:W-:Y:S02]  /*1940*/  ISETP.GT.AND P3, PT, R5.reuse, RZ, PT ;  /* 0x000000ff0500720c */ /* 0x040fe40003f64270 */
[C---:B------:R-:W-:Y:S02]  /*1950*/  ISETP.GT.AND P4, PT, R5.reuse, 0x1, PT ;  /* 0x000000010500780c */ /* 0x040fe40003f84270 */
[----:B------:R-:W-:Y:S02]  /*1960*/  ISETP.GT.AND P5, PT, R5, 0x8, PT ;  /* 0x000000080500780c */ /* 0x000fe40003fa4270 */
[----:B-1----:R-:W-:Y:S01]  /*1970*/  IADD3 R108, R108, -UR7, R9 ;  /* 0x800000076c6c7c10 */ /* 0x002fe2000fffe009 */
[----:B------:R-:W-:-:S03]  /*1980*/  @UP0 ULDC UR7, c[0x0][0x450] ;  /* 0x0001140000070ab9 */ /* 0x000fc60000000800 */
[----:B------:R-:W-:Y:S02]  /*1990*/  VIMNMX R19, R19, R108, PT ;  /* 0x0000006c13137248 */ /* 0x000fe40003fe0100 */
[----:B------:R-:W-:Y:S01]  /*19a0*/  CS2R R108, SRZ ;  /* 0x00000000006c7805 */ /* 0x000fe2000001ff00 */
        /* <DEDUP_REMOVED lines=10> */
[----:B------:R-:W-:Y:S02]  /*1a50*/  FSEL R88, R24, -INF , P3 ;  /* 0xff80000018587808 */ /* 0x000fe40001800000 */
[----:B------:R-:W-:Y:S02]  /*1a60*/  FSEL R92, R25, -INF , P4 ;  /* 0xff800000195c7808 */ /* 0x000fe40002000000 */
[----:B------:R-:W-:Y:S02]  /*1a70*/  ISETP.GT.AND P3, PT, R5, 0x9, PT ;  /* 0x000000090500780c */ /* 0x000fe40003f64270 */
[----:B------:R-:W-:-:S02]  /*1a80*/  FSEL R102, R28, -INF , P5 ;  /* 0xff8000001c667808 */ /* 0x000fc40002800000 */
[----:B------:R-:W-:Y:S02]  /*1a90*/  FMNMX.FTZ R3, R88, R92, !PT ;  /* 0x0000005c58037209 */ /* 0x000fe40007810000 */
[----:B------:R-:W-:Y:S02]  /*1aa0*/  ISETP.GT.AND P4, PT, R5, 0x10, PT ;  /* 0x000000100500780c */ /* 0x000fe40003f84270 */
        /* <DEDUP_REMOVED lines=83> */
[----:B------:R-:W-:Y:S02]  /*1fe0*/  FSEL R14, R85, -INF , P3 ;  /* 0xff800000550e7808 */ /* 0x000fe40001800000 */
[----:B------:R-:W-:Y:S02]  /*1ff0*/  FMNMX.FTZ R3, R84, R3, !PT ;  /* 0x0000000354037209 */ /* 0x000fe40007810000 */
[C---:B------:R-:W-:Y:S02]  /*2000*/  ISETP.GT.AND P4, PT, R19.reuse, 0x1, PT ;  /* 0x000000011300780c */ /* 0x040fe40003f84270 */
[----:B------:R-:W-:Y:S01]  /*2010*/  FMNMX.FTZ R5, R14, R3, !PT ;  /* 0x000000030e057209 */ /* 0x000fe20007810000 */
[----:B------:R-:W-:Y:S01]  /*2020*/  IMAD.U32 R3, RZ, RZ, UR4 ;  /* 0x00000004ff037e24 */ /* 0x000fe2000f8e00ff */
[----:B------:R-:W-:Y:S01]  /*2030*/  ISETP.GT.AND P5, PT, R19, 0x8, PT ;  /* 0x000000081300780c */ /* 0x000fe20003fa4270 */
[----:B------:R-:W-:Y:S01]  /*2040*/  @UP0 ULDC UR4, c[0x0][0x44c] ;  /* 0x0001130000040ab9 */ /* 0x000fe20000000800 */
[----:B------:R-:W-:Y:S01]  /*2050*/  FSEL R27, R27, -INF , P4 ;  /* 0xff8000001b1b7808 */ /* 0x000fe20002000000 */
[----:B------:R-:W0:Y:S01]  /*2060*/  SHFL.BFLY PT, R8, R5, 0x2, 0x1f ;  /* 0x0c401f0005087f89 */ /* 0x000e2200000e0000 */
[----:B------:R-:W-:Y:S01]  /*2070*/  FSEL R30, R30, -INF , P5 ;  /* 0xff8000001e1e7808 */ /* 0x000fe20002800000 */
[----:B------:R-:W-:Y:S01]  /*2080*/  UIMAD.WIDE.U32 UR4, UR41, UR4, URZ ;  /* 0x00000004290472a5 */ /* 0x000fe2000f8e003f */
[----:B------:R-:W-:-:S03]  /*2090*/  ISETP.GT.AND P4, PT, R19, 0x10, PT ;  /* 0x000000101300780c */ /* 0x000fc60003f84270 */
[----:B------:R-:W-:Y:S01]  /*20a0*/  @UP0 USHF.R.U32.HI UR41, URZ, UR7, UR5 ;  /* 0x000000073f290299 */ /* 0x000fe20008011605 */
[----:B------:R-:W-:Y:S02]  /*20b0*/  FSEL R34, R34, -INF , P4 ;  /* 0xff80000022227808 */ /* 0x000fe40002000000 */
[C---:B------:R-:W-:Y:S01]  /*20c0*/  ISETP.GT.AND P4, PT, R19.reuse, 0x18, PT ;  /* 0x000000181300780c */ /* 0x040fe20003f84270 */
[----:B------:R-:W-:Y:S01]  /*20d0*/  UIADD3 UR6, UR6, UR41, URZ ;  /* 0x0000002906067290 */ /* 0x000fe2000fffe03f */
[----:B------:R-:W-:Y:S02]  /*20e0*/  UMOV UR5, URZ ;  /* 0x0000003f00057c82 */ /* 0x000fe40008000000 */
[----:B------:R-:W-:Y:S01]  /*20f0*/  FSEL R38, R38, -INF , P4 ;  /* 0xff80000026267808 */ /* 0x000fe20002000000 */
[----:B------:R-:W-:Y:S01]  /*2100*/  USHF.R.S32.HI UR4, URZ, 0x1f, UR6 ;  /* 0x0000001f3f047899 */ /* 0x000fe20008011406 */
[----:B------:R-:W-:-:S03]  /*2110*/  ISETP.GT.AND P4, PT, R19, 0x20, PT ;  /* 0x000000201300780c */ /* 0x000fc60003f84270 */
[----:B------:R-:W-:Y:S01]  /*2120*/  ULEA.HI UR4, UR4, UR6, URZ, 0x7 ;  /* 0x0000000604047291 */ /* 0x000fe2000f8f383f */
[----:B------:R-:W-:Y:S02]  /*2130*/  FSEL R42, R42, -INF , P4 ;  /* 0xff8000002a2a7808 */ /* 0x000fe40002000000 */
[----:B------:R-:W-:Y:S01]  /*2140*/  ISETP.GT.AND P4, PT, R19, 0x28, PT ;  /* 0x000000281300780c */ /* 0x000fe20003f84270 */
[----:B------:R-:W-:Y:S01]  /*2150*/  USHF.R.S32.HI UR4, URZ, 0x7, UR4 ;  /* 0x000000073f047899 */ /* 0x000fe20008011404 */
[----:B0-----:R-:W-:Y:S02]  /*2160*/  FMNMX.FTZ R15, R5, R8, !PT ;  /* 0x00000008050f7209 */ /* 0x001fe40007810000 */
[----:B------:R-:W-:Y:S01]  /*2170*/  FSEL R46, R46, -INF , P4 ;  /* 0xff8000002e2e7808 */ /* 0x000fe20002000000 */
[----:B------:R-:W-:Y:S01]  /*2180*/  UISETP.LT.AND UP1, UPT, UR38, UR4, UPT ;  /* 0x000000042600728c */ /* 0x000fe2000bf21270 */
[----:B------:R-:W-:Y:S01]  /*2190*/  ISETP.GT.AND P4, PT, R19, 0x30, PT ;  /* 0x000000301300780c */ /* 0x000fe20003f84270 */
[----:B------:R-:W0:Y:S02]  /*21a0*/  SHFL.BFLY PT, R8, R15, 0x1, 0x1f ;  /* 0x0c201f000f087f89 */ /* 0x000e2400000e0000 */
[----:B------:R-:W-:Y:S01]  /*21b0*/  USEL UR25, UR38, UR4, !UP1 ;  /* 0x0000000426197287 */ /* 0x000fe2000c800000 */
[----:B------:R-:W-:-:S02]  /*21c0*/  FSEL R50, R50, -INF , P4 ;  /* 0xff80000032327808 */ /* 0x000fc40002000000 */
[C---:B------:R-:W-:Y:S01]  /*21d0*/  ISETP.GT.AND P4, PT, R19.reuse, 0x38, PT ;  /* 0x000000381300780c */ /* 0x040fe20003f84270 */
[----:B------:R-:W-:Y:S01]  /*21e0*/  UISETP.GE.AND UP1, UPT, UR26, UR25, UPT ;  /* 0x000000191a00728c */ /* 0x000fe2000bf26270 */
[----:B------:R-:W-:Y:S02]  /*21f0*/  UMOV UR4, URZ ;  /* 0x0000003f00047c82 */ /* 0x000fe40008000000 */
[----:B------:R-:W-:Y:S02]  /*2200*/  FSEL R54, R54, -INF , P4 ;  /* 0xff80000036367808 */ /* 0x000fe40002000000 */
[----:B------:R-:W-:-:S04]  /*2210*/  ISETP.GT.AND P4, PT, R19, 0x40, PT ;  /* 0x000000401300780c */ /* 0x000fc80003f84270 */
[----:B------:R-:W-:Y:S02]  /*2220*/  FSEL R58, R58, -INF , P4 ;  /* 0xff8000003a3a7808 */ /* 0x000fe40002000000 */
[----:B------:R-:W-:-:S04]  /*2230*/  ISETP.GT.AND P4, PT, R19, 0x48, PT ;  /* 0x000000481300780c */ /* 0x000fc80003f84270 */
[----:B------:R-:W-:Y:S02]  /*2240*/  FSEL R62, R62, -INF , P4 ;  /* 0xff8000003e3e7808 */ /* 0x000fe40002000000 */
[----:B------:R-:W-:Y:S02]  /*2250*/  ISETP.GT.AND P4, PT, R19, 0x50, PT ;  /* 0x000000501300780c */ /* 0x000fe40003f84270 */
[----:B0-----:R-:W-:Y:S02]  /*2260*/  FMNMX.FTZ R8, R15, R8, !PT ;  /* 0x000000080f087209 */ /* 0x001fe40007810000 */
[----:B------:R-:W-:Y:S02]  /*2270*/  FSEL R66, R66, -INF , P4 ;  /* 0xff80000042427808 */ /* 0x000fe40002000000 */
[C---:B------:R-:W-:Y:S01]  /*2280*/  FSETP.NEU.FTZ.AND P3, PT, R8.reuse, -INF , PT ;  /* 0xff8000000800780b */ /* 0x040fe20003f7d000 */
[----:B------:R-:W-:Y:S01]  /*2290*/  FMUL.FTZ R13, R8, R3 ;  /* 0x00000003080d7220 */ /* 0x000fe20000410000 */
[----:B------:R-:W-:-:S04]  /*22a0*/  ISETP.GT.AND P4, PT, R19, 0x58, PT ;  /* 0x000000581300780c */ /* 0x000fc80003f84270 */
[----:B------:R-:W-:Y:S02]  /*22b0*/  FSEL R13, R13, RZ, P3 ;  /* 0x000000ff0d0d7208 */ /* 0x000fe40001800000 */
[C---:B------:R-:W-:Y:S02]  /*22c0*/  ISETP.GT.AND P3, PT, R19.reuse, RZ, PT ;  /* 0x000000ff1300720c */ /* 0x040fe40003f64270 */
[----:B------:R-:W-:Y:S01]  /*22d0*/  FSEL R70, R70, -INF , P4 ;  /* 0xff80000046467808 */ /* 0x000fe20002000000 */
[-CC-:B------:R-:W-:Y:S01]  /*22e0*/  FFMA.FTZ R88, R88, R3.reuse, -R13.reuse ;  /* 0x0000000358587223 */ /* 0x180fe2000001080d */
[----:B------:R-:W-:Y:S01]  /*22f0*/  FSEL R26, R26, -INF , P3 ;  /* 0xff8000001a1a7808 */ /* 0x000fe20001800000 */
[--C-:B------:R-:W-:Y:S01]  /*2300*/  FFMA.FTZ R148, R92, R3, -R13.reuse ;  /* 0x000000035c947223 */ /* 0x100fe2000001080d */
[----:B------:R-:W-:Y:S01]  /*2310*/  ISETP.GT.AND P3, PT, R19, 0x9, PT ;  /* 0x000000091300780c */ /* 0x000fe20003f64270 */
[----:B------:R0:W-:Y:S01]  /*2320*/  MUFU.EX2 R5, R88 ;  /* 0x0000005800057308 */ /* 0x0001e20000000800 */
        /* <DEDUP_REMOVED lines=8> */
[----:B0-----:R-:W-:Y:S01]  /*23b0*/  FSEL R88, R31, -INF , P3 ;  /* 0xff8000001f587808 */ /* 0x001fe20001800000 */
[-CC-:B------:R-:W-:Y:S01]  /*23c0*/  FFMA.FTZ R25, R40, R3.reuse, -R13.reuse ;  /* 0x0000000328197223 */ /* 0x180fe2000001080d */
[----:B------:R-:W-:Y:S01]  /*23d0*/  ISETP.GT.AND P3, PT, R19, 0x11, PT ;  /* 0x000000111300780c */ /* 0x000fe20003f64270 */
[--C-:B------:R-:W-:Y:S01]  /*23e0*/  FFMA.FTZ R136, R48, R3, -R13.reuse ;  /* 0x0000000330887223 */ /* 0x100fe2000001080d */
[----:B------:R-:W-:Y:S01]  /*23f0*/  FMNMX.FTZ R9, R88, R9, !PT ;  /* 0x0000000958097209 */ /* 0x000fe20007810000 */
[-CC-:B------:R-:W-:Y:S01]  /*2400*/  FFMA.FTZ R29, R36, R3.reuse, -R13.reuse ;  /* 0x00000003241d7223 */ /* 0x180fe2000001080d */
[----:B------:R-:W-:Y:S01]  /*2410*/  FSEL R92, R35, -INF , P3 ;  /* 0xff800000235c7808 */ /* 0x000fe20001800000 */
[--C-:B------:R-:W-:Y:S01]  /*2420*/  FFMA.FTZ R138, R52, R3, -R13.reuse ;  /* 0x00000003348a7223 */ /* 0x100fe2000001080d */
[----:B------:R-:W-:Y:S01]  /*2430*/  FMNMX.FTZ R9, R34, R9, !PT ;  /* 0x0000000922097209 */ /* 0x000fe20007810000 */
[-CC-:B------:R-:W-:Y:S01]  /*2440*/  FFMA.FTZ R31, R32, R3.reuse, -R13.reuse ;  /* 0x00000003201f7223 */ /* 0x180fe2000001080d */
[----:B------:R-:W-:Y:S01]  /*2450*/  ISETP.GT.AND P3, PT, R19, 0x19, PT ;  /* 0x000000191300780c */ /* 0x000fe20003f64270 */
[--C-:B------:R-:W-:Y:S01]  /*2460*/  FFMA.FTZ R132, R56, R3, -R13.reuse ;  /* 0x0000000338847223 */ /* 0x100fe2000001080d */
[----:B------:R-:W-:Y:S01]  /*2470*/  FMNMX.FTZ R15, R92, R9, !PT ;  /* 0x000000095c0f7209 */ /* 0x000fe20007810000 */
[--C-:B------:R-:W-:Y:S01]  /*2480*/  FFMA.FTZ R150, R102, R3, -R13.reuse ;  /* 0x0000000366967223 */ /* 0x100fe2000001080d */
[----:B------:R-:W-:Y:S01]  /*2490*/  FSEL R96, R39, -INF , P3 ;  /* 0xff80000027607808 */ /* 0x000fe20001800000 */
[----:B------:R0:W-:Y:S01]  /*24a0*/  MUFU.EX2 R9, R17 ;  /* 0x0000001100097308 */ /* 0x0001e20000000800 */
[----:B------:R-:W-:Y:S01]  /*24b0*/  FMNMX.FTZ R15, R38, R15, !PT ;  /* 0x0000000f260f7209 */ /* 0x000fe20007810000 */
[-CC-:B------:R-:W-:Y:S01]  /*24c0*/  FFMA.FTZ R33, R22, R3.reuse, -R13.reuse ;  /* 0x0000000316217223 */ /* 0x180fe2000001080d */
[----:B------:R-:W-:Y:S01]  /*24d0*/  ISETP.GT.AND P3, PT, R19, 0x21, PT ;  /* 0x000000211300780c */ /* 0x000fe20003f64270 */
[--C-:B------:R-:W-:Y:S01]  /*24e0*/  FFMA.FTZ R7, R104, R3, -R13.reuse ;  /* 0x0000000368077223 */ /* 0x100fe2000001080d */
[----:B------:R-:W-:Y:S01]  /*24f0*/  FMNMX.FTZ R15, R96, R15, !PT ;  /* 0x0000000f600f7209 */ /* 0x000fe20007810000 */
[--C-:B------:R-:W-:Y:S01]  /*2500*/  FFMA.FTZ R144, R106, R3, -R13.reuse ;  /* 0x000000036a907223 */ /* 0x100fe2000001080d */
[----:B------:R-:W-:Y:S01]  /*2510*/  FSEL R100, R43, -INF , P3 ;  /* 0xff8000002b647808 */ /* 0x000fe20001800000 */
[----:B------:R-:W1:Y:S01]  /*2520*/  MUFU.EX2 R148, R148 ;  /* 0x0000009400947308 */ /* 0x000e620000000800 */
[----:B------:R-:W-:Y:S01]  /*2530*/  FMNMX.FTZ R15, R42, R15, !PT ;  /* 0x0000000f2a0f7209 */ /* 0x000fe20007810000 */
[-CC-:B------:R-:W-:Y:S01]  /*2540*/  FFMA.FTZ R134, R60, R3.reuse, -R13.reuse ;  /* 0x000000033c867223 */ /* 0x180fe2000001080d */
[----:B------:R-:W-:Y:S01]  /*2550*/  ISETP.GT.AND P3, PT, R19, 0x29, PT ;  /* 0x000000291300780c */ /* 0x000fe20003f64270 */
[--C-:B------:R-:W-:Y:S01]  /*2560*/  FFMA.FTZ R128, R64, R3, -R13.reuse ;  /* 0x0000000340807223 */ /* 0x100fe2000001080d */
[----:B0-----:R-:W-:Y:S01]  /*2570*/  FMNMX.FTZ R17, R100, R15, !PT ;  /* 0x0000000f64117209 */ /* 0x001fe20007810000 */
        /* <DEDUP_REMOVED lines=10> */
[----:B------:R-:W2:Y:S01]  /*2620*/  MUFU.EX2 R150, R150 ;  /* 0x0000009600967308 */ /* 0x000ea20000000800 */
[----:B------:R-:W-:Y:S01]  /*2630*/  FMNMX.FTZ R17, R50, R17, !PT ;  /* 0x0000001132117209 */ /* 0x000fe20007810000 */
[-CC-:B------:R-:W-:Y:S01]  /*2640*/  FFMA.FTZ R120, R80, R3.reuse, -R13.reuse ;  /* 0x0000000350787223 */ /* 0x180fe2000001080d */
[----:B------:R-:W-:Y:S01]  /*2650*/  ISETP.GT.AND P3, PT, R19, 0x39, PT ;  /* 0x000000391300780c */ /* 0x000fe20003f64270 */
[--C-:B------:R-:W-:Y:S01]  /*2660*/  FFMA.FTZ R18, R18, R3, -R13.reuse ;  /* 0x0000000312127223 */ /* 0x100fe2000001080d */
[----:B0-----:R-:W-:Y:S01]  /*2670*/  FMNMX.FTZ R21, R94, R17, !PT ;  /* 0x000000115e157209 */ /* 0x001fe20007810000 */
[----:B------:R-:W-:Y:S01]  /*2680*/  FFMA.FTZ R122, R84, R3, -R13 ;  /* 0x00000003547a7223 */ /* 0x000fe2000001080d */
[----:B------:R-:W-:Y:S01]  /*2690*/  FSEL R90, R55, -INF , P3 ;  /* 0xff800000375a7808 */ /* 0x000fe20001800000 */
[----:B------:R0:W-:Y:S01]  /*26a0*/  MUFU.EX2 R17, R23 ;  /* 0x0000001700117308 */ /* 0x0001e20000000800 */
[----:B------:R-:W-:-:S02]  /*26b0*/  FMNMX.FTZ R21, R54, R21, !PT ;  /* 0x0000001536157209 */ /* 0x000fc40007810000 */
[----:B------:R-:W-:Y:S02]  /*26c0*/  CS2R R106, SRZ ;  /* 0x00000000006a7805 */ /* 0x000fe4000001ff00 */
[----:B------:R-:W-:Y:S02]  /*26d0*/  ISETP.GT.AND P3, PT, R19, 0x41, PT ;  /* 0x000000411300780c */ /* 0x000fe40003f64270 */
[----:B------:R-:W-:Y:S02]  /*26e0*/  CS2R R104, SRZ ;  /* 0x0000000000687805 */ /* 0x000fe4000001ff00 */
[----:B------:R-:W-:Y:S02]  /*26f0*/  FMNMX.FTZ R21, R90, R21, !PT ;  /* 0x000000155a157209 */ /* 0x000fe40007810000 */
[----:B------:R-:W-:Y:S01]  /*2700*/  FSEL R44, R59, -INF , P3 ;  /* 0xff8000003b2c7808 */ /* 0x000fe20001800000 */
[----:B------:R-:W3:Y:S01]  /*2710*/  MUFU.EX2 R7, R7 ;  /* 0x0000000700077308 */ /* 0x000ee20000000800 */
[----:B------:R-:W-:-:S02]  /*2720*/  FMNMX.FTZ R21, R58, R21, !PT ;  /* 0x000000153a157209 */ /* 0x000fc40007810000 */
[----:B------:R-:W-:Y:S02]  /*2730*/  ISETP.GT.AND P3, PT, R19, 0x49, PT ;  /* 0x000000491300780c */ /* 0x000fe40003f64270 */
[----:B0-----:R-:W-:Y:S02]  /*2740*/  FMNMX.FTZ R23, R44, R21, !PT ;  /* 0x000000152c177209 */ /* 0x001fe40007810000 */
[----:B------:R-:W-:Y:S01]  /*2750*/  FSEL R40, R63, -INF , P3 ;  /* 0xff8000003f287808 */ /* 0x000fe20001800000 */
[----:B------:R0:W-:Y:S01]  /*2760*/  MUFU.EX2 R21, R25 ;  /* 0x0000001900157308 */ /* 0x0001e20000000800 */
[----:B------:R-:W-:Y:S02]  /*2770*/  FMNMX.FTZ R23, R62, R23, !PT ;  /* 0x000000173e177209 */ /* 0x000fe40007810000 */
[----:B------:R-:W-:Y:S02]  /*2780*/  ISETP.GT.AND P3, PT, R19, 0x51, PT ;  /* 0x000000511300780c */ /* 0x000fe40003f64270 */
[----:B------:R-:W-:-:S02]  /*2790*/  FMNMX.FTZ R23, R40, R23, !PT ;  /* 0x0000001728177209 */ /* 0x000fc40007810000 */
[----:B------:R-:W-:Y:S01]  /*27a0*/  FSEL R48, R67, -INF , P3 ;  /* 0xff80000043307808 */ /* 0x000fe20001800000 */
[----:B------:R-:W4:Y:S01]  /*27b0*/  MUFU.EX2 R144, R144 ;  /* 0x0000009000907308 */ /* 0x000f220000000800 */
[----:B------:R-:W-:Y:S02]  /*27c0*/  FMNMX.FTZ R23, R66, R23, !PT ;  /* 0x0000001742177209 */ /* 0x000fe40007810000 */
[C---:B------:R-:W-:Y:S02]  /*27d0*/  ISETP.GT.AND P3, PT, R19.reuse, 0x59, PT ;  /* 0x000000591300780c */ /* 0x040fe40003f64270 */
[----:B0-----:R-:W-:Y:S02]  /*27e0*/  FMNMX.FTZ R25, R48, R23, !PT ;  /* 0x0000001730197209 */ /* 0x001fe40007810000 */
[----:B------:R-:W-:Y:S01]  /*27f0*/  ISETP.GT.AND P4, PT, R19, 0x60, PT ;  /* 0x000000601300780c */ /* 0x000fe20003f84270 */
[----:B------:R0:W-:Y:S01]  /*2800*/  MUFU.EX2 R23, R29 ;  /* 0x0000001d00177308 */ /* 0x0001e20000000800 */
[----:B------:R-:W-:-:S02]  /*2810*/  FSEL R36, R71, -INF , P3 ;  /* 0xff80000047247808 */ /* 0x000fc40001800000 */
[----:B------:R-:W-:Y:S02]  /*2820*/  FMNMX.FTZ R25, R70, R25, !PT ;  /* 0x0000001946197209 */ /* 0x000fe40007810000 */
[C---:B------:R-:W-:Y:S02]  /*2830*/  ISETP.GT.AND P3, PT, R19.reuse, 0x61, PT ;  /* 0x000000611300780c */ /* 0x040fe40003f64270 */
[----:B------:R-:W-:Y:S01]  /*2840*/  FSEL R74, R74, -INF , P4 ;  /* 0xff8000004a4a7808 */ /* 0x000fe20002000000 */
[----:B------:R-:W5:Y:S01]  /*2850*/  MUFU.EX2 R146, R146 ;  /* 0x0000009200927308 */ /* 0x000f620000000800 */
[----:B------:R-:W-:Y:S02]  /*2860*/  FMNMX.FTZ R25, R36, R25, !PT ;  /* 0x0000001924197209 */ /* 0x000fe40007810000 */
[----:B------:R-:W-:Y:S02]  /*2870*/  ISETP.GT.AND P4, PT, R19, 0x68, PT ;  /* 0x000000681300780c */ /* 0x000fe40003f84270 */
[----:B------:R-:W-:-:S02]  /*2880*/  FSEL R52, R75, -INF , P3 ;  /* 0xff8000004b347808 */ /* 0x000fc40001800000 */
[----:B------:R-:W-:Y:S01]  /*2890*/  FMNMX.FTZ R25, R74, R25, !PT ;  /* 0x000000194a197209 */ /* 0x000fe20007810000 */
[----:B------:R-:W5:Y:S01]  /*28a0*/  MUFU.EX2 R140, R140 ;  /* 0x0000008c008c7308 */ /* 0x000f620000000800 */
[C---:B------:R-:W-:Y:S02]  /*28b0*/  ISETP.GT.AND P3, PT, R19.reuse, 0x69, PT ;  /* 0x000000691300780c */ /* 0x040fe40003f64270 */
[----:B------:R-:W-:Y:S02]  /*28c0*/  FSEL R78, R78, -INF , P4 ;  /* 0xff8000004e4e7808 */ /* 0x000fe40002000000 */
[----:B0-----:R-:W-:Y:S02]  /*28d0*/  FMNMX.FTZ R29, R52, R25, !PT ;  /* 0x00000019341d7209 */ /* 0x001fe40007810000 */
[----:B------:R-:W-:Y:S01]  /*28e0*/  ISETP.GT.AND P4, PT, R19, 0x70, PT ;  /* 0x000000701300780c */ /* 0x000fe20003f84270 */
[----:B------:R0:W-:Y:S01]  /*28f0*/  MUFU.EX2 R25, R31 ;  /* 0x0000001f00197308 */ /* 0x0001e20000000800 */
[----:B------:R-:W-:-:S02]  /*2900*/  FSEL R32, R79, -INF , P3 ;  /* 0xff8000004f207808 */ /* 0x000fc40001800000 */
[----:B------:R-:W-:Y:S02]  /*2910*/  FMNMX.FTZ R29, R78, R29, !PT ;  /* 0x0000001d4e1d7209 */ /* 0x000fe40007810000 */
[C---:B------:R-:W-:Y:S02]  /*2920*/  ISETP.GT.AND P3, PT, R19.reuse, 0x71, PT ;  /* 0x000000711300780c */ /* 0x040fe40003f64270 */
[----:B------:R-:W-:Y:S01]  /*2930*/  FSEL R82, R82, -INF , P4 ;  /* 0xff80000052527808 */ /* 0x000fe20002000000 */
[----:B------:R-:W-:Y:S01]  /*2940*/  MUFU.EX2 R142, R142 ;  /* 0x0000008e008e7308 */ /* 0x000fe20000000800 */
[----:B------:R-:W-:Y:S01]  /*2950*/  FMNMX.FTZ R29, R32, R29, !PT ;  /* 0x0000001d201d7209 */ /* 0x000fe20007810000 */
[----:B0-----:R-:W-:Y:S01]  /*2960*/  FFMA.FTZ R31, R24, R3, -R13 ;  /* 0x00000003181f7223 */ /* 0x001fe2000001080d */
[----:B------:R-:W-:Y:S02]  /*2970*/  ISETP.GT.AND P4, PT, R19, 0x78, PT ;  /* 0x000000781300780c */ /* 0x000fe40003f84270 */
[----:B------:R-:W-:-:S02]  /*2980*/  FSEL R56, R83, -INF , P3 ;  /* 0xff80000053387808 */ /* 0x000fc40001800000 */
[----:B------:R-:W-:Y:S01]  /*2990*/  FMNMX.FTZ R29, R82, R29, !PT ;  /* 0x0000001d521d7209 */ /* 0x000fe20007810000 */
[----:B------:R-:W-:Y:S01]  /*29a0*/  MUFU.EX2 R136, R136 ;  /* 0x0000008800887308 */ /* 0x000fe20000000800 */
[----:B------:R-:W-:Y:S01]  /*29b0*/  ISETP.GT.AND P3, PT, R19, 0x79, PT ;  /* 0x000000791300780c */ /* 0x000fe20003f64270 */
[----:B------:R-:W-:Y:S01]  /*29c0*/  FFMA.FTZ R19, R12, R3, -R13 ;  /* 0x000000030c137223 */ /* 0x000fe2000001080d */
[----:B------:R-:W-:Y:S02]  /*29d0*/  FSEL R86, R86, -INF , P4 ;  /* 0xff80000056567808 */ /* 0x000fe40002000000 */
[----:B------:R-:W-:Y:S02]  /*29e0*/  FMNMX.FTZ R29, R56, R29, !PT ;  /* 0x0000001d381d7209 */ /* 0x000fe40007810000 */
[----:B------:R-:W-:Y:S01]  /*29f0*/  FSEL R102, R87, -INF , P3 ;  /* 0xff80000057667808 */ /* 0x000fe20001800000 */
[----:B------:R-:W-:Y:S01]  /*2a00*/  MUFU.EX2 R138, R138 ;  /* 0x0000008a008a7308 */ /* 0x000fe20000000800 */
[----:B------:R-:W-:-:S04]  /*2a10*/  FMNMX.FTZ R29, R86, R29, !PT ;  /* 0x0000001d561d7209 */ /* 0x000fc80007810000 */
[----:B------:R-:W-:Y:S01]  /*2a20*/  FMNMX.FTZ R12, R102, R29, !PT ;  /* 0x0000001d660c7209 */ /* 0x000fe20007810000 */
[--C-:B------:R-:W-:Y:S02]  /*2a30*/  FFMA.FTZ R29, R28, R3, -R13.reuse ;  /* 0x000000031c1d7223 */ /* 0x100fe4000001080d */
[----:B------:R-:W-:Y:S02]  /*2a40*/  MUFU.EX2 R132, R132 ;  /* 0x0000008400847308 */ /* 0x000fe40000000800 */
[----:B------:R-:W0:Y:S06]  /*2a50*/  SHFL.BFLY PT, R35, R12, 0x2, 0x1f ;  /* 0x0c401f000c237f89 */ /* 0x000e2c00000e0000 */
[----:B------:R-:W-:Y:S08]  /*2a60*/  MUFU.EX2 R19, R19 ;  /* 0x0000001300137308 */ /* 0x000ff00000000800 */
[----:B------:R-:W-:Y:S08]  /*2a70*/  MUFU.EX2 R134, R134 ;  /* 0x0000008600867308 */ /* 0x000ff00000000800 */
[----:B------:R-:W-:Y:S01]  /*2a80*/  MUFU.EX2 R29, R29 ;  /* 0x0000001d001d7308 */ /* 0x000fe20000000800 */
[----:B0-----:R-:W-:Y:S01]  /*2a90*/  FMNMX.FTZ R22, R12, R35, !PT ;  /* 0x000000230c167209 */ /* 0x001fe20007810000 */
[-CC-:B------:R-:W-:Y:S01]  /*2aa0*/  FFMA.FTZ R35, R4, R3.reuse, -R13.reuse ;  /* 0x0000000304237223 */ /* 0x180fe2000001080d */
[----:B------:R-:W-:-:S03]  /*2ab0*/  FFMA.FTZ R13, R14, R3, -R13 ;  /* 0x000000030e0d7223 */ /* 0x000fc6000001080d */
[----:B------:R-:W0:Y:S02]  /*2ac0*/  SHFL.BFLY PT, R39, R22, 0x1, 0x1f ;  /* 0x0c201f0016277f89 */ /* 0x000e2400000e0000 */
[----:B------:R-:W-:Y:S08]  /*2ad0*/  MUFU.EX2 R128, R128 ;  /* 0x0000008000807308 */ /* 0x000ff00000000800 */
[----:B------:R-:W-:Y:S08]  /*2ae0*/  MUFU.EX2 R31, R31 ;  /* 0x0000001f001f7308 */ /* 0x000ff00000000800 */
[----:B------:R-:W-:Y:S01]  /*2af0*/  MUFU.EX2 R130, R130 ;  /* 0x0000008200827308 */ /* 0x000fe20000000800 */
[----:B0-----:R-:W-:-:S07]  /*2b00*/  FMNMX.FTZ R12, R22, R39, !PT ;  /* 0x00000027160c7209 */ /* 0x001fce0007810000 */
[----:B------:R-:W-:Y:S01]  /*2b10*/  MUFU.EX2 R33, R33 ;  /* 0x0000002100217308 */ /* 0x000fe20000000800 */
[C---:B------:R-:W-:Y:S01]  /*2b20*/  FSETP.NEU.FTZ.AND P3, PT, R12.reuse, -INF , PT ;  /* 0xff8000000c00780b */ /* 0x040fe20003f7d000 */
[----:B------:R-:W-:-:S06]  /*2b30*/  FMUL.FTZ R41, R12, R3 ;  /* 0x000000030c297220 */ /* 0x000fcc0000410000 */
[----:B------:R0:W-:Y:S01]  /*2b40*/  MUFU.EX2 R39, R18 ;  /* 0x0000001200277308 */ /* 0x0001e20000000800 */
[----:B------:R-:W-:Y:S02]  /*2b50*/  FSEL R41, R41, RZ, P3 ;  /* 0x000000ff29297208 */ /* 0x000fe40001800000 */
[----:B------:R-:W-:-:S03]  /*2b60*/  PLOP3.LUT P3, PT, PT, PT, UP1, 0x80, 0x0 ;  /* 0x000000000000781c */ /* 0x000fc60003f6f018 */
[-CC-:B------:R-:W-:Y:S01]  /*2b70*/  FFMA.FTZ R4, R27, R3.reuse, -R41.reuse ;  /* 0x000000031b047223 */ /* 0x180fe20000010829 */
[----:B-1----:R-:W-:Y:S01]  /*2b80*/  FADD.FTZ R27, R5, R148 ;  /* 0x00000094051b7221 */ /* 0x002fe20000010000 */
[-CC-:B------:R-:W-:Y:S01]  /*2b90*/  FFMA.FTZ R149, R26, R3.reuse, -R41.reuse ;  /* 0x000000031a957223 */ /* 0x180fe20000010829 */
[-CC-:B------:R-:W-:Y:S01]  /*2ba0*/  FFMA.FTZ R151, R30, R3.reuse, -R41.reuse ;  /* 0x000000031e977223 */ /* 0x180fe20000010829 */
[-C--:B------:R-:W-:Y:S01]  /*2bb0*/  FFMA.FTZ R14, R88, R3.reuse, -R41 ;  /* 0x00000003580e7223 */ /* 0x080fe20000010829 */
[----:B--2---:R-:W-:Y:S01]  /*2bc0*/  FADD.FTZ R30, R150, R27 ;  /* 0x0000001b961e7221 */ /* 0x004fe20000010000 */
[----:B------:R-:W-:Y:S01]  /*2bd0*/  MUFU.EX2 R4, R4 ;  /* 0x0000000400047308 */ /* 0x000fe20000000800 */
[-CC-:B------:R-:W-:Y:S01]  /*2be0*/  FFMA.FTZ R145, R34, R3.reuse, -R41.reuse ;  /* 0x0000000322917223 */ /* 0x180fe20000010829 */
[-CC-:B0-----:R-:W-:Y:S01]  /*2bf0*/  FFMA.FTZ R18, R92, R3.reuse, -R41.reuse ;  /* 0x000000035c127223 */ /* 0x181fe20000010829 */
[----:B---3--:R-:W-:Y:S01]  /*2c00*/  FADD.FTZ R27, R7, R30 ;  /* 0x0000001e071b7221 */ /* 0x008fe20000010000 */
[-CC-:B------:R-:W-:Y:S01]  /*2c10*/  FFMA.FTZ R147, R38, R3.reuse, -R41.reuse ;  /* 0x0000000326937223 */ /* 0x180fe20000010829 */
[-CC-:B------:R-:W-:Y:S01]  /*2c20*/  FFMA.FTZ R20, R96, R3.reuse, -R41.reuse ;  /* 0x0000000360147223 */ /* 0x180fe20000010829 */
[-C--:B------:R-:W-:Y:S01]  /*2c30*/  FFMA.FTZ R141, R42, R3.reuse, -R41 ;  /* 0x000000032a8d7223 */ /* 0x080fe20000010829 */
[----:B----4-:R-:W-:Y:S01]  /*2c40*/  FADD.FTZ R34, R144, R27 ;  /* 0x0000001b90227221 */ /* 0x010fe20000010000 */
[----:B------:R-:W0:Y:S01]  /*2c50*/  MUFU.EX2 R149, R149 ;  /* 0x0000009500957308 */ /* 0x000e220000000800 */
[-CC-:B------:R-:W-:Y:S01]  /*2c60*/  FFMA.FTZ R22, R100, R3.reuse, -R41.reuse ;  /* 0x0000000364167223 */ /* 0x180fe20000010829 */
[-CC-:B------:R-:W-:Y:S01]  /*2c70*/  FFMA.FTZ R143, R46, R3.reuse, -R41.reuse ;  /* 0x000000032e8f7223 */ /* 0x180fe20000010829 */
[----:B------:R-:W-:Y:S01]  /*2c80*/  FADD.FTZ R27, R9, R34 ;  /* 0x00000022091b7221 */ /* 0x000fe20000010000 */
[-CC-:B------:R-:W-:Y:S01]  /*2c90*/  FFMA.FTZ R24, R98, R3.reuse, -R41.reuse ;  /* 0x0000000362187223 */ /* 0x180fe20000010829 */
[-CC-:B------:R-:W-:Y:S01]  /*2ca0*/  FFMA.FTZ R137, R50, R3.reuse, -R41.reuse ;  /* 0x0000000332897223 */ /* 0x180fe20000010829 */
[-C--:B------:R-:W-:Y:S01]  /*2cb0*/  FFMA.FTZ R26, R94, R3.reuse, -R41 ;  /* 0x000000035e1a7223 */ /* 0x080fe20000010829 */
[----:B-----5:R-:W-:Y:S01]  /*2cc0*/  FADD.FTZ R34, R146, R27 ;  /* 0x0000001b92227221 */ /* 0x020fe20000010000 */
[----:B------:R-:W1:Y:S01]  /*2cd0*/  MUFU.EX2 R151, R151 ;  /* 0x0000009700977308 */ /* 0x000e620000000800 */
[-CC-:B------:R-:W-:Y:S01]  /*2ce0*/  FFMA.FTZ R139, R54, R3.reuse, -R41.reuse ;  /* 0x00000003368b7223 */ /* 0x180fe20000010829 */
[-CC-:B------:R-:W-:Y:S01]  /*2cf0*/  FFMA.FTZ R28, R90, R3.reuse, -R41.reuse ;  /* 0x000000035a1c7223 */ /* 0x180fe20000010829 */
[----:B------:R-:W-:Y:S01]  /*2d00*/  FADD.FTZ R27, R15, R34 ;  /* 0x000000220f1b7221 */ /* 0x000fe20000010000 */
[-CC-:B------:R-:W-:Y:S01]  /*2d10*/  FFMA.FTZ R34, R40, R3.reuse, -R41.reuse ;  /* 0x0000000328227223 */ /* 0x180fe20000010829 */
[-CC-:B------:R-:W-:Y:S01]  /*2d20*/  FFMA.FTZ R133, R58, R3.reuse, -R41.reuse ;  /* 0x000000033a857223 */ /* 0x180fe20000010829 */
[-C--:B------:R-:W-:Y:S01]  /*2d30*/  FFMA.FTZ R30, R44, R3.reuse, -R41 ;  /* 0x000000032c1e7223 */ /* 0x080fe20000010829 */
[----:B------:R-:W-:Y:S01]  /*2d40*/  FADD.FTZ R42, R140, R27 ;  /* 0x0000001b8c2a7221 */ /* 0x000fe20000010000 */
[----:B------:R-:W2:Y:S01]  /*2d50*/  MUFU.EX2 R14, R14 ;  /* 0x0000000e000e7308 */ /* 0x000ea20000000800 */
[----:B0-----:R-:W-:Y:S01]  /*2d60*/  FADD.FTZ R38, R149, R4 ;  /* 0x0000000495267221 */ /* 0x001fe20000010000 */
[-CC-:B------:R-:W-:Y:S01]  /*2d70*/  FFMA.FTZ R135, R62, R3.reuse, -R41.reuse ;  /* 0x000000033e877223 */ /* 0x180fe20000010829 */
[----:B------:R-:W-:Y:S01]  /*2d80*/  FADD.FTZ R43, R17, R42 ;  /* 0x0000002a112b7221 */ /* 0x000fe20000010000 */
[-CC-:B------:R-:W-:Y:S01]  /*2d90*/  FFMA.FTZ R36, R36, R3.reuse, -R41.reuse ;  /* 0x0000000324247223 */ /* 0x180fe20000010829 */
[----:B------:R-:W-:Y:S01]  /*2da0*/  FFMA.FTZ R129, R66, R3, -R41 ;  /* 0x0000000342817223 */ /* 0x000fe20000010829 */
[----:B------:R-:W-:Y:S01]  /*2db0*/  F2FP.BF16.F32.PACK_AB R148, R148, R5 ;  /* 0x000000059494723e */ /* 0x000fe200000010ff */
[----:B------:R-:W-:Y:S01]  /*2dc0*/  FADD.FTZ R40, R142, R43 ;  /* 0x0000002b8e287221 */ /* 0x000fe20000010000 */
[----:B------:R-:W0:Y:S01]  /*2dd0*/  MUFU.EX2 R145, R145 ;  /* 0x0000009100917308 */ /* 0x000e220000000800 */
[----:B-1----:R-:W-:Y:S01]  /*2de0*/  FADD.FTZ R27, R151, R38 ;  /* 0x00000026971b7221 */ /* 0x002fe20000010000 */
[-CC-:B------:R-:W-:Y:S01]  /*2df0*/  FFMA.FTZ R70, R70, R3.reuse, -R41.reuse ;  /* 0x0000000346467223 */ /* 0x180fe20000010829 */
[----:B------:R-:W-:Y:S01]  /*2e00*/  FADD.FTZ R43, R21, R40 ;  /* 0x00000028152b7221 */ /* 0x000fe20000010000 */
[----:B------:R-:W-:Y:S01]  /*2e10*/  F2FP.BF16.F32.PACK_AB R150, R7, R150 ;  /* 0x000000960796723e */ /* 0x000fe200000010ff */
[-CC-:B------:R-:W-:Y:S01]  /*2e20*/  FFMA.FTZ R74, R74, R3.reuse, -R41.reuse ;  /* 0x000000034a4a7223 */ /* 0x180fe20000010829 */
[-C--:B------:R-:W-:Y:S01]  /*2e30*/  FFMA.FTZ R52, R52, R3.reuse, -R41 ;  /* 0x0000000334347223 */ /* 0x080fe20000010829 */
[----:B------:R-:W-:Y:S01]  /*2e40*/  FADD.FTZ R42, R136, R43 ;  /* 0x0000002b882a7221 */ /* 0x000fe20000010000 */
[----:B------:R-:W1:Y:S01]  /*2e50*/  MUFU.EX2 R18, R18 ;  /* 0x0000001200127308 */ /* 0x000e620000000800 */
[----:B--2---:R-:W-:Y:S01]  /*2e60*/  FADD.FTZ R38, R14, R27 ;  /* 0x0000001b0e267221 */ /* 0x004fe20000010000 */
[-CC-:B------:R-:W-:Y:S01]  /*2e70*/  FFMA.FTZ R78, R78, R3.reuse, -R41.reuse ;  /* 0x000000034e4e7223 */ /* 0x180fe20000010829 */
[----:B------:R-:W-:Y:S01]  /*2e80*/  FADD.FTZ R45, R23, R42 ;  /* 0x0000002a172d7221 */ /* 0x000fe20000010000 */
[-CC-:B------:R-:W-:Y:S01]  /*2e90*/  FFMA.FTZ R32, R32, R3.reuse, -R41.reuse ;  /* 0x0000000320207223 */ /* 0x180fe20000010829 */
[-CC-:B------:R-:W-:Y:S01]  /*2ea0*/  FFMA.FTZ R82, R82, R3.reuse, -R41.reuse ;  /* 0x0000000352527223 */ /* 0x180fe20000010829 */
[----:B------:R-:W-:Y:S01]  /*2eb0*/  FFMA.FTZ R56, R56, R3, -R41 ;  /* 0x0000000338387223 */ /* 0x000fe20000010829 */
[----:B------:R-:W-:Y:S01]  /*2ec0*/  FADD.FTZ R42, R138, R45 ;  /* 0x0000002d8a2a7221 */ /* 0x000fe20000010000 */
[----:B------:R-:W2:Y:S01]  /*2ed0*/  MUFU.EX2 R147, R147 ;  /* 0x0000009300937308 */ /* 0x000ea20000000800 */
[----:B0-----:R-:W-:Y:S01]  /*2ee0*/  FADD.FTZ R27, R145, R38 ;  /* 0x00000026911b7221 */ /* 0x001fe20000010000 */
[----:B------:R-:W-:-:S02]  /*2ef0*/  IMAD.U32 R38, RZ, RZ, UR39 ;  /* 0x00000027ff267e24 */ /* 0x000fc4000f8e00ff */
[----:B------:R-:W-:Y:S01]  /*2f00*/  FFMA.FTZ R86, R86, R3, -R41 ;  /* 0x0000000356567223 */ /* 0x000fe20000010829 */
[----:B------:R-:W-:Y:S02]  /*2f10*/  F2FP.BF16.F32.PACK_AB R149, R4, R149 ;  /* 0x000000950495723e */ /* 0x000fe400000010ff */
[----:B------:R-:W-:Y:S02]  /*2f20*/  CS2R R100, SRZ ;  /* 0x0000000000647805 */ /* 0x000fe4000001ff00 */
[----:B------:R-:W-:Y:S02]  /*2f30*/  F2FP.BF16.F32.PACK_AB R144, R9, R144 ;  /* 0x000000900990723e */ /* 0x000fe400000010ff */
[----:B------:R-:W-:Y:S01]  /*2f40*/  CS2R R98, SRZ ;  /* 0x0000000000627805 */ /* 0x000fe2000001ff00 */
[----:B------:R-:W0:Y:S01]  /*2f50*/  MUFU.EX2 R20, R20 ;  /* 0x0000001400147308 */ /* 0x000e220000000800 */
[----:B-1----:R-:W-:Y:S01]  /*2f60*/  FADD.FTZ R40, R18, R27 ;  /* 0x0000001b12287221 */ /* 0x002fe20000010000 */
[----:B------:R-:W-:-:S02]  /*2f70*/  @!P1 VIADD R27, R38, 0x16840 ;  /* 0x00016840261b9836 */ /* 0x000fc40000000000 */
[-CC-:B------:R-:W-:Y:S01]  /*2f80*/  FFMA.FTZ R38, R48, R3.reuse, -R41.reuse ;  /* 0x0000000330267223 */ /* 0x180fe20000010829 */
[----:B------:R-:W-:Y:S01]  /*2f90*/  FFMA.FTZ R41, R102, R3, -R41 ;  /* 0x0000000366297223 */ /* 0x000fe20000010829 */
[----:B------:R-:W-:Y:S02]  /*2fa0*/  F2FP.BF16.F32.PACK_AB R146, R15, R146 ;  /* 0x000000920f92723e */ /* 0x000fe400000010ff */
[----:B------:R-:W-:Y:S02]  /*2fb0*/  CS2R R102, SRZ ;  /* 0x0000000000667805 */ /* 0x000fe4000001ff00 */
[----:B------:R-:W-:Y:S01]  /*2fc0*/  @!P1 PRMT R27, RZ, 0x654, R27 ;  /* 0x00000654ff1b9816 */ /* 0x000fe2000000001b */
[----:B------:R-:W1:Y:S01]  /*2fd0*/  MUFU.EX2 R141, R141 ;  /* 0x0000008d008d7308 */ /* 0x000e620000000800 */
[----:B--2---:R-:W-:Y:S01]  /*2fe0*/  FADD.FTZ R43, R147, R40 ;  /* 0x00000028932b7221 */ /* 0x004fe20000010000 */
[----:B------:R-:W-:Y:S01]  /*2ff0*/  F2FP.BF16.F32.PACK_AB R140, R17, R140 ;  /* 0x0000008c118c723e */ /* 0x000fe200000010ff */
[----:B------:R1:W-:Y:S01]  /*3000*/  @!P1 SYNCS.ARRIVE.TRANS64.RED.A1T0 RZ, [R27+URZ], RZ ;  /* 0x000000ff1bff99a7 */ /* 0x0003e2000810043f */
[----:B------:R-:W-:-:S02]  /*3010*/  F2FP.BF16.F32.PACK_AB R142, R21, R142 ;  /* 0x0000008e158e723e */ /* 0x000fc400000010ff */
[----:B------:R-:W-:Y:S02]  /*3020*/  CS2R R96, SRZ ;  /* 0x0000000000607805 */ /* 0x000fe4000001ff00 */
[----:B------:R-:W-:Y:S02]  /*3030*/  F2FP.BF16.F32.PACK_AB R136, R23, R136 ;  /* 0x000000881788723e */ /* 0x000fe400000010ff */
[----:B------:R-:W-:Y:S01]  /*3040*/  CS2R R94, SRZ ;  /* 0x00000000005e7805 */ /* 0x000fe2000001ff00 */
[----:B------:R-:W2:Y:S01]  /*3050*/  MUFU.EX2 R22, R22 ;  /* 0x0000001600167308 */ /* 0x000ea20000000800 */
[----:B0-----:R-:W-:Y:S01]  /*3060*/  FADD.FTZ R40, R20, R43 ;  /* 0x0000002b14287221 */ /* 0x001fe20000010000 */
[C---:B------:R-:W-:Y:S01]  /*3070*/  FADD.FTZ R43, R25.reuse, R42 ;  /* 0x0000002a192b7221 */ /* 0x040fe20000010000 */
[----:B------:R-:W-:Y:S02]  /*3080*/  F2FP.BF16.F32.PACK_AB R138, R25, R138 ;  /* 0x0000008a198a723e */ /* 0x000fe400000010ff */
[----:B------:R-:W-:-:S02]  /*3090*/  CS2R R92, SRZ ;  /* 0x00000000005c7805 */ /* 0x000fc4000001ff00 */
[----:B------:R-:W-:Y:S01]  /*30a0*/  F2FP.BF16.F32.PACK_AB R151, R14, R151 ;  /* 0x000000970e97723e */ /* 0x000fe200000010ff */
[----:B------:R-:W-:Y:S01]  /*30b0*/  FADD.FTZ R42, R132, R43 ;  /* 0x0000002b842a7221 */ /* 0x000fe20000010000 */
[----:B------:R-:W-:Y:S01]  /*30c0*/  F2FP.BF16.F32.PACK_AB R132, R19, R132 ;  /* 0x000000841384723e */ /* 0x000fe200000010ff */
[----:B------:R-:W0:Y:S01]  /*30d0*/  MUFU.EX2 R143, R143 ;  /* 0x0000008f008f7308 */ /* 0x000e220000000800 */
[----:B-1----:R-:W-:Y:S01]  /*30e0*/  FADD.FTZ R27, R141, R40 ;  /* 0x000000288d1b7221 */ /* 0x002fe20000010000 */
[----:B------:R-:W-:Y:S01]  /*30f0*/  FADD.FTZ R43, R19, R42 ;  /* 0x0000002a132b7221 */ /* 0x000fe20000010000 */
[----:B------:R-:W-:Y:S02]  /*3100*/  F2FP.BF16.F32.PACK_AB R145, R18, R145 ;  /* 0x000000911291723e */ /* 0x000fe400000010ff */
[----:B------:R-:W-:Y:S02]  /*3110*/  CS2R R90, SRZ ;  /* 0x00000000005a7805 */ /* 0x000fe4000001ff00 */
[----:B------:R-:W-:Y:S01]  /*3120*/  F2FP.BF16.F32.PACK_AB R147, R20, R147 ;  /* 0x000000931493723e */ /* 0x000fe200000010ff */
[----:B------:R-:W-:Y:S01]  /*3130*/  FADD.FTZ R42, R134, R43 ;  /* 0x0000002b862a7221 */ /* 0x000fe20000010000 */
[C---:B------:R-:W-:Y:S01]  /*3140*/  F2FP.BF16.F32.PACK_AB R134, R29.reuse, R134 ;  /* 0x000000861d86723e */ /* 0x040fe200000010ff */
[----:B------:R-:W1:Y:S01]  /*3150*/  MUFU.EX2 R24, R24 ;  /* 0x0000001800187308 */ /* 0x000e620000000800 */
[C---:B--2---:R-:W-:Y:S01]  /*3160*/  FADD.FTZ R40, R22.reuse, R27 ;  /* 0x0000001b16287221 */ /* 0x044fe20000010000 */
[----:B------:R-:W-:Y:S01]  /*3170*/  FADD.FTZ R43, R29, R42 ;  /* 0x0000002a1d2b7221 */ /* 0x000fe20000010000 */
[----:B------:R-:W-:-:S02]  /*3180*/  F2FP.BF16.F32.PACK_AB R141, R22, R141 ;  /* 0x0000008d168d723e */ /* 0x000fc400000010ff */
[----:B------:R-:W-:Y:S01]  /*3190*/  CS2R R88, SRZ ;  /* 0x0000000000587805 */ /* 0x000fe2000001ff00 */
[----:B------:R-:W-:Y:S01]  /*31a0*/  FADD.FTZ R42, R128, R43 ;  /* 0x0000002b802a7221 */ /* 0x000fe20000010000 */
[----:B------:R-:W-:Y:S01]  /*31b0*/  F2FP.BF16.F32.PACK_AB R128, R31, R128 ;  /* 0x000000801f80723e */ /* 0x000fe200000010ff */
[----:B------:R-:W2:Y:S01]  /*31c0*/  MUFU.EX2 R137, R137 ;  /* 0x0000008900897308 */ /* 0x000ea20000000800 */
[----:B0-----:R-:W-:Y:S01]  /*31d0*/  FADD.FTZ R27, R143, R40 ;  /* 0x000000288f1b7221 */ /* 0x001fe20000010000 */
[----:B------:R-:W-:-:S06]  /*31e0*/  FADD.FTZ R43, R31, R42 ;  /* 0x0000002a1f2b7221 */ /* 0x000fcc0000010000 */
        /* <DEDUP_REMOVED lines=8> */
[----:B------:R-:W-:Y:S01]  /*3270*/  MUFU.EX2 R133, R133 ;  /* 0x0000008500857308 */ /* 0x000fe20000000800 */
[----:B-1----:R-:W-:Y:S01]  /*3280*/  FADD.FTZ R27, R139, R40 ;  /* 0x000000288b1b7221 */ /* 0x002fe20000010000 */
[----:B------:R-:W-:Y:S01]  /*3290*/  FADD.FTZ R40, R130, R43 ;  /* 0x0000002b82287221 */ /* 0x000fe20000010000 */
[----:B------:R-:W-:-:S03]  /*32a0*/  F2FP.BF16.F32.PACK_AB R130, R33, R130 ;  /* 0x000000822182723e */ /* 0x000fc600000010ff */
[----:B------:R-:W-:Y:S02]  /*32b0*/  FADD.FTZ R7, R33, R40 ;  /* 0x0000002821077221 */ /* 0x000fe40000010000 */
[----:B------:R-:W-:Y:S01]  /*32c0*/  MUFU.EX2 R30, R30 ;  /* 0x0000001e001e7308 */ /* 0x000fe20000000800 */
[----:B--2---:R-:W-:-:S07]  /*32d0*/  F2FP.BF16.F32.PACK_AB R139, R28, R139 ;  /* 0x0000008b1c8b723e */ /* 0x004fce00000010ff */
[----:B------:R-:W-:Y:S08]  /*32e0*/  MUFU.EX2 R135, R135 ;  /* 0x0000008700877308 */ /* 0x000ff00000000800 */
[----:B------:R-:W0:Y:S08]  /*32f0*/  MUFU.EX2 R124, R124 ;  /* 0x0000007c007c7308 */ /* 0x000e300000000800 */
[----:B------:R-:W1:Y:S08]  /*3300*/  MUFU.EX2 R34, R34 ;  /* 0x0000002200227308 */ /* 0x000e700000000800 */
[----:B------:R2:W-:Y:S01]  /*3310*/  MUFU.EX2 R131, R36 ;  /* 0x0000002400837308 */ /* 0x0005e20000000800 */
[----:B0-----:R-:W-:-:S07]  /*3320*/  FADD.FTZ R40, R124, R7 ;  /* 0x000000077c287221 */ /* 0x001fce0000010000 */
[----:B------:R-:W0:Y:S01]  /*3330*/  MUFU.EX2 R35, R35 ;  /* 0x0000002300237308 */ /* 0x000e220000000800 */
[----:B--2---:R-:W-:-:S04]  /*3340*/  FADD.FTZ R36, R28, R27 ;  /* 0x0000001b1c247221 */ /* 0x004fc80000010000 */
[----:B------:R-:W-:Y:S01]  /*3350*/  FADD.FTZ R5, R133, R36 ;  /* 0x0000002485057221 */ /* 0x000fe20000010000 */
[C---:B------:R-:W-:Y:S02]  /*3360*/  F2FP.BF16.F32.PACK_AB R133, R30.reuse, R133 ;  /* 0x000000851e85723e */ /* 0x040fe400000010ff */
[----:B------:R-:W2:Y:S01]  /*3370*/  MUFU.EX2 R129, R129 ;  /* 0x0000008100817308 */ /* 0x000ea20000000800 */
[----:B------:R-:W-:-:S04]  /*3380*/  FADD.FTZ R36, R30, R5 ;  /* 0x000000051e247221 */ /* 0x000fc80000010000 */
[----:B------:R-:W-:Y:S01]  /*3390*/  FADD.FTZ R5, R135, R36 ;  /* 0x0000002487057221 */ /* 0x000fe20000010000 */
[C---:B-1----:R-:W-:Y:S02]  /*33a0*/  F2FP.BF16.F32.PACK_AB R135, R34.reuse, R135 ;  /* 0x000000872287723e */ /* 0x042fe400000010ff */
[----:B------:R-:W1:Y:S01]  /*33b0*/  MUFU.EX2 R126, R126 ;  /* 0x0000007e007e7308 */ /* 0x000e620000000800 */
[----:B------:R-:W-:Y:S01]  /*33c0*/  FADD.FTZ R36, R34, R5 ;  /* 0x0000000522247221 */ /* 0x000fe20000010000 */
[C---:B0-----:R-:W-:Y:S01]  /*33d0*/  FADD.FTZ R7, R35.reuse, R40 ;  /* 0x0000002823077221 */ /* 0x041fe20000010000 */
[----:B------:R-:W-:-:S05]  /*33e0*/  F2FP.BF16.F32.PACK_AB R124, R35, R124 ;  /* 0x0000007c237c723e */ /* 0x000fca00000010ff */
[----:B------:R-:W0:Y:S01]  /*33f0*/  MUFU.EX2 R38, R38 ;  /* 0x0000002600267308 */ /* 0x000e220000000800 */
[----:B--2---:R-:W-:-:S07]  /*3400*/  FADD.FTZ R5, R129, R36 ;  /* 0x0000002481057221 */ /* 0x004fce0000010000 */
[----:B------:R-:W2:Y:S01]  /*3410*/  MUFU.EX2 R37, R37 ;  /* 0x0000002500257308 */ /* 0x000ea20000000800 */
[----:B-1----:R-:W-:-:S07]  /*3420*/  FADD.FTZ R40, R126, R7 ;  /* 0x000000077e287221 */ /* 0x002fce0000010000 */
[----:B------:R-:W-:Y:S01]  /*3430*/  MUFU.EX2 R70, R70 ;  /* 0x0000004600467308 */ /* 0x000fe20000000800 */
[C---:B0-----:R-:W-:Y:S01]  /*3440*/  FADD.FTZ R5, R38.reuse, R5 ;  /* 0x0000000526057221 */ /* 0x041fe20000010000 */
[----:B------:R-:W-:-:S06]  /*3450*/  F2FP.BF16.F32.PACK_AB R129, R38, R129 ;  /* 0x000000812681723e */ /* 0x000fcc00000010ff */
[----:B------:R-:W0:Y:S01]  /*3460*/  MUFU.EX2 R120, R120 ;  /* 0x0000007800787308 */ /* 0x000e220000000800 */
[C---:B--2---:R-:W-:Y:S01]  /*3470*/  FADD.FTZ R7, R37.reuse, R40 ;  /* 0x0000002825077221 */ /* 0x044fe20000010000 */
[----:B------:R-:W-:-:S06]  /*3480*/  F2FP.BF16.F32.PACK_AB R126, R37, R126 ;  /* 0x0000007e257e723e */ /* 0x000fcc00000010ff */
[----:B------:R-:W-:Y:S08]  /*3490*/  MUFU.EX2 R74, R74 ;  /* 0x0000004a004a7308 */ /* 0x000ff00000000800 */
[----:B------:R-:W1:Y:S01]  /*34a0*/  MUFU.EX2 R122, R122 ;  /* 0x0000007a007a7308 */ /* 0x000e620000000800 */
[----:B0-----:R-:W-:Y:S01]  /*34b0*/  FADD.FTZ R36, R120, R7 ;  /* 0x0000000778247221 */ /* 0x001fe20000010000 */
[----:B------:R-:W-:-:S03]  /*34c0*/  F2FP.BF16.F32.PACK_AB R120, R39, R120 ;  /* 0x000000782778723e */ /* 0x000fc600000010ff */
[----:B------:R-:W-:-:S03]  /*34d0*/  FADD.FTZ R7, R39, R36 ;  /* 0x0000002427077221 */ /* 0x000fc60000010000 */
[----:B------:R-:W0:Y:S08]  /*34e0*/  MUFU.EX2 R125, R52 ;  /* 0x00000034007d7308 */ /* 0x000e300000000800 */
[----:B------:R-:W2:Y:S01]  /*34f0*/  MUFU.EX2 R78, R78 ;  /* 0x0000004e004e7308 */ /* 0x000ea20000000800 */
[----:B-1----:R-:W-:-:S07]  /*3500*/  FADD.FTZ R36, R122, R7 ;  /* 0x000000077a247221 */ /* 0x002fce0000010000 */
[----:B------:R1:W3:Y:S08]  /*3510*/  MUFU.EX2 R127, R32 ;  /* 0x00000020007f7308 */ /* 0x0002f00000000800 */
[----:B------:R-:W4:Y:S01]  /*3520*/  MUFU.EX2 R82, R82 ;  /* 0x0000005200527308 */ /* 0x000f220000000800 */
[----:B-1----:R-:W-:-:S04]  /*3530*/  FADD.FTZ R32, R70, R5 ;  /* 0x0000000546207221 */ /* 0x002fc80000010000 */
[C---:B------:R-:W-:Y:S01]  /*3540*/  FADD.FTZ R5, R131.reuse, R32 ;  /* 0x0000002083057221 */ /* 0x040fe20000010000 */
[----:B------:R-:W-:Y:S02]  /*3550*/  F2FP.BF16.F32.PACK_AB R131, R131, R70 ;  /* 0x000000468383723e */ /* 0x000fe400000010ff */
[----:B------:R-:W1:Y:S01]  /*3560*/  MUFU.EX2 R121, R56 ;  /* 0x0000003800797308 */ /* 0x000e620000000800 */
[----:B------:R-:W-:-:S04]  /*3570*/  FADD.FTZ R32, R74, R5 ;  /* 0x000000054a207221 */ /* 0x000fc80000010000 */
[C---:B0-----:R-:W-:Y:S01]  /*3580*/  FADD.FTZ R7, R125.reuse, R32 ;  /* 0x000000207d077221 */ /* 0x041fe20000010000 */
[----:B------:R-:W-:Y:S02]  /*3590*/  F2FP.BF16.F32.PACK_AB R125, R125, R74 ;  /* 0x0000004a7d7d723e */ /* 0x000fe400000010ff */
[----:B------:R-:W0:Y:S01]  /*35a0*/  MUFU.EX2 R86, R86 ;  /* 0x0000005600567308 */ /* 0x000e220000000800 */
[----:B--2---:R-:W-:-:S04]  /*35b0*/  FADD.FTZ R4, R78, R7 ;  /* 0x000000074e047221 */ /* 0x004fc80000010000 */
[C---:B---3--:R-:W-:Y:S01]  /*35c0*/  FADD.FTZ R7, R127.reuse, R4 ;  /* 0x000000047f077221 */ /* 0x048fe20000010000 */
[----:B------:R-:W-:Y:S02]  /*35d0*/  F2FP.BF16.F32.PACK_AB R127, R127, R78 ;  /* 0x0000004e7f7f723e */ /* 0x000fe400000010ff */
[----:B------:R-:W2:Y:S01]  /*35e0*/  MUFU.EX2 R13, R13 ;  /* 0x0000000d000d7308 */ /* 0x000ea20000000800 */
[----:B----4-:R-:W-:-:S04]  /*35f0*/  FADD.FTZ R4, R82, R7 ;  /* 0x0000000752047221 */ /* 0x010fc80000010000 */
[C---:B-1----:R-:W-:Y:S01]  /*3600*/  FADD.FTZ R7, R121.reuse, R4 ;  /* 0x0000000479077221 */ /* 0x042fe20000010000 */
[----:B------:R-:W-:Y:S02]  /*3610*/  F2FP.BF16.F32.PACK_AB R121, R121, R82 ;  /* 0x000000527979723e */ /* 0x000fe400000010ff */
[----:B------:R-:W1:Y:S01]  /*3620*/  MUFU.EX2 R41, R41 ;  /* 0x0000002900297308 */ /* 0x000e620000000800 */
[----:B0-----:R-:W-:Y:S01]  /*3630*/  FADD.FTZ R4, R86, R7 ;  /* 0x0000000756047221 */ /* 0x001fe20000010000 */
[C---:B--2---:R-:W-:Y:S01]  /*3640*/  FADD.FTZ R5, R13.reuse, R36 ;  /* 0x000000240d057221 */ /* 0x044fe20000010000 */
[----:B------:R-:W-:Y:S02]  /*3650*/  F2FP.BF16.F32.PACK_AB R122, R13, R122 ;  /* 0x0000007a0d7a723e */ /* 0x000fe400000010ff */
[C---:B-1----:R-:W-:Y:S01]  /*3660*/  FADD.FTZ R4, R41.reuse, R4 ;  /* 0x0000000429047221 */ /* 0x042fe20000010000 */
[----:B------:R-:W-:Y:S01]  /*3670*/  F2FP.BF16.F32.PACK_AB R123, R41, R86 ;  /* 0x00000056297b723e */ /* 0x000fe200000010ff */
[----:B------:R-:W-:Y:S06]  /*3680*/  @!P3 BRA `(.L_x_1863) ;  /* 0x000000240094b947 */ /* 0x000fec0003800000 */
[----:B------:R-:W-:Y:S01]  /*3690*/  IMAD.MOV.U32 R9, RZ, RZ, R12 ;  /* 0x000000ffff097224 */ /* 0x000fe200078e000c */
[----:B------:R-:W-:Y:S01]  /*36a0*/  UMOV UR7, URZ ;  /* 0x0000003f00077c82 */ /* 0x000fe20008000000 */
[----:B------:R-:W-:Y:S01]  /*36b0*/  IMAD.MOV.U32 R7, RZ, RZ, R8 ;  /* 0x000000ffff077224 */ /* 0x000fe200078e0008 */
[----:B------:R-:W-:Y:S01]  /*36c0*/  UMOV UR6, URZ ;  /* 0x0000003f00067c82 */ /* 0x000fe20008000000 */
[----:B------:R-:W-:Y:S01]  /*36d0*/  IMAD.MOV.U32 R119, RZ, RZ, RZ ;  /* 0x000000ffff777224 */ /* 0x000fe200078e00ff */
[----:B------:R-:W-:Y:S01]  /*36e0*/  ULDC UR27, c[0x0][0x288] ;  /* 0x0000a200001b7ab9 */ /* 0x000fe20000000800 */
[----:B------:R-:W-:-:S05]  /*36f0*/  ULDC UR28, c[0x0][0x2f0] ;  /* 0x0000bc00001c7ab9 */ /* 0x000fca0000000800 */
.L_x_1872:
        /* <DEDUP_REMOVED lines=9> */
.L_x_1865:
[----:B------:R-:W-:Y:S01]  /*3790*/  ULEA UR10, UR4, UR39, 0x3 ;  /* 0x00000027040a7291 */ /* 0x000fe2000f8e183f */
[----:B------:R-:W-:-:S05]  /*37a0*/  IMAD.U32 R3, RZ, RZ, UR5 ;  /* 0x00000005ff037e24 */ /* 0x000fca000f8e00ff */
[----:B------:R-:W-:-:S04]  /*37b0*/  SHF.L.U32 R3, R3, 0x1f, RZ ;  /* 0x0000001f03037819 */ /* 0x000fc800000006ff */
[----:B------:R0:W1:Y:S01]  /*37c0*/  SYNCS.PHASECHK.TRANS64.TRYWAIT P3, [UR10+0x16830], R3 ;  /* 0x01683003ff0075a7 */ /* 0x000062000806014a */
[----:B------:R-:W-:Y:S05]  /*37d0*/  @!P0 BRA `(.L_x_1866) ;  /* 0x0000000000048947 */ /* 0x000fea0003800000 */
[----:B------:R-:W-:Y:S01]  /*37e0*/  BPT.TRAP 0x1 ;  /* 0x000000040000795c */ /* 0x000fe20000300000 */
.L_x_1866:
[----:B-1----:R-:W-:Y:S05]  /*37f0*/  @P3 BRA `(.L_x_1864) ;  /* 0x0000000000083947 */ /* 0x002fea0003800000 */
[----:B------:R-:W1:Y:S02]  /*3800*/  SYNCS.PHASECHK.TRANS64.TRYWAIT P3, [UR10+0x16830], R3 ;  /* 0x01683003ff0075a7 */ /* 0x000e64000806014a */
[----:B-1----:R-:W-:Y:S05]  /*3810*/  @!P3 BRA `(.L_x_1867) ;  /* 0x0000009000b8b947 */ /* 0x002fea0003800000 */
.L_x_1864:
        /* <DEDUP_REMOVED lines=27> */
.L_x_1869:
[----:B------:R-:W-:Y:S01]  /*39d0*/  ULEA UR10, UR6, UR39, 0x3 ;  /* 0x00000027060a7291 */ /* 0x000fe2000f8e183f */
[----:B------:R-:W-:-:S05]  /*39e0*/  IMAD.U32 R3, RZ, RZ, UR7 ;  /* 0x00000007ff037e24 */ /* 0x000fca000f8e00ff */
[----:B------:R-:W-:-:S04]  /*39f0*/  SHF.L.U32 R3, R3, 0x1f, RZ ;  /* 0x0000001f03037819 */ /* 0x000fc800000006ff */
[----:B------:R0:W1:Y:S01]  /*3a00*/  SYNCS.PHASECHK.TRANS64.TRYWAIT P3, [UR10+0x16850], R3 ;  /* 0x01685003ff0075a7 */ /* 0x000062000806014a */
[----:B------:R-:W-:Y:S05]  /*3a10*/  @!P0 BRA `(.L_x_1870) ;  /* 0x0000000000048947 */ /* 0x000fea0003800000 */
[----:B------:R-:W-:Y:S01]  /*3a20*/  BPT.TRAP 0x1 ;  /* 0x000000040000795c */ /* 0x000fe20000300000 */
.L_x_1870:
[----:B-1----:R-:W-:Y:S05]  /*3a30*/  @P3 BRA `(.L_x_1868) ;  /* 0x0000000000083947 */ /* 0x002fea0003800000 */
[----:B------:R-:W1:Y:S02]  /*3a40*/  SYNCS.PHASECHK.TRANS64.TRYWAIT P3, [UR10+0x16850], R3 ;  /* 0x01685003ff0075a7 */ /* 0x000e64000806014a */
[----:B-1----:R-:W-:Y:S05]  /*3a50*/  @!P3 BRA `(.L_x_1871) ;  /* 0x000000900040b947 */ /* 0x002fea0003800000 */
.L_x_1868:
[----:B------:R-:W-:Y:S01]  /*3a60*/  UIADD3 UR7, UR39, 0x400, URZ ;  /* 0x0000040027077890 */ /* 0x000fe2000fffe03f */
[----:B------:R-:W-:Y:S01]  /*3a70*/  WARPGROUP.ARRIVE ;  /* 0x00000000000079c5 */ /* 0x000fe20000000000 */
[----:B------:R-:W-:Y:S01]  /*3a80*/  UMOV UR11, 0x40000040 ;  /* 0x40000040000b7882 */ /* 0x000fe20000000000 */
[----:B------:R-:W-:Y:S01]  /*3a90*/  IMAD.MOV.U32 R13, RZ, RZ, R0 ;  /* 0x000000ffff0d7224 */ /* 0x000fe200078e0000 */
[----:B------:R-:W-:Y:S01]  /*3aa0*/  USHF.R.U32.HI UR7, URZ, 0x4, UR7 ;  /* 0x000000043f077899 */ /* 0x000fe20008011607 */
[----:B------:R-:W-:Y:S01]  /*3ab0*/  IMAD.U32 R17, RZ, RZ, UR28 ;  /* 0x0000001cff117e24 */ /* 0x000fe2000f8e00ff */
[----:B------:R-:W-:Y:S02]  /*3ac0*/  UISETP.GT.AND UP1, UPT, UR26, UR25, UPT ;  /* 0x000000191a00728c */ /* 0x000fe4000bf24270 */
[----:B------:R-:W-:-:S04]  /*3ad0*/  ULOP3.LUT UR7, UR7, 0x3fff, URZ, 0xc0, !UPT ;  /* 0x00003fff07077892 */ /* 0x000fc8000f8ec03f */
[----:B------:R-:W-:-:S07]  /*3ae0*/  ULEA UR7, UR6, UR7, 0xa ;  /* 0x0000000706077291 */ /* 0x000fce000f8e503f */
[----:B------:R-:W-:Y:S02]  /*3af0*/  UMOV UR10, UR7 ;  /* 0x00000007000a7c82 */ /* 0x000fe40008000000 */
[----:B------:R-:W-:Y:S01]  /*3b00*/  HGMMA.64x64x16.F32.BF16 R88, R148, gdesc[UR8].tnspB, R88, gsb0 ;  /* 0x40e0000894587df0 */ /* 0x000fe20008001858 */
[----:B------:R-:W-:Y:S01]  /*3b10*/  @UP0 ULDC UR10, c[0x0][0x44c] ;  /* 0x00011300000a0ab9 */ /* 0x000fe20000000800 */
[----:B------:R-:W-:Y:S01]  /*3b20*/  UMOV UR11, 0x40000040 ;  /* 0x40000040000b7882 */ /* 0x000fe20000000000 */
[----:B01----:R-:W-:Y:S01]  /*3b30*/  @P2 IMAD.HI.U32 R3, R0, UR10, RZ ;  /* 0x0000000a00032c27 */ /* 0x003fe2000f8e00ff */
[----:B------:R-:W-:-:S04]  /*3b40*/  @UP0 ULDC UR10, c[0x0][0x450] ;  /* 0x00011400000a0ab9 */ /* 0x000fc80000000800 */
[----:B------:R-:W-:Y:S01]  /*3b50*/  @P2 SHF.R.U32.HI R13, RZ, UR10, R3 ;  /* 0x0000000aff0d2c19 */ /* 0x000fe20008011603 */
[----:B------:R-:W-:Y:S02]  /*3b60*/  UMOV UR10, 0xffffff80 ;  /* 0xffffff80000a7882 */ /* 0x000fe40000000000 */
[----:B------:R-:W-:Y:S02]  /*3b70*/  UIMAD UR10, UR26, UR10, 0x1 ;  /* 0x000000011a0a74a4 */ /* 0x000fe4000f8e020a */
[----:B------:R-:W0:Y:S01]  /*3b80*/  SHFL.IDX PT, R3, R13, 0x1, 0x1c1f ;  /* 0x003c1f000d037f89 */ /* 0x000e2200000e0000 */
[----:B------:R-:W-:-:S03]  /*3b90*/  UIADD3 UR26, UR26, -0x1, URZ ;  /* 0xffffffff1a1a7890 */ /* 0x000fc6000fffe03f */
[----:B------:R-:W-:Y:S01]  /*3ba0*/  IMAD.U32 R15, RZ, RZ, UR10 ;  /* 0x0000000aff0f7e24 */ /* 0x000fe2000f8e00ff */
[----:B------:R-:W-:Y:S01]  /*3bb0*/  UIADD3 UR10, UR7, 0x80, URZ ;  /* 0x00000080070a7890 */ /* 0x000fe2000fffe03f */
[----:B------:R-:W1:Y:S02]  /*3bc0*/  SHFL.IDX PT, R13, R13, RZ, 0x1c1f ;  /* 0x001c1fff0d0d7589 */ /* 0x000e6400000e0000 */
[----:B------:R-:W-:-:S04]  /*3bd0*/  IMAD R8, R6, -0x2, R15 ;  /* 0xfffffffe06087824 */ /* 0x000fc800078e020f */
[----:B------:R-:W-:-:S05]  /*3be0*/  IMAD R8, R17, UR37, R8 ;  /* 0x0000002511087c24 */ /* 0x000fca000f8e0208 */
[----:B0-----:R-:W-:-:S04]  /*3bf0*/  IADD3 R3, R3, -UR27, R8 ;  /* 0x8000001b03037c10 */ /* 0x001fc8000fffe008 */
[C---:B------:R-:W-:Y:S02]  /*3c00*/  ISETP.GT.AND P3, PT, R3.reuse, RZ, PT ;  /* 0x000000ff0300720c */ /* 0x040fe40003f64270 */
[C---:B------:R-:W-:Y:S02]  /*3c10*/  ISETP.GT.AND P4, PT, R3.reuse, 0x1, PT ;  /* 0x000000010300780c */ /* 0x040fe40003f84270 */
[----:B------:R-:W-:Y:S02]  /*3c20*/  FSEL R26, R26, -INF , P3 ;  /* 0xff8000001a1a7808 */ /* 0x000fe40001800000 */
[----:B------:R-:W-:Y:S02]  /*3c30*/  ISETP.GT.AND P3, PT, R3, 0x8, PT ;  /* 0x000000080300780c */ /* 0x000fe40003f64270 */
[----:B------:R-:W-:Y:S02]  /*3c40*/  FSEL R14, R27, -INF , P4 ;  /* 0xff8000001b0e7808 */ /* 0x000fe40002000000 */
[----:B------:R-:W-:-:S02]  /*3c50*/  FMNMX.FTZ R15, R26, R9, !PT ;  /* 0x000000091a0f7209 */ /* 0x000fc40007810000 */
[C---:B------:R-:W-:Y:S02]  /*3c60*/  ISETP.GT.AND P4, PT, R3.reuse, 0x9, PT ;  /* 0x000000090300780c */ /* 0x040fe40003f84270 */
[----:B------:R-:W-:Y:S02]  /*3c70*/  FSEL R30, R30, -INF , P3 ;  /* 0xff8000001e1e7808 */ /* 0x000fe40001800000 */
[----:B------:R-:W-:Y:S02]  /*3c80*/  FMNMX.FTZ R15, R14, R15, !PT ;  /* 0x0000000f0e0f7209 */ /* 0x000fe40007810000 */
        /* <DEDUP_REMOVED lines=9> */
[C---:B------:R-:W-:Y:S01]  /*3d20*/  ISETP.GT.AND P4, PT, R3.reuse, 0x19, PT ;  /* 0x000000190300780c */ /* 0x040fe20003f84270 */
[----:B------:R-:W-:Y:S02]  /*3d30*/  WARPGROUP.DEPBAR.LE gsb0, 0x0 ;  /* 0x00008000000079c5 */ /* 0x000fe40000010000 */
[----:B------:R-:W-:Y:S01]  /*3d40*/  WARPGROUP.ARRIVE ;  /* 0x00000000000079c5 */ /* 0x000fe20000000000 */
[----:B------:R-:W-:Y:S02]  /*3d50*/  FSEL R38, R38, -INF , P3 ;  /* 0xff80000026267808 */ /* 0x000fe40001800000 */
[----:B------:R-:W-:Y:S02]  /*3d60*/  FMNMX.FTZ R15, R20, R15, !PT ;  /* 0x0000000f140f7209 */ /* 0x000fe40007810000 */
[----:B------:R-:W-:Y:S01]  /*3d70*/  ISETP.GT.AND P3, PT, R3, 0x20, PT ;  /* 0x000000200300780c */ /* 0x000fe20003f64270 */
[----:B------:R-:W-:Y:S01]  /*3d80*/  HGMMA.64x64x16.F32.BF16 R88, R144, gdesc[UR8].tnspB, R88, gsb0 ;  /* 0x40e0000890587df0 */ /* 0x000fe20008001858 */
[----:B------:R-:W-:Y:S01]  /*3d90*/  UIADD3 UR10, UR7, 0x100, URZ ;  /* 0x00000100070a7890 */ /* 0x000fe2000fffe03f */
[----:B------:R-:W-:Y:S01]  /*3da0*/  FSEL R22, R39, -INF , P4 ;  /* 0xff80000027167808 */ /* 0x000fe20002000000 */
[----:B------:R-:W-:Y:S01]  /*3db0*/  UMOV UR11, 0x40000040 ;  /* 0x40000040000b7882 */ /* 0x000fe20000000000 */
[----:B------:R-:W-:-:S02]  /*3dc0*/  FMNMX.FTZ R15, R38, R15, !PT ;  /* 0x0000000f260f7209 */ /* 0x000fc40007810000 */
[C---:B------:R-:W-:Y:S02]  /*3dd0*/  ISETP.GT.AND P4, PT, R3.reuse, 0x21, PT ;  /* 0x000000210300780c */ /* 0x040fe40003f84270 */
[----:B------:R-:W-:Y:S02]  /*3de0*/  FSEL R42, R42, -INF , P3 ;  /* 0xff8000002a2a7808 */ /* 0x000fe40001800000 */
[----:B------:R-:W-:Y:S02]  /*3df0*/  FMNMX.FTZ R15, R22, R15, !PT ;  /* 0x0000000f160f7209 */ /* 0x000fe40007810000 */
[----:B------:R-:W-:Y:S02]  /*3e00*/  ISETP.GT.AND P3, PT, R3, 0x28, PT ;  /* 0x000000280300780c */ /* 0x000fe40003f64270 */
[----:B------:R-:W-:Y:S02]  /*3e10*/  FMNMX.FTZ R15, R42, R15, !PT ;  /* 0x0000000f2a0f7209 */ /* 0x000fe40007810000 */
[----:B------:R-:W-:-:S02]  /*3e20*/  FSEL R46, R46, -INF , P3 ;  /* 0xff8000002e2e7808 */ /* 0x000fc40001800000 */
[----:B------:R-:W-:Y:S02]  /*3e30*/  ISETP.GT.AND P3, PT, R3, 0x30, PT ;  /* 0x000000300300780c */ /* 0x000fe40003f64270 */
[----:B-1----:R-:W-:Y:S02]  /*3e40*/  IADD3 R8, R13, -UR27, R8 ;  /* 0x8000001b0d087c10 */ /* 0x002fe4000fffe008 */
[----:B------:R-:W-:Y:S02]  /*3e50*/  FSEL R50, R50, -INF , P3 ;  /* 0xff80000032327808 */ /* 0x000fe40001800000 */
[----:B------:R-:W-:Y:S02]  /*3e60*/  ISETP.GT.AND P3, PT, R3, 0x38, PT ;  /* 0x000000380300780c */ /* 0x000fe40003f64270 */
[----:B------:R-:W-:Y:S02]  /*3e70*/  ISETP.GT.AND P5, PT, R8, 0x1, PT ;  /* 0x000000010800780c */ /* 0x000fe40003fa4270 */
[----:B------:R-:W-:-:S02]  /*3e80*/  FSEL R54, R54, -INF , P3 ;  /* 0xff80000036367808 */ /* 0x000fc40001800000 */
[----:B------:R-:W-:-:S04]  /*3e90*/  ISETP.GT.AND P3, PT, R3, 0x40, PT ;  /* 0x000000400300780c */ /* 0x000fc80003f64270 */
[----:B------:R-:W-:Y:S02]  /*3ea0*/  FSEL R58, R58, -INF , P3 ;  /* 0xff8000003a3a7808 */ /* 0x000fe40001800000 */
        /* <DEDUP_REMOVED lines=13> */
[----:B------:R-:W-:Y:S01]  /*3f80*/  FSEL R86, R86, -INF , P3 ;  /* 0xff80000056567808 */ /* 0x000fe20001800000 */
[----:B------:R-:W-:Y:S02]  /*3f90*/  WARPGROUP.DEPBAR.LE gsb0, 0x0 ;  /* 0x00008000000079c5 */ /* 0x000fe40000010000 */
[----:B------:R-:W-:Y:S01]  /*3fa0*/  WARPGROUP.ARRIVE ;  /* 0x00000000000079c5 */ /* 0x000fe20000000000 */
[----:B------:R-:W-:Y:S02]  /*3fb0*/  FSEL R144, R43, -INF , P4 ;  /* 0xff8000002b907808 */ /* 0x000fe40002000000 */
[----:B------:R-:W-:Y:S02]  /*3fc0*/  ISETP.GT.AND P4, PT, R3, 0x29, PT ;  /* 0x000000290300780c */ /* 0x000fe40003f84270 */
[----:B------:R-:W-:Y:S01]  /*3fd0*/  FMNMX.FTZ R15, R144, R15, !PT ;  /* 0x0000000f900f7209 */ /* 0x000fe20007810000 */
[----:B------:R-:W-:Y:S01]  /*3fe0*/  HGMMA.64x64x16.F32.BF16 R88, R140, gdesc[UR8].tnspB, R88, gsb0 ;  /* 0x40e000088c587df0 */ /* 0x000fe20008001858 */
[----:B------:R-:W-:Y:S01]  /*3ff0*/  FSEL R146, R47, -INF , P4 ;  /* 0xff8000002f927808 */ /* 0x000fe20002000000 */
[----:B------:R-:W-:Y:S01]  /*4000*/  UIADD3 UR10, UR7, 0x180, URZ ;  /* 0x00000180070a7890 */ /* 0x000fe2000fffe03f */
[----:B------:R-:W-:Y:S01]  /*4010*/  FMNMX.FTZ R15, R46, R15, !PT ;  /* 0x0000000f2e0f7209 */ /* 0x000fe20007810000 */
[----:B------:R-:W-:Y:S01]  /*4020*/  UMOV UR11, 0x40000040 ;  /* 0x40000040000b7882 */ /* 0x000fe20000000000 */
[----:B------:R-:W-:-:S02]  /*4030*/  ISETP.GT.AND P4, PT, R3, 0x31, PT ;  /* 0x000000310300780c */ /* 0x000fc40003f84270 */
[----:B------:R-:W-:Y:S02]  /*4040*/  FMNMX.FTZ R15, R146, R15, !PT ;  /* 0x0000000f920f7209 */ /* 0x000fe40007810000 */
[----:B------:R-:W-:Y:S02]  /*4050*/  FSEL R148, R51, -INF , P4 ;  /* 0xff80000033947808 */ /* 0x000fe40002000000 */
[----:B------:R-:W-:Y:S02]  /*4060*/  FMNMX.FTZ R15, R50, R15, !PT ;  /* 0x0000000f320f7209 */ /* 0x000fe40007810000 */
[----:B------:R-:W-:Y:S02]  /*4070*/  ISETP.GT.AND P4, PT, R3, 0x39, PT ;  /* 0x000000390300780c */ /* 0x000fe40003f84270 */
[----:B------:R-:W-:Y:S02]  /*4080*/  FMNMX.FTZ R15, R148, R15, !PT ;  /* 0x0000000f940f7209 */ /* 0x000fe40007810000 */
[----:B------:R-:W-:-:S02]  /*4090*/  FSEL R150, R55, -INF , P4 ;  /* 0xff80000037967808 */ /* 0x000fc40002000000 */
[----:B------:R-:W-:Y:S02]  /*40a0*/  FMNMX.FTZ R15, R54, R15, !PT ;  /* 0x0000000f360f7209 */ /* 0x000fe40007810000 */
[----:B------:R-:W-:Y:S02]  /*40b0*/  ISETP.GT.AND P4, PT, R3, 0x41, PT ;  /* 0x000000410300780c */ /* 0x000fe40003f84270 */
[----:B------:R-:W-:Y:S02]  /*40c0*/  FMNMX.FTZ R15, R150, R15, !PT ;  /* 0x0000000f960f7209 */ /* 0x000fe40007810000 */
[----:B------:R-:W-:Y:S02]  /*40d0*/  FSEL R152, R59, -INF , P4 ;  /* 0xff8000003b987808 */ /* 0x000fe40002000000 */
[----:B------:R-:W-:Y:S02]  /*40e0*/  FMNMX.FTZ R15, R58, R15, !PT ;  /* 0x0000000f3a0f7209 */ /* 0x000fe40007810000 */
[----:B------:R-:W-:-:S02]  /*40f0*/  ISETP.GT.AND P4, PT, R3, 0x49, PT ;  /* 0x000000490300780c */ /* 0x000fc40003f84270 */
[----:B------:R-:W-:-:S04]  /*4100*/  FMNMX.FTZ R15, R152, R15, !PT ;  /* 0x0000000f980f7209 */ /* 0x000fc80007810000 */
[----:B------:R-:W-:Y:S01]  /*4110*/  FMNMX.FTZ R15, R62, R15, !PT ;  /* 0x0000000f3e0f7209 */ /* 0x000fe20007810000 */
        /* <DEDUP_REMOVED lines=30> */
[----:B------:R-:W0:Y:S01]  /*4300*/  LDC R3, c[0x0][0x988] ;  /* 0x00026200ff037b82 */ /* 0x000e220000000800 */
[----:B------:R-:W-:Y:S02]  /*4310*/  ISETP.GT.AND P4, PT, R8, RZ, PT ;  /* 0x000000ff0800720c */ /* 0x000fe40003f84270 */
[----:B------:R-:W-:Y:S02]  /*4320*/  FMNMX.FTZ R15, R87, R12, !PT ;  /* 0x0000000c570f7209 */ /* 0x000fe40007810000 */
[----:B------:R-:W-:Y:S02]  /*4330*/  FSEL R24, R24, -INF , P4 ;  /* 0xff80000018187808 */ /* 0x000fe40002000000 */
[----:B------:R-:W-:Y:S01]  /*4340*/  ISETP.GT.AND P4, PT, R8, 0x8, PT ;  /* 0x000000080800780c */ /* 0x000fe20003f84270 */
[----:B------:R-:W1:Y:S01]  /*4350*/  SHFL.BFLY PT, R12, R15, 0x2, 0x1f ;  /* 0x0c401f000f0c7f89 */ /* 0x000e6200000e0000 */
[----:B------:R-:W-:-:S02]  /*4360*/  FMNMX.FTZ R13, R24, R7, !PT ;  /* 0x00000007180d7209 */ /* 0x000fc40007810000 */
[----:B------:R-:W-:Y:S02]  /*4370*/  FSEL R28, R28, -INF , P4 ;  /* 0xff8000001c1c7808 */ /* 0x000fe40002000000 */
[----:B------:R-:W-:-:S04]  /*4380*/  ISETP.GT.AND P4, PT, R8, 0x10, PT ;  /* 0x000000100800780c */ /* 0x000fc80003f84270 */
[----:B------:R-:W-:Y:S02]  /*4390*/  FSEL R32, R32, -INF , P4 ;  /* 0xff80000020207808 */ /* 0x000fe40002000000 */
[----:B------:R-:W-:-:S04]  /*43a0*/  ISETP.GT.AND P4, PT, R8, 0x18, PT ;  /* 0x000000180800780c */ /* 0x000fc80003f84270 */
[----:B------:R-:W-:Y:S02]  /*43b0*/  FSEL R36, R36, -INF , P4 ;  /* 0xff80000024247808 */ /* 0x000fe40002000000 */
[----:B------:R-:W-:-:S04]  /*43c0*/  ISETP.GT.AND P4, PT, R8, 0x20, PT ;  /* 0x000000200800780c */ /* 0x000fc80003f84270 */
[----:B------:R-:W-:Y:S02]  /*43d0*/  FSEL R40, R40, -INF , P4 ;  /* 0xff80000028287808 */ /* 0x000fe40002000000 */
[----:B------:R-:W-:Y:S01]  /*43e0*/  ISETP.GT.AND P4, PT, R8, 0x28, PT ;  /* 0x000000280800780c */ /* 0x000fe20003f84270 */
[----:B------:R-:W-:Y:S02]  /*43f0*/  WARPGROUP.DEPBAR.LE gsb0, 0x0 ;  /* 0x00008000000079c5 */ /* 0x000fe40000010000 */
[----:B------:R-:W-:Y:S01]  /*4400*/  WARPGROUP.ARRIVE ;  /* 0x00000000000079c5 */ /* 0x000fe20000000000 */
[----:B-1----:R-:W-:Y:S02]  /*4410*/  FMNMX.FTZ R17, R15, R12, !PT ;  /* 0x0000000c0f117209 */ /* 0x002fe40007810000 */
[----:B------:R-:W-:Y:S02]  /*4420*/  FSEL R44, R44, -INF , P4 ;  /* 0xff8000002c2c7808 */ /* 0x000fe40002000000 */
[----:B------:R-:W-:Y:S01]  /*4430*/  ISETP.GT.AND P4, PT, R8, 0x30, PT ;  /* 0x000000300800780c */ /* 0x000fe20003f84270 */
[----:B------:R-:W-:Y:S01]  /*4440*/  HGMMA.64x64x16.F32.BF16 R88, R132, gdesc[UR8].tnspB, R88, gsb0 ;  /* 0x40e0000884587df0 */ /* 0x000fe20008001858 */
[----:B------:R-:W1:Y:S01]  /*4450*/  SHFL.BFLY PT, R12, R17, 0x1, 0x1f ;  /* 0x0c201f00110c7f89 */ /* 0x000e6200000e0000 */
[----:B------:R-:W-:Y:S01]  /*4460*/  UIADD3 UR10, UR7, 0x280, URZ ;  /* 0x00000280070a7890 */ /* 0x000fe2000fffe03f */
[----:B------:R-:W-:Y:S01]  /*4470*/  FSEL R48, R48, -INF , P4 ;  /* 0xff80000030307808 */ /* 0x000fe20002000000 */
[----:B------:R-:W-:Y:S01]  /*4480*/  UMOV UR11, 0x40000040 ;  /* 0x40000040000b7882 */ /* 0x000fe20000000000 */
[----:B------:R-:W-:-:S04]  /*4490*/  ISETP.GT.AND P4, PT, R8, 0x38, PT ;  /* 0x000000380800780c */ /* 0x000fc80003f84270 */
[----:B------:R-:W-:Y:S02]  /*44a0*/  FSEL R52, R52, -INF , P4 ;  /* 0xff80000034347808 */ /* 0x000fe40002000000 */
[----:B------:R-:W-:-:S04]  /*44b0*/  ISETP.GT.AND P4, PT, R8, 0x40, PT ;  /* 0x000000400800780c */ /* 0x000fc80003f84270 */
[----:B------:R-:W-:Y:S02]  /*44c0*/  FSEL R56, R56, -INF , P4 ;  /* 0xff80000038387808 */ /* 0x000fe40002000000 */
[----:B------:R-:W-:-:S04]  /*44d0*/  ISETP.GT.AND P4, PT, R8, 0x48, PT ;  /* 0x000000480800780c */ /* 0x000fc80003f84270 */
[----:B------:R-:W-:Y:S02]  /*44e0*/  FSEL R60, R60, -INF , P4 ;  /* 0xff8000003c3c7808 */ /* 0x000fe40002000000 */
[----:B------:R-:W-:Y:S02]  /*44f0*/  ISETP.GT.AND P4, PT, R8, 0x50, PT ;  /* 0x000000500800780c */ /* 0x000fe40003f84270 */
[----:B-1----:R-:W-:Y:S02]  /*4500*/  FMNMX.FTZ R12, R17, R12, !PT ;  /* 0x0000000c110c7209 */ /* 0x002fe40007810000 */
[----:B------:R-:W-:Y:S02]  /*4510*/  FSEL R64, R64, -INF , P4 ;  /* 0xff80000040407808 */ /* 0x000fe40002000000 */
[C---:B------:R-:W-:Y:S01]  /*4520*/  FSETP.NEU.FTZ.AND P3, PT, R12.reuse, -INF , PT ;  /* 0xff8000000c00780b */ /* 0x040fe20003f7d000 */
[----:B0-----:R-:W-:Y:S01]  /*4530*/  FMUL.FTZ R19, R12, R3 ;  /* 0x000000030c137220 */ /* 0x001fe20000410000 */
[----:B------:R-:W-:-:S04]  /*4540*/  ISETP.GT.AND P4, PT, R8, 0x58, PT ;  /* 0x000000580800780c */ /* 0x000fc80003f84270 */
[----:B------:R-:W-:Y:S02]  /*4550*/  FSEL R15, R19, RZ, P3 ;  /* 0x000000ff130f7208 */ /* 0x000fe40001800000 */
[----:B------:R-:W-:Y:S02]  /*4560*/  FSEL R68, R68, -INF , P4 ;  /* 0xff80000044447808 */ /* 0x000fe40002000000 */
[----:B------:R-:W-:Y:S01]  /*4570*/  ISETP.GT.AND P4, PT, R8, 0x60, PT ;  /* 0x000000600800780c */ /* 0x000fe20003f84270 */
[-CC-:B------:R-:W-:Y:S01]  /*4580*/  FFMA.FTZ R149, R26, R3.reuse, -R15.reuse ;  /* 0x000000031a957223 */ /* 0x180fe2000001080f */
[----:B------:R-:W-:Y:S01]  /*4590*/  FSEL R26, R25, -INF , P5 ;  /* 0xff800000191a7808 */ /* 0x000fe20002800000 */
        /* <DEDUP_REMOVED lines=16> */
[----:B------:R-:W-:Y:S01]  /*46a0*/  MUFU.EX2 R149, R149 ;  /* 0x0000009500957308 */ /* 0x000fe20000000800 */
[----:B------:R-:W-:Y:S01]  /*46b0*/  ISETP.GT.AND P4, PT, R8, 0x68, PT ;  /* 0x000000680800780c */ /* 0x000fe20003f84270 */
[-CC-:B------:R-:W-:Y:S01]  /*46c0*/  FFMA.FTZ R18, R18, R3.reuse, -R15.reuse ;  /* 0x0000000312127223 */ /* 0x180fe2000001080f */
[-CC-:B------:R-:W-:Y:S01]  /*46d0*/  FFMA.FTZ R20, R20, R3.reuse, -R15.reuse ;  /* 0x0000000314147223 */ /* 0x180fe2000001080f */
[-CC-:B------:R-:W-:Y:S01]  /*46e0*/  FFMA.FTZ R22, R22, R3.reuse, -R15.reuse ;  /* 0x0000000316167223 */ /* 0x180fe2000001080f */
[----:B------:R-:W-:Y:S01]  /*46f0*/  FSEL R76, R76, -INF , P4 ;  /* 0xff8000004c4c7808 */ /* 0x000fe20002000000 */
[-CC-:B------:R-:W-:Y:S01]  /*4700*/  FFMA.FTZ R139, R54, R3.reuse, -R15.reuse ;  /* 0x00000003368b7223 */ /* 0x180fe2000001080f */
[----:B------:R-:W-:Y:S01]  /*4710*/  ISETP.GT.AND P4, PT, R8, 0x70, PT ;  /* 0x000000700800780c */ /* 0x000fe20003f84270 */
[----:B------:R-:W-:Y:S01]  /*4720*/  MUFU.EX2 R14, R14 ;  /* 0x0000000e000e7308 */ /* 0x000fe20000000800 */
[-CC-:B------:R-:W-:Y:S01]  /*4730*/  FFMA.FTZ R54, R152, R3.reuse, -R15.reuse ;  /* 0x0000000398367223 */ /* 0x180fe2000001080f */
[-CC-:B------:R-:W-:Y:S01]  /*4740*/  FFMA.FTZ R21, R78, R3.reuse, -R15.reuse ;  /* 0x000000034e157223 */ /* 0x180fe2000001080f */
[----:B------:R-:W-:Y:S01]  /*4750*/  FSEL R80, R80, -INF , P4 ;  /* 0xff80000050507808 */ /* 0x000fe20002000000 */
[-CC-:B------:R-:W-:Y:S01]  /*4760*/  FFMA.FTZ R78, R83, R3.reuse, -R15.reuse ;  /* 0x00000003534e7223 */ /* 0x180fe2000001080f */
[----:B------:R-:W-:Y:S01]  /*4770*/  ISETP.GT.AND P4, PT, R8, 0x78, PT ;  /* 0x000000780800780c */ /* 0x000fe20003f84270 */
[----:B------:R-:W-:-:S02]  /*4780*/  FFMA.FTZ R25, R86, R3, -R15 ;  /* 0x0000000356197223 */ /* 0x000fc4000001080f */
[----:B------:R-:W-:Y:S01]  /*4790*/  MUFU.EX2 R151, R151 ;  /* 0x0000009700977308 */ /* 0x000fe20000000800 */
[----:B------:R-:W-:Y:S01]  /*47a0*/  FSEL R84, R84, -INF , P4 ;  /* 0xff80000054547808 */ /* 0x000fe20002000000 */
[----:B------:R-:W-:Y:S02]  /*47b0*/  WARPGROUP.DEPBAR.LE gsb0, 0x0 ;  /* 0x00008000000079c5 */ /* 0x000fe40000010000 */
[----:B------:R-:W-:Y:S01]  /*47c0*/  FSEL R132, R33, -INF , P5 ;  /* 0xff80000021847808 */ /* 0x000fe20002800000 */
[----:B------:R-:W-:Y:S01]  /*47d0*/  WARPGROUP.ARRIVE ;  /* 0x00000000000079c5 */ /* 0x000fe20000000000 */
[----:B------:R-:W-:Y:S02]  /*47e0*/  ISETP.GT.AND P5, PT, R8, 0x19, PT ;  /* 0x000000190800780c */ /* 0x000fe40003fa4270 */
[----:B------:R-:W-:Y:S01]  /*47f0*/  MUFU.EX2 R18, R18 ;  /* 0x0000001200127308 */ /* 0x000fe20000000800 */
[----:B------:R-:W-:Y:S01]  /*4800*/  FMNMX.FTZ R13, R132, R13, !PT ;  /* 0x0000000d840d7209 */ /* 0x000fe20007810000 */
[--C-:B------:R-:W-:Y:S01]  /*4810*/  FFMA.FTZ R133, R58, R3, -R15.reuse ;  /* 0x000000033a857223 */ /* 0x100fe2000001080f */
[----:B------:R-:W-:Y:S01]  /*4820*/  FSEL R34, R37, -INF , P5 ;  /* 0xff80000025227808 */ /* 0x000fe20002800000 */
[----:B------:R-:W-:Y:S01]  /*4830*/  HGMMA.64x64x16.F32.BF16 R88, R128, gdesc[UR8].tnspB, R88, gsb0 ;  /* 0x40e0000880587df0 */ /* 0x000fe20008001858 */
[----:B------:R-:W-:Y:S01]  /*4840*/  FMNMX.FTZ R13, R36, R13, !PT ;  /* 0x0000000d240d7209 */ /* 0x000fe20007810000 */
[----:B------:R-:W-:Y:S01]  /*4850*/  UIADD3 UR10, UR7, 0x300, URZ ;  /* 0x00000300070a7890 */ /* 0x000fe2000fffe03f */
[----:B------:R-:W-:Y:S01]  /*4860*/  ISETP.GT.AND P5, PT, R8, 0x21, PT ;  /* 0x000000210800780c */ /* 0x000fe20003fa4270 */
[----:B------:R-:W-:Y:S01]  /*4870*/  UMOV UR11, 0x40000040 ;  /* 0x40000040000b7882 */ /* 0x000fe20000000000 */
[----:B------:R-:W-:Y:S01]  /*4880*/  FMNMX.FTZ R13, R34, R13, !PT ;  /* 0x0000000d220d7209 */ /* 0x000fe20007810000 */
[----:B------:R-:W-:Y:S01]  /*4890*/  MUFU.EX2 R145, R145 ;  /* 0x0000009100917308 */ /* 0x000fe20000000800 */
[----:B------:R-:W-:Y:S01]  /*48a0*/  FSEL R134, R41, -INF , P5 ;  /* 0xff80000029867808 */ /* 0x000fe20002800000 */
[--C-:B------:R-:W-:Y:S01]  /*48b0*/  FFMA.FTZ R58, R140, R3, -R15.reuse ;  /* 0x000000038c3a7223 */ /* 0x100fe2000001080f */
[----:B------:R-:W-:Y:S01]  /*48c0*/  FMNMX.FTZ R13, R40, R13, !PT ;  /* 0x0000000d280d7209 */ /* 0x000fe20007810000 */
[-CC-:B------:R-:W-:Y:S01]  /*48d0*/  FFMA.FTZ R135, R62, R3.reuse, -R15.reuse ;  /* 0x000000033e877223 */ /* 0x180fe2000001080f */
[----:B------:R-:W-:Y:S01]  /*48e0*/  ISETP.GT.AND P5, PT, R8, 0x29, PT ;  /* 0x000000290800780c */ /* 0x000fe20003fa4270 */
[----:B------:R-:W-:Y:S01]  /*48f0*/  FFMA.FTZ R62, R142, R3, -R15 ;  /* 0x000000038e3e7223 */ /* 0x000fe2000001080f */
[----:B------:R-:W-:Y:S01]  /*4900*/  FMNMX.FTZ R13, R134, R13, !PT ;  /* 0x0000000d860d7209 */ /* 0x000fe20007810000 */
[----:B------:R-:W-:Y:S01]  /*4910*/  MUFU.EX2 R20, R20 ;  /* 0x0000001400147308 */ /* 0x000fe20000000800 */
[----:B------:R-:W-:-:S02]  /*4920*/  FSEL R136, R45, -INF , P5 ;  /* 0xff8000002d887808 */ /* 0x000fc40002800000 */
[----:B------:R-:W-:Y:S02]  /*4930*/  FMNMX.FTZ R13, R44, R13, !PT ;  /* 0x0000000d2c0d7209 */ /* 0x000fe40007810000 */
[----:B------:R-:W-:Y:S02]  /*4940*/  ISETP.GT.AND P5, PT, R8, 0x31, PT ;  /* 0x000000310800780c */ /* 0x000fe40003fa4270 */
[----:B------:R-:W-:Y:S01]  /*4950*/  FMNMX.FTZ R13, R136, R13, !PT ;  /* 0x0000000d880d7209 */ /* 0x000fe20007810000 */
[----:B------:R-:W-:Y:S01]  /*4960*/  MUFU.EX2 R147, R147 ;  /* 0x0000009300937308 */ /* 0x000fe20000000800 */
[----:B------:R-:W-:Y:S02]  /*4970*/  FSEL R138, R49, -INF , P5 ;  /* 0xff800000318a7808 */ /* 0x000fe40002800000 */
[----:B------:R-:W-:Y:S02]  /*4980*/  FMNMX.FTZ R13, R48, R13, !PT ;  /* 0x0000000d300d7209 */ /* 0x000fe40007810000 */
[----:B------:R-:W-:-:S02]  /*4990*/  ISETP.GT.AND P5, PT, R8, 0x39, PT ;  /* 0x000000390800780c */ /* 0x000fc40003fa4270 */
[----:B------:R-:W-:Y:S01]  /*49a0*/  FMNMX.FTZ R13, R138, R13, !PT ;  /* 0x0000000d8a0d7209 */ /* 0x000fe20007810000 */
[----:B------:R-:W-:Y:S01]  /*49b0*/  MUFU.EX2 R22, R22 ;  /* 0x0000001600167308 */ /* 0x000fe20000000800 */
[----:B------:R-:W-:Y:S02]  /*49c0*/  FSEL R53, R53, -INF , P5 ;  /* 0xff80000035357808 */ /* 0x000fe40002800000 */
[----:B------:R-:W-:Y:S02]  /*49d0*/  FMNMX.FTZ R38, R52, R13, !PT ;  /* 0x0000000d34267209 */ /* 0x000fe40007810000 */
[----:B------:R-:W-:Y:S02]  /*49e0*/  ISETP.GT.AND P5, PT, R8, 0x41, PT ;  /* 0x000000410800780c */ /* 0x000fe40003fa4270 */
[----:B------:R-:W-:Y:S01]  /*49f0*/  FMNMX.FTZ R13, R53, R38, !PT ;  /* 0x00000026350d7209 */ /* 0x000fe20007810000 */
[----:B------:R-:W-:Y:S01]  /*4a00*/  MUFU.EX2 R141, R141 ;  /* 0x0000008d008d7308 */ /* 0x000fe20000000800 */
[----:B------:R-:W-:-:S02]  /*4a10*/  FSEL R144, R57, -INF , P5 ;  /* 0xff80000039907808 */ /* 0x000fc40002800000 */
[----:B------:R-:W-:Y:S02]  /*4a20*/  FMNMX.FTZ R13, R56, R13, !PT ;  /* 0x0000000d380d7209 */ /* 0x000fe40007810000 */
[----:B------:R-:W-:Y:S02]  /*4a30*/  ISETP.GT.AND P5, PT, R8, 0x49, PT ;  /* 0x000000490800780c */ /* 0x000fe40003fa4270 */
[----:B------:R-:W-:Y:S01]  /*4a40*/  FMNMX.FTZ R13, R144, R13, !PT ;  /* 0x0000000d900d7209 */ /* 0x000fe20007810000 */
[----:B------:R0:W-:Y:S01]  /*4a50*/  MUFU.EX2 R38, R17 ;  /* 0x0000001100267308 */ /* 0x0001e20000000800 */
[----:B------:R-:W-:Y:S02]  /*4a60*/  FSEL R61, R61, -INF , P5 ;  /* 0xff8000003d3d7808 */ /* 0x000fe40002800000 */
[----:B------:R-:W-:Y:S02]  /*4a70*/  FMNMX.FTZ R42, R60, R13, !PT ;  /* 0x0000000d3c2a7209 */ /* 0x000fe40007810000 */
[----:B------:R-:W-:-:S02]  /*4a80*/  ISETP.GT.AND P5, PT, R8, 0x51, PT ;  /* 0x000000510800780c */ /* 0x000fc40003fa4270 */
[----:B------:R-:W-:Y:S01]  /*4a90*/  FMNMX.FTZ R13, R61, R42, !PT ;  /* 0x0000002a3d0d7209 */ /* 0x000fe20007810000 */
[----:B------:R-:W-:Y:S01]  /*4aa0*/  MUFU.EX2 R143, R143 ;  /* 0x0000008f008f7308 */ /* 0x000fe20000000800 */
[----:B0-----:R-:W-:Y:S01]  /*4ab0*/  FFMA.FTZ R17, R146, R3, -R15 ;  /* 0x0000000392117223 */ /* 0x001fe2000001080f */
[----:B------:R-:W-:Y:S02]  /*4ac0*/  FSEL R146, R65, -INF , P5 ;  /* 0xff80000041927808 */ /* 0x000fe40002800000 */
[----:B------:R-:W-:Y:S02]  /*4ad0*/  FMNMX.FTZ R13, R64, R13, !PT ;  /* 0x0000000d400d7209 */ /* 0x000fe40007810000 */
[----:B------:R-:W-:Y:S02]  /*4ae0*/  ISETP.GT.AND P5, PT, R8, 0x59, PT ;  /* 0x000000590800780c */ /* 0x000fe40003fa4270 */
[----:B------:R-:W-:Y:S01]  /*4af0*/  FMNMX.FTZ R13, R146, R13, !PT ;  /* 0x0000000d920d7209 */ /* 0x000fe20007810000 */
[----:B------:R0:W-:Y:S01]  /*4b00*/  MUFU.EX2 R42, R17 ;  /* 0x00000011002a7308 */ /* 0x0001e20000000800 */
[----:B------:R-:W-:-:S02]  /*4b10*/  FSEL R69, R69, -INF , P5 ;  /* 0xff80000045457808 */ /* 0x000fc40002800000 */
[----:B------:R-:W-:Y:S02]  /*4b20*/  FMNMX.FTZ R46, R68, R13, !PT ;  /* 0x0000000d442e7209 */ /* 0x000fe40007810000 */
[----:B------:R-:W-:Y:S02]  /*4b30*/  ISETP.GT.AND P5, PT, R8, 0x61, PT ;  /* 0x000000610800780c */ /* 0x000fe40003fa4270 */
[----:B------:R-:W-:Y:S01]  /*4b40*/  FMNMX.FTZ R13, R69, R46, !PT ;  /* 0x0000002e450d7209 */ /* 0x000fe20007810000 */
[----:B------:R-:W-:Y:S01]  /*4b50*/  MUFU.EX2 R137, R137 ;  /* 0x0000008900897308 */ /* 0x000fe20000000800 */
[----:B0-----:R-:W-:Y:S01]  /*4b60*/  FFMA.FTZ R17, R148, R3, -R15 ;  /* 0x0000000394117223 */ /* 0x001fe2000001080f */
[----:B------:R-:W-:Y:S02]  /*4b70*/  FSEL R148, R73, -INF , P5 ;  /* 0xff80000049947808 */ /* 0x000fe40002800000 */
[----:B------:R-:W-:Y:S02]  /*4b80*/  FMNMX.FTZ R13, R72, R13, !PT ;  /* 0x0000000d480d7209 */ /* 0x000fe40007810000 */
[----:B------:R-:W-:Y:S01]  /*4b90*/  ISETP.GT.AND P5, PT, R8, 0x69, PT ;  /* 0x000000690800780c */ /* 0x000fe20003fa4270 */
[----:B------:R-:W-:-:S02]  /*4ba0*/  WARPGROUP.DEPBAR.LE gsb0, 0x0 ;  /* 0x00008000000079c5 */ /* 0x000fc40000010000 */
[----:B------:R-:W-:Y:S01]  /*4bb0*/  WARPGROUP.ARRIVE ;  /* 0x00000000000079c5 */ /* 0x000fe20000000000 */
[----:B------:R-:W-:Y:S01]  /*4bc0*/  FMNMX.FTZ R13, R148, R13, !PT ;  /* 0x0000000d940d7209 */ /* 0x000fe20007810000 */
[----:B------:R0:W-:Y:S01]  /*4bd0*/  MUFU.EX2 R46, R17 ;  /* 0x00000011002e7308 */ /* 0x0001e20000000800 */
[----:B------:R-:W-:Y:S02]  /*4be0*/  FSEL R77, R77, -INF , P5 ;  /* 0xff8000004d4d7808 */ /* 0x000fe40002800000 */
[----:B------:R-:W-:Y:S01]  /*4bf0*/  FMNMX.FTZ R50, R76, R13, !PT ;  /* 0x0000000d4c327209 */ /* 0x000fe20007810000 */
[----:B------:R-:W-:Y:S01]  /*4c00*/  HGMMA.64x64x16.F32.BF16 R88, R124, gdesc[UR8].tnspB, R88, gsb0 ;  /* 0x40e000087c587df0 */ /* 0x000fe20008001858 */
[----:B------:R-:W-:Y:S01]  /*4c10*/  ISETP.GT.AND P5, PT, R8, 0x71, PT ;  /* 0x000000710800780c */ /* 0x000fe20003fa4270 */
[----:B------:R-:W-:Y:S01]  /*4c20*/  UIADD3 UR10, UR7, 0x380, URZ ;  /* 0x00000380070a7890 */ /* 0x000fe2000fffe03f */
[----:B------:R-:W-:Y:S01]  /*4c30*/  FMNMX.FTZ R13, R77, R50, !PT ;  /* 0x000000324d0d7209 */ /* 0x000fe20007810000 */
[----:B------:R-:W-:Y:S01]  /*4c40*/  UMOV UR11, 0x40000040 ;  /* 0x40000040000b7882 */ /* 0x000fe20000000000 */
[----:B0-----:R-:W-:Y:S01]  /*4c50*/  FFMA.FTZ R17, R150, R3, -R15 ;  /* 0x0000000396117223 */ /* 0x001fe2000001080f */
[----:B------:R-:W-:Y:S01]  /*4c60*/  FSEL R150, R81, -INF , P5 ;  /* 0xff80000051967808 */ /* 0x000fe20002800000 */
[----:B------:R-:W-:Y:S01]  /*4c70*/  MUFU.EX2 R139, R139 ;  /* 0x0000008b008b7308 */ /* 0x000fe20000000800 */
[----:B------:R-:W-:Y:S01]  /*4c80*/  FMNMX.FTZ R13, R80, R13, !PT ;  /* 0x0000000d500d7209 */ /* 0x000fe20007810000 */
[----:B------:R-:W-:Y:S01]  /*4c90*/  UMOV UR7, UR5 ;  /* 0x0000000500077c82 */ /* 0x000fe20008000000 */
[----:B------:R-:W-:-:S02]  /*4ca0*/  ISETP.GT.AND P5, PT, R8, 0x79, PT ;  /* 0x000000790800780c */ /* 0x000fc40003fa4270 */
[----:B------:R-:W-:Y:S02]  /*4cb0*/  FMNMX.FTZ R13, R150, R13, !PT ;  /* 0x0000000d960d7209 */ /* 0x000fe40007810000 */
[----:B------:R-:W-:Y:S01]  /*4cc0*/  FSEL R85, R85, -INF , P5 ;  /* 0xff80000055557808 */ /* 0x000fe20002800000 */
[----:B------:R0:W-:Y:S01]  /*4cd0*/  MUFU.EX2 R50, R17 ;  /* 0x0000001100327308 */ /* 0x0001e20000000800 */
[----:B------:R-:W-:Y:S01]  /*4ce0*/  FMNMX.FTZ R8, R84, R13, !PT ;  /* 0x0000000d54087209 */ /* 0x000fe20007810000 */
[-CC-:B------:R-:W-:Y:S01]  /*4cf0*/  FFMA.FTZ R13, R66, R3.reuse, -R15.reuse ;  /* 0x00000003420d7223 */ /* 0x180fe2000001080f */
[----:B------:R-:W-:Y:S02]  /*4d00*/  FFMA.FTZ R66, R154, R3, -R15 ;  /* 0x000000039a427223 */ /* 0x000fe4000001080f */
[----:B------:R-:W-:-:S03]  /*4d10*/  FMNMX.FTZ R8, R85, R8, !PT ;  /* 0x0000000855087209 */ /* 0x000fc60007810000 */
[----:B------:R-:W-:Y:S01]  /*4d20*/  MUFU.EX2 R133, R133 ;  /* 0x0000008500857308 */ /* 0x000fe20000000800 */
[-CC-:B0-----:R-:W-:Y:S01]  /*4d30*/  FFMA.FTZ R17, R70, R3.reuse, -R15.reuse ;  /* 0x0000000346117223 */ /* 0x181fe2000001080f */
[----:B------:R-:W0:Y:S01]  /*4d40*/  SHFL.BFLY PT, R19, R8, 0x2, 0x1f ;  /* 0x0c401f0008137f89 */ /* 0x000e2200000e0000 */
[----:B------:R-:W-:-:S05]  /*4d50*/  FFMA.FTZ R70, R156, R3, -R15 ;  /* 0x000000039c467223 */ /* 0x000fca000001080f */
        /* <DEDUP_REMOVED lines=8> */
[----:B------:R-:W1:Y:S08]  /*4de0*/  MUFU.EX2 R62, R62 ;  /* 0x0000003e003e7308 */ /* 0x000e700000000800 */
[----:B------:R-:W-:Y:S01]  /*4df0*/  MUFU.EX2 R17, R17 ;  /* 0x0000001100117308 */ /* 0x000fe20000000800 */
[----:B------:R-:W-:-:S02]  /*4e00*/  WARPGROUP.DEPBAR.LE gsb0, 0x0 ;  /* 0x00008000000079c5 */ /* 0x000fc40000010000 */
[----:B------:R-:W-:Y:S01]  /*4e10*/  WARPGROUP.ARRIVE ;  /* 0x00000000000079c5 */ /* 0x000fe20000000000 */
[----:B0-----:R-:W-:Y:S01]  /*4e20*/  FMNMX.FTZ R8, R23, R8, !PT ;  /* 0x0000000817087209 */ /* 0x001fe20007810000 */
[----:B------:R-:W-:-:S03]  /*4e30*/  FFMA.FTZ R23, R82, R3, -R15 ;  /* 0x0000000352177223 */ /* 0x000fc6000001080f */
[----:B------:R-:W-:Y:S01]  /*4e40*/  MUFU.EX2 R66, R66 ;  /* 0x0000004200427308 */ /* 0x000fe20000000800 */
[-C--:B------:R-:W-:Y:S01]  /*4e50*/  FFMA.FTZ R15, R87, R3.reuse, -R15 ;  /* 0x00000003570f7223 */ /* 0x080fe2000001080f */
[C---:B------:R-:W-:Y:S01]  /*4e60*/  FSETP.NEU.FTZ.AND P4, PT, R8.reuse, -INF , PT ;  /* 0xff8000000800780b */ /* 0x040fe20003f9d000 */
[----:B------:R-:W-:Y:S01]  /*4e70*/  HGMMA.64x64x16.F32.BF16 R88, R120, gdesc[UR8].tnspB, R88, gsb0 ;  /* 0x40e0000878587df0 */ /* 0x000fe20008001858 */
[----:B------:R-:W-:Y:S01]  /*4e80*/  FMUL.FTZ R35, R8, R3 ;  /* 0x0000000308237220 */ /* 0x000fe20000410000 */
[----:B-1----:R-:W-:-:S03]  /*4e90*/  F2FP.BF16.F32.PACK_AB R129, R62, R13 ;  /* 0x0000000d3e81723e */ /* 0x002fc600000010ff */
[----:B------:R-:W-:Y:S01]  /*4ea0*/  MUFU.EX2 R19, R19 ;  /* 0x0000001300137308 */ /* 0x000fe20000000800 */
[----:B------:R-:W-:-:S05]  /*4eb0*/  FSEL R35, R35, RZ, P4 ;  /* 0x000000ff23237208 */ /* 0x000fca0002000000 */
[-CC-:B------:R-:W-:Y:S01]  /*4ec0*/  FFMA.FTZ R27, R24, R3.reuse, -R35.reuse ;  /* 0x00000003181b7223 */ /* 0x180fe20000010823 */
[----:B------:R-:W-:Y:S01]  /*4ed0*/  FSEL R24, R12, RZ, P3 ;  /* 0x000000ff0c187208 */ /* 0x000fe20001800000 */
[-CC-:B------:R-:W-:Y:S01]  /*4ee0*/  FFMA.FTZ R82, R26, R3.reuse, -R35.reuse ;  /* 0x000000031a527223 */ /* 0x180fe20000010823 */
[-CC-:B------:R-:W-:Y:S01]  /*4ef0*/  FFMA.FTZ R28, R28, R3.reuse, -R35.reuse ;  /* 0x000000031c1c7223 */ /* 0x180fe20000010823 */
[-CC-:B------:R-:W-:Y:S01]  /*4f00*/  FFMA.FTZ R29, R32, R3.reuse, -R35.reuse ;  /* 0x00000003201d7223 */ /* 0x180fe20000010823 */
[-C--:B------:R-:W-:Y:S01]  /*4f10*/  FFMA.FTZ R32, R34, R3.reuse, -R35 ;  /* 0x0000000322207223 */ /* 0x080fe20000010823 */
[----:B------:R-:W-:Y:S01]  /*4f20*/  FADD.FTZ R26, -R24, R9 ;  /* 0x00000009181a7221 */ /* 0x000fe20000010100 */
[----:B------:R-:W-:Y:S01]  /*4f30*/  FSEL R24, R8, RZ, P4 ;  /* 0x000000ff08187208 */ /* 0x000fe20002000000 */
[----:B------:R-:W-:Y:S01]  /*4f40*/  MUFU.EX2 R27, R27 ;  /* 0x0000001b001b7308 */ /* 0x000fe20000000800 */
[----:B------:R-:W-:Y:S02]  /*4f50*/  IMAD.U32 R34, RZ, RZ, UR4 ;  /* 0x00000004ff227e24 */ /* 0x000fe4000f8e00ff */
[-C--:B------:R-:W-:Y:S01]  /*4f60*/  FMUL.FTZ R9, R26, R3.reuse ;  /* 0x000000031a097220 */ /* 0x080fe20000410000 */
[-C--:B------:R-:W-:Y:S01]  /*4f70*/  FFMA.FTZ R33, R30, R3.reuse, -R35 ;  /* 0x000000031e217223 */ /* 0x080fe20000010823 */
[----:B------:R-:W-:Y:S01]  /*4f80*/  FADD.FTZ R26, -R24, R7 ;  /* 0x00000007181a7221 */ /* 0x000fe20000010100 */
[----:B------:R-:W-:Y:S01]  /*4f90*/  VIADD R7, R16, 0x9 ;  /* 0x0000000910077836 */ /* 0x000fe20000000000 */
[----:B------:R-:W-:Y:S01]  /*4fa0*/  @!P1 LEA R34, R34, UR39, 0x3 ;  /* 0x0000002722229c11 */ /* 0x000fe2000f8e18ff */
[-C--:B------:R-:W-:Y:S01]  /*4fb0*/  FFMA.FTZ R30, R132, R3.reuse, -R35 ;  /* 0x00000003841e7223 */ /* 0x080fe20000010823 */
[----:B------:R-:W-:Y:S01]  /*4fc0*/  FMUL.FTZ R26, R26, R3 ;  /* 0x000000031a1a7220 */ /* 0x000fe20000410000 */
[----:B------:R0:W1:Y:S01]  /*4fd0*/  MUFU.EX2 R24, R9 ;  /* 0x0000000900187308 */ /* 0x0000620000000800 */
[----:B------:R-:W-:Y:S01]  /*4fe0*/  ISETP.GE.U32.AND P3, PT, R2, 0x180, PT ;  /* 0x000001800200780c */ /* 0x000fe20003f66070 */
[----:B------:R-:W-:-:S02]  /*4ff0*/  @!P1 VIADD R34, R34, 0x16840 ;  /* 0x0001684022229836 */ /* 0x000fc40000000000 */
[-CC-:B------:R-:W-:Y:S01]  /*5000*/  FFMA.FTZ R31, R36, R3.reuse, -R35.reuse ;  /* 0x00000003241f7223 */ /* 0x180fe20000010823 */
[-CC-:B------:R-:W-:Y:S01]  /*5010*/  FFMA.FTZ R140, R40, R3.reuse, -R35.reuse ;  /* 0x00000003288c7223 */ /* 0x180fe20000010823 */
[-CC-:B------:R-:W-:Y:S01]  /*5020*/  FFMA.FTZ R37, R134, R3.reuse, -R35.reuse ;  /* 0x0000000386257223 */ /* 0x180fe20000010823 */
[-CC-:B------:R-:W-:Y:S01]  /*5030*/  FFMA.FTZ R142, R44, R3.reuse, -R35.reuse ;  /* 0x000000032c8e7223 */ /* 0x180fe20000010823 */
[----:B------:R-:W-:Y:S01]  /*5040*/  @!P1 PRMT R34, RZ, 0x654, R34 ;  /* 0x00000654ff229816 */ /* 0x000fe20000000022 */
[----:B------:R-:W2:Y:S01]  /*5050*/  MUFU.EX2 R26, R26 ;  /* 0x0000001a001a7308 */ /* 0x000ea20000000800 */
[----:B0-----:R-:W-:Y:S01]  /*5060*/  SEL R9, R7, 0x9, !P3 ;  /* 0x0000000907097807 */ /* 0x001fe20005800000 */
[----:B------:R-:W-:Y:S02]  /*5070*/  IMAD.U32 R36, RZ, RZ, UR6 ;  /* 0x00000006ff247e24 */ /* 0x000fe4000f8e00ff */
[-CC-:B------:R-:W-:Y:S01]  /*5080*/  FFMA.FTZ R39, R136, R3.reuse, -R35.reuse ;  /* 0x0000000388277223 */ /* 0x180fe20000010823 */
[-CC-:B------:R-:W-:Y:S01]  /*5090*/  FFMA.FTZ R136, R48, R3.reuse, -R35.reuse ;  /* 0x0000000330887223 */ /* 0x180fe20000010823 */
[-CC-:B------:R-:W-:Y:S01]  /*50a0*/  FFMA.FTZ R41, R138, R3.reuse, -R35.reuse ;  /* 0x000000038a297223 */ /* 0x180fe20000010823 */
[-C--:B------:R-:W-:Y:S01]  /*50b0*/  FFMA.FTZ R138, R52, R3.reuse, -R35 ;  /* 0x00000003348a7223 */ /* 0x080fe20000010823 */
[----:B------:R-:W-:Y:S01]  /*50c0*/  @!P1 LEA R36, R36, UR39, 0x3 ;  /* 0x0000002724249c11 */ /* 0x000fe2000f8e18ff */
[----:B------:R-:W0:Y:S01]  /*50d0*/  MUFU.EX2 R82, R82 ;  /* 0x0000005200527308 */ /* 0x000e220000000800 */
[----:B-1----:R-:W-:Y:S01]  /*50e0*/  FFMA.FTZ R47, R24, R4, R149 ;  /* 0x00000004182f7223 */ /* 0x002fe20000010095 */
[-CC-:B------:R-:W-:Y:S01]  /*50f0*/  FFMA.FTZ R43, R53, R3.reuse, -R35.reuse ;  /* 0x00000003352b7223 */ /* 0x180fe20000010823 */
[----:B------:R-:W-:Y:S01]  /*5100*/  FFMA.FTZ R132, R56, R3, -R35 ;  /* 0x0000000338847223 */ /* 0x000fe20000010823 */
[----:B------:R-:W-:-:S02]  /*5110*/  @!P1 VIADD R36, R36, 0x16860 ;  /* 0x0001686024249836 */ /* 0x000fc40000000000 */
[----:B------:R-:W-:Y:S01]  /*5120*/  FADD.FTZ R4, R14, R47 ;  /* 0x0000002f0e047221 */ /* 0x000fe20000010000 */
[-CC-:B------:R-:W-:Y:S01]  /*5130*/  FFMA.FTZ R144, R144, R3.reuse, -R35.reuse ;  /* 0x0000000390907223 */ /* 0x180fe20000010823 */
[----:B------:R-:W-:Y:S01]  /*5140*/  FFMA.FTZ R134, R60, R3, -R35 ;  /* 0x000000033c867223 */ /* 0x000fe20000010823 */
[----:B------:R-:W1:Y:S01]  /*5150*/  MUFU.EX2 R28, R28 ;  /* 0x0000001c001c7308 */ /* 0x000e620000000800 */
[----:B--2---:R-:W-:Y:S01]  /*5160*/  FFMA.FTZ R45, R26, R5, R27 ;  /* 0x000000051a2d7223 */ /* 0x004fe2000001001b */
[----:B------:R-:W-:Y:S01]  /*5170*/  @!P1 PRMT R36, RZ, 0x654, R36 ;  /* 0x00000654ff249816 */ /* 0x000fe20000000024 */
[--C-:B------:R-:W-:Y:S01]  /*5180*/  FFMA.FTZ R5, R61, R3, -R35.reuse ;  /* 0x000000033d057223 */ /* 0x100fe20000010823 */
[----:B------:R-:W-:Y:S01]  /*5190*/  F2FP.BF16.F32.PACK_AB R149, R14, R149 ;  /* 0x000000950e95723e */ /* 0x000fe200000010ff */
        /* <DEDUP_REMOVED lines=8> */
[----:B------:R-:W-:Y:S01]  /*5220*/  FFMA.FTZ R84, R84, R3, -R35 ;  /* 0x0000000354547223 */ /* 0x000fe20000010823 */
[----:B------:R-:W-:Y:S01]  /*5230*/  PLOP3.LUT P3, PT, PT, PT, UP1, 0x80, 0x0 ;  /* 0x000000000000781c */ /* 0x000fe20003f6f018 */
[----:B------:R-:W-:Y:S01]  /*5240*/  UMOV UR6, UR4 ;  /* 0x0000000400067c82 */ /* 0x000fe20008000000 */
[----:B------:R-:W0:Y:S01]  /*5250*/  MUFU.EX2 R29, R29 ;  /* 0x0000001d001d7308 */ /* 0x000e220000000800 */
[----:B------:R-:W-:-:S07]  /*5260*/  F2FP.BF16.F32.PACK_AB R131, R66, R17 ;  /* 0x000000114283723e */ /* 0x000fce00000010ff */
[----:B------:R-:W3:Y:S01]  /*5270*/  MUFU.EX2 R30, R30 ;  /* 0x0000001e001e7308 */ /* 0x000ee20000000800 */
[----:B------:R-:W-:Y:S02]  /*5280*/  WARPGROUP.DEPBAR.LE gsb0, 0x0 ;  /* 0x00008000000079c5 */ /* 0x000fe40000010000 */
[----:B------:R4:W-:Y:S06]  /*5290*/  BAR.ARV R9, 0x100 ;  /* 0x000400090000751d */ /* 0x0009ec0000002000 */
[----:B------:R-:W5:Y:S01]  /*52a0*/  MUFU.EX2 R31, R31 ;  /* 0x0000001f001f7308 */ /* 0x000f620000000800 */
[----:B------:R1:W-:Y:S01]  /*52b0*/  @!P1 SYNCS.ARRIVE.TRANS64.RED.A1T0 RZ, [R34+URZ], RZ ;  /* 0x000000ff22ff99a7 */ /* 0x0003e2000810043f */
[----:B----4-:R-:W-:Y:S01]  /*52c0*/  FADD.FTZ R9, R151, R4 ;  /* 0x0000000497097221 */ /* 0x010fe20000010000 */
[----:B------:R-:W-:Y:S01]  /*52d0*/  F2FP.BF16.F32.PACK_AB R151, R18, R151 ;  /* 0x000000971297723e */ /* 0x000fe200000010ff */
[-C--:B------:R-:W-:Y:S01]  /*52e0*/  FMUL.FTZ R88, R88, R26.reuse ;  /* 0x0000001a58587220 */ /* 0x080fe20000410000 */
[-C--:B------:R-:W-:Y:S01]  /*52f0*/  FMUL.FTZ R89, R89, R26.reuse ;  /* 0x0000001a59597220 */ /* 0x080fe20000410000 */
[----:B------:R-:W-:Y:S01]  /*5300*/  FADD.FTZ R4, R18, R9 ;  /* 0x0000000912047221 */ /* 0x000fe20000010000 */
[----:B------:R-:W-:Y:S01]  /*5310*/  FFMA.FTZ R9, R146, R3, -R35 ;  /* 0x0000000392097223 */ /* 0x000fe20000010823 */
[----:B------:R-:W4:Y:S01]  /*5320*/  MUFU.EX2 R32, R32 ;  /* 0x0000002000207308 */ /* 0x000f220000000800 */
[----:B-1----:R-:W-:Y:S01]  /*5330*/  FADD.FTZ R34, R28, R45 ;  /* 0x0000002d1c227221 */ /* 0x002fe20000010000 */
[----:B------:R-:W-:Y:S01]  /*5340*/  FADD.FTZ R47, R145, R4 ;  /* 0x00000004912f7221 */ /* 0x000fe20000010000 */
[----:B------:R1:W-:Y:S01]  /*5350*/  @!P1 SYNCS.ARRIVE.TRANS64.RED.A1T0 RZ, [R36+URZ], RZ ;  /* 0x000000ff24ff99a7 */ /* 0x0003e2000810043f */
[----:B------:R-:W-:Y:S01]  /*5360*/  F2FP.BF16.F32.PACK_AB R145, R20, R145 ;  /* 0x000000911491723e */ /* 0x000fe200000010ff */
[----:B--2---:R-:W-:Y:S01]  /*5370*/  FADD.FTZ R34, R33, R34 ;  /* 0x0000002221227221 */ /* 0x004fe20000010000 */
[-C--:B------:R-:W-:Y:S01]  /*5380*/  FMUL.FTZ R92, R92, R26.reuse ;  /* 0x0000001a5c5c7220 */ /* 0x080fe20000410000 */
[-C--:B------:R-:W-:Y:S01]  /*5390*/  FMUL.FTZ R93, R93, R26.reuse ;  /* 0x0000001a5d5d7220 */ /* 0x080fe20000410000 */
[----:B------:R-:W2:Y:S01]  /*53a0*/  MUFU.EX2 R140, R140 ;  /* 0x0000008c008c7308 */ /* 0x000ea20000000800 */
[----:B0-----:R-:W-:Y:S01]  /*53b0*/  FADD.FTZ R45, R29, R34 ;  /* 0x000000221d2d7221 */ /* 0x001fe20000010000 */
[----:B------:R-:W-:Y:S01]  /*53c0*/  FADD.FTZ R34, R20, R47 ;  /* 0x0000002f14227221 */ /* 0x000fe20000010000 */
[-C--:B------:R-:W-:Y:S01]  /*53d0*/  FMUL.FTZ R96, R96, R26.reuse ;  /* 0x0000001a60607220 */ /* 0x080fe20000410000 */
[-C--:B------:R-:W-:Y:S01]  /*53e0*/  FMUL.FTZ R97, R97, R26.reuse ;  /* 0x0000001a61617220 */ /* 0x080fe20000410000 */
[----:B---3--:R-:W-:Y:S01]  /*53f0*/  FADD.FTZ R4, R30, R45 ;  /* 0x0000002d1e047221 */ /* 0x008fe20000010000 */
[----:B------:R-:W-:Y:S01]  /*5400*/  FADD.FTZ R49, R147, R34 ;  /* 0x0000002293317221 */ /* 0x000fe20000010000 */
[----:B------:R-:W-:Y:S01]  /*5410*/  FFMA.FTZ R45, R69, R3, -R35 ;  /* 0x00000003452d7223 */ /* 0x000fe20000010823 */
[----:B------:R-:W0:Y:S01]  /*5420*/  MUFU.EX2 R37, R37 ;  /* 0x0000002500257308 */ /* 0x000e220000000800 */
[----:B-----5:R-:W-:Y:S01]  /*5430*/  FADD.FTZ R47, R31, R4 ;  /* 0x000000041f2f7221 */ /* 0x020fe20000010000 */
[----:B------:R-:W-:Y:S01]  /*5440*/  FADD.FTZ R4, R22, R49 ;  /* 0x0000003116047221 */ /* 0x000fe20000010000 */
[----:B----4-:R-:W-:Y:S01]  /*5450*/  F2FP.BF16.F32.PACK_AB R146, R32, R31 ;  /* 0x0000001f2092723e */ /* 0x010fe200000010ff */
[----:B------:R-:W-:Y:S01]  /*5460*/  FMUL.FTZ R100, R100, R26 ;  /* 0x0000001a64647220 */ /* 0x000fe20000410000 */
[----:B------:R-:W-:Y:S01]  /*5470*/  FADD.FTZ R51, R32, R47 ;  /* 0x0000002f20337221 */ /* 0x000fe20000010000 */
[----:B------:R-:W-:Y:S01]  /*5480*/  FADD.FTZ R49, R141, R4 ;  /* 0x000000048d317221 */ /* 0x000fe20000010000 */
[----:B------:R-:W-:Y:S01]  /*5490*/  FFMA.FTZ R47, R148, R3, -R35 ;  /* 0x00000003942f7223 */ /* 0x000fe20000010823 */
[----:B------:R-:W1:Y:S01]  /*54a0*/  MUFU.EX2 R142, R142 ;  /* 0x0000008e008e7308 */ /* 0x000e620000000800 */
[----:B--2---:R-:W-:Y:S01]  /*54b0*/  FADD.FTZ R34, R140, R51 ;  /* 0x000000338c227221 */ /* 0x004fe20000010000 */
[----:B------:R-:W-:Y:S01]  /*54c0*/  F2FP.BF16.F32.PACK_AB R148, R82, R27 ;  /* 0x0000001b5294723e */ /* 0x000fe200000010ff */
[-CC-:B------:R-:W-:Y:S01]  /*54d0*/  FFMA.FTZ R4, R150, R3.reuse, -R35.reuse ;  /* 0x0000000396047223 */ /* 0x180fe20000010823 */
[----:B------:R-:W-:Y:S01]  /*54e0*/  F2FP.BF16.F32.PACK_AB R150, R33, R28 ;  /* 0x0000001c2196723e */ /* 0x000fe200000010ff */
[----:B------:R-:W-:Y:S01]  /*54f0*/  FFMA.FTZ R35, R85, R3, -R35 ;  /* 0x0000000355237223 */ /* 0x000fe20000010823 */
[----:B------:R-:W-:Y:S01]  /*5500*/  F2FP.BF16.F32.PACK_AB R147, R22, R147 ;  /* 0x000000931693723e */ /* 0x000fe200000010ff */
[----:B------:R-:W-:Y:S01]  /*5510*/  FMUL.FTZ R101, R101, R26 ;  /* 0x0000001a65657220 */ /* 0x000fe20000410000 */
[----:B------:R-:W2:Y:S01]  /*5520*/  MUFU.EX2 R39, R39 ;  /* 0x0000002700277308 */ /* 0x000ea20000000800 */
[C---:B0-----:R-:W-:Y:S01]  /*5530*/  FADD.FTZ R51, R37.reuse, R34 ;  /* 0x0000002225337221 */ /* 0x041fe20000010000 */
[----:B------:R-:W-:Y:S01]  /*5540*/  FADD.FTZ R34, R38, R49 ;  /* 0x0000003126227221 */ /* 0x000fe20000010000 */
[----:B------:R-:W-:Y:S01]  /*5550*/  F2FP.BF16.F32.PACK_AB R140, R37, R140 ;  /* 0x0000008c258c723e */ /* 0x000fe200000010ff */
[-C--:B------:R-:W-:Y:S01]  /*5560*/  FMUL.FTZ R104, R104, R26.reuse ;  /* 0x0000001a68687220 */ /* 0x080fe20000410000 */
[----:B------:R-:W-:Y:S01]  /*5570*/  F2FP.BF16.F32.PACK_AB R141, R38, R141 ;  /* 0x0000008d268d723e */ /* 0x000fe200000010ff */
[----:B------:R-:W-:Y:S01]  /*5580*/  FADD.FTZ R49, R143, R34 ;  /* 0x000000228f317221 */ /* 0x000fe20000010000 */
[----:B------:R-:W-:Y:S01]  /*5590*/  F2FP.BF16.F32.PACK_AB R143, R42, R143 ;  /* 0x0000008f2a8f723e */ /* 0x000fe200000010ff */
[----:B------:R-:W0:Y:S01]  /*55a0*/  MUFU.EX2 R136, R136 ;  /* 0x0000008800887308 */ /* 0x000e220000000800 */
[----:B-1----:R-:W-:Y:S01]  /*55b0*/  FADD.FTZ R36, R142, R51 ;  /* 0x000000338e247221 */ /* 0x002fe20000010000 */
[----:B------:R-:W-:Y:S01]  /*55c0*/  FADD.FTZ R34, R42, R49 ;  /* 0x000000312a227221 */ /* 0x000fe20000010000 */
[-C--:B------:R-:W-:Y:S01]  /*55d0*/  FMUL.FTZ R105, R105, R26.reuse ;  /* 0x0000001a69697220 */ /* 0x080fe20000410000 */
[-C--:B------:R-:W-:Y:S01]  /*55e0*/  FMUL.FTZ R108, R108, R26.reuse ;  /* 0x0000001a6c6c7220 */ /* 0x080fe20000410000 */
[----:B------:R-:W-:Y:S01]  /*55f0*/  FMUL.FTZ R109, R109, R26 ;  /* 0x0000001a6d6d7220 */ /* 0x000fe20000410000 */
[----:B------:R-:W-:Y:S01]  /*5600*/  FADD.FTZ R49, R137, R34 ;  /* 0x0000002289317221 */ /* 0x000fe20000010000 */
[C---:B------:R-:W-:Y:S01]  /*5610*/  F2FP.BF16.F32.PACK_AB R137, R46.reuse, R137 ;  /* 0x000000892e89723e */ /* 0x040fe200000010ff */
[----:B------:R-:W1:Y:S01]  /*5620*/  MUFU.EX2 R41, R41 ;  /* 0x0000002900297308 */ /* 0x000e620000000800 */
[C---:B--2---:R-:W-:Y:S01]  /*5630*/  FADD.FTZ R51, R39.reuse, R36 ;  /* 0x0000002427337221 */ /* 0x044fe20000010000 */
[----:B------:R-:W-:Y:S01]  /*5640*/  FADD.FTZ R14, R46, R49 ;  /* 0x000000312e0e7221 */ /* 0x000fe20000010000 */
[----:B------:R-:W-:Y:S01]  /*5650*/  F2FP.BF16.F32.PACK_AB R142, R39, R142 ;  /* 0x0000008e278e723e */ /* 0x000fe200000010ff */
[-C--:B------:R-:W-:Y:S01]  /*5660*/  FMUL.FTZ R112, R112, R26.reuse ;  /* 0x0000001a70707220 */ /* 0x080fe20000410000 */
[-C--:B------:R-:W-:Y:S01]  /*5670*/  FMUL.FTZ R113, R113, R26.reuse ;  /* 0x0000001a71717220 */ /* 0x080fe20000410000 */
[----:B------:R-:W-:Y:S01]  /*5680*/  FADD.FTZ R27, R139, R14 ;  /* 0x0000000e8b1b7221 */ /* 0x000fe20000010000 */
[----:B------:R-:W-:Y:S01]  /*5690*/  F2FP.BF16.F32.PACK_AB R139, R50, R139 ;  /* 0x0000008b328b723e */ /* 0x000fe200000010ff */
[----:B------:R-:W2:Y:S01]  /*56a0*/  MUFU.EX2 R138, R138 ;  /* 0x0000008a008a7308 */ /* 0x000ea20000000800 */
[----:B0-----:R-:W-:Y:S01]  /*56b0*/  FADD.FTZ R36, R136, R51 ;  /* 0x0000003388247221 */ /* 0x001fe20000010000 */
[----:B------:R-:W-:Y:S01]  /*56c0*/  FADD.FTZ R14, R50, R27 ;  /* 0x0000001b320e7221 */ /* 0x000fe20000010000 */
[-C--:B------:R-:W-:Y:S01]  /*56d0*/  FMUL.FTZ R116, R116, R26.reuse ;  /* 0x0000001a74747220 */ /* 0x080fe20000410000 */
[----:B------:R-:W-:Y:S01]  /*56e0*/  FMUL.FTZ R117, R117, R26 ;  /* 0x0000001a75757220 */ /* 0x000fe20000410000 */
        /* <DEDUP_REMOVED lines=19> */
[----:B------:R2:W3:Y:S01]  /*5820*/  MUFU.EX2 R7, R144 ;  /* 0x0000009000077308 */ /* 0x0004e20000000800 */
[C---:B0-----:R-:W-:Y:S01]  /*5830*/  FADD.FTZ R33, R43.reuse, R18 ;  /* 0x000000122b217221 */ /* 0x041fe20000010000 */
        /* <DEDUP_REMOVED lines=8> */
[----:B--2---:R-:W-:Y:S01]  /*58c0*/  F2FP.BF16.F32.PACK_AB R144, R30, R29 ;  /* 0x0000001d1e90723e */ /* 0x004fe200000010ff */
[----:B------:R-:W-:Y:S01]  /*58d0*/  FADD.FTZ R14, R66, R27 ;  /* 0x0000001b420e7221 */ /* 0x000fe20000010000 */
[-C--:B------:R-:W-:Y:S01]  /*58e0*/  FMUL.FTZ R110, R110, R24.reuse ;  /* 0x000000186e6e7220 */ /* 0x080fe20000410000 */
[-C--:B------:R-:W-:Y:S01]  /*58f0*/  FMUL.FTZ R111, R111, R24.reuse ;  /* 0x000000186f6f7220 */ /* 0x080fe20000410000 */
[-C--:B------:R-:W-:Y:S01]  /*5900*/  FMUL.FTZ R114, R114, R24.reuse ;  /* 0x0000001872727220 */ /* 0x080fe20000410000 */
[----:B------:R-:W-:Y:S01]  /*5910*/  FMUL.FTZ R115, R115, R24 ;  /* 0x0000001873737220 */ /* 0x000fe20000410000 */
[----:B------:R-:W1:Y:S01]  /*5920*/  MUFU.EX2 R5, R5 ;  /* 0x0000000500057308 */ /* 0x000e620000000800 */
[C---:B---3--:R-:W-:Y:S01]  /*5930*/  FADD.FTZ R29, R7.reuse, R18 ;  /* 0x00000012071d7221 */ /* 0x048fe20000010000 */
[----:B------:R-:W-:Y:S01]  /*5940*/  F2FP.BF16.F32.PACK_AB R132, R7, R132 ;  /* 0x000000840784723e */ /* 0x000fe200000010ff */
[-C--:B------:R-:W-:Y:S01]  /*5950*/  FMUL.FTZ R118, R118, R24.reuse ;  /* 0x0000001876767220 */ /* 0x080fe20000410000 */
[----:B------:R-:W-:-:S04]  /*5960*/  FMUL.FTZ R119, R119, R24 ;  /* 0x0000001877777220 */ /* 0x000fc80000410000 */
[----:B------:R-:W2:Y:S01]  /*5970*/  MUFU.EX2 R128, R128 ;  /* 0x0000008000807308 */ /* 0x000ea20000000800 */
[----:B0-----:R-:W-:-:S07]  /*5980*/  FADD.FTZ R18, R134, R29 ;  /* 0x0000001d86127221 */ /* 0x001fce0000010000 */
[----:B------:R-:W0:Y:S01]  /*5990*/  MUFU.EX2 R9, R9 ;  /* 0x0000000900097308 */ /* 0x000e220000000800 */
[C---:B-1----:R-:W-:Y:S01]  /*59a0*/  FADD.FTZ R29, R5.reuse, R18 ;  /* 0x00000012051d7221 */ /* 0x042fe20000010000 */
[----:B------:R-:W-:Y:S01]  /*59b0*/  F2FP.BF16.F32.PACK_AB R134, R5, R134 ;  /* 0x000000860586723e */ /* 0x000fe200000010ff */
[----:B------:R-:W-:-:S05]  /*59c0*/  FADD.FTZ R5, R19, R14 ;  /* 0x0000000e13057221 */ /* 0x000fca0000010000 */
[----:B------:R-:W1:Y:S01]  /*59d0*/  MUFU.EX2 R130, R130 ;  /* 0x0000008200827308 */ /* 0x000e620000000800 */
[----:B--2---:R-:W-:-:S07]  /*59e0*/  FADD.FTZ R18, R128, R29 ;  /* 0x0000001d80127221 */ /* 0x004fce0000010000 */
[----:B------:R-:W2:Y:S01]  /*59f0*/  MUFU.EX2 R45, R45 ;  /* 0x0000002d002d7308 */ /* 0x000ea20000000800 */
[C---:B0-----:R-:W-:Y:S01]  /*5a00*/  FADD.FTZ R29, R9.reuse, R18 ;  /* 0x00000012091d7221 */ /* 0x041fe20000010000 */
[----:B------:R-:W-:Y:S01]  /*5a10*/  F2FP.BF16.F32.PACK_AB R128, R9, R128 ;  /* 0x000000800980723e */ /* 0x000fe200000010ff */
[----:B------:R-:W-:-:S05]  /*5a20*/  IMAD.MOV.U32 R9, RZ, RZ, R12 ;  /* 0x000000ffff097224 */ /* 0x000fca00078e000c */
[----:B------:R-:W-:Y:S01]  /*5a30*/  MUFU.EX2 R124, R124 ;  /* 0x0000007c007c7308 */ /* 0x000fe20000000800 */
[----:B-1----:R-:W-:-:S07]  /*5a40*/  FADD.FTZ R18, R130, R29 ;  /* 0x0000001d82127221 */ /* 0x002fce0000010000 */
[----:B------:R-:W-:Y:S01]  /*5a50*/  MUFU.EX2 R47, R47 ;  /* 0x0000002f002f7308 */ /* 0x000fe20000000800 */
[C---:B--2---:R-:W-:Y:S01]  /*5a60*/  FADD.FTZ R7, R45.reuse, R18 ;  /* 0x000000122d077221 */ /* 0x044fe20000010000 */
[----:B------:R-:W-:-:S06]  /*5a70*/  F2FP.BF16.F32.PACK_AB R130, R45, R130 ;  /* 0x000000822d82723e */ /* 0x000fcc00000010ff */
[----:B------:R-:W0:Y:S08]  /*5a80*/  MUFU.EX2 R70, R70 ;  /* 0x0000004600467308 */ /* 0x000e300000000800 */
[----:B------:R-:W-:Y:S08]  /*5a90*/  MUFU.EX2 R126, R126 ;  /* 0x0000007e007e7308 */ /* 0x000ff00000000800 */
[----:B------:R-:W-:Y:S01]  /*5aa0*/  MUFU.EX2 R21, R21 ;  /* 0x0000001500157308 */ /* 0x000fe20000000800 */
[----:B0-----:R-:W-:-:S07]  /*5ab0*/  F2FP.BF16.F32.PACK_AB R125, R70, R19 ;  /* 0x00000013467d723e */ /* 0x001fce00000010ff */
[----:B------:R-:W-:Y:S08]  /*5ac0*/  MUFU.EX2 R77, R77 ;  /* 0x0000004d004d7308 */ /* 0x000ff00000000800 */
[----:B------:R-:W0:Y:S08]  /*5ad0*/  MUFU.EX2 R74, R74 ;  /* 0x0000004a004a7308 */ /* 0x000e300000000800 */
[----:B------:R-:W1:Y:S08]  /*5ae0*/  MUFU.EX2 R80, R80 ;  /* 0x0000005000507308 */ /* 0x000e700000000800 */
[----:B------:R2:W-:Y:S01]  /*5af0*/  MUFU.EX2 R120, R4 ;  /* 0x0000000400787308 */ /* 0x0005e20000000800 */
[----:B0-----:R-:W-:-:S07]  /*5b00*/  F2FP.BF16.F32.PACK_AB R127, R74, R21 ;  /* 0x000000154a7f723e */ /* 0x001fce00000010ff */
[----:B------:R-:W0:Y:S01]  /*5b10*/  MUFU.EX2 R23, R23 ;  /* 0x0000001700177308 */ /* 0x000e220000000800 */
[----:B--2---:R-:W-:Y:S01]  /*5b20*/  FADD.FTZ R4, R124, R7 ;  /* 0x000000077c047221 */ /* 0x004fe20000010000 */
[----:B------:R-:W-:-:S03]  /*5b30*/  F2FP.BF16.F32.PACK_AB R124, R47, R124 ;  /* 0x0000007c2f7c723e */ /* 0x000fc600000010ff */
[----:B------:R-:W-:Y:S01]  /*5b40*/  FADD.FTZ R7, R47, R4 ;  /* 0x000000042f077221 */ /* 0x000fe20000010000 */
[----:B------:R-:W-:Y:S02]  /*5b50*/  FADD.FTZ R4, R70, R5 ;  /* 0x0000000546047221 */ /* 0x000fe40000010000 */
[----:B------:R-:W2:Y:S01]  /*5b60*/  MUFU.EX2 R78, R78 ;  /* 0x0000004e004e7308 */ /* 0x000ea20000000800 */
[----:B------:R-:W-:Y:S01]  /*5b70*/  FADD.FTZ R7, R126, R7 ;  /* 0x000000077e077221 */ /* 0x000fe20000010000 */
[----:B------:R-:W-:Y:S01]  /*5b80*/  FADD.FTZ R5, R21, R4 ;  /* 0x0000000415057221 */ /* 0x000fe20000010000 */
[C---:B------:R-:W-:Y:S02]  /*5b90*/  F2FP.BF16.F32.PACK_AB R126, R77.reuse, R126 ;  /* 0x0000007e4d7e723e */ /* 0x040fe400000010ff */
[----:B------:R-:W-:Y:S01]  /*5ba0*/  FADD.FTZ R7, R77, R7 ;  /* 0x000000074d077221 */ /* 0x000fe20000010000 */
[----:B------:R-:W-:Y:S02]  /*5bb0*/  FADD.FTZ R4, R74, R5 ;  /* 0x000000054a047221 */ /* 0x000fe40000010000 */
[----:B------:R-:W3:Y:S01]  /*5bc0*/  MUFU.EX2 R84, R84 ;  /* 0x0000005400547308 */ /* 0x000ee20000000800 */
[----:B-1----:R-:W-:Y:S01]  /*5bd0*/  FADD.FTZ R7, R80, R7 ;  /* 0x0000000750077221 */ /* 0x002fe20000010000 */
[----:B0-----:R-:W-:-:S03]  /*5be0*/  FADD.FTZ R5, R23, R4 ;  /* 0x0000000417057221 */ /* 0x001fc60000010000 */
[C---:B------:R-:W-:Y:S01]  /*5bf0*/  FADD.FTZ R7, R120.reuse, R7 ;  /* 0x0000000778077221 */ /* 0x040fe20000010000 */
[----:B------:R-:W-:Y:S02]  /*5c00*/  F2FP.BF16.F32.PACK_AB R120, R120, R80 ;  /* 0x000000507878723e */ /* 0x000fe400000010ff */
[----:B------:R-:W0:Y:S01]  /*5c10*/  MUFU.EX2 R25, R25 ;  /* 0x0000001900197308 */ /* 0x000e220000000800 */
[C---:B--2---:R-:W-:Y:S01]  /*5c20*/  FADD.FTZ R4, R78.reuse, R5 ;  /* 0x000000054e047221 */ /* 0x044fe20000010000 */
[----:B------:R-:W-:-:S06]  /*5c30*/  F2FP.BF16.F32.PACK_AB R121, R78, R23 ;  /* 0x000000174e79723e */ /* 0x000fcc00000010ff */
[----:B------:R-:W1:Y:S01]  /*5c40*/  MUFU.EX2 R35, R35 ;  /* 0x0000002300237308 */ /* 0x000e620000000800 */
[----:B---3--:R-:W-:-:S07]  /*5c50*/  FADD.FTZ R7, R84, R7 ;  /* 0x0000000754077221 */ /* 0x008fce0000010000 */
[----:B------:R-:W2:Y:S01]  /*5c60*/  MUFU.EX2 R15, R15 ;  /* 0x0000000f000f7308 */ /* 0x000ea20000000800 */
[----:B0-----:R-:W-:Y:S01]  /*5c70*/  FADD.FTZ R4, R25, R4 ;  /* 0x0000000419047221 */ /* 0x001fe20000010000 */
[C---:B-1----:R-:W-:Y:S01]  /*5c80*/  FADD.FTZ R5, R35.reuse, R7 ;  /* 0x0000000723057221 */ /* 0x042fe20000010000 */
[----:B------:R-:W-:Y:S01]  /*5c90*/  F2FP.BF16.F32.PACK_AB R122, R35, R84 ;  /* 0x00000054237a723e */ /* 0x000fe200000010ff */
[----:B------:R-:W-:Y:S02]  /*5ca0*/  IMAD.MOV.U32 R7, RZ, RZ, R8 ;  /* 0x000000ffff077224 */ /* 0x000fe400078e0008 */
[C---:B--2---:R-:W-:Y:S01]  /*5cb0*/  FADD.FTZ R4, R15.reuse, R4 ;  /* 0x000000040f047221 */ /* 0x044fe20000010000 */
[----:B------:R-:W-:Y:S01]  /*5cc0*/  F2FP.BF16.F32.PACK_AB R123, R15, R25 ;  /* 0x000000190f7b723e */ /* 0x000fe200000010ff */
[----:B------:R-:W-:Y:S06]  /*5cd0*/  @P3 BRA `(.L_x_1872) ;  /* 0xffffffd800883947 */ /* 0x000fec000383ffff */
.L_x_1863:
[----:B------:R-:W-:-:S06]  /*5ce0*/  UISETP.GE.AND UP0, UPT, UR26, UR38, UPT ;  /* 0x000000261a00728c */ /* 0x000fcc000bf06270 */
[----:B------:R-:W-:-:S13]  /*5cf0*/  PLOP3.LUT P2, PT, PT, PT, UP0, 0x80, 0x0 ;  /* 0x000000000000781c */ /* 0x000fda0003f4f008 */
[----:B------:R-:W-:Y:S05]  /*5d00*/  @!P2 BRA `(.L_x_1873) ;  /* 0x0000001c0030a947 */ /* 0x000fea0003800000 */
[----:B------:R-:W-:Y:S01]  /*5d10*/  VIADD R0, R16, 0x9 ;  /* 0x0000000910007836 */ /* 0x000fe20000000000 */
[----:B------:R-:W-:Y:S01]  /*5d20*/  ISETP.GE.U32.AND P2, PT, R2, 0x180, PT ;  /* 0x000001800200780c */ /* 0x000fe20003f46070 */
[----:B------:R-:W-:Y:S01]  /*5d30*/  IMAD.MOV.U32 R7, RZ, RZ, R12 ;  /* 0x000000ffff077224 */ /* 0x000fe200078e000c */
[----:B------:R-:W-:Y:S01]  /*5d40*/  UMOV UR7, UR5 ;  /* 0x0000000500077c82 */ /* 0x000fe20008000000 */
[----:B------:R-:W-:Y:S01]  /*5d50*/  IMAD.MOV.U32 R9, RZ, RZ, R8 ;  /* 0x000000ffff097224 */ /* 0x000fe200078e0008 */
[----:B------:R-:W-:Y:S01]  /*5d60*/  SEL R0, R0, 0x9, !P2 ;  /* 0x0000000900007807 */ /* 0x000fe20005000000 */
[----:B------:R-:W-:Y:S01]  /*5d70*/  VIADD R16, R16, 0x8 ;  /* 0x0000000810107836 */ /* 0x000fe20000000000 */
[----:B------:R-:W-:-:S07]  /*5d80*/  UMOV UR6, UR4 ;  /* 0x0000000400067c82 */ /* 0x000fce0008000000 */
.L_x_1882:
        /* <DEDUP_REMOVED lines=9> */
.L_x_1875:
[----:B------:R-:W-:Y:S01]  /*5e20*/  ULEA UR10, UR4, UR39, 0x3 ;  /* 0x00000027040a7291 */ /* 0x000fe2000f8e183f */
[----:B------:R-:W-:-:S05]  /*5e30*/  IMAD.U32 R3, RZ, RZ, UR5 ;  /* 0x00000005ff037e24 */ /* 0x000fca000f8e00ff */
[----:B------:R-:W-:-:S04]  /*5e40*/  SHF.L.U32 R3, R3, 0x1f, RZ ;  /* 0x0000001f03037819 */ /* 0x000fc800000006ff */
[----:B------:R0:W1:Y:S01]  /*5e50*/  SYNCS.PHASECHK.TRANS64.TRYWAIT P2, [UR10+0x16830], R3 ;  /* 0x01683003ff0075a7 */ /* 0x000062000804014a */
[----:B------:R-:W-:Y:S05]  /*5e60*/  @!P0 BRA `(.L_x_1876) ;  /* 0x0000000000048947 */ /* 0x000fea0003800000 */
[----:B------:R-:W-:Y:S01]  /*5e70*/  BPT.TRAP 0x1 ;  /* 0x000000040000795c */ /* 0x000fe20000300000 */
.L_x_1876:
[----:B-1----:R-:W-:Y:S05]  /*5e80*/  @P2 BRA `(.L_x_1874) ;  /* 0x0000000000082947 */ /* 0x002fea0003800000 */
[----:B------:R-:W1:Y:S02]  /*5e90*/  SYNCS.PHASECHK.TRANS64.TRYWAIT P2, [UR10+0x16830], R3 ;  /* 0x01683003ff0075a7 */ /* 0x000e64000804014a */
[----:B-1----:R-:W-:Y:S05]  /*5ea0*/  @!P2 BRA `(.L_x_1877) ;  /* 0x0000006c0044a947 */ /* 0x002fea0003800000 */
.L_x_1874:
        /* <DEDUP_REMOVED lines=26> */
.L_x_1879:
[----:B------:R-:W-:Y:S01]  /*6050*/  ULEA UR10, UR6, UR39, 0x3 ;  /* 0x00000027060a7291 */ /* 0x000fe2000f8e183f */
[----:B01----:R-:W-:-:S05]  /*6060*/  IMAD.U32 R3, RZ, RZ, UR7 ;  /* 0x00000007ff037e24 */ /* 0x003fca000f8e00ff */
[----:B------:R-:W-:-:S04]  /*6070*/  SHF.L.U32 R3, R3, 0x1f, RZ ;  /* 0x0000001f03037819 */ /* 0x000fc800000006ff */
[----:B------:R0:W1:Y:S01]  /*6080*/  SYNCS.PHASECHK.TRANS64.TRYWAIT P2, [UR10+0x16850], R3 ;  /* 0x01685003ff0075a7 */ /* 0x000062000804014a */
[----:B------:R-:W-:Y:S05]  /*6090*/  @!P0 BRA `(.L_x_1880) ;  /* 0x0000000000048947 */ /* 0x000fea0003800000 */
[----:B------:R-:W-:Y:S01]  /*60a0*/  BPT.TRAP 0x1 ;  /* 0x000000040000795c */ /* 0x000fe20000300000 */
.L_x_1880:
[----:B-1----:R-:W-:Y:S05]  /*60b0*/  @P2 BRA `(.L_x_1878) ;  /* 0x0000000000082947 */ /* 0x002fea0003800000 */
[----:B------:R-:W1:Y:S02]  /*60c0*/  SYNCS.PHASECHK.TRANS64.TRYWAIT P2, [UR10+0x16850], R3 ;  /* 0x01685003ff0075a7 */ /* 0x000e64000804014a */
[----:B-1----:R-:W-:Y:S05]  /*60d0*/  @!P2 BRA `(.L_x_1881) ;  /* 0x0000006800d0a947 */ /* 0x002fea0003800000 */
.L_x_1878:
[----:B------:R-:W-:Y:S01]  /*60e0*/  UIADD3 UR7, UR39, 0x400, URZ ;  /* 0x0000040027077890 */ /* 0x000fe2000fffe03f */
[----:B------:R-:W-:Y:S01]  /*60f0*/  WARPGROUP.ARRIVE ;  /* 0x00000000000079c5 */ /* 0x000fe20000000000 */
[----:B------:R-:W-:Y:S01]  /*6100*/  UMOV UR11, 0x40000040 ;  /* 0x40000040000b7882 */ /* 0x000fe20000000000 */
[----:B------:R-:W-:Y:S01]  /*6110*/  UMOV UR15, 0x40000040 ;  /* 0x40000040000f7882 */ /* 0x000fe20000000000 */
[----:B------:R-:W-:Y:S01]  /*6120*/  USHF.R.U32.HI UR7, URZ, 0x4, UR7 ;  /* 0x000000043f077899 */ /* 0x000fe20008011607 */
[----:B-1----:R-:W-:Y:S01]  /*6130*/  FMNMX.FTZ R6, R24, R9, !PT ;  /* 0x0000000918067209 */ /* 0x002fe20007810000 */
[----:B------:R-:W-:Y:S02]  /*6140*/  UISETP.GT.AND UP0, UPT, UR26, UR38, UPT ;  /* 0x000000261a00728c */ /* 0x000fe4000bf04270 */
[----:B------:R-:W-:Y:S01]  /*6150*/  ULOP3.LUT UR7, UR7, 0x3fff, URZ, 0xc0, !UPT ;  /* 0x00003fff07077892 */ /* 0x000fe2000f8ec03f */
[----:B0-----:R-:W-:Y:S01]  /*6160*/  FMNMX.FTZ R3, R25, R6, !PT ;  /* 0x0000000619037209 */ /* 0x001fe20007810000 */
[----:B------:R-:W-:-:S02]  /*6170*/  UIADD3 UR26, UR26, -0x1, URZ ;  /* 0xffffffff1a1a7890 */ /* 0x000fc4000fffe03f */
[----:B------:R-:W-:Y:S01]  /*6180*/  ULEA UR10, UR6, UR7, 0xa ;  /* 0x00000007060a7291 */ /* 0x000fe2000f8e503f */
[----:B------:R-:W-:Y:S02]  /*6190*/  FMNMX.FTZ R6, R28, R3, !PT ;  /* 0x000000031c067209 */ /* 0x000fe40007810000 */
[----:B------:R-:W-:Y:S01]  /*61a0*/  PLOP3.LUT P2, PT, PT, PT, UP0, 0x80, 0x0 ;  /* 0x000000000000781c */ /* 0x000fe20003f4f008 */
[----:B------:R-:W-:Y:S01]  /*61b0*/  UIADD3 UR14, UR10, 0x80, URZ ;  /* 0x000000800a0e7890 */ /* 0x000fe2000fffe03f */
[----:B------:R-:W-:Y:S01]  /*61c0*/  FMNMX.FTZ R3, R29, R6, !PT ;  /* 0x000000061d037209 */ /* 0x000fe20007810000 */
[----:B------:R-:W-:-:S03]  /*61d0*/  UMOV UR7, UR5 ;  /* 0x0000000500077c82 */ /* 0x000fc60008000000 */
        /* <DEDUP_REMOVED lines=45> */
[----:B------:R-:W-:Y:S01]  /*64b0*/  FADD.FTZ R14, -R8, R9 ;  /* 0x00000009080e7221 */ /* 0x000fe20000010100 */
[----:B------:R-:W-:-:S03]  /*64c0*/  UMOV UR15, 0x40000040 ;  /* 0x40000040000f7882 */ /* 0x000fc60000000000 */
[-C--:B0-----:R-:W-:Y:S01]  /*64d0*/  FMUL.FTZ R15, R14, R3.reuse ;  /* 0x000000030e0f7220 */ /* 0x081fe20000410000 */
[----:B------:R-:W-:-:S03]  /*64e0*/  FMUL.FTZ R14, R8, R3 ;  /* 0x00000003080e7220 */ /* 0x000fc60000410000 */
        /* <DEDUP_REMOVED lines=9> */
[----:B0-----:R-:W-:Y:S01]  /*6580*/  FMNMX.FTZ R15, R27, R12, !PT ;  /* 0x0000000c1b0f7209 */ /* 0x001fe20007810000 */
[-CC-:B------:R-:W-:Y:S01]  /*6590*/  FFMA.FTZ R9, R24, R3.reuse, -R14.reuse ;  /* 0x0000000318097223 */ /* 0x180fe2000001080e */
[-CC-:B------:R-:W-:Y:S01]  /*65a0*/  FFMA.FTZ R150, R28, R3.reuse, -R14.reuse ;  /* 0x000000031c967223 */ /* 0x180fe2000001080e */
[--C-:B------:R-:W-:Y:S01]  /*65b0*/  FFMA.FTZ R19, R37, R3, -R14.reuse ;  /* 0x0000000325137223 */ /* 0x100fe2000001080e */
[----:B------:R-:W-:Y:S01]  /*65c0*/  FMNMX.FTZ R12, R30, R15, !PT ;  /* 0x0000000f1e0c7209 */ /* 0x000fe20007810000 */
[-CC-:B------:R-:W-:Y:S01]  /*65d0*/  FFMA.FTZ R21, R41, R3.reuse, -R14.reuse ;  /* 0x0000000329157223 */ /* 0x180fe2000001080e */
[----:B------:R-:W-:Y:S01]  /*65e0*/  MUFU.EX2 R15, R33 ;  /* 0x00000021000f7308 */ /* 0x000fe20000000800 */
        /* <DEDUP_REMOVED lines=15> */
[----:B------:R-:W-:Y:S01]  /*66e0*/  FFMA.FTZ R85, R85, R3, -R14 ;  /* 0x0000000355557223 */ /* 0x000fe2000001080e */
[----:B------:R-:W0:Y:S01]  /*66f0*/  MUFU.EX2 R9, R9 ;  /* 0x0000000900097308 */ /* 0x000e220000000800 */
[----:B------:R-:W-:-:S04]  /*6700*/  FMNMX.FTZ R17, R39, R12, !PT ;  /* 0x0000000c27117209 */ /* 0x000fc80007810000 */
[----:B------:R-:W-:-:S03]  /*6710*/  FMNMX.FTZ R12, R42, R17, !PT ;  /* 0x000000112a0c7209 */ /* 0x000fc60007810000 */
[----:B------:R-:W1:Y:S01]  /*6720*/  MUFU.EX2 R148, R148 ;  /* 0x0000009400947308 */ /* 0x000e620000000800 */
[----:B------:R-:W-:-:S04]  /*6730*/  FMNMX.FTZ R17, R43, R12, !PT ;  /* 0x0000000c2b117209 */ /* 0x000fc80007810000 */
[----:B------:R-:W-:-:S03]  /*6740*/  FMNMX.FTZ R12, R46, R17, !PT ;  /* 0x000000112e0c7209 */ /* 0x000fc60007810000 */
[----:B------:R-:W2:Y:S01]  /*6750*/  MUFU.EX2 R150, R150 ;  /* 0x0000009600967308 */ /* 0x000ea20000000800 */
[----:B------:R-:W-:Y:S01]  /*6760*/  FMNMX.FTZ R17, R47, R12, !PT ;  /* 0x0000000c2f117209 */ /* 0x000fe20007810000 */
[----:B0-----:R-:W-:-:S03]  /*6770*/  FFMA.FTZ R5, R6, R5, R9 ;  /* 0x0000000506057223 */ /* 0x001fc60000010009 */
[----:B------:R-:W-:-:S03]  /*6780*/  FMNMX.FTZ R12, R50, R17, !PT ;  /* 0x00000011320c7209 */ /* 0x000fc60007810000 */
[----:B------:R-:W0:Y:S01]  /*6790*/  MUFU.EX2 R13, R13 ;  /* 0x0000000d000d7308 */ /* 0x000e220000000800 */
[----:B------:R-:W-:Y:S01]  /*67a0*/  FMNMX.FTZ R17, R51, R12, !PT ;  /* 0x0000000c33117209 */ /* 0x000fe20007810000 */
[C---:B-1----:R-:W-:Y:S01]  /*67b0*/  FADD.FTZ R5, R148.reuse, R5 ;  /* 0x0000000594057221 */ /* 0x042fe20000010000 */
[----:B------:R-:W-:Y:S02]  /*67c0*/  F2FP.BF16.F32.PACK_AB R148, R148, R9 ;  /* 0x000000099494723e */ /* 0x000fe400000010ff */
[----:B------:R-:W-:-:S03]  /*67d0*/  FMNMX.FTZ R12, R54, R17, !PT ;  /* 0x00000011360c7209 */ /* 0x000fc60007810000 */
[----:B------:R-:W-:Y:S01]  /*67e0*/  MUFU.EX2 R17, R45 ;  /* 0x0000002d00117308 */ /* 0x000fe20000000800 */
[----:B------:R-:W-:Y:S01]  /*67f0*/  FMNMX.FTZ R23, R55, R12, !PT ;  /* 0x0000000c37177209 */ /* 0x000fe20007810000 */
[----:B------:R-:W-:Y:S02]  /*6800*/  WARPGROUP.DEPBAR.LE gsb0, 0x0 ;  /* 0x00008000000079c5 */ /* 0x000fe40000010000 */
[----:B------:R-:W-:Y:S01]  /*6810*/  WARPGROUP.ARRIVE ;  /* 0x00000000000079c5 */ /* 0x000fe20000000000 */
[----:B------:R-:W-:Y:S01]  /*6820*/  FMNMX.FTZ R12, R58, R23, !PT ;  /* 0x000000173a0c7209 */ /* 0x000fe20007810000 */
[-CC-:B------:R-:W-:Y:S01]  /*6830*/  FFMA.FTZ R140, R40, R3.reuse, -R14.reuse ;  /* 0x00000003288c7223 */ /* 0x180fe2000001080e */
[----:B------:R-:W-:Y:S01]  /*6840*/  FFMA.FTZ R142, R44, R3, -R14 ;  /* 0x000000032c8e7223 */ /* 0x000fe2000001080e */
[----:B------:R-:W-:Y:S01]  /*6850*/  MUFU.EX2 R144, R144 ;  /* 0x0000009000907308 */ /* 0x000fe20000000800 */
[----:B------:R-:W-:Y:S01]  /*6860*/  FMNMX.FTZ R23, R59, R12, !PT ;  /* 0x0000000c3b177209 */ /* 0x000fe20007810000 */
[----:B------:R-:W-:Y:S01]  /*6870*/  HGMMA.64x64x16.F32.BF16 R88, R136, gdesc[UR12].tnspB, R88, gsb0 ;  /* 0x40e0000c88587df0 */ /* 0x000fe20008001858 */
[----:B------:R-:W-:Y:S01]  /*6880*/  UIADD3 UR14, UR10, 0x200, URZ ;  /* 0x000002000a0e7890 */ /* 0x000fe2000fffe03f */
[----:B------:R-:W-:Y:S01]  /*6890*/  UMOV UR15, 0x40000040 ;  /* 0x40000040000f7882 */ /* 0x000fe20000000000 */
[----:B------:R-:W-:-:S03]  /*68a0*/  FMNMX.FTZ R12, R62, R23, !PT ;  /* 0x000000173e0c7209 */ /* 0x000fc60007810000 */
[----:B------:R1:W-:Y:S01]  /*68b0*/  MUFU.EX2 R23, R49 ;  /* 0x0000003100177308 */ /* 0x0003e20000000800 */
[----:B------:R-:W-:-:S04]  /*68c0*/  FMNMX.FTZ R25, R63, R12, !PT ;  /* 0x0000000c3f197209 */ /* 0x000fc80007810000 */
[----:B------:R-:W-:-:S03]  /*68d0*/  FMNMX.FTZ R12, R66, R25, !PT ;  /* 0x00000019420c7209 */ /* 0x000fc60007810000 */
[----:B------:R-:W-:Y:S01]  /*68e0*/  MUFU.EX2 R146, R146 ;  /* 0x0000009200927308 */ /* 0x000fe20000000800 */
[----:B-1----:R-:W-:Y:S01]  /*68f0*/  FFMA.FTZ R49, R77, R3, -R14 ;  /* 0x000000034d317223 */ /* 0x002fe2000001080e */
        /* <DEDUP_REMOVED lines=14> */
[----:B------:R-:W-:Y:S02]  /*69e0*/  MUFU.EX2 R142, R142 ;  /* 0x0000008e008e7308 */ /* 0x000fe40000000800 */
[----:B------:R-:W-:-:S05]  /*69f0*/  FMNMX.FTZ R12, R87, R12, !PT ;  /* 0x0000000c570c7209 */ /* 0x000fca0007810000 */
[----:B------:R-:W3:Y:S01]  /*6a00*/  SHFL.BFLY PT, R45, R12, 0x2, 0x1f ;  /* 0x0c401f000c2d7f89 */ /* 0x000ee200000e0000 */
[----:B------:R-:W-:Y:S08]  /*6a10*/  MUFU.EX2 R29, R29 ;  /* 0x0000001d001d7308 */ /* 0x000ff00000000800 */
[----:B------:R-:W-:Y:S01]  /*6a20*/  MUFU.EX2 R33, R61 ;  /* 0x0000003d00217308 */ /* 0x000fe20000000800 */
[----:B------:R-:W-:-:S02]  /*6a30*/  WARPGROUP.DEPBAR.LE gsb0, 0x0 ;  /* 0x00008000000079c5 */ /* 0x000fc40000010000 */
[----:B------:R-:W-:Y:S01]  /*6a40*/  WARPGROUP.ARRIVE ;  /* 0x00000000000079c5 */ /* 0x000fe20000000000 */
[-CC-:B------:R-:W-:Y:S01]  /*6a50*/  FFMA.FTZ R136, R48, R3.reuse, -R14.reuse ;  /* 0x0000000330887223 */ /* 0x180fe2000001080e */
[----:B------:R-:W-:-:S03]  /*6a60*/  FFMA.FTZ R138, R52, R3, -R14 ;  /* 0x00000003348a7223 */ /* 0x000fc6000001080e */
[----:B------:R-:W-:Y:S01]  /*6a70*/  MUFU.EX2 R18, R18 ;  /* 0x0000001200127308 */ /* 0x000fe20000000800 */
[----:B---3--:R-:W-:Y:S01]  /*6a80*/  FMNMX.FTZ R32, R12, R45, !PT ;  /* 0x0000002d0c207209 */ /* 0x008fe20007810000 */
[----:B------:R-:W-:Y:S01]  /*6a90*/  HGMMA.64x64x16.F32.BF16 R88, R132, gdesc[UR12].tnspB, R88, gsb0 ;  /* 0x40e0000c84587df0 */ /* 0x000fe20008001858 */
[----:B------:R-:W-:Y:S01]  /*6aa0*/  UIADD3 UR14, UR10, 0x280, URZ ;  /* 0x000002800a0e7890 */ /* 0x000fe2000fffe03f */
[----:B------:R-:W-:Y:S01]  /*6ab0*/  FFMA.FTZ R45, R73, R3, -R14 ;  /* 0x00000003492d7223 */ /* 0x000fe2000001080e */
[----:B------:R-:W-:Y:S01]  /*6ac0*/  UMOV UR15, 0x40000040 ;  /* 0x40000040000f7882 */ /* 0x000fe20000000000 */
[----:B-1----:R-:W1:Y:S02]  /*6ad0*/  SHFL.BFLY PT, R57, R32, 0x1, 0x1f ;  /* 0x0c201f0020397f89 */ /* 0x002e6400000e0000 */
[----:B------:R-:W-:Y:S08]  /*6ae0*/  MUFU.EX2 R136, R136 ;  /* 0x0000008800887308 */ /* 0x000ff00000000800 */
[----:B------:R-:W-:Y:S08]  /*6af0*/  MUFU.EX2 R138, R138 ;  /* 0x0000008a008a7308 */ /* 0x000ff00000000800 */
[----:B------:R-:W-:Y:S01]  /*6b00*/  MUFU.EX2 R37, R37 ;  /* 0x0000002500257308 */ /* 0x000fe20000000800 */
[----:B-1----:R-:W-:-:S07]  /*6b10*/  FMNMX.FTZ R12, R32, R57, !PT ;  /* 0x00000039200c7209 */ /* 0x002fce0007810000 */
[----:B------:R-:W-:Y:S01]  /*6b20*/  MUFU.EX2 R20, R20 ;  /* 0x0000001400147308 */ /* 0x000fe20000000800 */
[----:B------:R-:W-:-:S04]  /*6b30*/  FMUL.FTZ R36, R12, R3 ;  /* 0x000000030c247220 */ /* 0x000fc80000410000 */
[-CC-:B------:R-:W-:Y:S01]  /*6b40*/  FFMA.FTZ R149, R27, R3.reuse, -R36.reuse ;  /* 0x000000031b957223 */ /* 0x180fe20000010824 */
[----:B------:R-:W-:Y:S02]  /*6b50*/  IMAD.U32 R27, RZ, RZ, UR4 ;  /* 0x00000004ff1b7e24 */ /* 0x000fe4000f8e00ff */
[-CC-:B------:R-:W-:Y:S01]  /*6b60*/  FFMA.FTZ R151, R30, R3.reuse, -R36.reuse ;  /* 0x000000031e977223 */ /* 0x180fe20000010824 */
[-CC-:B------:R-:W-:Y:S01]  /*6b70*/  FFMA.FTZ R145, R34, R3.reuse, -R36.reuse ;  /* 0x0000000322917223 */ /* 0x180fe20000010824 */
[-CC-:B------:R-:W-:Y:S01]  /*6b80*/  FFMA.FTZ R30, R35, R3.reuse, -R36.reuse ;  /* 0x00000003231e7223 */ /* 0x180fe20000010824 */
[-CC-:B------:R-:W-:Y:S01]  /*6b90*/  FFMA.FTZ R147, R38, R3.reuse, -R36.reuse ;  /* 0x0000000326937223 */ /* 0x180fe20000010824 */
[----:B------:R-:W-:Y:S01]  /*6ba0*/  @!P1 LEA R27, R27, UR39, 0x3 ;  /* 0x000000271b1b9c11 */ /* 0x000fe2000f8e18ff */
[----:B------:R-:W-:Y:S01]  /*6bb0*/  MUFU.EX2 R149, R149 ;  /* 0x0000009500957308 */ /* 0x000fe20000000800 */
[-CC-:B------:R-:W-:Y:S01]  /*6bc0*/  FFMA.FTZ R34, R39, R3.reuse, -R36.reuse ;  /* 0x0000000327227223 */ /* 0x180fe20000010824 */
[----:B------:R-:W-:Y:S01]  /*6bd0*/  FFMA.FTZ R137, R50, R3, -R36 ;  /* 0x0000000332897223 */ /* 0x000fe20000010824 */
[----:B--2---:R-:W-:Y:S01]  /*6be0*/  FADD.FTZ R50, R150, R5 ;  /* 0x0000000596327221 */ /* 0x004fe20000010000 */
[----:B------:R-:W-:-:S02]  /*6bf0*/  @!P1 VIADD R27, R27, 0x16840 ;  /* 0x000168401b1b9836 */ /* 0x000fc40000000000 */
[-CC-:B------:R-:W-:Y:S01]  /*6c00*/  FFMA.FTZ R141, R42, R3.reuse, -R36.reuse ;  /* 0x000000032a8d7223 */ /* 0x180fe20000010824 */
[-CC-:B------:R-:W-:Y:S01]  /*6c10*/  FFMA.FTZ R38, R43, R3.reuse, -R36.reuse ;  /* 0x000000032b267223 */ /* 0x180fe20000010824 */
[-CC-:B------:R-:W-:Y:S01]  /*6c20*/  FFMA.FTZ R143, R46, R3.reuse, -R36.reuse ;  /* 0x000000032e8f7223 */ /* 0x180fe20000010824 */
[----:B------:R-:W-:Y:S01]  /*6c30*/  MUFU.EX2 R151, R151 ;  /* 0x0000009700977308 */ /* 0x000fe20000000800 */
[----:B------:R-:W-:Y:S01]  /*6c40*/  @!P1 PRMT R27, RZ, 0x654, R27 ;  /* 0x00000654ff1b9816 */ /* 0x000fe2000000001b */
        /* <DEDUP_REMOVED lines=11> */
[----:B------:R-:W-:Y:S01]  /*6d00*/  FFMA.FTZ R86, R86, R3, -R36 ;  /* 0x0000000356567223 */ /* 0x000fe20000010824 */
[----:B0-----:R-:W-:-:S02]  /*6d10*/  F2FP.BF16.F32.PACK_AB R150, R13, R150 ;  /* 0x000000960d96723e */ /* 0x001fc400000010ff */
[----:B------:R-:W-:Y:S08]  /*6d20*/  MUFU.EX2 R30, R30 ;  /* 0x0000001e001e7308 */ /* 0x000ff00000000800 */
[----:B------:R-:W-:Y:S01]  /*6d30*/  MUFU.EX2 R147, R147 ;  /* 0x0000009300937308 */ /* 0x000fe20000000800 */
[----:B------:R-:W-:Y:S02]  /*6d40*/  WARPGROUP.DEPBAR.LE gsb0, 0x0 ;  /* 0x00008000000079c5 */ /* 0x000fe40000010000 */
[----:B------:R-:W-:Y:S01]  /*6d50*/  WARPGROUP.ARRIVE ;  /* 0x00000000000079c5 */ /* 0x000fe20000000000 */
[-CC-:B------:R-:W-:Y:S01]  /*6d60*/  FFMA.FTZ R132, R56, R3.reuse, -R14.reuse ;  /* 0x0000000338847223 */ /* 0x180fe2000001080e */
[----:B------:R-:W-:Y:S01]  /*6d70*/  FFMA.FTZ R134, R60, R3, -R14 ;  /* 0x000000033c867223 */ /* 0x000fe2000001080e */
[----:B------:R-:W-:-:S02]  /*6d80*/  FADD.FTZ R14, -R12, R7 ;  /* 0x000000070c0e7221 */ /* 0x000fc40000010100 */
        /* <DEDUP_REMOVED lines=9> */
[----:B------:R-:W-:Y:S01]  /*6e20*/  MUFU.EX2 R141, R141 ;  /* 0x0000008d008d7308 */ /* 0x000fe20000000800 */
[----:B------:R-:W-:-:S07]  /*6e30*/  FFMA.FTZ R135, R62, R3, -R36 ;  /* 0x000000033e877223 */ /* 0x000fce0000010824 */
[----:B------:R-:W-:Y:S08]  /*6e40*/  MUFU.EX2 R57, R57 ;  /* 0x0000003900397308 */ /* 0x000ff00000000800 */
[----:B------:R-:W0:Y:S08]  /*6e50*/  MUFU.EX2 R14, R14 ;  /* 0x0000000e000e7308 */ /* 0x000e300000000800 */
        /* <DEDUP_REMOVED lines=21> */
[----:B--2---:R-:W-:-:S03]  /*6fb0*/  F2FP.BF16.F32.PACK_AB R141, R38, R141 ;  /* 0x0000008d268d723e */ /* 0x004fc600000010ff */
[----:B------:R-:W-:Y:S01]  /*6fc0*/  FADD.FTZ R52, R38, R5 ;  /* 0x0000000526347221 */ /* 0x000fe20000010000 */
[----:B------:R-:W-:Y:S02]  /*6fd0*/  WARPGROUP.DEPBAR.LE gsb0, 0x0 ;  /* 0x00008000000079c5 */ /* 0x000fe40000010000 */
[----:B------:R-:W-:Y:S01]  /*6fe0*/  WARPGROUP.ARRIVE ;  /* 0x00000000000079c5 */ /* 0x000fe20000000000 */
[----:B------:R-:W2:Y:S01]  /*6ff0*/  MUFU.EX2 R139, R139 ;  /* 0x0000008b008b7308 */ /* 0x000ea20000000800 */
[----:B0-----:R-:W-:Y:S01]  /*7000*/  FADD.FTZ R5, R143, R52 ;  /* 0x000000348f057221 */ /* 0x001fe20000010000 */
[-CC-:B------:R-:W-:Y:S01]  /*7010*/  FFMA.FTZ R129, R66, R3.reuse, -R36.reuse ;  /* 0x0000000342817223 */ /* 0x180fe20000010824 */
[----:B------:R-:W-:Y:S01]  /*7020*/  FFMA.FTZ R131, R70, R3, -R36 ;  /* 0x0000000346837223 */ /* 0x000fe20000010824 */
[C---:B-1----:R-:W-:Y:S01]  /*7030*/  F2FP.BF16.F32.PACK_AB R143, R40.reuse, R143 ;  /* 0x0000008f288f723e */ /* 0x042fe200000010ff */
[----:B------:R-:W-:Y:S01]  /*7040*/  HGMMA.64x64x16.F32.BF16 R88, R124, gdesc[UR12].tnspB, R88, gsb0 ;  /* 0x40e0000c7c587df0 */ /* 0x000fe20008001858 */
[----:B------:R-:W-:Y:S01]  /*7050*/  FADD.FTZ R52, R40, R5 ;  /* 0x0000000528347221 */ /* 0x000fe20000010000 */
[----:B------:R-:W-:Y:S01]  /*7060*/  F2FP.BF16.F32.PACK_AB R128, R37, R18 ;  /* 0x000000122580723e */ /* 0x000fe200000010ff */
[----:B------:R-:W0:Y:S02]  /*7070*/  MUFU.EX2 R44, R44 ;  /* 0x0000002c002c7308 */ /* 0x000e240000000800 */
[----:B---3--:R-:W-:Y:S01]  /*7080*/  FADD.FTZ R5, R137, R52 ;  /* 0x0000003489057221 */ /* 0x008fe20000010000 */
[----:B----4-:R-:W-:-:S03]  /*7090*/  F2FP.BF16.F32.PACK_AB R137, R42, R137 ;  /* 0x000000892a89723e */ /* 0x010fc600000010ff */
[----:B------:R-:W-:Y:S02]  /*70a0*/  FADD.FTZ R52, R42, R5 ;  /* 0x000000052a347221 */ /* 0x000fe40000010000 */
[----:B------:R-:W-:Y:S02]  /*70b0*/  MUFU.EX2 R132, R132 ;  /* 0x0000008400847308 */ /* 0x000fe40000000800 */
[----:B--2---:R-:W-:-:S06]  /*70c0*/  FADD.FTZ R5, R139, R52 ;  /* 0x000000348b057221 */ /* 0x004fcc0000010000 */
[----:B------:R-:W1:Y:S01]  /*70d0*/  MUFU.EX2 R133, R133 ;  /* 0x0000008500857308 */ /* 0x000e620000000800 */
[C---:B0-----:R-:W-:Y:S01]  /*70e0*/  FADD.FTZ R14, R44.reuse, R5 ;  /* 0x000000052c0e7221 */ /* 0x041fe20000010000 */
[----:B------:R-:W-:-:S06]  /*70f0*/  F2FP.BF16.F32.PACK_AB R139, R44, R139 ;  /* 0x0000008b2c8b723e */ /* 0x000fcc00000010ff */
[----:B------:R-:W0:Y:S08]  /*7100*/  MUFU.EX2 R46, R46 ;  /* 0x0000002e002e7308 */ /* 0x000e300000000800 */
[----:B------:R-:W-:Y:S01]  /*7110*/  MUFU.EX2 R134, R134 ;  /* 0x0000008600867308 */ /* 0x000fe20000000800 */
[----:B-1----:R-:W-:-:S07]  /*7120*/  FADD.FTZ R5, R133, R14 ;  /* 0x0000000e85057221 */ /* 0x002fce0000010000 */
[----:B------:R-:W1:Y:S01]  /*7130*/  MUFU.EX2 R135, R135 ;  /* 0x0000008700877308 */ /* 0x000e620000000800 */
[C---:B0-----:R-:W-:Y:S01]  /*7140*/  FADD.FTZ R14, R46.reuse, R5 ;  /* 0x000000052e0e7221 */ /* 0x041fe20000010000 */
[----:B------:R-:W-:-:S06]  /*7150*/  F2FP.BF16.F32.PACK_AB R133, R46, R133 ;  /* 0x000000852e85723e */ /* 0x000fcc00000010ff */
[----:B------:R-:W0:Y:S08]  /*7160*/  MUFU.EX2 R4, R4 ;  /* 0x0000000400047308 */ /* 0x000e300000000800 */
[----:B------:R-:W2:Y:S01]  /*7170*/  MUFU.EX2 R129, R129 ;  /* 0x0000008100817308 */ /* 0x000ea20000000800 */
[----:B-1----:R-:W-:-:S07]  /*7180*/  FADD.FTZ R5, R135, R14 ;  /* 0x0000000e87057221 */ /* 0x002fce0000010000 */
[----:B------:R-:W1:Y:S01]  /*7190*/  MUFU.EX2 R48, R48 ;  /* 0x0000003000307308 */ /* 0x000e620000000800 */
[C---:B0-----:R-:W-:Y:S01]  /*71a0*/  FADD.FTZ R14, R4.reuse, R5 ;  /* 0x00000005040e7221 */ /* 0x041fe20000010000 */
[----:B------:R-:W-:-:S06]  /*71b0*/  F2FP.BF16.F32.PACK_AB R135, R4, R135 ;  /* 0x000000870487723e */ /* 0x000fcc00000010ff */
[----:B------:R-:W0:Y:S01]  /*71c0*/  MUFU.EX2 R131, R131 ;  /* 0x0000008300837308 */ /* 0x000e220000000800 */
[----:B--2---:R-:W-:Y:S01]  /*71d0*/  FADD.FTZ R5, R129, R14 ;  /* 0x0000000e81057221 */ /* 0x004fe20000010000 */
[----:B------:R-:W-:Y:S02]  /*71e0*/  WARPGROUP.DEPBAR.LE gsb0, 0x0 ;  /* 0x00008000000079c5 */ /* 0x000fe40000010000 */
[----:B------:R-:W-:Y:S01]  /*71f0*/  WARPGROUP.ARRIVE ;  /* 0x00000000000079c5 */ /* 0x000fe20000000000 */
[----:B------:R-:W-:-:S03]  /*7200*/  FFMA.FTZ R125, R74, R3, -R36 ;  /* 0x000000034a7d7223 */ /* 0x000fc60000010824 */
[----:B------:R-:W2:Y:S01]  /*7210*/  MUFU.EX2 R41, R41 ;  /* 0x0000002900297308 */ /* 0x000ea20000000800 */
[C---:B-1----:R-:W-:Y:S01]  /*7220*/  FADD.FTZ R14, R48.reuse, R5 ;  /* 0x00000005300e7221 */ /* 0x042fe20000010000 */
[----:B------:R-:W-:Y:S01]  /*7230*/  F2FP.BF16.F32.PACK_AB R129, R48, R129 ;  /* 0x000000813081723e */ /* 0x000fe200000010ff */
[----:B------:R-:W-:Y:S05]  /*7240*/  HGMMA.64x64x16.F32.BF16 R88, R120, gdesc[UR8].tnspB, R88, gsb0 ;  /* 0x40e0000878587df0 */ /* 0x000fea0008001858 */
[----:B------:R-:W-:Y:S01]  /*7250*/  MUFU.EX2 R22, R22 ;  /* 0x0000001600167308 */ /* 0x000fe20000000800 */
[----:B0-----:R-:W-:-:S07]  /*7260*/  FADD.FTZ R5, R131, R14 ;  /* 0x0000000e83057221 */ /* 0x001fce0000010000 */
[----:B------:R-:W-:Y:S01]  /*7270*/  MUFU.EX2 R125, R125 ;  /* 0x0000007d007d7308 */ /* 0x000fe20000000800 */
[----:B--2---:R-:W-:-:S07]  /*7280*/  F2FP.BF16.F32.PACK_AB R130, R41, R20 ;  /* 0x000000142982723e */ /* 0x004fce00000010ff */
[----:B------:R-:W0:Y:S08]  /*7290*/  MUFU.EX2 R45, R45 ;  /* 0x0000002d002d7308 */ /* 0x000e300000000800 */
[----:B------:R-:W-:Y:S08]  /*72a0*/  MUFU.EX2 R75, R75 ;  /* 0x0000004b004b7308 */ /* 0x000ff00000000800 */
[----:B------:R-:W-:Y:S01]  /*72b0*/  MUFU.EX2 R24, R24 ;  /* 0x0000001800187308 */ /* 0x000fe20000000800 */
[----:B0-----:R-:W-:-:S07]  /*72c0*/  F2FP.BF16.F32.PACK_AB R124, R45, R22 ;  /* 0x000000162d7c723e */ /* 0x001fce00000010ff */
[----:B------:R-:W-:Y:S08]  /*72d0*/  MUFU.EX2 R127, R78 ;  /* 0x0000004e007f7308 */ /* 0x000ff00000000800 */
[----:B------:R-:W0:Y:S08]  /*72e0*/  MUFU.EX2 R49, R49 ;  /* 0x0000003100317308 */ /* 0x000e300000000800 */
[----:B------:R-:W-:Y:S08]  /*72f0*/  MUFU.EX2 R79, R79 ;  /* 0x0000004f004f7308 */ /* 0x000ff00000000800 */
[----:B------:R-:W-:Y:S01]  /*7300*/  MUFU.EX2 R28, R28 ;  /* 0x0000001c001c7308 */ /* 0x000fe20000000800 */
[----:B0-----:R-:W-:-:S07]  /*7310*/  F2FP.BF16.F32.PACK_AB R126, R49, R24 ;  /* 0x00000018317e723e */ /* 0x001fce00000010ff */
[----:B------:R-:W0:Y:S01]  /*7320*/  MUFU.EX2 R53, R53 ;  /* 0x0000003500357308 */ /* 0x000e220000000800 */
[----:B------:R-:W-:Y:S02]  /*7330*/  WARPGROUP.DEPBAR.LE gsb0, 0x0 ;  /* 0x00008000000079c5 */ /* 0x000fe40000010000 */
        /* <DEDUP_REMOVED lines=8> */
[----:B------:R-:W-:Y:S01]  /*73c0*/  FMUL.FTZ R97, R97, R6 ;  /* 0x0000000661617220 */ /* 0x000fe20000410000 */
[----:B--2---:R-:W-:Y:S01]  /*73d0*/  IMAD.U32 R27, RZ, RZ, UR6 ;  /* 0x00000006ff1b7e24 */ /* 0x004fe2000f8e00ff */
[----:B------:R-:W-:Y:S01]  /*73e0*/  MUFU.EX2 R83, R83 ;  /* 0x0000005300537308 */ /* 0x000fe20000000800 */
[----:B------:R-:W-:Y:S01]  /*73f0*/  UMOV UR6, UR4 ;  /* 0x0000000400067c82 */ /* 0x000fe20008000000 */
[----:B0-----:R-:W-:Y:S01]  /*7400*/  F2FP.BF16.F32.PACK_AB R120, R53, R28 ;  /* 0x0000001c3578723e */ /* 0x001fe200000010ff */
[-C--:B------:R-:W-:Y:S01]  /*7410*/  FMUL.FTZ R100, R100, R6.reuse ;  /* 0x0000000664647220 */ /* 0x080fe20000410000 */
[----:B------:R-:W-:Y:S01]  /*7420*/  @!P1 LEA R27, R27, UR39, 0x3 ;  /* 0x000000271b1b9c11 */ /* 0x000fe2000f8e18ff */
[-C--:B------:R-:W-:Y:S01]  /*7430*/  FMUL.FTZ R101, R101, R6.reuse ;  /* 0x0000000665657220 */ /* 0x080fe20000410000 */
[-C--:B------:R-:W-:Y:S01]  /*7440*/  FMUL.FTZ R104, R104, R6.reuse ;  /* 0x0000000668687220 */ /* 0x080fe20000410000 */
[----:B------:R-:W-:Y:S01]  /*7450*/  FMUL.FTZ R105, R105, R6 ;  /* 0x0000000669697220 */ /* 0x000fe20000410000 */
[----:B------:R-:W-:Y:S01]  /*7460*/  MUFU.EX2 R32, R84 ;  /* 0x0000005400207308 */ /* 0x000fe20000000800 */
[----:B------:R-:W-:-:S02]  /*7470*/  @!P1 VIADD R27, R27, 0x16860 ;  /* 0x000168601b1b9836 */ /* 0x000fc40000000000 */
[-C--:B------:R-:W-:Y:S01]  /*7480*/  FMUL.FTZ R108, R108, R6.reuse ;  /* 0x000000066c6c7220 */ /* 0x080fe20000410000 */
[-C--:B------:R-:W-:Y:S01]  /*7490*/  FMUL.FTZ R109, R109, R6.reuse ;  /* 0x000000066d6d7220 */ /* 0x080fe20000410000 */
[-C--:B------:R-:W-:Y:S01]  /*74a0*/  FMUL.FTZ R112, R112, R6.reuse ;  /* 0x0000000670707220 */ /* 0x080fe20000410000 */
[-C--:B------:R-:W-:Y:S01]  /*74b0*/  FMUL.FTZ R113, R113, R6.reuse ;  /* 0x0000000671717220 */ /* 0x080fe20000410000 */
[----:B------:R-:W-:Y:S01]  /*74c0*/  @!P1 PRMT R31, RZ, 0x654, R27 ;  /* 0x00000654ff1f9816 */ /* 0x000fe2000000001b */
[----:B------:R-:W-:Y:S01]  /*74d0*/  FADD.FTZ R27, R13, R50 ;  /* 0x000000320d1b7221 */ /* 0x000fe20000010000 */
[----:B------:R-:W-:Y:S01]  /*74e0*/  MUFU.EX2 R123, R86 ;  /* 0x00000056007b7308 */ /* 0x000fe20000000800 */
[----:B------:R-:W-:Y:S01]  /*74f0*/  FMUL.FTZ R116, R116, R6 ;  /* 0x0000000674747220 */ /* 0x000fe20000410000 */
[----:B------:R1:W-:Y:S01]  /*7500*/  @!P1 SYNCS.ARRIVE.TRANS64.RED.A1T0 RZ, [R31+URZ], RZ ;  /* 0x000000ff1fff99a7 */ /* 0x0003e2000810043f */
[----:B------:R-:W-:Y:S01]  /*7510*/  FADD.FTZ R50, R144, R27 ;  /* 0x0000001b90327221 */ /* 0x000fe20000010000 */
[----:B------:R-:W-:Y:S01]  /*7520*/  F2FP.BF16.F32.PACK_AB R144, R15, R144 ;  /* 0x000000900f90723e */ /* 0x000fe200000010ff */
[----:B------:R-:W-:Y:S01]  /*7530*/  FMUL.FTZ R117, R117, R6 ;  /* 0x0000000675757220 */ /* 0x000fe20000410000 */
[----:B------:R-:W-:Y:S01]  /*7540*/  FMUL.FTZ R90, R90, R57 ;  /* 0x000000395a5a7220 */ /* 0x000fe20000410000 */
[----:B------:R-:W-:Y:S01]  /*7550*/  FADD.FTZ R27, R15, R50 ;  /* 0x000000320f1b7221 */ /* 0x000fe20000010000 */
[-CC-:B------:R-:W-:Y:S01]  /*7560*/  FFMA.FTZ R50, R71, R3.reuse, -R36.reuse ;  /* 0x0000000347327223 */ /* 0x180fe20000010824 */
[----:B------:R-:W-:Y:S01]  /*7570*/  FFMA.FTZ R36, R87, R3, -R36 ;  /* 0x0000000357247223 */ /* 0x000fe20000010824 */
[----:B------:R-:W0:Y:S01]  /*7580*/  MUFU.EX2 R7, R85 ;  /* 0x0000005500077308 */ /* 0x000e220000000800 */
[----:B------:R-:W-:Y:S01]  /*7590*/  FADD.FTZ R54, R146, R27 ;  /* 0x0000001b92367221 */ /* 0x000fe20000010000 */
[----:B------:R-:W-:Y:S01]  /*75a0*/  F2FP.BF16.F32.PACK_AB R146, R19, R146 ;  /* 0x000000921392723e */ /* 0x000fe200000010ff */
[-C--:B------:R-:W-:Y:S01]  /*75b0*/  FMUL.FTZ R91, R91, R57.reuse ;  /* 0x000000395b5b7220 */ /* 0x080fe20000410000 */
        /* <DEDUP_REMOVED lines=14> */
[----:B0-----:R-:W-:Y:S01]  /*76a0*/  F2FP.BF16.F32.PACK_AB R122, R7, R32 ;  /* 0x00000020077a723e */ /* 0x001fe200000010ff */
[-C--:B------:R-:W-:Y:S01]  /*76b0*/  FMUL.FTZ R107, R107, R57.reuse ;  /* 0x000000396b6b7220 */ /* 0x080fe20000410000 */
[C---:B------:R-:W-:Y:S01]  /*76c0*/  F2FP.BF16.F32.PACK_AB R142, R17.reuse, R142 ;  /* 0x0000008e118e723e */ /* 0x040fe200000010ff */
[----:B------:R-:W-:Y:S01]  /*76d0*/  FADD.FTZ R27, R17, R54 ;  /* 0x00000036111b7221 */ /* 0x000fe20000010000 */
[-C--:B------:R-:W-:Y:S01]  /*76e0*/  FMUL.FTZ R110, R110, R57.reuse ;  /* 0x000000396e6e7220 */ /* 0x080fe20000410000 */
[-C--:B------:R-:W-:Y:S01]  /*76f0*/  FMUL.FTZ R111, R111, R57.reuse ;  /* 0x000000396f6f7220 */ /* 0x080fe20000410000 */
[-C--:B------:R-:W-:Y:S01]  /*7700*/  FMUL.FTZ R114, R114, R57.reuse ;  /* 0x0000003972727220 */ /* 0x080fe20000410000 */
[----:B------:R-:W-:Y:S01]  /*7710*/  FADD.FTZ R54, R136, R27 ;  /* 0x0000001b88367221 */ /* 0x000fe20000010000 */
[C---:B--2---:R-:W-:Y:S01]  /*7720*/  FADD.FTZ R14, R50.reuse, R5 ;  /* 0x00000005320e7221 */ /* 0x044fe20000010000 */
        /* <DEDUP_REMOVED lines=12> */
[----:B------:R-:W-:-:S02]  /*77f0*/  F2FP.BF16.F32.PACK_AB R125, R75, R125 ;  /* 0x0000007d4b7d723e */ /* 0x000fc400000010ff */
[----:B------:R-:W-:Y:S01]  /*7800*/  FADD.FTZ R26, R132, R9 ;  /* 0x00000009841a7221 */ /* 0x000fe20000010000 */
[----:B------:R-:W-:Y:S01]  /*7810*/  FADD.FTZ R14, R79, R14 ;  /* 0x0000000e4f0e7221 */ /* 0x000fe20000010000 */
[C---:B------:R-:W-:Y:S02]  /*7820*/  F2FP.BF16.F32.PACK_AB R132, R25.reuse, R132 ;  /* 0x000000841984723e */ /* 0x040fe400000010ff */
        /* <DEDUP_REMOVED lines=10> */
[----:B---3--:R-:W-:-:S03]  /*78d0*/  F2FP.BF16.F32.PACK_AB R123, R36, R123 ;  /* 0x0000007b247b723e */ /* 0x008fc600000010ff */
[----:B------:R-:W-:-:S04]  /*78e0*/  FADD.FTZ R9, R37, R26 ;  /* 0x0000001a25097221 */ /* 0x000fc80000010000 */
[----:B------:R-:W-:-:S04]  /*78f0*/  FADD.FTZ R26, R20, R9 ;  /* 0x00000009141a7221 */ /* 0x000fc80000010000 */
[----:B------:R-:W-:-:S04]  /*7900*/  FADD.FTZ R9, R41, R26 ;  /* 0x0000001a29097221 */ /* 0x000fc80000010000 */
[----:B------:R-:W-:Y:S01]  /*7910*/  FADD.FTZ R26, R22, R9 ;  /* 0x00000009161a7221 */ /* 0x000fe20000010000 */
[----:B------:R-:W-:-:S03]  /*7920*/  IMAD.MOV.U32 R9, RZ, RZ, R8 ;  /* 0x000000ffff097224 */ /* 0x000fc600078e0008 */
[----:B------:R-:W-:-:S04]  /*7930*/  FADD.FTZ R5, R45, R26 ;  /* 0x0000001a2d057221 */ /* 0x000fc80000010000 */
[----:B------:R-:W-:-:S04]  /*7940*/  FADD.FTZ R4, R24, R5 ;  /* 0x0000000518047221 */ /* 0x000fc80000010000 */
[----:B------:R-:W-:-:S04]  /*7950*/  FADD.FTZ R5, R49, R4 ;  /* 0x0000000431057221 */ /* 0x000fc80000010000 */
[----:B------:R-:W-:-:S04]  /*7960*/  FADD.FTZ R4, R28, R5 ;  /* 0x000000051c047221 */ /* 0x000fc80000010000 */
[----:B------:R-:W-:-:S04]  /*7970*/  FADD.FTZ R5, R53, R4 ;  /* 0x0000000435057221 */ /* 0x000fc80000010000 */
[----:B------:R-:W-:-:S04]  /*7980*/  FADD.FTZ R4, R32, R5 ;  /* 0x0000000520047221 */ /* 0x000fc80000010000 */
[----:B------:R-:W-:Y:S01]  /*7990*/  FADD.FTZ R5, R7, R4 ;  /* 0x0000000407057221 */ /* 0x000fe20000010000 */
[----:B------:R-:W-:Y:S01]  /*79a0*/  FADD.FTZ R4, R36, R14 ;  /* 0x0000000e24047221 */ /* 0x000fe20000010000 */
[----:B------:R-:W-:Y:S01]  /*79b0*/  IMAD.MOV.U32 R7, RZ, RZ, R12 ;  /* 0x000000ffff077224 */ /* 0x000fe200078e000c */
[----:B-1----:R-:W-:Y:S06]  /*79c0*/  @P2 BRA `(.L_x_1882) ;  /* 0xffffffe000f02947 */ /* 0x002fec000383ffff */
.L_x_1873:
[----:B------:R-:W-:Y:S06]  /*79d0*/  BAR.ARV 0x8, 0x200 ;  /* 0x0208000000007b1d */ /* 0x000fec0000002000 */
[----:B------:R-:W-:Y:S05]  /*79e0*/  @!P0 BRA `(.L_x_1883) ;  /* 0x0000000000048947 */ /* 0x000fea0003800000 */
[----:B------:R-:W-:Y:S01]  /*79f0*/  BPT.TRAP 0x1 ;  /* 0x000000040000795c */ /* 0x000fe20000300000 */
.L_x_1883:
[----:B------:R-:W-:Y:S01]  /*7a00*/  ULEA UR7, UR4, UR39, 0x3 ;  /* 0x0000002704077291 */ /* 0x000fe2000f8e183f */
[----:B------:R-:W-:-:S05]  /*7a10*/  IMAD.U32 R0, RZ, RZ, UR5 ;  /* 0x00000005ff007e24 */ /* 0x000fca000f8e00ff */
[----:B------:R-:W-:-:S04]  /*7a20*/  SHF.L.U32 R0, R0, 0x1f, RZ ;  /* 0x0000001f00007819 */ /* 0x000fc800000006ff */
[----:B------:R0:W1:Y:S01]  /*7a30*/  SYNCS.PHASECHK.TRANS64.TRYWAIT P2, [UR7+0x16850], R0 ;  /* 0x01685000ff0075a7 */ /* 0x0000620008040147 */
[----:B------:R-:W-:Y:S05]  /*7a40*/  @!P0 BRA `(.L_x_1884) ;  /* 0x0000000000048947 */ /* 0x000fea0003800000 */
[----:B------:R-:W-:Y:S01]  /*7a50*/  BPT.TRAP 0x1 ;  /* 0x000000040000795c */ /* 0x000fe20000300000 */
.L_x_1884:
[----:B-1----:R-:W-:Y:S05]  /*7a60*/  @P2 BRA `(.L_x_1885) ;  /* 0x0000000000082947 */ /* 0x002fea0003800000 */
[----:B------:R-:W1:Y:S02]  /*7a70*/  SYNCS.PHASECHK.TRANS64.TRYWAIT P0, [UR7+0x16850], R0 ;  /* 0x01685000ff0075a7 */ /* 0x000e640008000147 */
[----:B-1----:R-:W-:Y:S05]  /*7a80*/  @!P0 BRA `(.L_x_1886) ;  /* 0x00000050007c8947 */ /* 0x002fea0003800000 */
.L_x_1885:
        /* <DEDUP_REMOVED lines=19> */
[----:B------:R-:W-:Y:S02]  /*7bc0*/  IMAD.MOV.U32 R5, RZ, RZ, RZ ;  /* 0x000000ffff057224 */ /* 0x000fe400078e00ff */
[----:B-1----:R-:W-:Y:S01]  /*7bd0*/  FADD.FTZ R6, R7, R4 ;  /* 0x0000000407067221 */ /* 0x002fe20000010000 */
[----:B------:R-:W-:Y:S01]  /*7be0*/  IMAD.MOV.U32 R4, RZ, RZ, -0x800000 ;  /* 0xff800000ff047424 */ /* 0x000fe200078e00ff */
[----:B------:R-:W0:Y:S04]  /*7bf0*/  SHFL.BFLY PT, R7, R0, 0x1, 0x1f ;  /* 0x0c201f0000077f89 */ /* 0x000e2800000e0000 */
[----:B------:R-:W1:Y:S01]  /*7c00*/  SHFL.BFLY PT, R9, R6, 0x1, 0x1f ;  /* 0x0c201f0006097f89 */ /* 0x000e6200000e0000 */
[----:B0-----:R-:W-:Y:S01]  /*7c10*/  FADD.FTZ R14, R0, R7 ;  /* 0x00000007000e7221 */ /* 0x001fe20000010000 */
[----:B------:R-:W-:-:S02]  /*7c20*/  IMAD.MOV.U32 R0, RZ, RZ, -0x800000 ;  /* 0xff800000ff007424 */ /* 0x000fc400078e00ff */
[----:B-1----:R-:W-:Y:S02]  /*7c30*/  FADD.FTZ R15, R6, R9 ;  /* 0x00000009060f7221 */ /* 0x002fe40000010000 */
[----:B------:R-:W-:-:S03]  /*7c40*/  FSETP.NE.FTZ.AND P0, PT, R14, RZ, PT ;  /* 0x000000ff0e00720b */ /* 0x000fc60003f15000 */
[----:B------:R-:W-:-:S10]  /*7c50*/  FSETP.NE.FTZ.AND P2, PT, R15, RZ, PT ;  /* 0x000000ff0f00720b */ /* 0x000fd40003f55000 */
[----:B------:R-:W0:Y:S01]  /*7c60*/  @P0 MUFU.LG2 R9, R14 ;  /* 0x0000000e00090308 */ /* 0x000e220000000c00 */
[C---:B------:R-:W-:Y:S02]  /*7c70*/  @P0 FMUL.FTZ R7, R3.reuse, 0.69314718246459960938 ;  /* 0x3f31721803070820 */ /* 0x040fe40000410000 */
[----:B------:R-:W-:-:S05]  /*7c80*/  @P2 FMUL.FTZ R16, R3, 0.69314718246459960938 ;  /* 0x3f31721803102820 */ /* 0x000fca0000410000 */
        /* <DEDUP_REMOVED lines=80> */
.L_x_1856:
        /* <DEDUP_REMOVED lines=23> */
[----:B------:R-:W-:-:S03]  /*8300*/  ULDC.64 UR8, c[0x0][0xb38] ;  /* 0x0002ce0000087ab9 */ /* 0x000fc60000000a00 */
[----:B------:R-:W-:Y:S01]  /*8310*/  BAR.SYNC.DEFER_BLOCKING 0x1, 0x180 ;  /* 0x0046000000007b1d */ /* 0x000fe20000010000 */
[----:B0-----:R-:W-:Y:S01]  /*8320*/  ISETP.NE.AND P0, PT, R17, 0x1, PT ;  /* 0x000000011100780c */ /* 0x001fe20003f05270 */
[----:B------:R-:W-:Y:S01]  /*8330*/  UIMAD UR7, UR7, UR8, URZ ;  /* 0x00000008070772a4 */ /* 0x000fe2000f8e023f */
[CC--:B------:R-:W-:Y:S02]  /*8340*/  LEA.HI R22, R8.reuse, R21.reuse, RZ, 0x2 ;  /* 0x0000001508167211 */ /* 0x0c0fe400078f10ff */
[----:B------:R-:W-:-:S03]  /*8350*/  LEA.HI R8, R8, R21, RZ, 0x5 ;  /* 0x0000001508087211 */ /* 0x000fc600078f28ff */
[----:B------:R-:W3:Y:S01]  /*8360*/  LDC R19, c[0x0][0xc50] ;  /* 0x00031400ff137b82 */ /* 0x000ee20000000800 */
[--C-:B------:R-:W-:Y:S02]  /*8370*/  SHF.R.S32.HI R7, RZ, 0x2, R22.reuse ;  /* 0x00000002ff077819 */ /* 0x100fe40000011416 */
[----:B------:R-:W-:Y:S01]  /*8380*/  SHF.R.S32.HI R6, RZ, 0x1f, R22 ;  /* 0x0000001fff067819 */ /* 0x000fe20000011416 */
[----:B--2---:R-:W-:Y:S01]  /*8390*/  USHF.R.S32.HI UR10, URZ, 0x1f, UR12 ;  /* 0x0000001f3f0a7899 */ /* 0x004fe2000801140c */
[----:B------:R-:W-:Y:S02]  /*83a0*/  LOP3.LUT R22, R22, 0x7ffffffc, RZ, 0xc0, !PT ;  /* 0x7ffffffc16167812 */ /* 0x000fe400078ec0ff */
[----:B------:R-:W-:Y:S01]  /*83b0*/  LEA.HI R9, R6, R7, RZ, 0x3 ;  /* 0x0000000706097211 */ /* 0x000fe200078f18ff */
[----:B------:R-:W0:Y:S01]  /*83c0*/  LDC.64 R14, c[0x0][0xb40] ;  /* 0x0002d000ff0e7b82 */ /* 0x000e220000000a00 */
[----:B------:R-:W-:Y:S01]  /*83d0*/  LEA.HI R6, R3, R3, RZ, 0x1 ;  /* 0x0000000303067211 */ /* 0x000fe200078f08ff */
[----:B------:R-:W-:Y:S01]  /*83e0*/  IMAD.IADD R3, R2, 0x1, -R11 ;  /* 0x0000000102037824 */ /* 0x000fe200078e0a0b */
[----:B------:R-:W-:-:S03]  /*83f0*/  LOP3.LUT R10, R9, 0xfffffff8, RZ, 0xc0, !PT ;  /* 0xfffffff8090a7812 */ /* 0x000fc600078ec0ff */
[----:B------:R-:W-:Y:S01]  /*8400*/  IMAD R6, R6, -0x3, R5 ;  /* 0xfffffffd06067824 */ /* 0x000fe200078e0205 */
[----:B------:R-:W-:Y:S01]  /*8410*/  LEA.HI R5, R3, R3, RZ, 0x1 ;  /* 0x0000000303057211 */ /* 0x000fe200078f08ff */
[----:B------:R-:W-:Y:S01]  /*8420*/  IMAD.IADD R2, R7, 0x1, -R10 ;  /* 0x0000000107027824 */ /* 0x000fe200078e0a0a */
[----:B------:R-:W2:Y:S02]  /*8430*/  @P0 LDC R9, c[0x0][0xbec] ;  /* 0x0002fb00ff090b82 */ /* 0x000ea40000000800 */
[----:B------:R-:W-:Y:S02]  /*8440*/  LOP3.LUT R12, R5, 0x1ffffffe, RZ, 0xc0, !PT ;  /* 0x1ffffffe050c7812 */ /* 0x000fe400078ec0ff */
[----:B------:R-:W-:-:S03]  /*8450*/  SHF.R.S32.HI R5, RZ, 0x5, R8 ;  /* 0x00000005ff057819 */ /* 0x000fc60000011408 */
[----:B------:R-:W-:Y:S01]  /*8460*/  IMAD.IADD R12, R3, 0x1, -R12 ;  /* 0x00000001030c7824 */ /* 0x000fe200078e0a0c */
[----:B------:R-:W4:Y:S01]  /*8470*/  LDC.64 R10, c[0x0][0xbd8] ;  /* 0x0002f600ff0a7b82 */ /* 0x000f220000000a00 */
[----:B------:R-:W-:Y:S02]  /*8480*/  IMAD R5, R5, 0x10, R2 ;  /* 0x0000001005057824 */ /* 0x000fe400078e0202 */
[----:B------:R-:W-:Y:S02]  /*8490*/  IMAD.U32 R3, RZ, RZ, UR5 ;  /* 0x00000005ff037e24 */ /* 0x000fe4000f8e00ff */
[----:B------:R-:W-:Y:S02]  /*84a0*/  IMAD R5, R6, 0x40, R5 ;  /* 0x0000004006057824 */ /* 0x000fe400078e0205 */
[----:B------:R-:W-:Y:S01]  /*84b0*/  IMAD.U32 R2, RZ, RZ, UR4 ;  /* 0x00000004ff027e24 */ /* 0x000fe2000f8e00ff */
[----:B------:R-:W5:Y:S01]  /*84c0*/  @P0 LDC R13, c[0x0][0xbf0] ;  /* 0x0002fc00ff0d0b82 */ /* 0x000f620000000800 */
[----:B------:R-:W-:Y:S01]  /*84d0*/  IMAD.U32 R3, RZ, RZ, UR6 ;  /* 0x00000006ff037e24 */ /* 0x000fe2000f8e00ff */
[----:B------:R-:W-:Y:S01]  /*84e0*/  UIMAD.WIDE.U32 UR4, UR36, UR8, URZ ;  /* 0x00000008240472a5 */ /* 0x000fe2000f8e003f */
[----:B------:R-:W-:Y:S01]  /*84f0*/  IMAD R6, R12, 0x8, R5 ;  /* 0x000000080c067824 */ /* 0x000fe200078e0205 */
[----:B------:R-:W-:Y:S01]  /*8500*/  UIMAD UR6, UR36, UR9, UR7 ;  /* 0x00000009240672a4 */ /* 0x000fe2000f8e0207 */
[----:B0-----:R-:W-:-:S02]  /*8510*/  IMAD R12, R14, UR10, RZ ;  /* 0x0000000a0e0c7c24 */ /* 0x001fc4000f8e02ff */
[----:B---3--:R-:W-:Y:S01]  /*8520*/  IMAD R19, R19, R18, UR11 ;  /* 0x0000000b13137e24 */ /* 0x008fe2000f8e0212 */
[----:B------:R-:W0:Y:S01]  /*8530*/  @P0 LDC R23, c[0x0][0xbec] ;  /* 0x0002fb00ff170b82 */ /* 0x000e220000000800 */
[----:B------:R-:W-:Y:S02]  /*8540*/  UIADD3 UR6, UR5, UR6, URZ ;  /* 0x0000000605067290 */ /* 0x000fe4000fffe03f */
[----:B------:R-:W-:Y:S01]  /*8550*/  IMAD.U32 R7, RZ, RZ, UR5 ;  /* 0x00000005ff077e24 */ /* 0x000fe2000f8e00ff */
[----:B------:R-:W-:Y:S01]  /*8560*/  ULDC.64 UR8, c[0x0][0xb28] ;  /* 0x0002ca0000087ab9 */ /* 0x000fe20000000a00 */
[----:B-1----:R-:W-:Y:S02]  /*8570*/  IMAD R5, R16, 0xc0, R5 ;  /* 0x000000c010057824 */ /* 0x002fe400078e0205 */
[----:B------:R-:W-:Y:S01]  /*8580*/  IMAD.U32 R7, RZ, RZ, UR6 ;  /* 0x00000006ff077e24 */ /* 0x000fe2000f8e00ff */
[----:B------:R-:W1:Y:S01]  /*8590*/  @P0 LDC R20, c[0x0][0xbf0] ;  /* 0x0002fc00ff140b82 */ /* 0x000e620000000800 */
[C---:B----4-:R-:W-:Y:S01]  /*85a0*/  IMAD R8, R10.reuse, UR10, RZ ;  /* 0x0000000a0a087c24 */ /* 0x050fe2000f8e02ff */
[----:B------:R-:W-:Y:S01]  /*85b0*/  ULDC.64 UR6, c[0x0][0xb48] ;  /* 0x0002d20000067ab9 */ /* 0x000fe20000000a00 */
[----:B------:R-:W-:-:S04]  /*85c0*/  IMAD.WIDE.U32 R2, R10, UR12, R2 ;  /* 0x0000000c0a027c25 */ /* 0x000fc8000f8e0002 */
[----:B------:R-:W-:Y:S02]  /*85d0*/  IMAD R11, R11, UR12, R8 ;  /* 0x0000000c0b0b7c24 */ /* 0x000fe4000f8e0208 */
[----:B------:R-:W-:Y:S02]  /*85e0*/  IMAD R8, R16, 0xc0, R6 ;  /* 0x000000c010087824 */ /* 0x000fe400078e0206 */
[----:B------:R-:W-:Y:S01]  /*85f0*/  IMAD.U32 R6, RZ, RZ, UR4 ;  /* 0x00000004ff067e24 */ /* 0x000fe2000f8e00ff */
[----:B------:R-:W-:Y:S01]  /*8600*/  ULDC.64 UR4, c[0x0][0xbe0] ;  /* 0x0002f80000047ab9 */ /* 0x000fe20000000a00 */
[----:B--2---:R-:W-:-:S04]  /*8610*/  @P0 IMAD.HI.U32 R10, R8, R9, RZ ;  /* 0x00000009080a0227 */ /* 0x004fc800078e00ff */
[----:B------:R-:W-:Y:S01]  /*8620*/  IMAD.MOV.U32 R9, RZ, RZ, R8 ;  /* 0x000000ffff097224 */ /* 0x000fe200078e0008 */
[----:B-----5:R-:W-:Y:S01]  /*8630*/  @P0 SHF.R.U32.HI R9, RZ, R13, R10 ;  /* 0x0000000dff090219 */ /* 0x020fe2000001160a */
[----:B------:R-:W-:Y:S01]  /*8640*/  IMAD R13, R15, UR12, R12 ;  /* 0x0000000c0f0d7c24 */ /* 0x000fe2000f8e020c */
[----:B------:R-:W-:Y:S01]  /*8650*/  SHF.R.S32.HI R12, RZ, 0x1f, R19 ;  /* 0x0000001fff0c7819 */ /* 0x000fe20000011413 */
[----:B------:R-:W-:-:S04]  /*8660*/  IMAD.WIDE.U32 R6, R14, UR12, R6 ;  /* 0x0000000c0e067c25 */ /* 0x000fc8000f8e0006 */
[----:B------:R-:W-:Y:S02]  /*8670*/  IMAD.IADD R3, R3, 0x1, R11 ;  /* 0x0000000103037824 */ /* 0x000fe400078e020b */
[----:B0-----:R-:W-:-:S04]  /*8680*/  @P0 IMAD.HI.U32 R23, R8, R23, RZ ;  /* 0x0000001708170227 */ /* 0x001fc800078e00ff */
[----:B------:R-:W-:Y:S02]  /*8690*/  IMAD.IADD R7, R7, 0x1, R13 ;  /* 0x0000000107077824 */ /* 0x000fe400078e020d */
[----:B------:R-:W-:Y:S02]  /*86a0*/  IMAD R13, R12, UR6, RZ ;  /* 0x000000060c0d7c24 */ /* 0x000fe4000f8e02ff */
[----:B------:R-:W-:-:S04]  /*86b0*/  IMAD.WIDE.U32 R2, R19, UR4, R2 ;  /* 0x0000000413027c25 */ /* 0x000fc8000f8e0002 */
[----:B------:R-:W-:Y:S01]  /*86c0*/  IMAD.MOV.U32 R11, RZ, RZ, R8 ;  /* 0x000000ffff0b7224 */ /* 0x000fe200078e0008 */
[----:B-1----:R-:W-:Y:S01]  /*86d0*/  @P0 SHF.R.U32.HI R11, RZ, R20, R23 ;  /* 0x00000014ff0b0219 */ /* 0x002fe20000011617 */
        /* <DEDUP_REMOVED lines=39> */
[----:B------:R-:W-:Y:S01]  /*8950*/  VIADD R17, R5, 0x8 ;  /* 0x0000000805117836 */ /* 0x000fe20000000000 */
        /* <DEDUP_REMOVED lines=10> */
[----:B------:R-:W-:-:S03]  /*8a00*/  IMAD.IADD R19, R21, 0x1, -R22 ;  /* 0x0000000115137824 */ /* 0x000fc600078e0a16 */
[----:B------:R-:W1:Y:S01]  /*8a10*/  SHFL.IDX PT, R7, R9, 0x1, 0x1c1f ;  /* 0x003c1f0009077f89 */ /* 0x000e6200000e0000 */
[----:B------:R-:W-:Y:S02]  /*8a20*/  IMAD.SHL.U32 R19, R19, 0x2, RZ ;  /* 0x0000000213137824 */ /* 0x000fe400078e00ff */
        /* <DEDUP_REMOVED lines=52> */
.L_x_1889:
[----:B------:R-:W-:Y:S05]  /*8d70*/  BSYNC B0 ;  /* 0x0000000000007941 */ /* 0x000fea0003800000 */
.L_x_1888:
        /* <DEDUP_REMOVED lines=52> */
.L_x_1887:
        /* <DEDUP_REMOVED lines=59> */
.L_x_1852:
        /* <DEDUP_REMOVED lines=18> */
.L_x_1890:
[----:B------:R-:W-:Y:S01]  /*9590*/  ULDC UR41, c[0x0][0xc50] ;  /* 0x0003140000297ab9 */ /* 0x000fe20000000800 */
[----:B------:R-:W-:Y:S01]  /*95a0*/  UMOV UR36, UR6 ;  /* 0x0000000600247c82 */ /* 0x000fe20008000000 */
[----:B------:R-:W-:-:S11]  /*95b0*/  UISETP.NE.AND UP0, UPT, UR41, 0x1, UPT ;  /* 0x000000012900788c */ /* 0x000fd6000bf05270 */
[----:B------:R-:W-:Y:S01]  /*95c0*/  @UP0 ULDC UR4, c[0x0][0xc54] ;  /* 0x0003150000040ab9 */ /* 0x000fe20000000800 */
[----:B------:R-:W-:Y:S01]  /*95d0*/  @UP0 ULDC UR7, c[0x0][0xc58] ;  /* 0x0003160000070ab9 */ /* 0x000fe20000000800 */
[----:B------:R-:W-:-:S04]  /*95e0*/  UIMAD.WIDE.U32 UR4, UR6, UR4, URZ ;  /* 0x00000004060472a5 */ /* 0x000fc8000f8e003f */
[----:B------:R-:W-:-:S12]  /*95f0*/  @UP0 USHF.R.U32.HI UR36, URZ, UR7, UR5 ;  /* 0x000000073f240299 */ /* 0x000fd80008011605 */
.L_x_1891:
        /* <DEDUP_REMOVED lines=8> */
[----:B------:R-:W-:Y:S01]  /*9680*/  ULDC UR5, c[0x0][0x448] ;  /* 0x0001120000057ab9 */ /* 0x000fe20000000800 */
[----:B------:R-:W-:Y:S01]  /*9690*/  ULDC.64 UR6, c[0x0][0x418] ;  /* 0x0001060000067ab9 */ /* 0x000fe20000000a00 */
[----:B------:R-:W-:Y:S02]  /*96a0*/  UISETP.NE.AND UP1, UPT, UR5, 0x1, UPT ;  /* 0x000000010500788c */ /* 0x000fe4000bf25270 */
[----:B------:R-:W-:Y:S01]  /*96b0*/  UISETP.NE.U32.AND UP0, UPT, UR6, URZ, UPT ;  /* 0x0000003f0600728c */ /* 0x000fe2000bf05070 */
[----:B------:R-:W-:Y:S01]  /*96c0*/  UMOV UR8, 0xc0 ;  /* 0x000000c000087882 */ /* 0x000fe20000000000 */
[----:B------:R-:W-:Y:S02]  /*96d0*/  ULDC UR5, c[0x0][0x288] ;  /* 0x0000a20000057ab9 */ /* 0x000fe40000000800 */
[----:B------:R-:W-:Y:S01]  /*96e0*/  UISETP.NE.AND.EX UP0, UPT, UR7, URZ, UPT, UP0 ;  /* 0x0000003f0700728c */ /* 0x000fe2000bf05300 */
[----:B------:R-:W-:Y:S01]  /*96f0*/  ULDC UR6, c[0x0][0x424] ;  /* 0x0001090000067ab9 */ /* 0x000fe20000000800 */
[----:B------:R-:W-:-:S02]  /*9700*/  UIADD3 UR10, -UR5, 0x80, URZ ;  /* 0x00000080050a7890 */ /* 0x000fc4000fffe13f */
[----:B------:R-:W-:Y:S01]  /*9710*/  USEL UR7, UR6, 0x1, UP0 ;  /* 0x0000000106077887 */ /* 0x000fe20008000000 */
[----:B------:R-:W-:Y:S01]  /*9720*/  ULDC UR9, c[0x0][0x2f0] ;  /* 0x0000bc0000097ab9 */ /* 0x000fe20000000800 */
[----:B------:R-:W-:Y:S02]  /*9730*/  UMOV UR44, URZ ;  /* 0x0000003f002c7c82 */ /* 0x000fe40008000000 */
[----:B------:R-:W-:Y:S02]  /*9740*/  UIMAD UR10, UR7, UR9, UR10 ;  /* 0x00000009070a72a4 */ /* 0x000fe4000f8e020a */
[----:B------:R-:W-:Y:S02]  /*9750*/  UIMAD UR7, UR7, UR9, 0x7f ;  /* 0x0000007f070774a4 */ /* 0x000fe4000f8e0209 */
[----:B------:R-:W-:Y:S02]  /*9760*/  USHF.R.U32.HI UR9, URZ, 0x10, UR41 ;  /* 0x000000103f097899 */ /* 0x000fe40008011629 */
[----:B0-----:R-:W-:-:S02]  /*9770*/  UIMAD UR8, UR4, UR8, 0xbf ;  /* 0x000000bf040874a4 */ /* 0x001fc4000f8e0208 */
[----:B------:R-:W-:Y:S01]  /*9780*/  ULOP3.LUT UR41, UR41, 0xffff, URZ, 0xc0, !UPT ;  /* 0x0000ffff29297892 */ /* 0x000fe2000f8ec03f */
[----:B------:R-:W-:Y:S02]  /*9790*/  @UP1 ULDC UR4, c[0x0][0x44c] ;  /* 0x0001130000041ab9 */ /* 0x000fe40000000800 */
[----:B------:R-:W-:Y:S02]  /*97a0*/  UIMAD.WIDE.U32 UR4, UR8, UR4, URZ ;  /* 0x00000004080472a5 */ /* 0x000fe4000f8e003f */
[----:B------:R-:W-:Y:S01]  /*97b0*/  UMOV UR6, UR8 ;  /* 0x0000000800067c82 */ /* 0x000fe20008000000 */
[----:B------:R-:W-:Y:S02]  /*97c0*/  @UP1 ULDC UR8, c[0x0][0x450] ;  /* 0x0001140000081ab9 */ /* 0x000fe40000000800 */
[----:B------:R-:W-:Y:S02]  /*97d0*/  @UP1 USHF.R.U32.HI UR6, URZ, UR8, UR5 ;  /* 0x000000083f061299 */ /* 0x000fe40008011605 */
[----:B------:R-:W-:-:S02]  /*97e0*/  USHF.R.S32.HI UR5, URZ, 0x1f, UR7 ;  /* 0x0000001f3f057899 */ /* 0x000fc40008011407 */
[----:B------:R-:W-:Y:S02]  /*97f0*/  UIADD3 UR6, UR10, UR6, URZ ;  /* 0x000000060a067290 */ /* 0x000fe4000fffe03f */
[----:B------:R-:W-:Y:S02]  /*9800*/  ULEA.HI UR5, UR5, UR7, URZ, 0x7 ;  /* 0x0000000705057291 */ /* 0x000fe4000f8f383f */
[----:B------:R-:W-:Y:S02]  /*9810*/  USHF.R.S32.HI UR4, URZ, 0x1f, UR6 ;  /* 0x0000001f3f047899 */ /* 0x000fe40008011406 */
[----:B------:R-:W-:Y:S02]  /*9820*/  USHF.R.S32.HI UR5, URZ, 0x7, UR5 ;  /* 0x000000073f057899 */ /* 0x000fe40008011405 */
[----:B------:R-:W-:-:S04]  /*9830*/  ULEA.HI UR4, UR4, UR6, URZ, 0x7 ;  /* 0x0000000604047291 */ /* 0x000fc8000f8f383f */
        /* <DEDUP_REMOVED lines=41> */
.L_x_1893:
[----:B------:R-:W-:Y:S01]  /*9ad0*/  UIMAD UR40, UR41, UR44, URZ ;  /* 0x0000002c292872a4 */ /* 0x000fe2000f8e023f */
[----:B------:R-:W-:-:S05]  /*9ae0*/  IMAD.U32 R3, RZ, RZ, UR42 ;  /* 0x0000002aff037e24 */ /* 0x000fca000f8e00ff */
[----:B------:R-:W-:-:S05]  /*9af0*/  IMAD.U32 R4, RZ, RZ, UR40 ;  /* 0x00000028ff047e24 */ /* 0x000fca000f8e00ff */
[----:B------:R-:W-:Y:S01]  /*9b00*/  VIADDMNMX R3, R4, UR44, R3, PT ;  /* 0x0000002c04037c46 */ /* 0x000fe2000b800103 */
[----:B------:R-:W-:-:S03]  /*9b10*/  IMAD.MOV.U32 R4, RZ, RZ, 0x1 ;  /* 0x00000001ff047424 */ /* 0x000fc600078e00ff */
[----:B------:R-:W-:Y:S01]  /*9b20*/  R2UR UR39, R3 ;  /* 0x00000000032772ca */ /* 0x000fe200000e0000 */
[----:B------:R-:W-:-:S12]  /*9b30*/  IMAD.MOV.U32 R3, RZ, RZ, RZ ;  /* 0x000000ffff037224 */ /* 0x000fd800078e00ff */
[----:B------:R-:W-:-:S06]  /*9b40*/  UISETP.GT.AND UP0, UPT, UR39, UR40, UPT ;  /* 0x000000282700728c */ /* 0x000fcc000bf04270 */
[----:B------:R-:W-:-:S13]  /*9b50*/  PLOP3.LUT P0, PT, PT, PT, UP0, 0x80, 0x0 ;  /* 0x000000000000781c */ /* 0x000fda0003f0f008 */
        /* <DEDUP_REMOVED lines=24> */
.L_x_1894:
        /* <DEDUP_REMOVED lines=20> */
.L_x_1896:
        /* <DEDUP_REMOVED lines=15> */
.L_x_1895:
        /* <DEDUP_REMOVED lines=9> */
[----:B------:R-:W-:-:S04]  /*9fa0*/  IMAD.U32 R23, RZ, RZ, UR39 ;  /* 0x00000027ff177e24 */ /* 0x000fc8000f8e00ff */
[----:B------:R-:W-:Y:S01]  /*9fb0*/  VIADD R23, R23, 0xffffffff ;  /* 0xffffffff17177836 */ /* 0x000fe20000000000 */
[----:B0-----:R-:W-:-:S04]  /*9fc0*/  ISETP.NE.U32.AND P0, PT, R4, RZ, PT ;  /* 0x000000ff0400720c */ /* 0x001fc80003f05070 */
[----:B------:R-:W-:-:S04]  /*9fd0*/  ISETP.NE.AND.EX P1, PT, R5, RZ, PT, P0 ;  /* 0x000000ff0500720c */ /* 0x000fc80003f25300 */
[----:B------:R-:W-:Y:S02]  /*9fe0*/  P2R R27, PR, RZ, 0x2 ;  /* 0x00000002ff1b7803 */ /* 0x000fe40000000000 */
[----:B--2---:R-:W-:Y:S02]  /*9ff0*/  SHF.R.S32.HI R22, RZ, 0x1f, R24 ;  /* 0x0000001fff167819 */ /* 0x004fe40000011418 */
[----:B------:R-:W-:Y:S01]  /*a000*/  SEL R18, R24, RZ, !P1 ;  /* 0x000000ff18127207 */ /* 0x000fe20004800000 */
[----:B------:R-:W-:Y:S06]  /*a010*/  BRA.DIV UR4, `(.L_x_1897) ;  /* 0x0000002e04307947 */ /* 0x000fec000b800000 */
[----:B------:R0:W1:Y:S02]  /*a020*/  SHFL.IDX PT, R14, R16, RZ, 0x1f ;  /* 0x00001fff100e7589 */ /* 0x00006400000e0000 */
.L_x_1965:
[----:B-1----:R-:W-:Y:S02]  /*a030*/  ISETP.NE.AND P0, PT, R14, RZ, PT ;  /* 0x000000ff0e00720c */ /* 0x002fe40003f05270 */
[----:B------:R-:W-:-:S04]  /*a040*/  PLOP3.LUT P2, PT, PT, PT, PT, 0x8, 0x0 ;  /* 0x000000000000781c */ /* 0x000fc80003f4e170 */
[----:B------:R-:W-:-:S07]  /*a050*/  P2R R26, PR, RZ, 0x4 ;  /* 0x00000004ff1a7803 */ /* 0x000fce0000000000 */
[----:B------:R-:W-:Y:S05]  /*a060*/  @P0 BRA `(.L_x_1898) ;  /* 0x0000000000cc0947 */ /* 0x000fea0003800000 */
[----:B------:R-:W-:-:S03]  /*a070*/  UMOV UR4, 0xffffffff ;  /* 0xffffffff00047882 */ /* 0x000fc60000000000 */
[----:B------:R-:W-:Y:S05]  /*a080*/  BRA.DIV UR4, `(.L_x_1899) ;  /* 0x0000002e04347947 */ /* 0x000fea000b800000 */
[----:B------:R-:W-:-:S13]  /*a090*/  ELECT P6, URZ, PT ;  /* 0x00000000003f782f */ /* 0x000fda00038c0000 */
.L_x_1968:
        /* <DEDUP_REMOVED lines=23> */
.L_x_1900:
[----:B------:R-:W2:Y:S01]  /*a210*/  SYNCS.PHASECHK.TRANS64.TRYWAIT P0, [UR38+0x16840], R8 ;  /* 0x01684008ff0075a7 */ /* 0x000ea20008000166 */
[----:B------:R-:W-:Y:S01]  /*a220*/  ISETP.NE.AND P1, PT, R17, RZ, PT ;  /* 0x000000ff1100720c */ /* 0x000fe20003f25270 */
[----:B--2---:R-:W-:-:S12]  /*a230*/  @!P0 BRA `(.L_x_1901) ;  /* 0x0000002800e88947 */ /* 0x004fd80003800000 */
.L_x_1969:
[----:B------:R-:W-:Y:S05]  /*a240*/  @P1 BRA `(.L_x_1902) ;  /* 0x0000000000141947 */ /* 0x000fea0003800000 */
[----:B------:R-:W-:Y:S01]  /*a250*/  LOP3.LUT P0, RZ, R2, 0x1f, RZ, 0xc0, !PT ;  /* 0x0000001f02ff7812 */ /* 0x000fe2000780c0ff */
[----:B------:R-:W-:-:S04]  /*a260*/  IMAD.MOV.U32 R0, RZ, RZ, 0x4000 ;  /* 0x00004000ff007424 */ /* 0x000fc800078e00ff */
[----:B------:R3:W-:Y:S08]  /*a270*/  SYNCS.ARRIVE.TRANS64 RZ, [UR38+0x16830], R0 ;  /* 0x01683000ffff79a7 */ /* 0x0007f00008000026 */
[----:B---3--:R-:W-:Y:S05]  /*a280*/  @!P0 BRA `(.L_x_1902) ;  /* 0x0000000000048947 */ /* 0x008fea0003800000 */
[----:B------:R-:W-:Y:S01]  /*a290*/  BPT.TRAP 0x1 ;  /* 0x000000040000795c */ /* 0x000fe20000300000 */
.L_x_1902:
[----:B------:R-:W-:Y:S01]  /*a2a0*/  R2UR UR11, R23 ;  /* 0x00000000170b72ca */ /* 0x000fe200000e0000 */
[----:B------:R-:W-:Y:S01]  /*a2b0*/  ULDC.64 UR4, c[0x0][0x198] ;  /* 0x0000660000047ab9 */ /* 0x000fe20000000a00 */
[----:B-----5:R-:W-:Y:S01]  /*a2c0*/  R2UR UR13, R18 ;  /* 0x00000000120d72ca */ /* 0x020fe200000e0000 */
[----:B------:R-:W-:Y:S01]  /*a2d0*/  UIADD3 UR4, UP0, UR4, 0x370, URZ ;  /* 0x0000037004047890 */ /* 0x000fe2000ff1e03f */
[----:B------:R-:W-:Y:S01]  /*a2e0*/  PLOP3.LUT P0, PT, PT, PT, PT, 0x80, 0x0 ;  /* 0x000000000000781c */ /* 0x000fe20003f0f070 */
[----:B------:R-:W-:Y:S02]  /*a2f0*/  UIADD3 UR8, UR38, 0xe400, URZ ;  /* 0x0000e40026087890 */ /* 0x000fe4000fffe03f */
[----:B------:R-:W-:Y:S01]  /*a300*/  UIADD3 UR9, UR38, 0x16830, URZ ;  /* 0x0001683026097890 */ /* 0x000fe2000fffe03f */
[----:B------:R-:W-:Y:S01]  /*a310*/  P2R R26, PR, RZ, 0x1 ;  /* 0x00000001ff1a7803 */ /* 0x000fe20000000000 */
[----:B------:R-:W-:Y:S01]  /*a320*/  UIADD3.X UR5, URZ, UR5, URZ, UP0, !UPT ;  /* 0x000000053f057290 */ /* 0x000fe200087fe43f */
[----:B------:R-:W-:Y:S01]  /*a330*/  UMOV UR6, 0x0 ;  /* 0x0000000000067882 */ /* 0x000fe20000000000 */
[----:B------:R-:W-:-:S02]  /*a340*/  UMOV UR7, 0x14f00000 ;  /* 0x14f0000000077882 */ /* 0x000fc40000000000 */
[----:B------:R-:W-:Y:S01]  /*a350*/  USHF.L.U32 UR11, UR11, 0x7, URZ ;  /* 0x000000070b0b7899 */ /* 0x000fe2000800063f */
[----:B------:R-:W-:Y:S01]  /*a360*/  UMOV UR10, URZ ;  /* 0x0000003f000a7c82 */ /* 0x000fe20008000000 */
[----:B------:R-:W-:-:S07]  /*a370*/  UMOV UR12, UR36 ;  /* 0x00000024000c7c82 */ /* 0x000fce0008000000 */
[----:B------:R3:W-:Y:S02]  /*a380*/  UTMALDG.4D [UR8], [UR4], desc[UR6] ;  /* 0x00000608040075b4 */ /* 0x0007e40008019000 */
[----:B---3--:R-:W-:Y:S01]  /*a390*/  NOP ;  /* 0x0000000000007918 */ /* 0x008fe20000000000 */
.L_x_1898:
        /* <DEDUP_REMOVED lines=24> */
[----:B--2---:R-:W-:Y:S02]  /*a520*/  IMAD.MOV.U32 R8, RZ, RZ, 0x70 ;  /* 0x00000070ff087424 */ /* 0x004fe400078e00ff */
[----:B------:R-:W-:Y:S02]  /*a530*/  IMAD.MOV.U32 R12, RZ, RZ, 0x1 ;  /* 0x00000001ff0c7424 */ /* 0x000fe400078e00ff */
[----:B------:R-:W-:-:S07]  /*a540*/  IMAD.MOV.U32 R13, RZ, RZ, RZ ;  /* 0x000000ffff0d7224 */ /* 0x000fce00078e00ff */
[----:B------:R-:W-:-:S07]  /*a550*/  LEPC R20, `(.L_x_1903) ;  /* 0x000000001014794e */ /* 0x000fce0000000000 */
[----:B01----:R-:W-:Y:S05]  /*a560*/  CALL.ABS.NOINC R14 ;  /* 0x000000000e007343 */ /* 0x003fea0003c00000 */
.L_x_1903:
[----:B------:R-:W3:Y:S01]  /*a570*/  LDC R0, c[0x0][0x448] ;  /* 0x00011200ff007b82 */ /* 0x000ee20000000800 */
[----:B------:R-:W4:Y:S01]  /*a580*/  S2R R9, SR_CTAID.X ;  /* 0x0000000000097919 */ /* 0x000f220000002500 */
[----:B--2---:R-:W-:Y:S01]  /*a590*/  IMAD.SHL.U32 R3, R2, 0x10, RZ ;  /* 0x0000001002037824 */ /* 0x004fe200078e00ff */
[----:B------:R-:W-:Y:S01]  /*a5a0*/  SHF.R.U32.HI R12, RZ, 0x3, R17 ;  /* 0x00000003ff0c7819 */ /* 0x000fe20000011611 */
[----:B------:R-:W-:Y:S01]  /*a5b0*/  UMOV UR4, UR48 ;  /* 0x0000003000047c82 */ /* 0x000fe20008000000 */
[----:B------:R-:W-:Y:S01]  /*a5c0*/  UMOV UR5, UR45 ;  /* 0x0000002d00057c82 */ /* 0x000fe20008000000 */
[----:B------:R-:W-:Y:S01]  /*a5d0*/  ULDC.64 UR6, c[0x0][0x2c8] ;  /* 0x0000b20000067ab9 */ /* 0x000fe20000000a00 */
[----:B-1----:R-:W-:Y:S02]  /*a5e0*/  LOP3.LUT R4, R12, 0x70, R3, 0xf8, !PT ;  /* 0x000000700c047812 */ /* 0x002fe400078ef803 */
[----:B---3--:R-:W-:-:S03]  /*a5f0*/  ISETP.NE.AND P0, PT, R0, 0x1, PT ;  /* 0x000000010000780c */ /* 0x008fc60003f05270 */
[----:B----4-:R-:W-:Y:S02]  /*a600*/  IMAD R13, R9, 0xc0, R4 ;  /* 0x000000c0090d7824 */ /* 0x010fe400078e0204 */
[----:B------:R-:W1:Y:S02]  /*a610*/  LDC.64 R4, c[0x0][0x2e0] ;  /* 0x0000b800ff047b82 */ /* 0x000e640000000a00 */
[----:B------:R-:W-:Y:S02]  /*a620*/  VIADD R11, R13, 0x80 ;  /* 0x000000800d0b7836 */ /* 0x000fe40000000000 */
[----:B------:R-:W-:-:S04]  /*a630*/  IMAD.MOV.U32 R15, RZ, RZ, R13 ;  /* 0x000000ffff0f7224 */ /* 0x000fc800078e000d */
[----:B------:R-:W2:Y:S08]  /*a640*/  @P0 LDC R6, c[0x0][0x44c] ;  /* 0x00011300ff060b82 */ /* 0x000eb00000000800 */
[----:B------:R-:W3:Y:S08]  /*a650*/  @P0 LDC R10, c[0x0][0x44c] ;  /* 0x00011300ff0a0b82 */ /* 0x000ef00000000800 */
[----:B------:R-:W4:Y:S08]  /*a660*/  @P0 LDC R8, c[0x0][0x450] ;  /* 0x00011400ff080b82 */ /* 0x000f300000000800 */
[----:B------:R-:W5:Y:S01]  /*a670*/  @P0 LDC R7, c[0x0][0x450] ;  /* 0x00011400ff070b82 */ /* 0x000f620000000800 */
[----:B--2---:R-:W-:-:S04]  /*a680*/  @P0 IMAD.HI.U32 R3, R13, R6, RZ ;  /* 0x000000060d030227 */ /* 0x004fc800078e00ff */
[----:B---3--:R-:W-:Y:S01]  /*a690*/  @P0 IMAD.HI.U32 R6, R11, R10, RZ ;  /* 0x0000000a0b060227 */ /* 0x008fe200078e00ff */
[----:B----4-:R-:W-:-:S03]  /*a6a0*/  @P0 SHF.R.U32.HI R15, RZ, R8, R3 ;  /* 0x00000008ff0f0219 */ /* 0x010fc60000011603 */
[----:B------:R-:W-:Y:S02]  /*a6b0*/  IMAD.MOV.U32 R3, RZ, RZ, R11 ;  /* 0x000000ffff037224 */ /* 0x000fe400078e000b */
[----:B------:R-:W-:Y:S01]  /*a6c0*/  IMAD.MOV R8, RZ, RZ, -R15 ;  /* 0x000000ffff087224 */ /* 0x000fe200078e0a0f */
[----:B-----5:R-:W-:Y:S01]  /*a6d0*/  @P0 SHF.R.U32.HI R3, RZ, R7, R6 ;  /* 0x00000007ff030219 */ /* 0x020fe20000011606 */
[----:B-1----:R-:W-:Y:S02]  /*a6e0*/  IMAD R6, R19, R4, RZ ;  /* 0x0000000413067224 */ /* 0x002fe400078e02ff */
[----:B------:R-:W-:Y:S01]  /*a6f0*/  IMAD R13, R0, R8, R13 ;  /* 0x00000008000d7224 */ /* 0x000fe200078e020d */
[----:B------:R-:W-:Y:S01]  /*a700*/  SHF.R.S32.HI R10, RZ, 0x1f, R3 ;  /* 0x0000001fff0a7819 */ /* 0x000fe20000011403 */
[C---:B------:R-:W-:Y:S01]  /*a710*/  IMAD R7, R25.reuse, R5, R6 ;  /* 0x0000000519077224 */ /* 0x040fe200078e0206 */
[----:B------:R-:W-:Y:S01]  /*a720*/  SHF.R.S32.HI R6, RZ, 0x1f, R15 ;  /* 0x0000001fff067819 */ /* 0x000fe2000001140f */
[----:B------:R-:W-:Y:S01]  /*a730*/  IMAD.WIDE.U32 R4, R25, R4, UR4 ;  /* 0x0000000419047e25 */ /* 0x000fe2000f8e0004 */
[----:B------:R-:W-:-:S03]  /*a740*/  ULDC.64 UR4, c[0x0][0x2d0] ;  /* 0x0000b40000047ab9 */ /* 0x000fc60000000a00 */
[----:B------:R-:W-:Y:S02]  /*a750*/  IMAD R6, R6, UR4, RZ ;  /* 0x0000000406067c24 */ /* 0x000fe4000f8e02ff */
[----:B------:R-:W-:Y:S02]  /*a760*/  IMAD.IADD R5, R5, 0x1, R7 ;  /* 0x0000000105057824 */ /* 0x000fe400078e0207 */
[----:B------:R-:W-:Y:S02]  /*a770*/  IMAD.MOV R8, RZ, RZ, -R3 ;  /* 0x000000ffff087224 */ /* 0x000fe400078e0a03 */
[C---:B------:R-:W-:Y:S02]  /*a780*/  IMAD R19, R15.reuse, UR5, R6 ;  /* 0x000000050f137c24 */ /* 0x040fe4000f8e0206 */
[----:B------:R-:W-:-:S04]  /*a790*/  IMAD.WIDE.U32 R6, R15, UR4, R4 ;  /* 0x000000040f067c25 */ /* 0x000fc8000f8e0004 */
[----:B------:R-:W-:Y:S01]  /*a7a0*/  IMAD R11, R0, R8, R11 ;  /* 0x00000008000b7224 */ /* 0x000fe200078e020b */
[----:B------:R-:W-:Y:S01]  /*a7b0*/  SHF.R.S32.HI R8, RZ, 0x1f, R13 ;  /* 0x0000001fff087819 */ /* 0x000fe2000001140d */
[----:B------:R-:W-:Y:S02]  /*a7c0*/  IMAD R10, R10, UR4, RZ ;  /* 0x000000040a0a7c24 */ /* 0x000fe4000f8e02ff */
[----:B------:R-:W-:Y:S02]  /*a7d0*/  IMAD.IADD R7, R7, 0x1, R19 ;  /* 0x0000000107077824 */ /* 0x000fe400078e0213 */
[----:B------:R-:W-:-:S04]  /*a7e0*/  IMAD.WIDE.U32 R4, R3, UR4, R4 ;  /* 0x0000000403047c25 */ /* 0x000fc8000f8e0004 */
[----:B------:R-:W-:Y:S01]  /*a7f0*/  IMAD R19, R3, UR5, R10 ;  /* 0x0000000503137c24 */ /* 0x000fe2000f8e020a */
[----:B------:R-:W-:Y:S01]  /*a800*/  SHF.R.S32.HI R3, RZ, 0x1f, R11 ;  /* 0x0000001fff037819 */ /* 0x000fe2000001140b */
[----:B------:R-:W-:Y:S01]  /*a810*/  IMAD R8, R8, UR6, RZ ;  /* 0x0000000608087c24 */ /* 0x000fe2000f8e02ff */
[----:B------:R-:W-:Y:S01]  /*a820*/  ULDC.64 UR4, c[0x0][0x280] ;  /* 0x0000a00000047ab9 */ /* 0x000fe20000000a00 */
[----:B------:R-:W-:-:S04]  /*a830*/  IMAD.WIDE.U32 R6, R13, UR6, R6 ;  /* 0x000000060d067c25 */ /* 0x000fc8000f8e0006 */
[----:B------:R-:W-:Y:S02]  /*a840*/  IMAD R15, R13, UR7, R8 ;  /* 0x000000070d0f7c24 */ /* 0x000fe4000f8e0208 */
[----:B------:R-:W-:Y:S02]  /*a850*/  IMAD R8, R3, UR6, RZ ;  /* 0x0000000603087c24 */ /* 0x000fe4000f8e02ff */
[----:B------:R-:W-:Y:S02]  /*a860*/  IMAD.IADD R5, R5, 0x1, R19 ;  /* 0x0000000105057824 */ /* 0x000fe400078e0213 */
[----:B------:R-:W-:Y:S01]  /*a870*/  IMAD R3, R11, UR7, R8 ;  /* 0x000000070b037c24 */ /* 0x000fe2000f8e0208 */
[----:B------:R-:W-:Y:S01]  /*a880*/  LEA R8, P0, R6, UR4, 0x1 ;  /* 0x0000000406087c11 */ /* 0x000fe2000f8008ff */
[----:B------:R-:W-:Y:S02]  /*a890*/  IMAD.IADD R7, R7, 0x1, R15 ;  /* 0x0000000107077824 */ /* 0x000fe400078e020f */
[----:B------:R-:W-:-:S03]  /*a8a0*/  IMAD.WIDE.U32 R4, R11, UR6, R4 ;  /* 0x000000060b047c25 */ /* 0x000fc6000f8e0004 */
[----:B------:R-:W-:Y:S01]  /*a8b0*/  LEA.HI.X R7, R6, UR5, R7, 0x1, P0 ;  /* 0x0000000506077c11 */ /* 0x000fe200080f0c07 */
[----:B------:R-:W-:Y:S01]  /*a8c0*/  IMAD.SHL.U32 R19, R2, 0x8, RZ ;  /* 0x0000000802137824 */ /* 0x000fe200078e00ff */
[C---:B------:R-:W-:Y:S01]  /*a8d0*/  LEA R6, P0, R4.reuse, UR4, 0x1 ;  /* 0x0000000404067c11 */ /* 0x040fe2000f8008ff */
[----:B------:R-:W-:Y:S01]  /*a8e0*/  IMAD.IADD R3, R5, 0x1, R3 ;  /* 0x0000000105037824 */ /* 0x000fe200078e0203 */
[----:B------:R-:W-:Y:S01]  /*a8f0*/  ULDC UR4, c[0x0][0x2b8] ;  /* 0x0000ae0000047ab9 */ /* 0x000fe20000000800 */
[----:B------:R-:W-:Y:S01]  /*a900*/  IMAD.SHL.U32 R10, R17, 0x8, RZ ;  /* 0x00000008110a7824 */ /* 0x000fe200078e00ff */
[C---:B------:R-:W-:Y:S02]  /*a910*/  LOP3.LUT R5, R19.reuse, 0x1f8, RZ, 0xc0, !PT ;  /* 0x000001f813057812 */ /* 0x040fe400078ec0ff */
[----:B------:R-:W-:Y:S02]  /*a920*/  LOP3.LUT R19, R19, 0x38, RZ, 0xc0, !PT ;  /* 0x0000003813137812 */ /* 0x000fe400078ec0ff */
[----:B------:R-:W-:-:S02]  /*a930*/  LEA.HI.X R3, R4, UR5, R3, 0x1, P0 ;  /* 0x0000000504037c11 */ /* 0x000fc400080f0c03 */
[----:B------:R-:W-:Y:S01]  /*a940*/  ISETP.GE.AND P0, PT, R19, UR4, PT ;  /* 0x0000000413007c0c */ /* 0x000fe2000bf06270 */
[----:B------:R-:W-:Y:S01]  /*a950*/  UMOV UR4, 0xffffffff ;  /* 0xffffffff00047882 */ /* 0x000fe20000000000 */
[----:B------:R-:W-:-:S04]  /*a960*/  LOP3.LUT R5, R5, 0x38, R2, 0x78, !PT ;  /* 0x0000003805057812 */ /* 0x000fc800078e7802 */
[----:B------:R-:W-:Y:S01]  /*a970*/  LOP3.LUT R10, R5, 0x200, R10, 0xf8, !PT ;  /* 0x00000200050a7812 */ /* 0x000fe200078ef80a */
[----:B------:R-:W-:Y:S06]  /*a980*/  BRA.DIV UR4, `(.L_x_1904) ;  /* 0x00000026042c7947 */ /* 0x000fec000b800000 */
[----:B------:R-:W1:Y:S01]  /*a990*/  SHFL.IDX PT, R14, R8, RZ, 0x181f ;  /* 0x00181fff080e7589 */ /* 0x000e6200000e0000 */
[----:B------:R-:W-:Y:S01]  /*a9a0*/  ULDC UR4, c[0x0][0x288] ;  /* 0x0000a20000047ab9 */ /* 0x000fe20000000800 */
[----:B------:R-:W-:Y:S02]  /*a9b0*/  IMAD R9, R9, 0xc0, R12 ;  /* 0x000000c009097824 */ /* 0x000fe400078e020c */
        /* <DEDUP_REMOVED lines=80> */
[----:B------:R-:W-:Y:S01]  /*aec0*/  @!P1 LEA R21, R10, UR38, 0x1 ;  /* 0x000000260a159c11 */ /* 0x000fe2000f8e08ff */
[----:B------:R-:W4:Y:S01]  /*aed0*/  SHFL.IDX PT, R3, R3, 0x3, 0x181f ;  /* 0x00781f0003037f89 */ /* 0x000f2200000e0000 */
[----:B-1----:R-:W-:-:S03]  /*aee0*/  @!P1 LEA R4, P3, R19, R14, 0x1 ;  /* 0x0000000e13049211 */ /* 0x002fc600078608ff */
[----:B------:R1:W0:Y:S02]  /*aef0*/  SHFL.IDX PT, R14, R6, 0x3, 0x181f ;  /* 0x00781f00060e7f89 */ /* 0x00022400000e0000 */
[----:B------:R-:W-:-:S05]  /*af00*/  @!P1 IMAD.X R5, RZ, RZ, R8, P3 ;  /* 0x000000ffff059224 */ /* 0x000fca00018e0608 */
[----:B------:R2:W-:Y:S02]  /*af10*/  @!P1 LDGSTS.E.BYPASS.LTC128B.128 [R21+0xcc00], desc[UR46][R4.64], !P0 ;  /* 0x0cc0000004159fae */ /* 0x0005e4000c101d6e */
[----:B--2---:R-:W-:-:S05]  /*af20*/  @!P2 LEA R4, P1, R19, R20, 0x1 ;  /* 0x000000141304a211 */ /* 0x004fca00078208ff */
[----:B---3--:R-:W-:Y:S01]  /*af30*/  @!P2 IMAD.X R5, RZ, RZ, R7, P1 ;  /* 0x000000ffff05a224 */ /* 0x008fe200008e0607 */
[----:B------:R-:W-:-:S05]  /*af40*/  @!P2 LEA R7, R10, UR38, 0x1 ;  /* 0x000000260a07ac11 */ /* 0x000fca000f8e08ff */
[----:B0---4-:R1:W-:Y:S02]  /*af50*/  @!P2 LDGSTS.E.BYPASS.LTC128B.128 [R7+0xd400], desc[UR46][R4.64], !P0 ;  /* 0x0d4000000407afae */ /* 0x0113e4000c101d6e */
.L_x_1994:
[----:B------:R-:W-:-:S05]  /*af60*/  VIADD R9, R9, 0xb0 ;  /* 0x000000b009097836 */ /* 0x000fca0000000000 */
[----:B------:R-:W-:Y:S01]  /*af70*/  ISETP.GE.AND P1, PT, R9, R0, PT ;  /* 0x000000000900720c */ /* 0x000fe20003f26270 */
[----:B------:R-:W-:-:S05]  /*af80*/  IMAD.MOV.U32 R0, RZ, RZ, 0x1 ;  /* 0x00000001ff007424 */ /* 0x000fca00078e00ff */
[----:B------:R-:W-:-:S07]  /*af90*/  SHF.L.U32 R0, R0, 0x1f, RZ ;  /* 0x0000001f00007819 */ /* 0x000fce00000006ff */
[----:B-1----:R-:W-:-:S05]  /*afa0*/  @!P1 LEA R4, P2, R19, R14, 0x1 ;  /* 0x0000000e13049211 */ /* 0x002fca00078408ff */
[----:B------:R-:W-:Y:S01]  /*afb0*/  @!P1 IMAD.X R5, RZ, RZ, R3, P2 ;  /* 0x000000ffff059224 */ /* 0x000fe200010e0603 */
[----:B------:R-:W-:-:S05]  /*afc0*/  @!P1 LEA R3, R10, UR38, 0x1 ;  /* 0x000000260a039c11 */ /* 0x000fca000f8e08ff */
        /* <DEDUP_REMOVED lines=9> */
[----:B------:R-:W1:Y:S02]  /*b060*/  SYNCS.PHASECHK.TRANS64.TRYWAIT P0, [UR38+0x16820], R0 ;  /* 0x01682000ff0075a7 */ /* 0x000e640008000166 */
[----:B01----:R-:W-:Y:S05]  /*b070*/  @!P0 BRA `(.L_x_1905) ;  /* 0x0000002c00088947 */ /* 0x003fea0003800000 */
.L_x_1995:
[----:B------:R-:W-:Y:S01]  /*b080*/  UIADD3 UR6, UR39, -0x2, URZ ;  /* 0xfffffffe27067890 */ /* 0x000fe2000fffe03f */
[----:B------:R-:W-:Y:S02]  /*b090*/  IMAD.MOV.U32 R12, RZ, RZ, 0x1 ;  /* 0x00000001ff0c7424 */ /* 0x000fe400078e00ff */
[----:B0-----:R-:W-:Y:S01]  /*b0a0*/  IMAD.MOV.U32 R0, RZ, RZ, RZ ;  /* 0x000000ffff007224 */ /* 0x001fe200078e00ff */
[----:B------:R-:W-:-:S06]  /*b0b0*/  UISETP.GE.AND UP0, UPT, UR6, UR40, UPT ;  /* 0x000000280600728c */ /* 0x000fcc000bf06270 */
[----:B------:R-:W-:-:S13]  /*b0c0*/  PLOP3.LUT P0, PT, PT, PT, UP0, 0x80, 0x0 ;  /* 0x000000000000781c */ /* 0x000fda0003f0f008 */
[----:B------:R-:W-:Y:S05]  /*b0d0*/  @!P0 BRA `(.L_x_1906) ;  /* 0x0000001000e48947 */ /* 0x000fea0003800000 */
[----:B------:R-:W-:Y:S01]  /*b0e0*/  UIADD3 UR4, UR41, 0x1, URZ ;  /* 0x0000000129047890 */ /* 0x000fe2000fffe03f */
[----:B------:R-:W-:Y:S01]  /*b0f0*/  LOP3.LUT R3, RZ, UR40, RZ, 0x33, !PT ;  /* 0x00000028ff037c12 */ /* 0x000fe2000f8e33ff */
[----:B------:R-:W-:Y:S01]  /*b100*/  IMAD.MOV.U32 R12, RZ, RZ, 0x1 ;  /* 0x00000001ff0c7424 */ /* 0x000fe200078e00ff */
[----:B------:R-:W-:Y:S01]  /*b110*/  LOP3.LUT R8, R2, 0x1f, RZ, 0xc0, !PT ;  /* 0x0000001f02087812 */ /* 0x000fe200078ec0ff */
[----:B------:R-:W-:Y:S01]  /*b120*/  UIMAD UR4, UR4, UR44, URZ ;  /* 0x0000002c040472a4 */ /* 0x000fe2000f8e023f */
[----:B------:R-:W-:-:S03]  /*b130*/  IMAD.MOV.U32 R6, RZ, RZ, R18 ;  /* 0x000000ffff067224 */ /* 0x000fc600078e0012 */
[----:B------:R-:W-:-:S04]  /*b140*/  UISETP.LT.AND UP0, UPT, UR42, UR4, UPT ;  /* 0x000000042a00728c */ /* 0x000fc8000bf01270 */
[----:B------:R-:W-:-:S06]  /*b150*/  USEL UR4, UR42, UR4, UP0 ;  /* 0x000000042a047287 */ /* 0x000fcc0008000000 */
[----:B------:R-:W-:-:S05]  /*b160*/  IMAD R4, RZ, RZ, -UR4 ;  /* 0x80000004ff047e24 */ /* 0x000fca000f8e02ff */
[----:B------:R-:W-:-:S04]  /*b170*/  VIADDMNMX R3, R4, 0x1, R3, !PT ;  /* 0x0000000104037846 */ /* 0x000fc80007800103 */
[----:B------:R-:W-:Y:S02]  /*b180*/  R2UR UR5, R3 ;  /* 0x00000000030572ca */ /* 0x000fe400000e0000 */
[----:B------:R-:W-:-:S11]  /*b190*/  LOP3.LUT R3, RZ, UR4, RZ, 0x33, !PT ;  /* 0x00000004ff037c12 */ /* 0x000fd6000f8e33ff */
[----:B------:R-:W-:Y:S02]  /*b1a0*/  UIADD3 UR7, UR5, -0x2, URZ ;  /* 0xfffffffe05077890 */ /* 0x000fe4000fffe03f */
[----:B------:R-:W-:-:S04]  /*b1b0*/  UIADD3 UR4, UR4, UR5, URZ ;  /* 0x0000000504047290 */ /* 0x000fc8000fffe03f */
[----:B------:R-:W-:Y:S01]  /*b1c0*/  ISETP.NE.AND P0, PT, R3, UR7, PT ;  /* 0x0000000703007c0c */ /* 0x000fe2000bf05270 */
[----:B------:R-:W-:Y:S02]  /*b1d0*/  IMAD.U32 R3, RZ, RZ, UR6 ;  /* 0x00000006ff037e24 */ /* 0x000fe4000f8e00ff */
[----:B------:R-:W-:-:S05]  /*b1e0*/  IMAD.U32 R9, RZ, RZ, UR4 ;  /* 0x00000004ff097e24 */ /* 0x000fca000f8e00ff */
[----:B------:R-:W-:-:S05]  /*b1f0*/  LOP3.LUT R9, R9, 0x1, RZ, 0xc0, !PT ;  /* 0x0000000109097812 */ /* 0x000fca00078ec0ff */
[----:B------:R-:W-:Y:S05]  /*b200*/  @!P0 BRA `(.L_x_1907) ;  /* 0x0000000c001c8947 */ /* 0x000fea0003800000 */
[----:B------:R-:W-:Y:S01]  /*b210*/  R2UR UR5, R9 ;  /* 0x00000000090572ca */ /* 0x000fe200000e0000 */
[----:B------:R-:W-:Y:S01]  /*b220*/  BSSY B0, `(.L_x_1907) ;  /* 0x00000c5000007945 */ /* 0x000fe20003800000 */
[----:B------:R-:W-:Y:S02]  /*b230*/  IMAD.MOV.U32 R10, RZ, RZ, 0x1 ;  /* 0x00000001ff0a7424 */ /* 0x000fe400078e00ff */
[----:B------:R-:W-:-:S09]  /*b240*/  IMAD.MOV.U32 R6, RZ, RZ, R18 ;  /* 0x000000ffff067224 */ /* 0x000fd200078e0012 */
[----:B------:R-:W-:-:S06]  /*b250*/  UIADD3 UR4, UR4, -UR5, URZ ;  /* 0x8000000504047290 */ /* 0x000fcc000fffe03f */
[----:B------:R-:W-:-:S07]  /*b260*/  IMAD.U32 R11, RZ, RZ, UR4 ;  /* 0x00000004ff0b7e24 */ /* 0x000fce000f8e00ff */
.L_x_1934:
[----:B------:R-:W-:Y:S01]  /*b270*/  ISETP.NE.AND P0, PT, R26, RZ, PT ;  /* 0x000000ff1a00720c */ /* 0x000fe20003f05270 */
[----:B------:R-:W-:Y:S01]  /*b280*/  VIADD R11, R11, 0xfffffffe ;  /* 0xfffffffe0b0b7836 */ /* 0x000fe20000000000 */
[----:B------:R-:W-:Y:S04]  /*b290*/  BSSY B1, `(.L_x_1908) ;  /* 0x000005b000017945 */ /* 0x000fe80003800000 */
[----:B------:R-:W-:-:S07]  /*b2a0*/  ISETP.NE.AND P1, PT, R11, RZ, PT ;  /* 0x000000ff0b00720c */ /* 0x000fce0003f25270 */
[----:B------:R-:W-:Y:S06]  /*b2b0*/  @!P0 BRA `(.L_x_1909) ;  /* 0x0000000400608947 */ /* 0x000fec0003800000 */
[----:B------:R-:W-:Y:S01]  /*b2c0*/  ISETP.NE.AND P0, PT, R27, RZ, PT ;  /* 0x000000ff1b00720c */ /* 0x000fe20003f05270 */
[----:B------:R-:W-:Y:S01]  /*b2d0*/  IMAD.MOV.U32 R14, RZ, RZ, R3 ;  /* 0x000000ffff0e7224 */ /* 0x000fe200078e0003 */
        /* <DEDUP_REMOVED lines=21> */
.L_x_1910:
[----:B------:R-:W1:Y:S01]  /*b430*/  SYNCS.PHASECHK.TRANS64.TRYWAIT P0, [UR38+0x16848], R12 ;  /* 0x0168480cff0075a7 */ /* 0x000e620008000166 */
[----:B------:R-:W-:Y:S01]  /*b440*/  BSSY B2, `(.L_x_1911) ;  /* 0x0000003000027945 */ /* 0x000fe20003800000 */
[----:B------:R-:W-:-:S03]  /*b450*/  ISETP.NE.AND P2, PT, R17, RZ, PT ;  /* 0x000000ff1100720c */ /* 0x000fc60003f45270 */
[----:B-1----:R-:W-:Y:S10]  /*b460*/  @!P0 BRA `(.L_x_1912) ;  /* 0x0000002800248947 */ /* 0x002ff40003800000 */
.L_x_1996:
[----:B------:R-:W-:Y:S05]  /*b470*/  BSYNC B2 ;  /* 0x0000000000027941 */ /* 0x000fea0003800000 */
.L_x_1911:
[----:B------:R-:W-:Y:S04]  /*b480*/  BSSY B2, `(.L_x_1913) ;  /* 0x0000007000027945 */ /* 0x000fe80003800000 */
[----:B------:R-:W-:Y:S05]  /*b490*/  @P2 BRA `(.L_x_1914) ;  /* 0x0000000000142947 */ /* 0x000fea0003800000 */
[----:B------:R-:W-:Y:S01]  /*b4a0*/  ISETP.NE.AND P0, PT, R8, RZ, PT ;  /* 0x000000ff0800720c */ /* 0x000fe20003f05270 */
[----:B0-----:R-:W-:-:S04]  /*b4b0*/  IMAD.MOV.U32 R4, RZ, RZ, 0x4000 ;  /* 0x00004000ff047424 */ /* 0x001fc800078e00ff */
[----:B------:R1:W-:Y:S08]  /*b4c0*/  SYNCS.ARRIVE.TRANS64 RZ, [UR38+0x16838], R4 ;  /* 0x01683804ffff79a7 */ /* 0x0003f00008000026 */
[----:B-1----:R-:W-:Y:S05]  /*b4d0*/  @!P0 BRA `(.L_x_1914) ;  /* 0x0000000000048947 */ /* 0x002fea0003800000 */
[----:B------:R-:W-:Y:S01]  /*b4e0*/  BPT.TRAP 0x1 ;  /* 0x000000040000795c */ /* 0x000fe20000300000 */
.L_x_1914:
[----:B------:R-:W-:Y:S05]  /*b4f0*/  BSYNC B2 ;  /* 0x0000000000027941 */ /* 0x000fea0003800000 */
.L_x_1913:
        /* <DEDUP_REMOVED lines=11> */
.L_x_1915:
        /* <DEDUP_REMOVED lines=10> */
.L_x_1997:
[----:B------:R-:W-:Y:S05]  /*b650*/  BSYNC B2 ;  /* 0x0000000000027941 */ /* 0x000fea0003800000 */
.L_x_1916:
        /* <DEDUP_REMOVED lines=9> */
.L_x_1919:
[----:B------:R-:W-:Y:S05]  /*b6f0*/  BSYNC B2 ;  /* 0x0000000000027941 */ /* 0x000fea0003800000 */
.L_x_1918:
        /* <DEDUP_REMOVED lines=10> */
.L_x_1920:
        /* <DEDUP_REMOVED lines=10> */
.L_x_1909:
[----:B------:R-:W-:Y:S05]  /*b840*/  BSYNC B1 ;  /* 0x0000000000017941 */ /* 0x000fea0003800000 */
.L_x_1908:
[----:B------:R-:W-:Y:S01]  /*b850*/  ISETP.NE.AND P0, PT, R26, RZ, PT ;  /* 0x000000ff1a00720c */ /* 0x000fe20003f05270 */
[----:B------:R-:W-:Y:S01]  /*b860*/  BSSY B1, `(.L_x_1921) ;  /* 0x000005d000017945 */ /* 0x000fe20003800000 */
[----:B------:R-:W-:-:S11]  /*b870*/  LOP3.LUT R12, R10, 0x1, RZ, 0x3c, !PT ;  /* 0x000000010a0c7812 */ /* 0x000fd600078e3cff */
[----:B------:R-:W-:Y:S05]  /*b880*/  @!P0 BRA `(.L_x_1922) ;  /* 0x0000000400688947 */ /* 0x000fea0003800000 */
[----:B------:R-:W-:Y:S01]  /*b890*/  ISETP.NE.AND P0, PT, R27, RZ, PT ;  /* 0x000000ff1b00720c */ /* 0x000fe20003f05270 */
[----:B------:R-:W-:Y:S01]  /*b8a0*/  VIADD R13, R3, 0xffffffff ;  /* 0xffffffff030d7836 */ /* 0x000fe20000000000 */
        /* <DEDUP_REMOVED lines=21> */
.L_x_1923:
[----:B------:R-:W1:Y:S01]  /*ba00*/  SYNCS.PHASECHK.TRANS64.TRYWAIT P0, [UR38+0x16840], R14 ;  /* 0x0168400eff0075a7 */ /* 0x000e620008000166 */
[----:B------:R-:W-:Y:S01]  /*ba10*/  BSSY B2, `(.L_x_1924) ;  /* 0x0000003000027945 */ /* 0x000fe20003800000 */
[----:B------:R-:W-:-:S03]  /*ba20*/  ISETP.NE.AND P2, PT, R17, RZ, PT ;  /* 0x000000ff1100720c */ /* 0x000fc60003f45270 */
[----:B-1----:R-:W-:Y:S10]  /*ba30*/  @!P0 BRA `(.L_x_1925) ;  /* 0x0000002000e08947 */ /* 0x002ff40003800000 */
.L_x_1998:
[----:B------:R-:W-:Y:S05]  /*ba40*/  BSYNC B2 ;  /* 0x0000000000027941 */ /* 0x000fea0003800000 */
.L_x_1924:
[----:B------:R-:W-:Y:S04]  /*ba50*/  BSSY B2, `(.L_x_1926) ;  /* 0x0000007000027945 */ /* 0x000fe80003800000 */
[----:B------:R-:W-:Y:S05]  /*ba60*/  @P2 BRA `(.L_x_1927) ;  /* 0x0000000000142947 */ /* 0x000fea0003800000 */
[----:B------:R-:W-:Y:S01]  /*ba70*/  ISETP.NE.AND P0, PT, R8, RZ, PT ;  /* 0x000000ff0800720c */ /* 0x000fe20003f05270 */
[----:B0-----:R-:W-:-:S04]  /*ba80*/  IMAD.MOV.U32 R4, RZ, RZ, 0x4000 ;  /* 0x00004000ff047424 */ /* 0x001fc800078e00ff */
[----:B------:R1:W-:Y:S08]  /*ba90*/  SYNCS.ARRIVE.TRANS64 RZ, [UR38+0x16830], R4 ;  /* 0x01683004ffff79a7 */ /* 0x0003f00008000026 */
[----:B-1----:R-:W-:Y:S05]  /*baa0*/  @!P0 BRA `(.L_x_1927) ;  /* 0x0000000000048947 */ /* 0x002fea0003800000 */
[----:B------:R-:W-:Y:S01]  /*bab0*/  BPT.TRAP 0x1 ;  /* 0x000000040000795c */ /* 0x000fe20000300000 */
.L_x_1927:
[----:B------:R-:W-:Y:S05]  /*bac0*/  BSYNC B2 ;  /* 0x0000000000027941 */ /* 0x000fea0003800000 */
.L_x_1926:
        /* <DEDUP_REMOVED lines=11> */
.L_x_1928:
        /* <DEDUP_REMOVED lines=12> */
.L_x_1999:
[----:B------:R-:W-:Y:S05]  /*bc40*/  BSYNC B2 ;  /* 0x0000000000027941 */ /* 0x000fea0003800000 */
.L_x_1929:
        /* <DEDUP_REMOVED lines=9> */
.L_x_1932:
[----:B------:R-:W-:Y:S05]  /*bce0*/  BSYNC B2 ;  /* 0x0000000000027941 */ /* 0x000fea0003800000 */
.L_x_1931:
        /* <DEDUP_REMOVED lines=10> */
.L_x_1933:
        /* <DEDUP_REMOVED lines=10> */
.L_x_1922:
[----:B------:R-:W-:Y:S05]  /*be30*/  BSYNC B1 ;  /* 0x0000000000017941 */ /* 0x000fea0003800000 */
.L_x_1921:
[----:B------:R-:W-:Y:S02]  /*be40*/  VIADD R3, R3, 0xfffffffe ;  /* 0xfffffffe03037836 */ /* 0x000fe40000000000 */
[----:B------:R-:W-:Y:S01]  /*be50*/  IMAD.MOV.U32 R10, RZ, RZ, R12 ;  /* 0x000000ffff0a7224 */ /* 0x000fe200078e000c */
[----:B------:R-:W-:Y:S06]  /*be60*/  @P1 BRA `(.L_x_1934) ;  /* 0xfffffff400001947 */ /* 0x000fec000383ffff */
[----:B------:R-:W-:Y:S05]  /*be70*/  BSYNC B0 ;  /* 0x0000000000007941 */ /* 0x000fea0003800000 */
.L_x_1907:
[----:B------:R-:W-:Y:S01]  /*be80*/  ISETP.NE.AND P0, PT, R9, RZ, PT ;  /* 0x000000ff0900720c */ /* 0x000fe20003f05270 */
[----:B------:R-:W-:-:S12]  /*be90*/  BSSY B0, `(.L_x_1906) ;  /* 0x000005d000007945 */ /* 0x000fd80003800000 */
[----:B------:R-:W-:Y:S05]  /*bea0*/  @!P0 BRA `(.L_x_1935) ;  /* 0x00000004006c8947 */ /* 0x000fea0003800000 */
[----:B------:R-:W-:Y:S01]  /*beb0*/  ISETP.NE.AND P1, PT, R26, RZ, PT ;  /* 0x000000ff1a00720c */ /* 0x000fe20003f25270 */
[----:B------:R-:W-:-:S12]  /*bec0*/  IMAD.MOV.U32 R0, RZ, RZ, 0x1 ;  /* 0x00000001ff007424 */ /* 0x000fd800078e00ff */
[----:B------:R-:W-:Y:S05]  /*bed0*/  @!P1 BRA `(.L_x_1935) ;  /* 0x0000000400609947 */ /* 0x000fea0003800000 */
[----:B------:R-:W-:Y:S02]  /*bee0*/  ISETP.NE.AND P1, PT, R27, RZ, PT ;  /* 0x000000ff1b00720c */ /* 0x000fe40003f25270 */
        /* <DEDUP_REMOVED lines=21> */
.L_x_1936:
[----:B------:R-:W1:Y:S01]  /*c040*/  SYNCS.PHASECHK.TRANS64.TRYWAIT P0, [UR38+0x16848], R9 ;  /* 0x01684809ff0075a7 */ /* 0x000e620008000166 */
[----:B------:R-:W-:Y:S01]  /*c050*/  BSSY B1, `(.L_x_1937) ;  /* 0x0000003000017945 */ /* 0x000fe20003800000 */
[----:B------:R-:W-:-:S03]  /*c060*/  ISETP.NE.AND P1, PT, R17, RZ, PT ;  /* 0x000000ff1100720c */ /* 0x000fc60003f25270 */
[----:B-1----:R-:W-:Y:S10]  /*c070*/  @!P0 BRA `(.L_x_1938) ;  /* 0x0000001c00808947 */ /* 0x002ff40003800000 */
.L_x_2000:
[----:B------:R-:W-:Y:S05]  /*c080*/  BSYNC B1 ;  /* 0x0000000000017941 */ /* 0x000fea0003800000 */
.L_x_1937:
[----:B------:R-:W-:Y:S04]  /*c090*/  BSSY B1, `(.L_x_1939) ;  /* 0x0000007000017945 */ /* 0x000fe80003800000 */
[----:B------:R-:W-:Y:S05]  /*c0a0*/  @P1 BRA `(.L_x_1940) ;  /* 0x0000000000141947 */ /* 0x000fea0003800000 */
[----:B------:R-:W-:Y:S01]  /*c0b0*/  ISETP.NE.AND P0, PT, R8, RZ, PT ;  /* 0x000000ff0800720c */ /* 0x000fe20003f05270 */
[----:B0-----:R-:W-:-:S04]  /*c0c0*/  IMAD.MOV.U32 R4, RZ, RZ, 0x4000 ;  /* 0x00004000ff047424 */ /* 0x001fc800078e00ff */
[----:B------:R1:W-:Y:S08]  /*c0d0*/  SYNCS.ARRIVE.TRANS64 RZ, [UR38+0x16838], R4 ;  /* 0x01683804ffff79a7 */ /* 0x0003f00008000026 */
[----:B-1----:R-:W-:Y:S05]  /*c0e0*/  @!P0 BRA `(.L_x_1940) ;  /* 0x0000000000048947 */ /* 0x002fea0003800000 */
[----:B------:R-:W-:Y:S01]  /*c0f0*/  BPT.TRAP 0x1 ;  /* 0x000000040000795c */ /* 0x000fe20000300000 */
.L_x_1940:
[----:B------:R-:W-:Y:S05]  /*c100*/  BSYNC B1 ;  /* 0x0000000000017941 */ /* 0x000fea0003800000 */
.L_x_1939:
        /* <DEDUP_REMOVED lines=11> */
.L_x_1941:
        /* <DEDUP_REMOVED lines=11> */
.L_x_2001:
[----:B------:R-:W-:Y:S05]  /*c270*/  BSYNC B1 ;  /* 0x0000000000017941 */ /* 0x000fea0003800000 */
.L_x_1942:
        /* <DEDUP_REMOVED lines=9> */
.L_x_1945:
[----:B------:R-:W-:Y:S05]  /*c310*/  BSYNC B1 ;  /* 0x0000000000017941 */ /* 0x000fea0003800000 */
.L_x_1944:
        /* <DEDUP_REMOVED lines=10> */
.L_x_1946:
        /* <DEDUP_REMOVED lines=10> */
.L_x_1935:
[----:B------:R-:W-:Y:S05]  /*c460*/  BSYNC B0 ;  /* 0x0000000000007941 */ /* 0x000fea0003800000 */
.L_x_1906:
[----:B------:R-:W-:Y:S01]  /*c470*/  ISETP.NE.AND P0, PT, R26, RZ, PT ;  /* 0x000000ff1a00720c */ /* 0x000fe20003f05270 */
        /* <DEDUP_REMOVED lines=8> */
.L_x_2002:
[----:B------:R-:W-:Y:S05]  /*c500*/  BSYNC B1 ;  /* 0x0000000000017941 */ /* 0x000fea0003800000 */
.L_x_1949:
[----:B------:R-:W-:Y:S04]  /*c510*/  BSSY B1, `(.L_x_1951) ;  /* 0x0000007000017945 */ /* 0x000fe80003800000 */
[----:B------:R-:W-:Y:S05]  /*c520*/  @P1 BRA `(.L_x_1952) ;  /* 0x0000000000141947 */ /* 0x000fea0003800000 */
[----:B------:R-:W-:Y:S01]  /*c530*/  LOP3.LUT P0, RZ, R2, 0x1f, RZ, 0xc0, !PT ;  /* 0x0000001f02ff7812 */ /* 0x000fe2000780c0ff */
[----:B0-----:R-:W-:-:S04]  /*c540*/  IMAD.MOV.U32 R3, RZ, RZ, 0x4000 ;  /* 0x00004000ff037424 */ /* 0x001fc800078e00ff */
[----:B------:R1:W-:Y:S08]  /*c550*/  SYNCS.ARRIVE.TRANS64 RZ, [R4+URZ+0x16850], R3 ;  /* 0x0168500304ff79a7 */ /* 0x0003f0000800003f */
[----:B------:R-:W-:Y:S05]  /*c560*/  @!P0 BRA `(.L_x_1952) ;  /* 0x0000000000048947 */ /* 0x000fea0003800000 */
[----:B------:R-:W-:Y:S01]  /*c570*/  BPT.TRAP 0x1 ;  /* 0x000000040000795c */ /* 0x000fe20000300000 */
.L_x_1952:
[----:B------:R-:W-:Y:S05]  /*c580*/  BSYNC B1 ;  /* 0x0000000000017941 */ /* 0x000fea0003800000 */
.L_x_1951:
        /* <DEDUP_REMOVED lines=13> */
.L_x_1953:
        /* <DEDUP_REMOVED lines=8> */
.L_x_1948:
[----:B------:R-:W-:Y:S05]  /*c6e0*/  BSYNC B0 ;  /* 0x0000000000007941 */ /* 0x000fea0003800000 */
.L_x_1947:
[----:B------:R-:W-:Y:S02]  /*c6f0*/  VIADD R0, R0, 0x1 ;  /* 0x0000000100007836 */ /* 0x000fe40000000000 */
[----:B01----:R-:W-:-:S03]  /*c700*/  IMAD.MOV.U32 R4, RZ, RZ, RZ ;  /* 0x000000ffff047224 */ /* 0x003fc600078e00ff */
[----:B------:R-:W-:-:S04]  /*c710*/  ISETP.NE.AND P0, PT, R0, 0x2, PT ;  /* 0x000000020000780c */ /* 0x000fc80003f05270 */
[----:B------:R-:W-:Y:S02]  /*c720*/  SEL R5, RZ, 0x1, P0 ;  /* 0x00000001ff057807 */ /* 0x000fe40000000000 */
[----:B------:R-:W-:Y:S02]  /*c730*/  SEL R3, R0, RZ, P0 ;  /* 0x000000ff00037207 */ /* 0x000fe40000000000 */
[----:B------:R-:W-:-:S07]  /*c740*/  LOP3.LUT R0, R12, R5, RZ, 0x3c, !PT ;  /* 0x000000050c007212 */ /* 0x000fce00078e3cff */
.L_x_1892:
[----:B------:R-:W0:Y:S01]  /*c750*/  S2R R5, SR_CgaCtaId ;  /* 0x0000000000057919 */ /* 0x000e220000008800 */
[----:B------:R-:W-:Y:S02]  /*c760*/  MOV R2, 0x400 ;  /* 0x0000040000027802 */ /* 0x000fe40000000f00 */
[----:B------:R-:W-:Y:S02]  /*c770*/  SHF.L.U32 R4, R4, 0x1f, RZ ;  /* 0x0000001f04047819 */ /* 0x000fe400000006ff */
[----:B0-----:R-:W-:-:S04]  /*c780*/  LEA R17, R5, R2, 0x18 ;  /* 0x0000000205117211 */ /* 0x001fc800078ec0ff */
[----:B------:R-:W0:Y:S02]  /*c790*/  SYNCS.PHASECHK.TRANS64.TRYWAIT P0, [R17+URZ+0x16820], R4 ;  /* 0x01682004110075a7 */ /* 0x000e24000800017f */
[----:B0-----:R-:W-:Y:S05]  /*c7a0*/  @!P0 BRA `(.L_x_1954) ;  /* 0x0000001400f88947 */ /* 0x001fea0003800000 */
.L_x_2003:
[----:B------:R-:W-:-:S03]  /*c7b0*/  UMOV UR4, 0xffffffff ;  /* 0xffffffff00047882 */ /* 0x000fc60000000000 */
[----:B------:R-:W-:Y:S05]  /*c7c0*/  BRA.DIV UR4, `(.L_x_1955) ;  /* 0x0000001a04047947 */ /* 0x000fea000b800000 */
[----:B------:R1:W2:Y:S02]  /*c7d0*/  SHFL.IDX PT, R14, R16, RZ, 0x1f ;  /* 0x00001fff100e7589 */ /* 0x0002a400000e0000 */
.L_x_2006:
[----:B--2---:R-:W-:-:S13]  /*c7e0*/  ISETP.NE.AND P0, PT, R14, RZ, PT ;  /* 0x000000ff0e00720c */ /* 0x004fda0003f05270 */
[----:B------:R-:W-:Y:S05]  /*c7f0*/  @P0 BRA `(.L_x_1854) ;  /* 0x0000000000880947 */ /* 0x000fea0003800000 */
[----:B------:R-:W-:-:S03]  /*c800*/  UMOV UR4, 0xffffffff ;  /* 0xffffffff00047882 */ /* 0x000fc60000000000 */
[----:B------:R-:W-:Y:S05]  /*c810*/  BRA.DIV UR4, `(.L_x_1956) ;  /* 0x0000001a04187947 */ /* 0x000fea000b800000 */
[----:B------:R-:W-:-:S13]  /*c820*/  ELECT P6, URZ, PT ;  /* 0x00000000003f782f */ /* 0x000fda00038c0000 */
.L_x_2009:
[----:B------:R-:W-:Y:S05]  /*c830*/  @!P6 BRA `(.L_x_1854) ;  /* 0x000000000078e947 */ /* 0x000fea0003800000 */
[----:B------:R-:W-:-:S06]  /*c840*/  ULOP3.LUT UR4, UR43, 0x2, URZ, 0xfc, !UPT ;  /* 0x000000022b047892 */ /* 0x000fcc000f8efc3f */
[----:B------:R-:W-:-:S05]  /*c850*/  IMAD.U32 R2, RZ, RZ, UR4 ;  /* 0x00000004ff027e24 */ /* 0x000fca000f8e00ff */
[----:B------:R-:W-:-:S13]  /*c860*/  ISETP.NE.AND P2, PT, R2, 0x3, PT ;  /* 0x000000030200780c */ /* 0x000fda0003f45270 */
[----:B------:R-:W-:Y:S05]  /*c870*/  @!P2 BRA `(.L_x_1957) ;  /* 0x000000000004a947 */ /* 0x000fea0003800000 */
[----:B------:R-:W-:Y:S01]  /*c880*/  BPT.TRAP 0x1 ;  /* 0x000000040000795c */ /* 0x000fe20000300000 */
.L_x_1957:
[----:B------:R-:W-:Y:S01]  /*c890*/  VIADD R6, R17, 0x16840 ;  /* 0x0001684011067836 */ /* 0x000fe20000000000 */
[----:B0-----:R-:W-:Y:S01]  /*c8a0*/  SHF.L.U32 R4, R0, 0x1f, RZ ;  /* 0x0000001f00047819 */ /* 0x001fe200000006ff */
        /* <DEDUP_REMOVED lines=10> */
.L_x_2010:
[----:B------:R-:W2:Y:S02]  /*c950*/  SYNCS.PHASECHK.TRANS64.TRYWAIT P0, [R5+URZ], R2 ;  /* 0x00000002050075a7 */ /* 0x000ea4000800017f */
[----:B--2---:R-:W-:Y:S05]  /*c960*/  @!P0 BRA `(.L_x_1959) ;  /* 0x0000001400f88947 */ /* 0x004fea0003800000 */
.L_x_2011:
[----:B------:R-:W-:Y:S05]  /*c970*/  @!P2 BRA `(.L_x_1960) ;  /* 0x000000000004a947 */ /* 0x000fea0003800000 */
[----:B------:R-:W-:Y:S01]  /*c980*/  BPT.TRAP 0x1 ;  /* 0x000000040000795c */ /* 0x000fe20000300000 */
.L_x_1960:
[----:B------:R-:W-:-:S04]  /*c990*/  VIADD R0, R17, 0x16860 ;  /* 0x0001686011007836 */ /* 0x000fc80000000000 */
[----:B------:R-:W-:-:S04]  /*c9a0*/  IMAD R3, R3, 0x8, R0 ;  /* 0x0000000803037824 */ /* 0x000fc800078e0200 */
[----:B------:R-:W3:Y:S02]  /*c9b0*/  SYNCS.PHASECHK.TRANS64.TRYWAIT P0, [R3+URZ], R4 ;  /* 0x00000004030075a7 */ /* 0x000ee4000800017f */
[----:B---3--:R-:W-:Y:S05]  /*c9c0*/  @!P0 BRA `(.L_x_1961) ;  /* 0x0000001400f48947 */ /* 0x008fea0003800000 */
.L_x_2012:
[----:B------:R-:W-:-:S07]  /*c9d0*/  IMAD R9, R9, 0x8, R0 ;  /* 0x0000000809097824 */ /* 0x000fce00078e0200 */
.L_x_1962:
[----:B----4-:R4:W0:Y:S02]  /*c9e0*/  SYNCS.PHASECHK.TRANS64.TRYWAIT P0, [R9+URZ], R2 ;  /* 0x00000002090075a7 */ /* 0x010824000800017f */
[----:B0-----:R-:W-:Y:S05]  /*c9f0*/  @!P0 NANOSLEEP.SYNCS 0x989680 ;  /* 0x009896800000895d */ /* 0x001fea0003900000 */
[----:B------:R-:W0:Y:S02]  /*ca00*/  @!P0 SYNCS.PHASECHK.TRANS64 P0, [R9+URZ], R2 ;  /* 0x00000002090085a7 */ /* 0x000e24000800007f */
[----:B0-----:R-:W-:Y:S05]  /*ca10*/  @!P0 BRA `(.L_x_1962) ;  /* 0xfffffffc00f08947 */ /* 0x001fea000383ffff */
.L_x_1854:
[----:B------:R-:W-:Y:S05]  /*ca20*/  BSYNC B6 ;  /* 0x0000000000067941 */ /* 0x000fea0003800000 */
.L_x_1851:
[----:B------:R-:W-:Y:S05]  /*ca30*/  EXIT ;  /* 0x000000000000794d */ /* 0x000fea0003800000 */
.L_x_1858:
[----:B0-----:R-:W-:-:S04]  /*ca40*/  IMAD.U32 R3, RZ, RZ, UR39 ;  /* 0x00000027ff037e24 */ /* 0x001fc8000f8e00ff */
[----:B------:R0:W1:Y:S03]  /*ca50*/  SYNCS.PHASECHK.TRANS64.TRYWAIT P0, [R3+URZ+0x16800], R0 ;  /* 0x01680000030075a7 */ /* 0x000066000800017f */
[----:B-1----:R-:W-:Y:S05]  /*ca60*/  @!P0 NANOSLEEP.SYNCS 0x989680 ;  /* 0x009896800000895d */ /* 0x002fea0003900000 */
[----:B------:R-:W1:Y:S02]  /*ca70*/  @!P0 SYNCS.PHASECHK.TRANS64 P0, [R3+URZ+0x16800], R0 ;  /* 0x01680000030085a7 */ /* 0x000e64000800007f */
[----:B-1----:R-:W-:Y:S05]  /*ca80*/  @!P0 BRA `(.L_x_1858) ;  /* 0xfffffffc00ec8947 */ /* 0x002fea000383ffff */
[----:B------:R-:W-:Y:S05]  /*ca90*/  BRA `(.L_x_1963) ;  /* 0xffffff4800287947 */ /* 0x000fea000383ffff */
.L_x_1862:
[----:B-1----:R-:W-:-:S04]  /*caa0*/  IMAD.U32 R3, RZ, RZ, UR39 ;  /* 0x00000027ff037e24 */ /* 0x002fc8000f8e00ff */
[----:B------:R1:W2:Y:S03]  /*cab0*/  SYNCS.PHASECHK.TRANS64.TRYWAIT P2, [R3+URZ+0x16830], R0 ;  /* 0x01683000030075a7 */ /* 0x0002a6000804017f */
[----:B--2---:R-:W-:Y:S05]  /*cac0*/  @!P2 NANOSLEEP.SYNCS 0x989680 ;  /* 0x009896800000a95d */ /* 0x004fea0003900000 */
[----:B------:R-:W2:Y:S02]  /*cad0*/  @!P2 SYNCS.PHASECHK.TRANS64 P2, [R3+URZ+0x16830], R0 ;  /* 0x016830000300a5a7 */ /* 0x000ea4000804007f */
[----:B--2---:R-:W-:Y:S05]  /*cae0*/  @!P2 BRA `(.L_x_1862) ;  /* 0xfffffffc00eca947 */ /* 0x004fea000383ffff */
[----:B------:R-:W-:Y:S05]  /*caf0*/  BRA `(.L_x_1861) ;  /* 0xffffff4800487947 */ /* 0x000fea000383ffff */
.L_x_1867:
[----:B-1----:R-:W-:-:S04]  /*cb00*/  IMAD.U32 R8, RZ, RZ, UR10 ;  /* 0x0000000aff087e24 */ /* 0x002fc8000f8e00ff */
[----:B------:R1:W2:Y:S03]  /*cb10*/  SYNCS.PHASECHK.TRANS64.TRYWAIT P3, [R8+URZ+0x16830], R3 ;  /* 0x01683003080075a7 */ /* 0x0002a6000806017f */
[----:B--2---:R-:W-:Y:S05]  /*cb20*/  @!P3 NANOSLEEP.SYNCS 0x989680 ;  /* 0x009896800000b95d */ /* 0x004fea0003900000 */
[----:B------:R-:W2:Y:S02]  /*cb30*/  @!P3 SYNCS.PHASECHK.TRANS64 P3, [R8+URZ+0x16830], R3 ;  /* 0x016830030800b5a7 */ /* 0x000ea4000806007f */
[----:B--2---:R-:W-:Y:S05]  /*cb40*/  @!P3 BRA `(.L_x_1867) ;  /* 0xfffffffc00ecb947 */ /* 0x004fea000383ffff */
[----:B------:R-:W-:Y:S05]  /*cb50*/  BRA `(.L_x_1864) ;  /* 0xffffff6c00307947 */ /* 0x000fea000383ffff */
.L_x_1871:
[----:B-1----:R-:W-:-:S04]  /*cb60*/  IMAD.U32 R8, RZ, RZ, UR10 ;  /* 0x0000000aff087e24 */ /* 0x002fc8000f8e00ff */
[----:B------:R1:W2:Y:S03]  /*cb70*/  SYNCS.PHASECHK.TRANS64.TRYWAIT P3, [R8+URZ+0x16850], R3 ;  /* 0x01685003080075a7 */ /* 0x0002a6000806017f */
[----:B--2---:R-:W-:Y:S05]  /*cb80*/  @!P3 NANOSLEEP.SYNCS 0x989680 ;  /* 0x009896800000b95d */ /* 0x004fea0003900000 */
[----:B------:R-:W2:Y:S02]  /*cb90*/  @!P3 SYNCS.PHASECHK.TRANS64 P3, [R8+URZ+0x16850], R3 ;  /* 0x016850030800b5a7 */ /* 0x000ea4000806007f */
[----:B--2---:R-:W-:Y:S05]  /*cba0*/  @!P3 BRA `(.L_x_1871) ;  /* 0xfffffffc00ecb947 */ /* 0x004fea000383ffff */
[----:B------:R-:W-:Y:S05]  /*cbb0*/  BRA `(.L_x_1868) ;  /* 0xffffff6c00a87947 */ /* 0x000fea000383ffff */
.L_x_1877:
[----:B-1----:R-:W-:-:S04]  /*cbc0*/  IMAD.U32 R6, RZ, RZ, UR10 ;  /* 0x0000000aff067e24 */ /* 0x002fc8000f8e00ff */
[----:B------:R1:W2:Y:S03]  /*cbd0*/  SYNCS.PHASECHK.TRANS64.TRYWAIT P2, [R6+URZ+0x16830], R3 ;  /* 0x01683003060075a7 */ /* 0x0002a6000804017f */
[----:B--2---:R-:W-:Y:S05]  /*cbe0*/  @!P2 NANOSLEEP.SYNCS 0x989680 ;  /* 0x009896800000a95d */ /* 0x004fea0003900000 */
[----:B------:R-:W2:Y:S02]  /*cbf0*/  @!P2 SYNCS.PHASECHK.TRANS64 P2, [R6+URZ+0x16830], R3 ;  /* 0x016830030600a5a7 */ /* 0x000ea4000804007f */
[----:B--2---:R-:W-:Y:S05]  /*cc00*/  @!P2 BRA `(.L_x_1877) ;  /* 0xfffffffc00eca947 */ /* 0x004fea000383ffff */
[----:B------:R-:W-:Y:S05]  /*cc10*/  BRA `(.L_x_1874) ;  /* 0xffffff9000a47947 */ /* 0x000fea000383ffff */
.L_x_1881:
[----:B-1----:R-:W-:-:S04]  /*cc20*/  IMAD.U32 R6, RZ, RZ, UR10 ;  /* 0x0000000aff067e24 */ /* 0x002fc8000f8e00ff */
[----:B------:R1:W2:Y:S03]  /*cc30*/  SYNCS.PHASECHK.TRANS64.TRYWAIT P2, [R6+URZ+0x16850], R3 ;  /* 0x01685003060075a7 */ /* 0x0002a6000804017f */
[----:B--2---:R-:W-:Y:S05]  /*cc40*/  @!P2 NANOSLEEP.SYNCS 0x989680 ;  /* 0x009896800000a95d */ /* 0x004fea0003900000 */
[----:B------:R-:W2:Y:S02]  /*cc50*/  @!P2 SYNCS.PHASECHK.TRANS64 P2, [R6+URZ+0x16850], R3 ;  /* 0x016850030600a5a7 */ /* 0x000ea4000804007f */
[----:B--2---:R-:W-:Y:S05]  /*cc60*/  @!P2 BRA `(.L_x_1881) ;  /* 0xfffffffc00eca947 */ /* 0x004fea000383ffff */
[----:B------:R-:W-:Y:S05]  /*cc70*/  BRA `(.L_x_1878) ;  /* 0xffffff9400187947 */ /* 0x000fea000383ffff */
.L_x_1886:
[----:B-1----:R-:W-:-:S04]  /*cc80*/  IMAD.U32 R7, RZ, RZ, UR7 ;  /* 0x00000007ff077e24 */ /* 0x002fc8000f8e00ff */
[----:B------:R1:W2:Y:S03]  /*cc90*/  SYNCS.PHASECHK.TRANS64.TRYWAIT P0, [R7+URZ+0x16850], R0 ;  /* 0x01685000070075a7 */ /* 0x0002a6000800017f */
[----:B--2---:R-:W-:Y:S05]  /*cca0*/  @!P0 NANOSLEEP.SYNCS 0x989680 ;  /* 0x009896800000895d */ /* 0x004fea0003900000 */
[----:B------:R-:W2:Y:S02]  /*ccb0*/  @!P0 SYNCS.PHASECHK.TRANS64 P0, [R7+URZ+0x16850], R0 ;  /* 0x01685000070085a7 */ /* 0x000ea4000800007f */
[----:B--2---:R-:W-:Y:S05]  /*ccc0*/  @!P0 BRA `(.L_x_1886) ;  /* 0xfffffffc00ec8947 */ /* 0x004fea000383ffff */
[----:B------:R-:W-:Y:S05]  /*ccd0*/  BRA `(.L_x_1885) ;  /* 0xffffffac006c7947 */ /* 0x000fea000383ffff */
.L_x_1897:
[----:B------:R-:W-:Y:S02]  /*cce0*/  IMAD.MOV.U32 R13, RZ, RZ, R16 ;  /* 0x000000ffff0d7224 */ /* 0x000fe400078e0010 */
[----:B------:R-:W-:Y:S02]  /*ccf0*/  IMAD.MOV.U32 R12, RZ, RZ, RZ ;  /* 0x000000ffff0c7224 */ /* 0x000fe400078e00ff */
[----:B------:R-:W-:Y:S02]  /*cd00*/  IMAD.MOV.U32 R11, RZ, RZ, 0x1f ;  /* 0x0000001fff0b7424 */ /* 0x000fe400078e00ff */
[----:B------:R-:W-:-:S07]  /*cd10*/  IMAD.MOV.U32 R15, RZ, RZ, -0x1 ;  /* 0xffffffffff0f7424 */ /* 0x000fce00078e00ff */
[----:B------:R-:W-:Y:S05]  /*cd20*/  WARPSYNC.COLLECTIVE R15, `(.L_x_1964) ;  /* 0x000000000f087348 */ /* 0x000fea0003c00000 */
[----:B------:R0:W1:Y:S02]  /*cd30*/  SHFL.IDX P6, R14, R13, R12, R11 ;  /* 0x0000000c0d0e7389 */ /* 0x00006400000c000b */
[----:B01----:R-:W-:Y:S01]  /*cd40*/  ENDCOLLECTIVE ;  /* 0x000000000000791b */ /* 0x003fe20003800000 */
.L_x_1964:
[----:B------:R-:W-:Y:S05]  /*cd50*/  BRA `(.L_x_1965) ;  /* 0xffffffd000b47947 */ /* 0x000fea000383ffff */
.L_x_1899:
[----:B------:R-:W-:Y:S01]  /*cd60*/  BSSY B0, `(.L_x_1966) ;  /* 0x0000006000007945 */ /* 0x000fe20003800000 */
[----:B------:R-:W-:-:S07]  /*cd70*/  IMAD.MOV.U32 R15, RZ, RZ, -0x1 ;  /* 0xffffffffff0f7424 */ /* 0x000fce00078e00ff */
[----:B0-----:R-:W-:Y:S05]  /*cd80*/  WARPSYNC.COLLECTIVE R15, `(.L_x_1967) ;  /* 0x000000000f0c7348 */ /* 0x001fea0003c00000 */
[----:B------:R-:W-:Y:S02]  /*cd90*/  ELECT P6, UR62, PT ;  /* 0x00000000003e782f */ /* 0x000fe400038c0000 */
[----:B------:R-:W-:Y:S01]  /*cda0*/  MOV R14, UR62 ;  /* 0x0000003e000e7c02 */ /* 0x000fe20008000f00 */
[----:B0-----:R-:W-:Y:S10]  /*cdb0*/  ENDCOLLECTIVE ;  /* 0x000000000000791b */ /* 0x001ff40003800000 */
.L_x_1967:
[----:B------:R-:W-:Y:S05]  /*cdc0*/  BSYNC B0 ;  /* 0x0000000000007941 */ /* 0x000fea0003800000 */
.L_x_1966:
[----:B------:R-:W-:Y:S05]  /*cdd0*/  BRA `(.L_x_1968) ;  /* 0xffffffd000b07947 */ /* 0x000fea000383ffff */
.L_x_1901:
[----:B--2---:R-:W-:-:S04]  /*cde0*/  IMAD.U32 R3, RZ, RZ, UR38 ;  /* 0x00000026ff037e24 */ /* 0x004fc8000f8e00ff */
[----:B------:R2:W3:Y:S03]  /*cdf0*/  SYNCS.PHASECHK.TRANS64.TRYWAIT P0, [R3+URZ+0x16840], R8 ;  /* 0x01684008030075a7 */ /* 0x0004e6000800017f */
[----:B---3--:R-:W-:Y:S05]  /*ce00*/  @!P0 NANOSLEEP.SYNCS 0x989680 ;  /* 0x009896800000895d */ /* 0x008fea0003900000 */
[----:B------:R-:W3:Y:S02]  /*ce10*/  @!P0 SYNCS.PHASECHK.TRANS64 P0, [R3+URZ+0x16840], R8 ;  /* 0x01684008030085a7 */ /* 0x000ee4000800007f */
[----:B---3--:R-:W-:Y:S05]  /*ce20*/  @!P0 BRA `(.L_x_1901) ;  /* 0xfffffffc00ec8947 */ /* 0x008fea000383ffff */
[----:B------:R-:W-:Y:S05]  /*ce30*/  BRA `(.L_x_1969) ;  /* 0xffffffd400007947 */ /* 0x000fea000383ffff */
.L_x_1904:
[----:B------:R-:W-:Y:S02]  /*ce40*/  IMAD R9, R9, 0xc0, R12 ;  /* 0x000000c009097824 */ /* 0x000fe400078e020c */
[----:B------:R-:W-:Y:S02]  /*ce50*/  IMAD.MOV.U32 R13, RZ, RZ, R7 ;  /* 0x000000ffff0d7224 */ /* 0x000fe400078e0007 */
[----:B------:R-:W-:Y:S02]  /*ce60*/  IMAD.MOV.U32 R12, RZ, RZ, RZ ;  /* 0x000000ffff0c7224 */ /* 0x000fe400078e00ff */
[----:B------:R-:W-:Y:S02]  /*ce70*/  IMAD.MOV.U32 R11, RZ, RZ, 0x181f ;  /* 0x0000181fff0b7424 */ /* 0x000fe400078e00ff */
[----:B------:R-:W-:Y:S02]  /*ce80*/  IMAD.MOV.U32 R15, RZ, RZ, -0x1 ;  /* 0xffffffffff0f7424 */ /* 0x000fe400078e00ff */
[----:B------:R-:W-:-:S07]  /*ce90*/  VIADD R25, R9, 0x10 ;  /* 0x0000001009197836 */ /* 0x000fce0000000000 */
[----:B0-----:R-:W-:Y:S05]  /*cea0*/  WARPSYNC.COLLECTIVE R15, `(.L_x_1970) ;  /* 0x000000000f087348 */ /* 0x001fea0003c00000 */
[----:B------:R1:W2:Y:S02]  /*ceb0*/  SHFL.IDX P6, R14, R13, R12, R11 ;  /* 0x0000000c0d0e7389 */ /* 0x0002a400000c000b */
[----:B012---:R-:W-:Y:S01]  /*cec0*/  ENDCOLLECTIVE ;  /* 0x000000000000791b */ /* 0x007fe20003800000 */
.L_x_1970:
[----:B------:R-:W-:Y:S02]  /*ced0*/  IMAD.MOV.U32 R13, RZ, RZ, R8 ;  /* 0x000000ffff0d7224 */ /* 0x000fe400078e0008 */
[----:B------:R-:W-:-:S07]  /*cee0*/  IMAD.MOV.U32 R4, RZ, RZ, R14 ;  /* 0x000000ffff047224 */ /* 0x000fce00078e000e */
[----:B------:R-:W-:Y:S05]  /*cef0*/  WARPSYNC.COLLECTIVE R15, `(.L_x_1971) ;  /* 0x000000000f087348 */ /* 0x000fea0003c00000 */
[----:B------:R0:W1:Y:S02]  /*cf00*/  SHFL.IDX P6, R14, R13, R12, R11 ;  /* 0x0000000c0d0e7389 */ /* 0x00006400000c000b */
[----:B01----:R-:W-:Y:S01]  /*cf10*/  ENDCOLLECTIVE ;  /* 0x000000000000791b */ /* 0x003fe20003800000 */
.L_x_1971:
        /* <DEDUP_REMOVED lines=8> */
[----:B------:R-:W-:-:S07]  /*cfa0*/  @!P1 IMAD.MOV.U32 R4, RZ, RZ, R14 ;  /* 0x000000ffff049224 */ /* 0x000fce00078e000e */
[----:B------:R-:W-:Y:S05]  /*cfb0*/  WARPSYNC.COLLECTIVE R15, `(.L_x_1972) ;  /* 0x000000000f087348 */ /* 0x000fea0003c00000 */
[----:B------:R0:W1:Y:S02]  /*cfc0*/  SHFL.IDX P6, R14, R13, R12, R11 ;  /* 0x0000000c0d0e7389 */ /* 0x00006400000c000b */
[----:B01----:R-:W-:Y:S01]  /*cfd0*/  ENDCOLLECTIVE ;  /* 0x000000000000791b */ /* 0x003fe20003800000 */
.L_x_1972:
[----:B------:R-:W-:Y:S01]  /*cfe0*/  @!PT LDS RZ, [RZ] ;  /* 0x00000000fffff984 */ /* 0x000fe20000000800 */
[----:B------:R-:W-:Y:S01]  /*cff0*/  @!PT LDS RZ, [RZ] ;  /* 0x00000000fffff984 */ /* 0x000fe20000000800 */
[----:B------:R-:W-:Y:S01]  /*d000*/  @!PT LDS RZ, [RZ] ;  /* 0x00000000fffff984 */ /* 0x000fe20000000800 */
[----:B------:R0:W-:Y:S01]  /*d010*/  @!P1 LDGSTS.E.BYPASS.LTC128B.128 [R21+0x8400], desc[UR46][R4.64], !P0 ;  /* 0x0840000004159fae */ /* 0x0001e2000c101d6e */
[----:B------:R-:W-:Y:S01]  /*d020*/  ISETP.GE.AND P1, PT, R25, R0, PT ;  /* 0x000000001900720c */ /* 0x000fe20003f26270 */
[----:B------:R-:W-:Y:S02]  /*d030*/  IMAD.MOV.U32 R13, RZ, RZ, R8 ;  /* 0x000000ffff0d7224 */ /* 0x000fe400078e0008 */
[----:B0-----:R-:W-:-:S05]  /*d040*/  VIADD R21, R9, 0x20 ;  /* 0x0000002009157836 */ /* 0x001fca0000000000 */
[----:B------:R-:W-:Y:S01]  /*d050*/  ISETP.GE.AND P2, PT, R21, R0, PT ;  /* 0x000000001500720c */ /* 0x000fe20003f46270 */
[----:B------:R-:W-:Y:S02]  /*d060*/  VIADD R21, R9, 0x30 ;  /* 0x0000003009157836 */ /* 0x000fe40000000000 */
[----:B------:R-:W-:-:S10]  /*d070*/  IMAD.MOV.U32 R25, RZ, RZ, R14 ;  /* 0x000000ffff197224 */ /* 0x000fd400078e000e */
[----:B------:R-:W-:Y:S05]  /*d080*/  WARPSYNC.COLLECTIVE R15, `(.L_x_1973) ;  /* 0x000000000f087348 */ /* 0x000fea0003c00000 */
[----:B------:R0:W1:Y:S02]  /*d090*/  SHFL.IDX P6, R14, R13, R12, R11 ;  /* 0x0000000c0d0e7389 */ /* 0x00006400000c000b */
[----:B01----:R-:W-:Y:S01]  /*d0a0*/  ENDCOLLECTIVE ;  /* 0x000000000000791b */ /* 0x003fe20003800000 */
.L_x_1973:
[----:B------:R-:W-:Y:S01]  /*d0b0*/  @!P2 LEA R29, R10, UR38, 0x1 ;  /* 0x000000260a1dac11 */ /* 0x000fe2000f8e08ff */
[----:B------:R-:W-:Y:S02]  /*d0c0*/  IMAD.MOV.U32 R13, RZ, RZ, R7 ;  /* 0x000000ffff0d7224 */ /* 0x000fe400078e0007 */
[----:B------:R-:W-:Y:S01]  /*d0d0*/  IMAD.MOV.U32 R12, RZ, RZ, 0x2 ;  /* 0x00000002ff0c7424 */ /* 0x000fe200078e00ff */
[----:B------:R-:W-:-:S13]  /*d0e0*/  @!P1 LEA R4, P3, R19, R14, 0x1 ;  /* 0x0000000e13049211 */ /* 0x000fda00078608ff */
[----:B------:R-:W-:Y:S05]  /*d0f0*/  WARPSYNC.COLLECTIVE R15, `(.L_x_1974) ;  /* 0x000000000f087348 */ /* 0x000fea0003c00000 */
[----:B------:R0:W1:Y:S02]  /*d100*/  SHFL.IDX P6, R14, R13, R12, R11 ;  /* 0x0000000c0d0e7389 */ /* 0x00006400000c000b */
[----:B01----:R-:W-:Y:S01]  /*d110*/  ENDCOLLECTIVE ;  /* 0x000000000000791b */ /* 0x003fe20003800000 */
.L_x_1974:
        /* <DEDUP_REMOVED lines=11> */
.L_x_1975:
[----:B------:R-:W-:Y:S02]  /*d1d0*/  IMAD.MOV.U32 R13, RZ, RZ, R7 ;  /* 0x000000ffff0d7224 */ /* 0x000fe400078e0007 */
[----:B------:R-:W-:Y:S02]  /*d1e0*/  IMAD.MOV.U32 R12, RZ, RZ, 0x3 ;  /* 0x00000003ff0c7424 */ /* 0x000fe400078e00ff */
[----:B------:R-:W-:-:S07]  /*d1f0*/  IMAD.MOV.U32 R28, RZ, RZ, R14 ;  /* 0x000000ffff1c7224 */ /* 0x000fce00078e000e */
[----:B------:R-:W-:Y:S05]  /*d200*/  WARPSYNC.COLLECTIVE R15, `(.L_x_1976) ;  /* 0x000000000f087348 */ /* 0x000fea0003c00000 */
[----:B------:R0:W1:Y:S02]  /*d210*/  SHFL.IDX P6, R14, R13, R12, R11 ;  /* 0x0000000c0d0e7389 */ /* 0x00006400000c000b */
[----:B01----:R-:W-:Y:S01]  /*d220*/  ENDCOLLECTIVE ;  /* 0x000000000000791b */ /* 0x003fe20003800000 */
.L_x_1976:
[----:B------:R-:W-:-:S05]  /*d230*/  @!P2 LEA R4, P1, R19, R28, 0x1 ;  /* 0x0000001c1304a211 */ /* 0x000fca00078208ff */
[----:B------:R-:W-:Y:S01]  /*d240*/  @!P2 IMAD.X R5, RZ, RZ, R20, P1 ;  /* 0x000000ffff05a224 */ /* 0x000fe200008e0614 */
[----:B------:R-:W-:-:S04]  /*d250*/  ISETP.GE.AND P1, PT, R21, R0, PT ;  /* 0x000000001500720c */ /* 0x000fc80003f26270 */
[----:B------:R-:W-:Y:S01]  /*d260*/  @!PT LDS RZ, [RZ] ;  /* 0x00000000fffff984 */ /* 0x000fe20000000800 */
[----:B------:R-:W-:Y:S01]  /*d270*/  @!PT LDS RZ, [RZ] ;  /* 0x00000000fffff984 */ /* 0x000fe20000000800 */
[----:B------:R-:W-:Y:S01]  /*d280*/  @!PT LDS RZ, [RZ] ;  /* 0x00000000fffff984 */ /* 0x000fe20000000800 */
[----:B------:R0:W-:Y:S01]  /*d290*/  @!P2 LDGSTS.E.BYPASS.LTC128B.128 [R29+0x9400], desc[UR46][R4.64], !P0 ;  /* 0x09400000041dafae */ /* 0x0001e2000c101d6e */
[----:B------:R-:W-:-:S08]  /*d2a0*/  IMAD.MOV.U32 R13, RZ, RZ, R8 ;  /* 0x000000ffff0d7224 */ /* 0x000fd000078e0008 */
[----:B------:R-:W-:Y:S01]  /*d2b0*/  @!P1 LEA R25, R10, UR38, 0x1 ;  /* 0x000000260a199c11 */ /* 0x000fe2000f8e08ff */
[----:B------:R-:W-:-:S07]  /*d2c0*/  IMAD.MOV.U32 R21, RZ, RZ, R14 ;  /* 0x000000ffff157224 */ /* 0x000fce00078e000e */
[----:B0-----:R-:W-:Y:S05]  /*d2d0*/  WARPSYNC.COLLECTIVE R15, `(.L_x_1977) ;  /* 0x000000000f087348 */ /* 0x001fea0003c00000 */
[----:B------:R1:W2:Y:S02]  /*d2e0*/  SHFL.IDX P6, R14, R13, R12, R11 ;  /* 0x0000000c0d0e7389 */ /* 0x0002a400000c000b */
[----:B012---:R-:W-:Y:S01]  /*d2f0*/  ENDCOLLECTIVE ;  /* 0x000000000000791b */ /* 0x007fe20003800000 */
.L_x_1977:
[----:B------:R-:W-:Y:S02]  /*d300*/  IMAD.MOV.U32 R13, RZ, RZ, R7 ;  /* 0x000000ffff0d7224 */ /* 0x000fe400078e0007 */
[----:B------:R-:W-:Y:S01]  /*d310*/  IMAD.MOV.U32 R12, RZ, RZ, 0x4 ;  /* 0x00000004ff0c7424 */ /* 0x000fe200078e00ff */
[----:B------:R-:W-:-:S13]  /*d320*/  @!P1 LEA R4, P3, R19, R14, 0x1 ;  /* 0x0000000e13049211 */ /* 0x000fda00078608ff */
[----:B------:R-:W-:Y:S05]  /*d330*/  WARPSYNC.COLLECTIVE R15, `(.L_x_1978) ;  /* 0x000000000f087348 */ /* 0x000fea0003c00000 */
[----:B------:R0:W1:Y:S02]  /*d340*/  SHFL.IDX P6, R14, R13, R12, R11 ;  /* 0x0000000c0d0e7389 */ /* 0x00006400000c000b */
[----:B01----:R-:W-:Y:S01]  /*d350*/  ENDCOLLECTIVE ;  /* 0x000000000000791b */ /* 0x003fe20003800000 */
.L_x_1978:
[----:B------:R-:W-:Y:S02]  /*d360*/  @!P1 IMAD.X R5, RZ, RZ, R21, P3 ;  /* 0x000000ffff059224 */ /* 0x000fe400018e0615 */
[----:B------:R-:W-:-:S03]  /*d370*/  VIADD R21, R9, 0x40 ;  /* 0x0000004009157836 */ /* 0x000fc60000000000 */
[----:B------:R-:W-:Y:S01]  /*d380*/  @!PT LDS RZ, [RZ] ;  /* 0x00000000fffff984 */ /* 0x000fe20000000800 */
[----:B------:R-:W-:Y:S01]  /*d390*/  @!PT LDS RZ, [RZ] ;  /* 0x00000000fffff984 */ /* 0x000fe20000000800 */
[----:B------:R-:W-:Y:S01]  /*d3a0*/  @!PT LDS RZ, [RZ] ;  /* 0x00000000fffff984 */ /* 0x000fe20000000800 */
[----:B------:R0:W-:Y:S02]  /*d3b0*/  @!P1 LDGSTS.E.BYPASS.LTC128B.128 [R25+0x9c00], desc[UR46][R4.64], !P0 ;  /* 0x09c0000004199fae */ /* 0x0001e4000c101d6e */
[----:B------:R-:W-:Y:S01]  /*d3c0*/  ISETP.GE.AND P2, PT, R21, R0, PT ;  /* 0x000000001500720c */ /* 0x000fe20003f46270 */
[C---:B------:R-:W-:Y:S02]  /*d3d0*/  VIADD R21, R9.reuse, 0x50 ;  /* 0x0000005009157836 */ /* 0x040fe40000000000 */
[----:B------:R-:W-:Y:S02]  /*d3e0*/  IMAD.MOV.U32 R13, RZ, RZ, R8 ;  /* 0x000000ffff0d7224 */ /* 0x000fe400078e0008 */
[----:B0-----:R-:W-:-:S08]  /*d3f0*/  VIADD R25, R9, 0x60 ;  /* 0x0000006009197836 */ /* 0x001fd00000000000 */
[----:B------:R-:W-:Y:S01]  /*d400*/  @!P2 LEA R29, R10, UR38, 0x1 ;  /* 0x000000260a1dac11 */ /* 0x000fe2000f8e08ff */
[----:B------:R-:W-:-:S07]  /*d410*/  IMAD.MOV.U32 R20, RZ, RZ, R14 ;  /* 0x000000ffff147224 */ /* 0x000fce00078e000e */
[----:B------:R-:W-:Y:S05]  /*d420*/  WARPSYNC.COLLECTIVE R15, `(.L_x_1979) ;  /* 0x000000000f087348 */ /* 0x000fea0003c00000 */
[----:B------:R0:W1:Y:S02]  /*d430*/  SHFL.IDX P6, R14, R13, R12, R11 ;  /* 0x0000000c0d0e7389 */ /* 0x00006400000c000b */
[----:B01----:R-:W-:Y:S01]  /*d440*/  ENDCOLLECTIVE ;  /* 0x000000000000791b */ /* 0x003fe20003800000 */
.L_x_1979:
[----:B------:R-:W-:Y:S02]  /*d450*/  IMAD.MOV.U32 R13, RZ, RZ, R7 ;  /* 0x000000ffff0d7224 */ /* 0x000fe400078e0007 */
[----:B------:R-:W-:Y:S02]  /*d460*/  IMAD.MOV.U32 R12, RZ, RZ, 0x5 ;  /* 0x00000005ff0c7424 */ /* 0x000fe400078e00ff */
[----:B------:R-:W-:-:S07]  /*d470*/  IMAD.MOV.U32 R28, RZ, RZ, R14 ;  /* 0x000000ffff1c7224 */ /* 0x000fce00078e000e */
[----:B------:R-:W-:Y:S05]  /*d480*/  WARPSYNC.COLLECTIVE R15, `(.L_x_1980) ;  /* 0x000000000f087348 */ /* 0x000fea0003c00000 */
[----:B------:R0:W1:Y:S02]  /*d490*/  SHFL.IDX P6, R14, R13, R12, R11 ;  /* 0x0000000c0d0e7389 */ /* 0x00006400000c000b */
[----:B01----:R-:W-:Y:S01]  /*d4a0*/  ENDCOLLECTIVE ;  /* 0x000000000000791b */ /* 0x003fe20003800000 */
.L_x_1980:
[----:B------:R-:W-:-:S05]  /*d4b0*/  @!P2 LEA R4, P1, R19, R28, 0x1 ;  /* 0x0000001c1304a211 */ /* 0x000fca00078208ff */
[----:B------:R-:W-:Y:S01]  /*d4c0*/  @!P2 IMAD.X R5, RZ, RZ, R20, P1 ;  /* 0x000000ffff05a224 */ /* 0x000fe200008e0614 */
[----:B------:R-:W-:-:S04]  /*d4d0*/  ISETP.GE.AND P1, PT, R21, R0, PT ;  /* 0x000000001500720c */ /* 0x000fc80003f26270 */
[----:B------:R-:W-:Y:S01]  /*d4e0*/  @!PT LDS RZ, [RZ] ;  /* 0x00000000fffff984 */ /* 0x000fe20000000800 */
[----:B------:R-:W-:Y:S01]  /*d4f0*/  @!PT LDS RZ, [RZ] ;  /* 0x00000000fffff984 */ /* 0x000fe20000000800 */
[----:B------:R-:W-:Y:S01]  /*d500*/  @!PT LDS RZ, [RZ] ;  /* 0x00000000fffff984 */ /* 0x000fe20000000800 */
[----:B------:R0:W-:Y:S01]  /*d510*/  @!P2 LDGSTS.E.BYPASS.LTC128B.128 [R29+0xa400], desc[UR46][R4.64], !P0 ;  /* 0x0a400000041dafae */ /* 0x0001e2000c101d6e */
[----:B------:R-:W-:Y:S01]  /*d520*/  IMAD.MOV.U32 R13, RZ, RZ, R8 ;  /* 0x000000ffff0d7224 */ /* 0x000fe200078e0008 */
[----:B------:R-:W-:Y:S01]  /*d530*/  ISETP.GE.AND P2, PT, R25, R0, PT ;  /* 0x000000001900720c */ /* 0x000fe20003f46270 */
[----:B------:R-:W-:-:S12]  /*d540*/  IMAD.MOV.U32 R21, RZ, RZ, R14 ;  /* 0x000000ffff157224 */ /* 0x000fd800078e000e */
[----:B0-----:R-:W-:Y:S05]  /*d550*/  WARPSYNC.COLLECTIVE R15, `(.L_x_1981) ;  /* 0x000000000f087348 */ /* 0x001fea0003c00000 */
[----:B------:R1:W2:Y:S02]  /*d560*/  SHFL.IDX P6, R14, R13, R12, R11 ;  /* 0x0000000c0d0e7389 */ /* 0x0002a400000c000b */
[----:B012---:R-:W-:Y:S01]  /*d570*/  ENDCOLLECTIVE ;  /* 0x000000000000791b */ /* 0x007fe20003800000 */
.L_x_1981:
[----:B------:R-:W-:Y:S01]  /*d580*/  @!P2 LEA R25, R10, UR38, 0x1 ;  /* 0x000000260a19ac11 */ /* 0x000fe2000f8e08ff */
[----:B------:R-:W-:Y:S02]  /*d590*/  IMAD.MOV.U32 R13, RZ, RZ, R7 ;  /* 0x000000ffff0d7224 */ /* 0x000fe400078e0007 */
[----:B------:R-:W-:Y:S01]  /*d5a0*/  IMAD.MOV.U32 R12, RZ, RZ, 0x6 ;  /* 0x00000006ff0c7424 */ /* 0x000fe200078e00ff */
[----:B------:R-:W-:-:S13]  /*d5b0*/  @!P1 LEA R4, P3, R19, R14, 0x1 ;  /* 0x0000000e13049211 */ /* 0x000fda00078608ff */
[----:B------:R-:W-:Y:S05]  /*d5c0*/  WARPSYNC.COLLECTIVE R15, `(.L_x_1982) ;  /* 0x000000000f087348 */ /* 0x000fea0003c00000 */
[----:B------:R0:W1:Y:S02]  /*d5d0*/  SHFL.IDX P6, R14, R13, R12, R11 ;  /* 0x0000000c0d0e7389 */ /* 0x00006400000c000b */
[----:B01----:R-:W-:Y:S01]  /*d5e0*/  ENDCOLLECTIVE ;  /* 0x000000000000791b */ /* 0x003fe20003800000 */
.L_x_1982:
        /* <DEDUP_REMOVED lines=11> */
.L_x_1983:
[----:B------:R-:W-:Y:S02]  /*d6a0*/  IMAD.MOV.U32 R13, RZ, RZ, R7 ;  /* 0x000000ffff0d7224 */ /* 0x000fe400078e0007 */
[----:B------:R-:W-:Y:S02]  /*d6b0*/  IMAD.MOV.U32 R12, RZ, RZ, 0x7 ;  /* 0x00000007ff0c7424 */ /* 0x000fe400078e00ff */
[----:B------:R-:W-:-:S07]  /*d6c0*/  IMAD.MOV.U32 R28, RZ, RZ, R14 ;  /* 0x000000ffff1c7224 */ /* 0x000fce00078e000e */
[----:B------:R-:W-:Y:S05]  /*d6d0*/  WARPSYNC.COLLECTIVE R15, `(.L_x_1984) ;  /* 0x000000000f087348 */ /* 0x000fea0003c00000 */
[----:B------:R0:W1:Y:S02]  /*d6e0*/  SHFL.IDX P6, R14, R13, R12, R11 ;  /* 0x0000000c0d0e7389 */ /* 0x00006400000c000b */
[----:B01----:R-:W-:Y:S01]  /*d6f0*/  ENDCOLLECTIVE ;  /* 0x000000000000791b */ /* 0x003fe20003800000 */
.L_x_1984:
        /* <DEDUP_REMOVED lines=11> */
.L_x_1985:
        /* <DEDUP_REMOVED lines=9> */
.L_x_1986:
        /* <DEDUP_REMOVED lines=14> */
.L_x_1987:
[----:B------:R-:W-:Y:S02]  /*d920*/  IMAD.MOV.U32 R13, RZ, RZ, R3 ;  /* 0x000000ffff0d7224 */ /* 0x000fe400078e0003 */
[----:B------:R-:W-:Y:S02]  /*d930*/  IMAD.MOV.U32 R12, RZ, RZ, 0x1 ;  /* 0x00000001ff0c7424 */ /* 0x000fe400078e00ff */
[----:B------:R-:W-:-:S07]  /*d940*/  IMAD.MOV.U32 R28, RZ, RZ, R14 ;  /* 0x000000ffff1c7224 */ /* 0x000fce00078e000e */
[----:B------:R-:W-:Y:S05]  /*d950*/  WARPSYNC.COLLECTIVE R15, `(.L_x_1988) ;  /* 0x000000000f087348 */ /* 0x000fea0003c00000 */
[----:B------:R0:W1:Y:S02]  /*d960*/  SHFL.IDX P6, R14, R13, R12, R11 ;  /* 0x0000000c0d0e7389 */ /* 0x00006400000c000b */
[----:B01----:R-:W-:Y:S01]  /*d970*/  ENDCOLLECTIVE ;  /* 0x000000000000791b */ /* 0x003fe20003800000 */
.L_x_1988:
        /* <DEDUP_REMOVED lines=13> */
.L_x_1989:
[----:B------:R-:W-:Y:S02]  /*da50*/  IMAD.MOV.U32 R13, RZ, RZ, R3 ;  /* 0x000000ffff0d7224 */ /* 0x000fe400078e0003 */
[----:B------:R-:W-:Y:S01]  /*da60*/  IMAD.MOV.U32 R12, RZ, RZ, 0x2 ;  /* 0x00000002ff0c7424 */ /* 0x000fe200078e00ff */
[----:B------:R-:W-:-:S13]  /*da70*/  @!P1 LEA R4, P3, R19, R14, 0x1 ;  /* 0x0000000e13049211 */ /* 0x000fda00078608ff */
[----:B------:R-:W-:Y:S05]  /*da80*/  WARPSYNC.COLLECTIVE R15, `(.L_x_1990) ;  /* 0x000000000f087348 */ /* 0x000fea0003c00000 */
[----:B------:R0:W1:Y:S02]  /*da90*/  SHFL.IDX P6, R14, R13, R12, R11 ;  /* 0x0000000c0d0e7389 */ /* 0x00006400000c000b */
[----:B01----:R-:W-:Y:S01]  /*daa0*/  ENDCOLLECTIVE ;  /* 0x000000000000791b */ /* 0x003fe20003800000 */
.L_x_1990:
        /* <DEDUP_REMOVED lines=12> */
.L_x_1991:
[----:B------:R-:W-:Y:S02]  /*db70*/  IMAD.MOV.U32 R13, RZ, RZ, R3 ;  /* 0x000000ffff0d7224 */ /* 0x000fe400078e0003 */
[----:B------:R-:W-:Y:S02]  /*db80*/  IMAD.MOV.U32 R12, RZ, RZ, 0x3 ;  /* 0x00000003ff0c7424 */ /* 0x000fe400078e00ff */
[----:B------:R-:W-:-:S07]  /*db90*/  IMAD.MOV.U32 R20, RZ, RZ, R14 ;  /* 0x000000ffff147224 */ /* 0x000fce00078e000e */
[----:B------:R-:W-:Y:S05]  /*dba0*/  WARPSYNC.COLLECTIVE R15, `(.L_x_1992) ;  /* 0x000000000f087348 */ /* 0x000fea0003c00000 */
[----:B------:R0:W1:Y:S02]  /*dbb0*/  SHFL.IDX P6, R14, R13, R12, R11 ;  /* 0x0000000c0d0e7389 */ /* 0x00006400000c000b */
[----:B01----:R-:W-:Y:S01]  /*dbc0*/  ENDCOLLECTIVE ;  /* 0x000000000000791b */ /* 0x003fe20003800000 */
.L_x_1992:
        /* <DEDUP_REMOVED lines=12> */
.L_x_1993:
[----:B------:R-:W-:Y:S05]  /*dc90*/  BRA `(.L_x_1994) ;  /* 0xffffffd000b07947 */ /* 0x000fea000383ffff */
.L_x_1905:
[----:B0-----:R-:W-:-:S04]  /*dca0*/  IMAD.U32 R3, RZ, RZ, UR38 ;  /* 0x00000026ff037e24 */ /* 0x001fc8000f8e00ff */
[----:B------:R0:W1:Y:S03]  /*dcb0*/  SYNCS.PHASECHK.TRANS64.TRYWAIT P0, [R3+URZ+0x16820], R0 ;  /* 0x01682000030075a7 */ /* 0x000066000800017f */
[----:B-1----:R-:W-:Y:S05]  /*dcc0*/  @!P0 NANOSLEEP.SYNCS 0x989680 ;  /* 0x009896800000895d */ /* 0x002fea0003900000 */
[----:B------:R-:W1:Y:S02]  /*dcd0*/  @!P0 SYNCS.PHASECHK.TRANS64 P0, [R3+URZ+0x16820], R0 ;  /* 0x01682000030085a7 */ /* 0x000e64000800007f */
[----:B-1----:R-:W-:Y:S05]  /*dce0*/  @!P0 BRA `(.L_x_1905) ;  /* 0xfffffffc00ec8947 */ /* 0x002fea000383ffff */
[----:B------:R-:W-:Y:S05]  /*dcf0*/  BRA `(.L_x_1995) ;  /* 0xffffffd000e07947 */ /* 0x000fea000383ffff */
.L_x_1912:
[----:B0-----:R-:W-:-:S04]  /*dd00*/  IMAD.U32 R5, RZ, RZ, UR38 ;  /* 0x00000026ff057e24 */ /* 0x001fc8000f8e00ff */
[----:B------:R0:W1:Y:S03]  /*dd10*/  SYNCS.PHASECHK.TRANS64.TRYWAIT P0, [R5+URZ+0x16848], R12 ;  /* 0x0168480c050075a7 */ /* 0x000066000800017f */
[----:B-1----:R-:W-:Y:S05]  /*dd20*/  @!P0 NANOSLEEP.SYNCS 0x989680 ;  /* 0x009896800000895d */ /* 0x002fea0003900000 */
[----:B------:R-:W1:Y:S02]  /*dd30*/  @!P0 SYNCS.PHASECHK.TRANS64 P0, [R5+URZ+0x16848], R12 ;  /* 0x0168480c050085a7 */ /* 0x000e64000800007f */
[----:B-1----:R-:W-:Y:S05]  /*dd40*/  @!P0 BRA `(.L_x_1912) ;  /* 0xfffffffc00ec8947 */ /* 0x002fea000383ffff */
[----:B------:R-:W-:Y:S05]  /*dd50*/  BRA `(.L_x_1996) ;  /* 0xffffffd400c47947 */ /* 0x000fea000383ffff */
.L_x_1917:
[----:B0-----:R-:W-:-:S04]  /*dd60*/  IMAD.U32 R5, RZ, RZ, UR38 ;  /* 0x00000026ff057e24 */ /* 0x001fc8000f8e00ff */
[----:B------:R0:W1:Y:S03]  /*dd70*/  SYNCS.PHASECHK.TRANS64.TRYWAIT P0, [R5+URZ+0x16860], R12 ;  /* 0x0168600c050075a7 */ /* 0x000066000800017f */
[----:B-1----:R-:W-:Y:S05]  /*dd80*/  @!P0 NANOSLEEP.SYNCS 0x989680 ;  /* 0x009896800000895d */ /* 0x002fea0003900000 */
[----:B------:R-:W1:Y:S02]  /*dd90*/  @!P0 SYNCS.PHASECHK.TRANS64 P0, [R5+URZ+0x16860], R12 ;  /* 0x0168600c050085a7 */ /* 0x000e64000800007f */
[----:B-1----:R-:W-:Y:S05]  /*dda0*/  @!P0 BRA `(.L_x_1917) ;  /* 0xfffffffc00ec8947 */ /* 0x002fea000383ffff */
[----:B------:R-:W-:Y:S05]  /*ddb0*/  BRA `(.L_x_1997) ;  /* 0xffffffd800247947 */ /* 0x000fea000383ffff */
.L_x_1925:
[----:B0-----:R-:W-:-:S04]  /*ddc0*/  IMAD.U32 R5, RZ, RZ, UR38 ;  /* 0x00000026ff057e24 */ /* 0x001fc8000f8e00ff */
[----:B------:R0:W1:Y:S03]  /*ddd0*/  SYNCS.PHASECHK.TRANS64.TRYWAIT P0, [R5+URZ+0x16840], R14 ;  /* 0x0168400e050075a7 */ /* 0x000066000800017f */
[----:B-1----:R-:W-:Y:S05]  /*dde0*/  @!P0 NANOSLEEP.SYNCS 0x989680 ;  /* 0x009896800000895d */ /* 0x002fea0003900000 */
[----:B------:R-:W1:Y:S02]  /*ddf0*/  @!P0 SYNCS.PHASECHK.TRANS64 P0, [R5+URZ+0x16840], R14 ;  /* 0x0168400e050085a7 */ /* 0x000e64000800007f */
[----:B-1----:R-:W-:Y:S05]  /*de00*/  @!P0 BRA `(.L_x_1925) ;  /* 0xfffffffc00ec8947 */ /* 0x002fea000383ffff */
[----:B------:R-:W-:Y:S05]  /*de10*/  BRA `(.L_x_1998) ;  /* 0xffffffdc00087947 */ /* 0x000fea000383ffff */
.L_x_1930:
[----:B0-----:R-:W-:-:S04]  /*de20*/  IMAD.U32 R5, RZ, RZ, UR38 ;  /* 0x00000026ff057e24 */ /* 0x001fc8000f8e00ff */
[----:B------:R0:W1:Y:S03]  /*de30*/  SYNCS.PHASECHK.TRANS64.TRYWAIT P0, [R5+URZ+0x16868], R4 ;  /* 0x01686804050075a7 */ /* 0x000066000800017f */
[----:B-1----:R-:W-:Y:S05]  /*de40*/  @!P0 NANOSLEEP.SYNCS 0x989680 ;  /* 0x009896800000895d */ /* 0x002fea0003900000 */
[----:B------:R-:W1:Y:S02]  /*de50*/  @!P0 SYNCS.PHASECHK.TRANS64 P0, [R5+URZ+0x16868], R4 ;  /* 0x01686804050085a7 */ /* 0x000e64000800007f */
[----:B-1----:R-:W-:Y:S05]  /*de60*/  @!P0 BRA `(.L_x_1930) ;  /* 0xfffffffc00ec8947 */ /* 0x002fea000383ffff */
[----:B------:R-:W-:Y:S05]  /*de70*/  BRA `(.L_x_1999) ;  /* 0xffffffdc00707947 */ /* 0x000fea000383ffff */
.L_x_1938:
[----:B0-----:R-:W-:-:S04]  /*de80*/  IMAD.U32 R4, RZ, RZ, UR38 ;  /* 0x00000026ff047e24 */ /* 0x001fc8000f8e00ff */
[----:B------:R0:W1:Y:S03]  /*de90*/  SYNCS.PHASECHK.TRANS64.TRYWAIT P0, [R4+URZ+0x16848], R9 ;  /* 0x01684809040075a7 */ /* 0x000066000800017f */
[----:B-1----:R-:W-:Y:S05]  /*dea0*/  @!P0 NANOSLEEP.SYNCS 0x989680 ;  /* 0x009896800000895d */ /* 0x002fea0003900000 */
[----:B------:R-:W1:Y:S02]  /*deb0*/  @!P0 SYNCS.PHASECHK.TRANS64 P0, [R4+URZ+0x16848], R9 ;  /* 0x01684809040085a7 */ /* 0x000e64000800007f */
[----:B-1----:R-:W-:Y:S05]  /*dec0*/  @!P0 BRA `(.L_x_1938) ;  /* 0xfffffffc00ec8947 */ /* 0x002fea000383ffff */
[----:B------:R-:W-:Y:S05]  /*ded0*/  BRA `(.L_x_2000) ;  /* 0xffffffe000687947 */ /* 0x000fea000383ffff */
.L_x_1943:
[----:B0-----:R-:W-:-:S04]  /*dee0*/  IMAD.U32 R4, RZ, RZ, UR38 ;  /* 0x00000026ff047e24 */ /* 0x001fc8000f8e00ff */
[----:B------:R0:W1:Y:S03]  /*def0*/  SYNCS.PHASECHK.TRANS64.TRYWAIT P0, [R4+URZ+0x16860], R9 ;  /* 0x01686009040075a7 */ /* 0x000066000800017f */
[----:B-1----:R-:W-:Y:S05]  /*df00*/  @!P0 NANOSLEEP.SYNCS 0x989680 ;  /* 0x009896800000895d */ /* 0x002fea0003900000 */
[----:B------:R-:W1:Y:S02]  /*df10*/  @!P0 SYNCS.PHASECHK.TRANS64 P0, [R4+URZ+0x16860], R9 ;  /* 0x01686009040085a7 */ /* 0x000e64000800007f */
[----:B-1----:R-:W-:Y:S05]  /*df20*/  @!P0 BRA `(.L_x_1943) ;  /* 0xfffffffc00ec8947 */ /* 0x002fea000383ffff */
[----:B------:R-:W-:Y:S05]  /*df30*/  BRA `(.L_x_2001) ;  /* 0xffffffe000cc7947 */ /* 0x000fea000383ffff */
.L_x_1950:
[----:B0-----:R0:W1:Y:S02]  /*df40*/  SYNCS.PHASECHK.TRANS64.TRYWAIT P0, [R4+URZ+0x16860], R3 ;  /* 0x01686003040075a7 */ /* 0x001064000800017f */
[----:B-1----:R-:W-:Y:S05]  /*df50*/  @!P0 NANOSLEEP.SYNCS 0x989680 ;  /* 0x009896800000895d */ /* 0x002fea0003900000 */
[----:B------:R-:W1:Y:S02]  /*df60*/  @!P0 SYNCS.PHASECHK.TRANS64 P0, [R4+URZ+0x16860], R3 ;  /* 0x01686003040085a7 */ /* 0x000e64000800007f */
[----:B-1----:R-:W-:Y:S05]  /*df70*/  @!P0 BRA `(.L_x_1950) ;  /* 0xfffffffc00f08947 */ /* 0x002fea000383ffff */
[----:B------:R-:W-:Y:S05]  /*df80*/  BRA `(.L_x_2002) ;  /* 0xffffffe4005c7947 */ /* 0x000fea000383ffff */
.L_x_1954:
[----:B0-----:R0:W1:Y:S02]  /*df90*/  SYNCS.PHASECHK.TRANS64.TRYWAIT P0, [R17+URZ+0x16820], R4 ;  /* 0x01682004110075a7 */ /* 0x001064000800017f */
[----:B-1----:R-:W-:Y:S05]  /*dfa0*/  @!P0 NANOSLEEP.SYNCS 0x989680 ;  /* 0x009896800000895d */ /* 0x002fea0003900000 */
[----:B------:R-:W1:Y:S02]  /*dfb0*/  @!P0 SYNCS.PHASECHK.TRANS64 P0, [R17+URZ+0x16820], R4 ;  /* 0x01682004110085a7 */ /* 0x000e64000800007f */
[----:B-1----:R-:W-:Y:S05]  /*dfc0*/  @!P0 BRA `(.L_x_1954) ;  /* 0xfffffffc00f08947 */ /* 0x002fea000383ffff */
[----:B------:R-:W-:Y:S05]  /*dfd0*/  BRA `(.L_x_2003) ;  /* 0xffffffe400f47947 */ /* 0x000fea000383ffff */
.L_x_1955:
        /* <DEDUP_REMOVED lines=8> */
.L_x_2005:
[----:B------:R-:W-:Y:S05]  /*e060*/  BSYNC B0 ;  /* 0x0000000000007941 */ /* 0x000fea0003800000 */
.L_x_2004:
[----:B------:R-:W-:Y:S05]  /*e070*/  BRA `(.L_x_2006) ;  /* 0xffffffe400d87947 */ /* 0x000fea000383ffff */
.L_x_1956:
[----:B------:R-:W-:Y:S01]  /*e080*/  BSSY B0, `(.L_x_2007) ;  /* 0x0000006000007945 */ /* 0x000fe20003800000 */
[----:B------:R-:W-:-:S07]  /*e090*/  IMAD.MOV.U32 R15, RZ, RZ, -0x1 ;  /* 0xffffffffff0f7424 */ /* 0x000fce00078e00ff */
[----:B01----:R-:W-:Y:S05]  /*e0a0*/  WARPSYNC.COLLECTIVE R15, `(.L_x_2008) ;  /* 0x000000000f0c7348 */ /* 0x003fea0003c00000 */
[----:B------:R-:W-:Y:S02]  /*e0b0*/  ELECT P6, UR62, PT ;  /* 0x00000000003e782f */ /* 0x000fe400038c0000 */
[----:B------:R-:W-:Y:S01]  /*e0c0*/  MOV R14, UR62 ;  /* 0x0000003e000e7c02 */ /* 0x000fe20008000f00 */
[----:B01----:R-:W-:Y:S10]  /*e0d0*/  ENDCOLLECTIVE ;  /* 0x000000000000791b */ /* 0x003ff40003800000 */
.L_x_2008:
[----:B------:R-:W-:Y:S05]  /*e0e0*/  BSYNC B0 ;  /* 0x0000000000007941 */ /* 0x000fea0003800000 */
.L_x_2007:
[----:B------:R-:W-:Y:S05]  /*e0f0*/  BRA `(.L_x_2009) ;  /* 0xffffffe400cc7947 */ /* 0x000fea000383ffff */
.L_x_1958:
[----:B0-----:R0:W2:Y:S02]  /*e100*/  SYNCS.PHASECHK.TRANS64.TRYWAIT P0, [R7+URZ], R4 ;  /* 0x00000004070075a7 */ /* 0x0010a4000800017f */
[----:B--2---:R-:W-:Y:S05]  /*e110*/  @!P0 NANOSLEEP.SYNCS 0x989680 ;  /* 0x009896800000895d */ /* 0x004fea0003900000 */
[----:B------:R-:W2:Y:S02]  /*e120*/  @!P0 SYNCS.PHASECHK.TRANS64 P0, [R7+URZ], R4 ;  /* 0x00000004070085a7 */ /* 0x000ea4000800007f */
[----:B--2---:R-:W-:Y:S05]  /*e130*/  @!P0 BRA `(.L_x_1958) ;  /* 0xfffffffc00f08947 */ /* 0x004fea000383ffff */
[----:B------:R-:W-:Y:S05]  /*e140*/  BRA `(.L_x_2010) ;  /* 0xffffffe800007947 */ /* 0x000fea000383ffff */
.L_x_1959:
[----:B--2---:R2:W3:Y:S02]  /*e150*/  SYNCS.PHASECHK.TRANS64.TRYWAIT P0, [R5+URZ], R2 ;  /* 0x00000002050075a7 */ /* 0x0044e4000800017f */
[----:B---3--:R-:W-:Y:S05]  /*e160*/  @!P0 NANOSLEEP.SYNCS 0x989680 ;  /* 0x009896800000895d */ /* 0x008fea0003900000 */
[----:B------:R-:W3:Y:S02]  /*e170*/  @!P0 SYNCS.PHASECHK.TRANS64 P0, [R5+URZ], R2 ;  /* 0x00000002050085a7 */ /* 0x000ee4000800007f */
[----:B---3--:R-:W-:Y:S05]  /*e180*/  @!P0 BRA `(.L_x_1959) ;  /* 0xfffffffc00f08947 */ /* 0x008fea000383ffff */
[----:B------:R-:W-:Y:S05]  /*e190*/  BRA `(.L_x_2011) ;  /* 0xffffffe400f47947 */ /* 0x000fea000383ffff */
.L_x_1961:
[----:B---3--:R3:W4:Y:S02]  /*e1a0*/  SYNCS.PHASECHK.TRANS64.TRYWAIT P0, [R3+URZ], R4 ;  /* 0x00000004030075a7 */ /* 0x008724000800017f */
[----:B----4-:R-:W-:Y:S05]  /*e1b0*/  @!P0 NANOSLEEP.SYNCS 0x989680 ;  /* 0x009896800000895d */ /* 0x010fea0003900000 */
[----:B------:R-:W4:Y:S02]  /*e1c0*/  @!P0 SYNCS.PHASECHK.TRANS64 P0, [R3+URZ], R4 ;  /* 0x00000004030085a7 */ /* 0x000f24000800007f */
[----:B----4-:R-:W-:Y:S05]  /*e1d0*/  @!P0 BRA `(.L_x_1961) ;  /* 0xfffffffc00f08947 */ /* 0x010fea000383ffff */
[----:B------:R-:W-:Y:S05]  /*e1e0*/  BRA `(.L_x_2012) ;  /* 0xffffffe400f87947 */ /* 0x000fea000383ffff */
.L_x_2013:
        /* <DEDUP_REMOVED lines=9> */
.L_x_2708:


//--------------------- .text._ZN7cutlass13device_kernelIN5flash11enable_sm90INS1_16FlashAttnFwdSm90INS1_25CollectiveMainloopFwdSm90ILi2EN4cute5tupleIJNS5_1CILi1EEES8_S8_EEENS6_IJNS7_ILi192EEENS7_ILi128EEENS7_ILi64EEEEEELi64ENS_10bfloat16_tEfNS_4arch4Sm90ELb1ELb0ELb0ELb1ELb0ELb0ELb0ELb1ELb1ELb1ELb1ELb0EEENS1_21CollectiveEpilogueFwdINS6_IJSA_SC_SB_EEES9_SE_SG_Li384ELb1ELb1ELb1ELb0EEENS1_36VarlenDynamicPersistentTileSchedulerILi192ELi128ELi384ELi128ELb1ELb1ELb1ELb1ELb1ELb1EEEEEEEEEvNT_6ParamsE --------------------------
	.section	.text._ZN7cutlass13device_kernelIN5flash11enable_sm90INS1_16FlashAttnFwdSm90INS1_25CollectiveMainloopFwdSm90ILi2EN4cute5tupleIJNS5_1CILi1EEES8_S8_EEENS6_IJNS7_ILi192EEENS7_ILi128EEENS7_ILi64EEEEEELi64ENS_10bfloat16_tEfNS_4arch4Sm90ELb1ELb0ELb0ELb1ELb0ELb0ELb0ELb1ELb1ELb1ELb1ELb0EEENS1_21CollectiveEpilogueFwdINS6_IJSA_SC_SB_EEES9_SE_SG_Li384ELb1ELb1ELb1ELb0EEENS1_36VarlenDynamicPersistentTileSchedulerILi192ELi128ELi384ELi128ELb1ELb1ELb1ELb1ELb1ELb1EEEEEEEEEvNT_6ParamsE,"ax",@progbits
	.align	128
.text._ZN7cutlass13device_kernelIN5flash11enable_sm90INS1_16FlashAttnFwdSm90INS1_25CollectiveMainloopFwdSm90ILi2EN4cute5tupleIJNS5_1CILi1EEES8_S8_EEENS6_IJNS7_ILi192EEENS7_ILi128EEENS7_ILi64EEEEEELi64ENS_10bfloat16_tEfNS_4arch4Sm90ELb1ELb0ELb0ELb1ELb0ELb0ELb0ELb1ELb1ELb1ELb1ELb0EEENS1_21CollectiveEpilogueFwdINS6_IJSA_SC_SB_EEES9_SE_SG_Li384ELb1ELb1ELb1ELb0EEENS1_36VarlenDynamicPersistentTileSchedulerILi192ELi128ELi384ELi128ELb1ELb1ELb1ELb1ELb1ELb1EEEEEEEEEvNT_6ParamsE:
        .type           _ZN7cutlass13device_kernelIN5flash11enable_sm90INS1_16FlashAttnFwdSm90INS1_25CollectiveMainloopFwdSm90ILi2EN4cute5tupleIJNS5_1CILi1EEES8_S8_EEENS6_IJNS7_ILi192EEENS7_ILi128EEENS7_ILi64EEEEEELi64ENS_10bfloat16_tEfNS_4arch4Sm90ELb1ELb0ELb0ELb1ELb0ELb0ELb0ELb1ELb1ELb1ELb1ELb0EEENS1_21CollectiveEpilogueFwdINS6_IJSA_SC_SB_EEES9_SE_SG_Li384ELb1ELb1ELb1ELb0EEENS1_36VarlenDynamicPersistentTileSchedulerILi192ELi128ELi384ELi128ELb1ELb1ELb1ELb1ELb1ELb1EEEEEEEEEvNT_6ParamsE,@function
        .size           _ZN7cutlass13device_kernelIN5flash11enable_sm90INS1_16FlashAttnFwdSm90INS1_25CollectiveMainloopFwdSm90ILi2EN4cute5tupleIJNS5_1CILi1EEES8_S8_EEENS6_IJNS7_ILi192EEENS7_ILi128EEENS7_ILi64EEEEEELi64ENS_10bfloat16_tEfNS_4arch4Sm90ELb1ELb0ELb0ELb1ELb0ELb0ELb0ELb1ELb1ELb1ELb1ELb0EEENS1_21CollectiveEpilogueFwdINS6_IJSA_SC_SB_EEES9_SE_SG_Li384ELb1ELb1ELb1ELb0EEENS1_36VarlenDynamicPersistentTileSchedulerILi192ELi128ELi384ELi128ELb1ELb1ELb1ELb1ELb1ELb1EEEEEEEEEvNT_6ParamsE,(.L_x_2709 - _ZN7cutlass13device_kernelIN5flash11enable_sm90INS1_16FlashAttnFwdSm90INS1_25CollectiveMainloopFwdSm90ILi2EN4cute5tupleIJNS5_1CILi1EEES8_S8_EEENS6_IJNS7_ILi192EEENS7_ILi128EEENS7_ILi64EEEEEELi64ENS_10bfloat16_tEfNS_4arch4Sm90ELb1ELb0ELb0ELb1ELb0ELb0ELb0ELb1ELb1ELb1ELb1ELb0EEENS1_21CollectiveEpilogueFwdINS6_IJSA_SC_SB_EEES9_SE_SG_Li384ELb1ELb1ELb1ELb0EEENS1_36VarlenDynamicPersistentTileSchedulerILi192ELi128ELi384ELi128ELb1ELb1ELb1ELb1ELb1ELb1EEEEEEEEEvNT_6ParamsE)
        .other          _ZN7cutlass13device_kernelIN5flash11enable_sm90INS1_16FlashAttnFwdSm90INS1_25CollectiveMainloopFwdSm90ILi2EN4cute5tupleIJNS5_1CILi1EEES8_S8_EEENS6_IJNS7_ILi192EEENS7_ILi128EEENS7_ILi64EEEEEELi64ENS_10bfloat16_tEfNS_4arch4Sm90ELb1ELb0ELb0ELb1ELb0ELb0ELb0ELb1ELb1ELb1ELb1ELb0EEENS1_21CollectiveEpilogueFwdINS6_IJSA_SC_SB_EEES9_SE_SG_Li384ELb1ELb1ELb1ELb0EEENS1_36VarlenDynamicPersistentTileSchedulerILi192ELi128ELi384ELi128ELb1ELb1ELb1ELb1ELb1ELb1EEEEEEEEEvNT_6ParamsE,@"STO_CUDA_ENTRY STV_DEFAULT"
_ZN7cutlass13device_kernelIN5flash11enable_sm90INS1_16FlashAttnFwdSm90INS1_25CollectiveMainloopFwdSm90ILi2EN4cute5tupleIJNS5_1CILi1EEES8_S8_EEENS6_IJNS7_ILi192EEENS7_ILi128EEENS7_ILi64EEEEEELi64ENS_10bfloat16_tEfNS_4arch4Sm90ELb1ELb0ELb0ELb1ELb0ELb0ELb0ELb1ELb1ELb1ELb1ELb0EEENS1_21CollectiveEpilogueFwdINS6_IJSA_SC_SB_EEES9_SE_SG_Li384ELb1ELb1ELb1ELb0EEENS1_36VarlenDynamicPersistentTileSchedulerILi192ELi128ELi384ELi128ELb1ELb1ELb1ELb1ELb1ELb1EEEEEEEEEvNT_6ParamsE:
        /* <DEDUP_REMOVED lines=17> */
.L_x_2015:
[----:B------:R-:W-:Y:S05]  /*0110*/  BSYNC B0 ;  /* 0x0000000000007941 */ /* 0x000fea0003800000 */
.L_x_2014:
        /* <DEDUP_REMOVED lines=40> */
.L_x_2016:
        /* <DEDUP_REMOVED lines=22> */
.L_x_2017:
        /* <DEDUP_REMOVED lines=18> */
.L_x_2018:
        /* <DEDUP_REMOVED lines=22> */
.L_x_2019:
        /* <DEDUP_REMOVED lines=22> */
.L_x_2020:
        /* <DEDUP_REMOVED lines=8> */
.L_x_2022:
        /* <DEDUP_REMOVED lines=18> */
[----:B------:R-:W2:Y:S01]  /*0a80*/  LDL R12, [R1+0x40] ;  /* 0x00004000010c7983 */ /* 0x000ea20000100800 */
[----:B------:R-:W-:-:S05]  /*0a90*/  VIADD R17, R2, 0xffffff80 ;  /* 0xffffff8002117836 */ /* 0x000fca0000000000 */
[----:B------:R-:W-:-:S04]  /*0aa0*/  SHF.R.S32.HI R0, RZ, 0x1f, R17 ;  /* 0x0000001fff007819 */ /* 0x000fc80000011411 */
[----:B------:R-:W-:-:S04]  /*0ab0*/  LEA.HI R2, R0, R17, RZ, 0x7 ;  /* 0x0000001100027211 */ /* 0x000fc800078f38ff */
[----:B------:R-:W-:-:S05]  /*0ac0*/  LOP3.LUT R3, R2, 0xffffff80, RZ, 0xc0, !PT ;  /* 0xffffff8002037812 */ /* 0x000fca00078ec0ff */
[----:B------:R-:W-:Y:S01]  /*0ad0*/  IMAD.IADD R16, R17, 0x1, -R3 ;  /* 0x0000000111107824 */ /* 0x000fe200078e0a03 */
[CC--:B------:R-:W-:Y:S02]  /*0ae0*/  LEA.HI R4, R0.reuse, R17.reuse, RZ, 0x5 ;  /* 0x0000001100047211 */ /* 0x0c0fe400078f28ff */
[----:B------:R-:W-:Y:S02]  /*0af0*/  LEA.HI R3, R0, R17, RZ, 0x4 ;  /* 0x0000001100037211 */ /* 0x000fe400078f20ff */
[----:B------:R-:W-:Y:S01]  /*0b00*/  SHF.R.S32.HI R6, RZ, 0x1f, R16 ;  /* 0x0000001fff067819 */ /* 0x000fe20000011410 */
[----:B------:R-:W-:Y:S01]  /*0b10*/  IMAD.SHL.U32 R5, R4, 0x20, RZ ;  /* 0x0000002004057824 */ /* 0x000fe200078e00ff */
[----:B------:R-:W-:Y:S02]  /*0b20*/  LOP3.LUT R4, R3, 0x3fffff0, RZ, 0xc0, !PT ;  /* 0x03fffff003047812 */ /* 0x000fe400078ec0ff */
[----:B------:R-:W-:Y:S02]  /*0b30*/  LEA.HI R7, R6, R16, RZ, 0x2 ;  /* 0x0000001006077211 */ /* 0x000fe400078f10ff */
[----:B------:R-:W-:-:S02]  /*0b40*/  LOP3.LUT R5, R5, 0xfffffc00, RZ, 0xc0, !PT ;  /* 0xfffffc0005057812 */ /* 0x000fc400078ec0ff */
[--C-:B------:R-:W-:Y:S02]  /*0b50*/  SHF.R.S32.HI R8, RZ, 0x2, R7.reuse ;  /* 0x00000002ff087819 */ /* 0x100fe40000011407 */
[----:B------:R-:W-:Y:S01]  /*0b60*/  SHF.R.S32.HI R9, RZ, 0x1f, R7 ;  /* 0x0000001fff097819 */ /* 0x000fe20000011407 */
[----:B------:R-:W-:Y:S01]  /*0b70*/  IMAD.IADD R4, R17, 0x1, -R4 ;  /* 0x0000000111047824 */ /* 0x000fe200078e0a04 */
[----:B------:R-:W-:Y:S02]  /*0b80*/  SHF.R.S32.HI R11, RZ, 0x7, R2 ;  /* 0x00000007ff0b7819 */ /* 0x000fe40000011402 */
[----:B------:R-:W-:Y:S02]  /*0b90*/  SHF.R.S32.HI R2, RZ, 0x4, R3 ;  /* 0x00000004ff027819 */ /* 0x000fe40000011403 */
[----:B------:R-:W-:Y:S01]  /*0ba0*/  LEA.HI R9, R9, R8, RZ, 0x3 ;  /* 0x0000000809097211 */ /* 0x000fe200078f18ff */
[----:B------:R-:W-:Y:S01]  /*0bb0*/  IMAD R4, R4, 0x40, R5 ;  /* 0x0000004004047824 */ /* 0x000fe200078e0205 */
[----:B------:R-:W-:Y:S01]  /*0bc0*/  LEA.HI R3, R3, R2, RZ, 0x1 ;  /* 0x0000000203037211 */ /* 0x000fe200078f08ff */
[----:B------:R-:W-:Y:S01]  /*0bd0*/  IMAD.HI R5, R11, 0x55555556, RZ ;  /* 0x555555560b057827 */ /* 0x000fe200078e02ff */
[----:B------:R-:W-:-:S02]  /*0be0*/  LOP3.LUT R9, R9, 0xfffffff8, RZ, 0xc0, !PT ;  /* 0xfffffff809097812 */ /* 0x000fc400078ec0ff */
[----:B------:R-:W-:Y:S02]  /*0bf0*/  LEA.HI R6, R6, R16, RZ, 0x5 ;  /* 0x0000001006067211 */ /* 0x000fe400078f28ff */
[----:B------:R-:W-:Y:S01]  /*0c00*/  LOP3.LUT R3, R3, 0x1ffffffe, RZ, 0xc0, !PT ;  /* 0x1ffffffe03037812 */ /* 0x000fe200078ec0ff */
[----:B------:R-:W-:Y:S01]  /*0c10*/  IMAD.IADD R9, R8, 0x1, -R9 ;  /* 0x0000000108097824 */ /* 0x000fe200078e0a09 */
[----:B------:R-:W-:Y:S02]  /*0c20*/  LEA.HI R5, R5, R5, RZ, 0x1 ;  /* 0x0000000505057211 */ /* 0x000fe400078f08ff */
[----:B------:R-:W-:Y:S01]  /*0c30*/  SHF.R.S32.HI R6, RZ, 0x5, R6 ;  /* 0x00000005ff067819 */ /* 0x000fe20000011406 */
[----:B------:R-:W-:Y:S01]  /*0c40*/  IMAD.IADD R3, R2, 0x1, -R3 ;  /* 0x0000000102037824 */ /* 0x000fe200078e0a03 */
[----:B------:R-:W-:Y:S01]  /*0c50*/  LEA.HI R10, R0, R17, RZ, 0x2 ;  /* 0x00000011000a7211 */ /* 0x000fe200078f10ff */
[----:B------:R-:W-:Y:S02]  /*0c60*/  IMAD R5, R5, -0x3, R11 ;  /* 0xfffffffd05057824 */ /* 0x000fe400078e020b */
[----:B------:R-:W-:-:S02]  /*0c70*/  IMAD R6, R6, 0x10, R9 ;  /* 0x0000001006067824 */ /* 0x000fc400078e0209 */
[----:B------:R-:W-:Y:S01]  /*0c80*/  IMAD R3, R3, 0x8, R4 ;  /* 0x0000000803037824 */ /* 0x000fe200078e0204 */
[----:B------:R-:W-:Y:S01]  /*0c90*/  LOP3.LUT R10, R10, 0xfffffffc, RZ, 0xc0, !PT ;  /* 0xfffffffc0a0a7812 */ /* 0x000fe200078ec0ff */
[----:B------:R-:W-:Y:S01]  /*0ca0*/  IMAD R2, R5, 0x40, R6 ;  /* 0x0000004005027824 */ /* 0x000fe200078e0206 */
[----:B------:R-:W-:Y:S02]  /*0cb0*/  LEA.HI R0, R0, R17, RZ, 0x3 ;  /* 0x0000001100007211 */ /* 0x000fe400078f18ff */
[----:B------:R0:W-:Y:S01]  /*0cc0*/  STL [R1+0x48], R3 ;  /* 0x0000480301007387 */ /* 0x0001e20000100800 */
[----:B------:R-:W-:Y:S01]  /*0cd0*/  IMAD.IADD R10, R17, 0x1, -R10 ;  /* 0x00000001110a7824 */ /* 0x000fe200078e0a0a */
[----:B------:R-:W-:Y:S02]  /*0ce0*/  LOP3.LUT R156, R0, 0xfffffff8, RZ, 0xc0, !PT ;  /* 0xfffffff8009c7812 */ /* 0x000fe400078ec0ff */
[----:B------:R1:W-:Y:S01]  /*0cf0*/  STL [R1+0x44], R2 ;  /* 0x0000440201007387 */ /* 0x0003e20000100800 */
[----:B------:R-:W-:-:S03]  /*0d00*/  LOP3.LUT R7, R7, 0x7ffffffc, RZ, 0xc0, !PT ;  /* 0x7ffffffc07077812 */ /* 0x000fc600078ec0ff */
[----:B------:R1:W-:Y:S01]  /*0d10*/  STL [R1+0x24], RZ ;  /* 0x000024ff01007387 */ /* 0x0003e20000100800 */
[----:B------:R-:W-:Y:S01]  /*0d20*/  LEA.HI R8, R10, R10, RZ, 0x1 ;  /* 0x0000000a0a087211 */ /* 0x000fe200078f08ff */
[----:B------:R-:W-:Y:S02]  /*0d30*/  IMAD.IADD R156, R17, 0x1, -R156 ;  /* 0x00000001119c7824 */ /* 0x000fe400078e0a9c */
[----:B------:R-:W-:Y:S01]  /*0d40*/  IMAD.IADD R22, R16, 0x1, -R7 ;  /* 0x0000000110167824 */ /* 0x000fe200078e0a07 */
[----:B------:R-:W-:Y:S01]  /*0d50*/  LOP3.LUT R11, R8, 0x1ffffffe, RZ, 0xc0, !PT ;  /* 0x1ffffffe080b7812 */ /* 0x000fe200078ec0ff */
[----:B------:R-:W-:Y:S02]  /*0d60*/  IMAD.SHL.U32 R157, R156, 0x8, RZ ;  /* 0x000000089c9d7824 */ /* 0x000fe400078e00ff */
[----:B------:R-:W-:Y:S01]  /*0d70*/  IMAD.SHL.U32 R22, R22, 0x2, RZ ;  /* 0x0000000216167824 */ /* 0x000fe200078e00ff */
[----:B0-----:R-:W-:Y:S01]  /*0d80*/  SHF.R.S32.HI R3, RZ, 0x3, R0 ;  /* 0x00000003ff037819 */ /* 0x001fe20000011400 */
[----:B------:R-:W-:Y:S01]  /*0d90*/  IMAD.IADD R11, R10, 0x1, -R11 ;  /* 0x000000010a0b7824 */ /* 0x000fe200078e0a0b */
[----:B------:R-:W-:Y:S01]  /*0da0*/  SHF.R.S32.HI R0, RZ, 0x1f, R157 ;  /* 0x0000001fff007819 */ /* 0x000fe2000001149d */
[----:B------:R-:W-:-:S02]  /*0db0*/  VIADD R10, R22, 0x10 ;  /* 0x00000010160a7836 */ /* 0x000fc40000000000 */
[C---:B------:R-:W-:Y:S02]  /*0dc0*/  VIADD R9, R22.reuse, 0x18 ;  /* 0x0000001816097836 */ /* 0x040fe40000000000 */
[C---:B------:R-:W-:Y:S02]  /*0dd0*/  VIADD R8, R22.reuse, 0x20 ;  /* 0x0000002016087836 */ /* 0x040fe40000000000 */
[C---:B------:R-:W-:Y:S02]  /*0de0*/  VIADD R4, R22.reuse, 0x28 ;  /* 0x0000002816047836 */ /* 0x040fe40000000000 */
[C---:B------:R-:W-:Y:S02]  /*0df0*/  VIADD R3, R22.reuse, 0x30 ;  /* 0x0000003016037836 */ /* 0x040fe40000000000 */
[----:B------:R-:W-:Y:S01]  /*0e00*/  VIADD R0, R22, 0x38 ;  /* 0x0000003816007836 */ /* 0x000fe20000000000 */
[----:B------:R-:W-:Y:S01]  /*0e10*/  SHF.R.S32.HI R10, RZ, 0x1f, R10 ;  /* 0x0000001fff0a7819 */ /* 0x000fe2000001140a */
[----:B------:R-:W-:Y:S01]  /*0e20*/  IMAD.MOV.U32 R5, RZ, RZ, R13 ;  /* 0x000000ffff057224 */ /* 0x000fe200078e000d */
[----:B------:R-:W-:Y:S01]  /*0e30*/  SHF.R.S32.HI R9, RZ, 0x1f, R9 ;  /* 0x0000001fff097819 */ /* 0x000fe20000011409 */
[----:B------:R-:W-:Y:S01]  /*0e40*/  IMAD.MOV.U32 R6, RZ, RZ, R14 ;  /* 0x000000ffff067224 */ /* 0x000fe200078e000e */
[----:B------:R-:W-:Y:S01]  /*0e50*/  SHF.R.S32.HI R8, RZ, 0x1f, R8 ;  /* 0x0000001fff087819 */ /* 0x000fe20000011408 */
[----:B------:R-:W-:Y:S01]  /*0e60*/  IMAD.MOV.U32 R7, RZ, RZ, R15 ;  /* 0x000000ffff077224 */ /* 0x000fe200078e000f */
[----:B------:R-:W-:Y:S01]  /*0e70*/  SHF.R.S32.HI R4, RZ, 0x1f, R4 ;  /* 0x0000001fff047819 */ /* 0x000fe20000011404 */
[----:B------:R-:W-:Y:S01]  /*0e80*/  IMAD R152, R11, 0x8, R2 ;  /* 0x000000080b987824 */ /* 0x000fe200078e0202 */
[----:B------:R-:W-:-:S02]  /*0e90*/  SHF.R.S32.HI R3, RZ, 0x1f, R3 ;  /* 0x0000001fff037819 */ /* 0x000fc40000011403 */
[----:B------:R-:W-:Y:S01]  /*0ea0*/  SHF.R.S32.HI R0, RZ, 0x1f, R0 ;  /* 0x0000001fff007819 */ /* 0x000fe20000011400 */
[----:B------:R-:W-:Y:S01]  /*0eb0*/  UMOV UR36, URZ ;  /* 0x0000003f00247c82 */ /* 0x000fe20008000000 */
[----:B------:R-:W-:Y:S01]  /*0ec0*/  UMOV UR37, URZ ;  /* 0x0000003f00257c82 */ /* 0x000fe20008000000 */
[----:B--2---:R-:W-:Y:S01]  /*0ed0*/  LOP3.LUT R19, R12, 0x1, RZ, 0xfc, !PT ;  /* 0x000000010c137812 */ /* 0x004fe200078efcff */
[----:B------:R-:W-:-:S05]  /*0ee0*/  VIADD R12, R22, 0x8 ;  /* 0x00000008160c7836 */ /* 0x000fca0000000000 */
[----:B-1----:R-:W-:-:S07]  /*0ef0*/  SHF.R.S32.HI R12, RZ, 0x1f, R12 ;  /* 0x0000001fff0c7819 */ /* 0x002fce000001140c */
.L_x_2068:
[----:B012---:R-:W0:Y:S01]  /*0f00*/  LDC.64 R2, c[0x0][0xc88] ;  /* 0x00032200ff027b82 */ /* 0x007e220000000a00 */
[----:B------:R-:W-:Y:S01]  /*0f10*/  ULDC.64 UR4, c[0x0][0xa28] ;  /* 0x00028a0000047ab9 */ /* 0x000fe20000000a00 */
[----:B------:R-:W-:-:S06]  /*0f20*/  ULDC.64 UR6, c[0x0][0xa18] ;  /* 0x0002860000067ab9 */ /* 0x000fcc0000000a00 */
[----:B------:R-:W1:Y:S08]  /*0f30*/  LDC R18, c[0x0][0x288] ;  /* 0x0000a200ff127b82 */ /* 0x000e700000000800 */
[----:B------:R-:W2:Y:S01]  /*0f40*/  LDC.64 R12, c[0x0][0x418] ;  /* 0x00010600ff0c7b82 */ /* 0x000ea20000000a00 */
[----:B0-----:R-:W-:-:S07]  /*0f50*/  IMAD.WIDE R2, R7, 0x4, R2 ;  /* 0x0000000407027825 */ /* 0x001fce00078e0202 */
[----:B-----5:R-:W0:Y:S01]  /*0f60*/  LDC R11, c[0x0][0x424] ;  /* 0x00010900ff0b7b82 */ /* 0x020e220000000800 */
[----:B---3--:R-:W3:Y:S01]  /*0f70*/  LDG.E R153, desc[UR40][R2.64] ;  /* 0x0000002802997981 */ /* 0x008ee2000c1e1900 */
[----:B------:R-:W-:Y:S01]  /*0f80*/  ISETP.NE.U32.AND P1, PT, RZ, UR4, PT ;  /* 0x00000004ff007c0c */ /* 0x000fe2000bf25070 */
[----:B------:R-:W-:Y:S01]  /*0f90*/  IMAD.MOV.U32 R10, RZ, RZ, RZ ;  /* 0x000000ffff0a7224 */ /* 0x000fe200078e00ff */
[----:B------:R-:W-:-:S04]  /*0fa0*/  ISETP.NE.U32.AND P0, PT, RZ, UR6, PT ;  /* 0x00000006ff007c0c */ /* 0x000fc8000bf05070 */
[----:B----4-:R-:W4:Y:S01]  /*0fb0*/  LDC R17, c[0x0][0x2f0] ;  /* 0x0000bc00ff117b82 */ /* 0x010f220000000800 */
[----:B------:R-:W-:Y:S02]  /*0fc0*/  ISETP.NE.AND.EX P1, PT, RZ, UR5, PT, P1 ;  /* 0x00000005ff007c0c */ /* 0x000fe4000bf25310 */
[----:B------:R-:W-:Y:S02]  /*0fd0*/  ISETP.NE.AND.EX P0, PT, RZ, UR7, PT, P0 ;  /* 0x00000007ff007c0c */ /* 0x000fe4000bf05300 */
[----:B---3--:R-:W-:-:S09]  /*0fe0*/  SHF.R.S32.HI R14, RZ, 0x1f, R153 ;  /* 0x0000001fff0e7819 */ /* 0x008fd20000011499 */
[C---:B------:R-:W-:Y:S01]  /*0ff0*/  @P1 LEA R8, P2, R153.reuse, UR4, 0x2 ;  /* 0x0000000499081c11 */ /* 0x040fe2000f8410ff */
[----:B------:R3:W-:Y:S03]  /*1000*/  STL [R1], R14 ;  /* 0x0000000e01007387 */ /* 0x0007e60000100800 */
[C-C-:B------:R-:W-:Y:S02]  /*1010*/  @P1 LEA.HI.X R9, R153.reuse, UR5, R14.reuse, 0x2, P2 ;  /* 0x0000000599091c11 */ /* 0x140fe400090f140e */
[C---:B------:R-:W-:Y:S02]  /*1020*/  @P0 LEA R2, P2, R153.reuse, UR6, 0x2 ;  /* 0x0000000699020c11 */ /* 0x040fe4000f8410ff */
[----:B------:R-:W-:Y:S01]  /*1030*/  LOP3.LUT R4, R6, 0xff000000, RZ, 0xc0, !PT ;  /* 0xff00000006047812 */ /* 0x000fe200078ec0ff */
[----:B------:R3:W5:Y:S01]  /*1040*/  @P1 LDG.E R10, desc[UR40][R8.64] ;  /* 0x00000028080a1981 */ /* 0x000762000c1e1900 */
[----:B------:R-:W-:Y:S01]  /*1050*/  @P0 LEA.HI.X R3, R153, UR7, R14, 0x2, P2 ;  /* 0x0000000799030c11 */ /* 0x000fe200090f140e */
[----:B------:R-:W-:-:S04]  /*1060*/  ULDC.64 UR6, c[0x0][0xa20] ;  /* 0x0002880000067ab9 */ /* 0x000fc80000000a00 */
[----:B-1----:R3:W5:Y:S01]  /*1070*/  @P0 LDG.E R18, desc[UR40][R2.64] ;  /* 0x0000002802120981 */ /* 0x002762000c1e1900 */
[----:B--2---:R-:W-:Y:S02]  /*1080*/  ISETP.NE.U32.AND P1, PT, R12, RZ, PT ;  /* 0x000000ff0c00720c */ /* 0x004fe40003f25070 */
[----:B------:R-:W-:Y:S02]  /*1090*/  ISETP.NE.U32.AND P2, PT, RZ, UR6, PT ;  /* 0x00000006ff007c0c */ /* 0x000fe4000bf45070 */
[----:B------:R-:W-:Y:S02]  /*10a0*/  LOP3.LUT R0, R6, 0xff0000, RZ, 0xc0, !PT ;  /* 0x00ff000006007812 */ /* 0x000fe400078ec0ff */
[----:B------:R-:W-:Y:S02]  /*10b0*/  SHF.R.U32.HI R7, RZ, 0x8, R4 ;  /* 0x00000008ff077819 */ /* 0x000fe40000011604 */
[----:B------:R-:W-:Y:S02]  /*10c0*/  ISETP.NE.AND.EX P1, PT, R13, RZ, PT, P1 ;  /* 0x000000ff0d00720c */ /* 0x000fe40003f25310 */
[----:B------:R-:W-:-:S02]  /*10d0*/  ISETP.NE.AND.EX P2, PT, RZ, UR7, PT, P2 ;  /* 0x00000007ff007c0c */ /* 0x000fc4000bf45320 */
[----:B------:R-:W-:Y:S02]  /*10e0*/  LEA.HI R155, R0, R7, RZ, 0x10 ;  /* 0x00000007009b7211 */ /* 0x000fe400078f80ff */
[----:B0-----:R-:W-:Y:S01]  /*10f0*/  SEL R0, R11, 0x1, P1 ;  /* 0x000000010b007807 */ /* 0x001fe20000800000 */
[----:B---34-:R-:W-:Y:S08]  /*1100*/  @P0 BRA `(.L_x_2023) ;  /* 0x0000000000240947 */ /* 0x018ff00003800000 */
        /* <DEDUP_REMOVED lines=9> */
.L_x_2023:
[----:B------:R-:W-:Y:S01]  /*11a0*/  IMAD R17, R0, R17, RZ ;  /* 0x0000001100117224 */ /* 0x000fe200078e02ff */
[----:B------:R-:W-:Y:S01]  /*11b0*/  LOP3.LUT R154, R6, 0xffff, RZ, 0xc0, !PT ;  /* 0x0000ffff069a7812 */ /* 0x000fe200078ec0ff */
[----:B------:R-:W-:Y:S06]  /*11c0*/  @!P2 BRA `(.L_x_2024) ;  /* 0x000000000010a947 */ /* 0x000fec0003800000 */
[----:B------:R-:W-:-:S04]  /*11d0*/  LEA R2, P0, R153, UR6, 0x2 ;  /* 0x0000000699027c11 */ /* 0x000fc8000f8010ff */
[----:B------:R-:W-:-:S05]  /*11e0*/  LEA.HI.X R3, R153, UR7, R14, 0x2, P0 ;  /* 0x0000000799037c11 */ /* 0x000fca00080f140e */
[----:B------:R0:W5:Y:S01]  /*11f0*/  LDG.E R17, desc[UR40][R2.64] ;  /* 0x0000002802117981 */ /* 0x000162000c1e1900 */
[----:B------:R-:W-:Y:S05]  /*1200*/  BRA `(.L_x_2025) ;  /* 0x0000000000247947 */ /* 0x000fea0003800000 */
.L_x_2024:
[----:B------:R-:W-:Y:S02]  /*1210*/  ULDC.64 UR4, c[0x0][0xa08] ;  /* 0x0002820000047ab9 */ /* 0x000fe40000000a00 */
[----:B------:R-:W-:-:S04]  /*1220*/  ISETP.NE.U32.AND P0, PT, RZ, UR4, PT ;  /* 0x00000004ff007c0c */ /* 0x000fc8000bf05070 */
[----:B------:R-:W-:-:S13]  /*1230*/  ISETP.NE.AND.EX P0, PT, RZ, UR5, PT, P0 ;  /* 0x00000005ff007c0c */ /* 0x000fda000bf05300 */
[----:B------:R-:W-:Y:S05]  /*1240*/  @!P0 BRA `(.L_x_2025) ;  /* 0x0000000000148947 */ /* 0x000fea0003800000 */
[----:B------:R-:W0:Y:S02]  /*1250*/  LDC.64 R2, c[0x0][0xa08] ;  /* 0x00028200ff027b82 */ /* 0x000e240000000a00 */
[----:B0-----:R-:W-:-:S05]  /*1260*/  IMAD.WIDE R2, R153, 0x4, R2 ;  /* 0x0000000499027825 */ /* 0x001fca00078e0202 */
[----:B------:R-:W2:Y:S04]  /*1270*/  LDG.E R17, desc[UR40][R2.64] ;  /* 0x0000002802117981 */ /* 0x000ea8000c1e1900 */
[----:B------:R-:W2:Y:S02]  /*1280*/  LDG.E R0, desc[UR40][R2.64+0x4] ;  /* 0x0000042802007981 */ /* 0x000ea4000c1e1900 */
[----:B--2---:R-:W-:-:S07]  /*1290*/  IMAD.IADD R17, R0, 0x1, -R17 ;  /* 0x0000000100117824 */ /* 0x004fce00078e0a11 */
.L_x_2025:
[----:B------:R-:W1:Y:S01]  /*12a0*/  LDC R0, c[0x0][0x448] ;  /* 0x00011200ff007b82 */ /* 0x000e620000000800 */
[----:B------:R-:W-:Y:S01]  /*12b0*/  IMAD R16, R5, 0xc0, RZ ;  /* 0x000000c005107824 */ /* 0x000fe200078e02ff */
[----:B------:R-:W-:Y:S01]  /*12c0*/  LOP3.LUT R11, R155, 0xff, RZ, 0xc0, !PT ;  /* 0x000000ff9b0b7812 */ /* 0x000fe200078ec0ff */
[----:B-----5:R-:W-:Y:S01]  /*12d0*/  IMAD.IADD R17, R17, 0x1, -R10 ;  /* 0x0000000111117824 */ /* 0x020fe200078e0a0a */
[----:B------:R-:W-:Y:S01]  /*12e0*/  SHF.R.U32.HI R155, RZ, 0x10, R155 ;  /* 0x00000010ff9b7819 */ /* 0x000fe2000001169b */
[----:B------:R-:W-:Y:S02]  /*12f0*/  IMAD.MOV.U32 R88, RZ, RZ, RZ ;  /* 0x000000ffff587224 */ /* 0x000fe400078e00ff */
[----:B------:R2:W-:Y:S01]  /*1300*/  STL [R1+0x1c], R11 ;  /* 0x00001c0b01007387 */ /* 0x0005e20000100800 */
[----:B-1----:R-:W-:Y:S01]  /*1310*/  ISETP.NE.AND P0, PT, R0, 0x1, PT ;  /* 0x000000010000780c */ /* 0x002fe20003f05270 */
[----:B------:R-:W-:-:S12]  /*1320*/  VIADD R0, R16, 0xbf ;  /* 0x000000bf10007836 */ /* 0x000fd80000000000 */
[----:B0-----:R-:W0:Y:S08]  /*1330*/  @P0 LDC R3, c[0x0][0x44c] ;  /* 0x00011300ff030b82 */ /* 0x001e300000000800 */
[----:B------:R-:W1:Y:S01]  /*1340*/  @P0 LDC R7, c[0x0][0x450] ;  /* 0x00011400ff070b82 */ /* 0x000e620000000800 */
[----:B0-----:R-:W-:Y:S01]  /*1350*/  @P0 IMAD.HI.U32 R2, R0, R3, RZ ;  /* 0x0000000300020227 */ /* 0x001fe200078e00ff */
[----:B------:R-:W-:-:S04]  /*1360*/  IADD3 R3, R17, 0x80, -R18 ;  /* 0x0000008011037810 */ /* 0x000fc80007ffe812 */
[----:B-1----:R-:W-:Y:S01]  /*1370*/  @P0 SHF.R.U32.HI R0, RZ, R7, R2 ;  /* 0x00000007ff000219 */ /* 0x002fe20000011602 */
[----:B------:R-:W-:-:S04]  /*1380*/  VIADD R2, R17, 0x7f ;  /* 0x0000007f11027836 */ /* 0x000fc80000000000 */
[----:B------:R-:W-:Y:S01]  /*1390*/  IMAD.IADD R0, R3, 0x1, R0 ;  /* 0x0000000103007824 */ /* 0x000fe200078e0200 */
[----:B------:R-:W-:-:S04]  /*13a0*/  SHF.R.S32.HI R3, RZ, 0x1f, R2 ;  /* 0x0000001fff037819 */ /* 0x000fc80000011402 */
[----:B------:R-:W-:Y:S02]  /*13b0*/  SHF.R.S32.HI R5, RZ, 0x1f, R0 ;  /* 0x0000001fff057819 */ /* 0x000fe40000011400 */
[----:B------:R-:W-:Y:S02]  /*13c0*/  LEA.HI R3, R3, R2, RZ, 0x7 ;  /* 0x0000000203037211 */ /* 0x000fe400078f38ff */
[----:B------:R-:W-:Y:S02]  /*13d0*/  LEA.HI R5, R5, R0, RZ, 0x7 ;  /* 0x0000000005057211 */ /* 0x000fe400078f38ff */
[----:B------:R-:W-:Y:S02]  /*13e0*/  SHF.R.S32.HI R3, RZ, 0x7, R3 ;  /* 0x00000007ff037819 */ /* 0x000fe40000011403 */
[----:B------:R-:W-:-:S04]  /*13f0*/  SHF.R.S32.HI R0, RZ, 0x7, R5 ;  /* 0x00000007ff007819 */ /* 0x000fc80000011405 */
[----:B------:R-:W-:-:S04]  /*1400*/  VIMNMX R6, R3, R0, PT ;  /* 0x0000000003067248 */ /* 0x000fc80003fe0100 */
[----:B------:R-:W-:-:S13]  /*1410*/  ISETP.GE.AND P0, PT, R6, 0x1, PT ;  /* 0x000000010600780c */ /* 0x000fda0003f06270 */
[----:B--2---:R-:W-:Y:S05]  /*1420*/  @!P0 BRA `(.L_x_2026) ;  /* 0x0000000000788947 */ /* 0x004fea0003800000 */
[----:B------:R-:W0:Y:S01]  /*1430*/  LDC R0, c[0x0][0x9f0] ;  /* 0x00027c00ff007b82 */ /* 0x000e220000000800 */
[----:B------:R-:W-:-:S04]  /*1440*/  ISETP.NE.AND P0, PT, R155, RZ, PT ;  /* 0x000000ff9b00720c */ /* 0x000fc80003f05270 */
[----:B0-----:R-:W-:-:S04]  /*1450*/  SEL R9, R155, R0, P0 ;  /* 0x000000009b097207 */ /* 0x001fc80000000000 */
[-C--:B------:R-:W-:Y:S02]  /*1460*/  IABS R5, R9.reuse ;  /* 0x0000000900057213 */ /* 0x080fe40000000000 */
        /* <DEDUP_REMOVED lines=26> */
.L_x_2026:
[-C--:B------:R-:W-:Y:S01]  /*1610*/  IMAD R23, R11, R88.reuse, RZ ;  /* 0x000000580b177224 */ /* 0x080fe200078e02ff */
[----:B------:R-:W-:Y:S02]  /*1620*/  PLOP3.LUT P0, PT, PT, PT, PT, 0x80, 0x0 ;  /* 0x000000000000781c */ /* 0x000fe40003f0f070 */
[----:B------:R-:W-:Y:S02]  /*1630*/  CS2R R28, SRZ ;  /* 0x00000000001c7805 */ /* 0x000fe4000001ff00 */
[----:B------:R-:W-:Y:S02]  /*1640*/  CS2R R118, SRZ ;  /* 0x0000000000767805 */ /* 0x000fe4000001ff00 */
[----:B------:R-:W-:Y:S02]  /*1650*/  CS2R R116, SRZ ;  /* 0x0000000000747805 */ /* 0x000fe4000001ff00 */
[----:B------:R-:W-:Y:S02]  /*1660*/  VIADDMNMX R88, R23, R88, R6, PT ;  /* 0x0000005817587246 */ /* 0x000fe40003800106 */
[----:B------:R-:W-:-:S02]  /*1670*/  CS2R R114, SRZ ;  /* 0x0000000000727805 */ /* 0x000fc4000001ff00 */
[----:B------:R-:W-:Y:S02]  /*1680*/  CS2R R112, SRZ ;  /* 0x0000000000707805 */ /* 0x000fe4000001ff00 */
[----:B------:R-:W-:Y:S02]  /*1690*/  CS2R R110, SRZ ;  /* 0x00000000006e7805 */ /* 0x000fe4000001ff00 */
[----:B------:R-:W-:Y:S02]  /*16a0*/  ISETP.GT.AND P1, PT, R88, R23, PT ;  /* 0x000000175800720c */ /* 0x000fe40003f24270 */
        /* <DEDUP_REMOVED lines=48> */
.L_x_2028:
[----:B------:R-:W2:Y:S01]  /*19b0*/  LDL R2, [R1+0x24] ;  /* 0x0000240001027983 */ /* 0x000ea20000100800 */
[----:B------:R-:W-:Y:S02]  /*19c0*/  ISETP.NE.AND P0, PT, R19, 0x3, PT ;  /* 0x000000031300780c */ /* 0x000fe40003f05270 */
[----:B--2---:R-:W-:-:S04]  /*19d0*/  LEA.HI R0, R2, R2, RZ, 0x1 ;  /* 0x0000000202007211 */ /* 0x004fc800078f08ff */
[----:B------:R-:W-:-:S05]  /*19e0*/  LOP3.LUT R0, R0, 0xfffffffe, RZ, 0xc0, !PT ;  /* 0xfffffffe00007812 */ /* 0x000fca00078ec0ff */
[----:B------:R-:W-:-:S05]  /*19f0*/  IMAD.IADD R0, R2, 0x1, -R0 ;  /* 0x0000000102007824 */ /* 0x000fca00078e0a00 */
[----:B------:R-:W-:-:S04]  /*1a00*/  SHF.L.U32 R0, R0, 0x1f, RZ ;  /* 0x0000001f00007819 */ /* 0x000fc800000006ff */
[----:B------:R-:W0:Y:S02]  /*1a10*/  SYNCS.PHASECHK.TRANS64.TRYWAIT P1, [UR38+0x16800], R0 ;  /* 0x01680000ff0075a7 */ /* 0x000e240008020166 */
[----:B0-----:R-:W-:Y:S05]  /*1a20*/  @!P1 BRA `(.L_x_2029) ;  /* 0x000000f000709947 */ /* 0x001fea0003800000 */
.L_x_2183:
[----:B------:R-:W-:Y:S05]  /*1a30*/  @!P0 BRA `(.L_x_2030) ;  /* 0x0000000000048947 */ /* 0x000fea0003800000 */
[----:B------:R-:W-:Y:S01]  /*1a40*/  BPT.TRAP 0x1 ;  /* 0x000000040000795c */ /* 0x000fe20000300000 */
.L_x_2030:
[----:B0-----:R-:W-:Y:S02]  /*1a50*/  IMAD.U32 R3, RZ, RZ, UR37 ;  /* 0x00000025ff037e24 */ /* 0x001fe4000f8e00ff */
[----:B------:R-:W-:-:S03]  /*1a60*/  IMAD.U32 R0, RZ, RZ, UR36 ;  /* 0x00000024ff007e24 */ /* 0x000fc6000f8e00ff */
[----:B------:R-:W-:Y:S02]  /*1a70*/  LEA R3, R3, UR38, 0x3 ;  /* 0x0000002603037c11 */ /* 0x000fe4000f8e18ff */
[----:B------:R-:W-:-:S04]  /*1a80*/  SHF.L.U32 R0, R0, 0x1f, RZ ;  /* 0x0000001f00007819 */ /* 0x000fc800000006ff */
[----:B------:R0:W1:Y:S01]  /*1a90*/  SYNCS.PHASECHK.TRANS64.TRYWAIT P2, [R3+URZ+0x16830], R0 ;  /* 0x01683000030075a7 */ /* 0x000062000804017f */
[----:B------:R-:W-:Y:S05]  /*1aa0*/  @!P0 BRA `(.L_x_2031) ;  /* 0x0000000000048947 */ /* 0x000fea0003800000 */
[----:B------:R-:W-:Y:S01]  /*1ab0*/  BPT.TRAP 0x1 ;  /* 0x000000040000795c */ /* 0x000fe20000300000 */
.L_x_2031:
[----:B------:R-:W2:Y:S02]  /*1ac0*/  S2R R2, SR_TID.X ;  /* 0x0000000000027919 */ /* 0x000ea40000002100 */
[----:B--2---:R-:W-:Y:S01]  /*1ad0*/  LOP3.LUT P1, RZ, R2, 0x7f, RZ, 0xc0, !PT ;  /* 0x0000007f02ff7812 */ /* 0x004fe2000782c0ff */
[----:B-1----:R-:W-:-:S12]  /*1ae0*/  @P2 BRA `(.L_x_2032) ;  /* 0x0000000000082947 */ /* 0x002fd80003800000 */
[----:B------:R-:W1:Y:S02]  /*1af0*/  SYNCS.PHASECHK.TRANS64.TRYWAIT P2, [R3+URZ+0x16830], R0 ;  /* 0x01683000030075a7 */ /* 0x000e64000804017f */
[----:B-1----:R-:W-:Y:S05]  /*1b00*/  @!P2 BRA `(.L_x_2033) ;  /* 0x000000f00050a947 */ /* 0x002fea0003800000 */
.L_x_2032:
[----:B------:R-:W-:Y:S05]  /*1b10*/  WARPSYNC.ALL ;  /* 0x0000000000007948 */ /* 0x000fea0003800000 */
[----:B------:R-:W-:Y:S01]  /*1b20*/  UIADD3 UR4, UR38, 0xe400, URZ ;  /* 0x0000e40026047890 */ /* 0x000fe2000fffe03f */
[----:B------:R-:W-:Y:S01]  /*1b30*/  WARPGROUP.ARRIVE ;  /* 0x00000000000079c5 */ /* 0x000fe20000000000 */
[----:B------:R-:W-:Y:S01]  /*1b40*/  ULOP3.LUT UR8, UR42, 0x10000, URZ, 0xfc, !UPT ;  /* 0x000100002a087892 */ /* 0x000fe2000f8efc3f */
[----:B01----:R-:W0:Y:S01]  /*1b50*/  LDC R0, c[0x0][0x448] ;  /* 0x00011200ff007b82 */ /* 0x003e220000000800 */
[----:B------:R-:W-:Y:S01]  /*1b60*/  USHF.R.U32.HI UR4, URZ, 0x4, UR4 ;  /* 0x000000043f047899 */ /* 0x000fe20008011604 */
[----:B------:R-:W-:Y:S01]  /*1b70*/  IMAD.IADD R10, R152, 0x1, R16 ;  /* 0x00000001980a7824 */ /* 0x000fe200078e0210 */
[----:B------:R-:W-:Y:S01]  /*1b80*/  UMOV UR9, 0x40000040 ;  /* 0x4000004000097882 */ /* 0x000fe20000000000 */
[----:B------:R-:W-:Y:S01]  /*1b90*/  UMOV UR11, 0x40000040 ;  /* 0x40000040000b7882 */ /* 0x000fe20000000000 */
[----:B------:R-:W-:Y:S01]  /*1ba0*/  ULOP3.LUT UR4, UR4, 0x3fff, URZ, 0xc0, !UPT ;  /* 0x00003fff04047892 */ /* 0x000fe2000f8ec03f */
[----:B------:R-:W-:Y:S01]  /*1bb0*/  @!P1 VIADD R3, R3, 0x16840 ;  /* 0x0001684003039836 */ /* 0x000fe20000000000 */
[----:B------:R-:W-:Y:S01]  /*1bc0*/  UIADD3 UR12, UR8, 0x2, URZ ;  /* 0x00000002080c7890 */ /* 0x000fe2000fffe03f */
[----:B------:R-:W-:Y:S01]  /*1bd0*/  CS2R R118, SRZ ;  /* 0x0000000000767805 */ /* 0x000fe2000001ff00 */
[----:B------:R-:W-:Y:S01]  /*1be0*/  ULOP3.LUT UR20, UR4, 0x10000, URZ, 0xfc, !UPT ;  /* 0x0001000004147892 */ /* 0x000fe2000f8efc3f */
[----:B------:R-:W-:Y:S01]  /*1bf0*/  CS2R R116, SRZ ;  /* 0x0000000000747805 */ /* 0x000fe2000001ff00 */
[----:B------:R-:W-:Y:S01]  /*1c00*/  UMOV UR13, 0x40000040 ;  /* 0x40000040000d7882 */ /* 0x000fe20000000000 */
[----:B------:R-:W-:Y:S01]  /*1c10*/  UMOV UR15, 0x40000040 ;  /* 0x40000040000f7882 */ /* 0x000fe20000000000 */
[----:B------:R-:W-:Y:S01]  /*1c20*/  ULEA UR10, UR37, UR20, 0xa ;  /* 0x00000014250a7291 */ /* 0x000fe2000f8e503f */
[----:B------:R-:W-:Y:S01]  /*1c30*/  @!P1 PRMT R3, RZ, 0x654, R3 ;  /* 0x00000654ff039816 */ /* 0x000fe20000000003 */
[----:B------:R-:W-:Y:S01]  /*1c40*/  UIADD3 UR16, UR8, 0x4, URZ ;  /* 0x0000000408107890 */ /* 0x000fe2000fffe03f */
[----:B------:R-:W-:Y:S01]  /*1c50*/  CS2R R114, SRZ ;  /* 0x0000000000727805 */ /* 0x000fe2000001ff00 */
[----:B------:R-:W-:Y:S01]  /*1c60*/  UIADD3 UR14, UR10, 0x2, URZ ;  /* 0x000000020a0e7890 */ /* 0x000fe2000fffe03f */
[----:B------:R-:W-:Y:S01]  /*1c70*/  CS2R R112, SRZ ;  /* 0x0000000000707805 */ /* 0x000fe2000001ff00 */
[----:B------:R-:W-:Y:S01]  /*1c80*/  UIADD3 UR18, UR10, 0x4, URZ ;  /* 0x000000040a127890 */ /* 0x000fe2000fffe03f */
[----:B------:R-:W-:Y:S01]  /*1c90*/  CS2R R110, SRZ ;  /* 0x00000000006e7805 */ /* 0x000fe2000001ff00 */
[----:B------:R-:W-:Y:S01]  /*1ca0*/  UMOV UR17, 0x40000040 ;  /* 0x4000004000117882 */ /* 0x000fe20000000000 */
[----:B------:R-:W-:Y:S01]  /*1cb0*/  HGMMA.64x128x16.F32.BF16 R24, gdesc[UR8], RZ, !UPT, gsb0 ;  /* 0x01e00000081879f0 */ /* 0x000fe2000c0018ff */
[----:B------:R-:W-:Y:S01]  /*1cc0*/  UMOV UR19, 0x40000040 ;  /* 0x4000004000137882 */ /* 0x000fe20000000000 */
[----:B------:R-:W-:Y:S01]  /*1cd0*/  UIADD3 UR4, UR8, 0x6, URZ ;  /* 0x0000000608047890 */ /* 0x000fe2000fffe03f */
[----:B0-----:R-:W-:Y:S01]  /*1ce0*/  ISETP.NE.AND P2, PT, R0, 0x1, PT ;  /* 0x000000010000780c */ /* 0x001fe20003f45270 */
[----:B------:R-:W-:Y:S01]  /*1cf0*/  UIADD3 UR6, UR10, 0x6, URZ ;  /* 0x000000060a067890 */ /* 0x000fe2000fffe03f */
[----:B------:R-:W-:Y:S01]  /*1d00*/  UMOV UR5, 0x40000040 ;  /* 0x4000004000057882 */ /* 0x000fe20000000000 */
[----:B------:R-:W-:-:S10]  /*1d10*/  UMOV UR7, 0x40000040 ;  /* 0x4000004000077882 */ /* 0x000fd40000000000 */
[----:B------:R-:W0:Y:S08]  /*1d20*/  @P2 LDC R5, c[0x0][0x44c] ;  /* 0x00011300ff052b82 */ /* 0x000e300000000800 */
[----:B------:R-:W1:Y:S01]  /*1d30*/  @P2 LDC R7, c[0x0][0x450] ;  /* 0x00011400ff072b82 */ /* 0x000e620000000800 */
[----:B0-----:R-:W-:-:S04]  /*1d40*/  @P2 IMAD.HI.U32 R0, R10, R5, RZ ;  /* 0x000000050a002227 */ /* 0x001fc800078e00ff */
[----:B------:R-:W-:Y:S01]  /*1d50*/  IMAD.MOV.U32 R5, RZ, RZ, -0x80 ;  /* 0xffffff80ff057424 */ /* 0x000fe200078e00ff */
[----:B-1----:R-:W-:-:S03]  /*1d60*/  @P2 SHF.R.U32.HI R10, RZ, R7, R0 ;  /* 0x00000007ff0a2219 */ /* 0x002fc60000011600 */
[----:B------:R-:W-:Y:S02]  /*1d70*/  IMAD R5, R88, R5, 0x80 ;  /* 0x0000008058057424 */ /* 0x000fe400078e0205 */
[----:B------:R-:W0:Y:S03]  /*1d80*/  SHFL.IDX PT, R0, R10, 0x1, 0x1c1f ;  /* 0x003c1f000a007f89 */ /* 0x000e2600000e0000 */
[C-C-:B------:R-:W-:Y:S02]  /*1d90*/  IADD3 R91, -R22.reuse, 0x1, R5.reuse ;  /* 0x00000001165b7810 */ /* 0x140fe40007ffe105 */
[----:B------:R-:W-:Y:S01]  /*1da0*/  IADD3 R8, -R22, R17, R5 ;  /* 0x0000001116087210 */ /* 0x000fe20007ffe105 */
[----:B------:R-:W1:Y:S01]  /*1db0*/  SHFL.IDX PT, R10, R10, RZ, 0x1c1f ;  /* 0x001c1fff0a0a7589 */ /* 0x000e6200000e0000 */
[----:B------:R-:W-:-:S04]  /*1dc0*/  IADD3 R91, -R18, R91, R17 ;  /* 0x0000005b125b7210 */ /* 0x000fc80007ffe111 */
[----:B0-----:R-:W-:-:S04]  /*1dd0*/  VIADDMNMX R0, R0, R91, R8, PT ;  /* 0x0000005b00007246 */ /* 0x001fc80003800108 */
[C---:B------:R-:W-:Y:S02]  /*1de0*/  ISETP.GT.AND P3, PT, R0.reuse, RZ, PT ;  /* 0x000000ff0000720c */ /* 0x040fe40003f64270 */
[C---:B------:R-:W-:Y:S02]  /*1df0*/  ISETP.GT.AND P4, PT, R0.reuse, 0x1, PT ;  /* 0x000000010000780c */ /* 0x040fe40003f84270 */
[----:B------:R-:W-:Y:S02]  /*1e00*/  ISETP.GT.AND P5, PT, R0, 0x8, PT ;  /* 0x000000080000780c */ /* 0x000fe40003fa4270 */
[----:B-1----:R-:W-:Y:S01]  /*1e10*/  VIADDMNMX R8, R10, R91, R8, PT ;  /* 0x0000005b0a087246 */ /* 0x002fe20003800108 */
        /* <DEDUP_REMOVED lines=8> */
[----:B------:R-:W-:Y:S01]  /*1ea0*/  HGMMA.64x128x16.F32.BF16 R24, gdesc[UR4], R24, gsb0 ;  /* 0x01e00000041879f0 */ /* 0x000fe20008001818 */
[----:B------:R-:W-:Y:S02]  /*1eb0*/  ULDC UR6, c[0x0][0x988] ;  /* 0x0002620000067ab9 */ /* 0x000fe40000000800 */
[----:B------:R-:W-:Y:S02]  /*1ec0*/  WARPGROUP.DEPBAR.LE gsb0, 0x0 ;  /* 0x00008000000079c5 */ /* 0x000fe40000010000 */
[----:B------:R-:W-:Y:S01]  /*1ed0*/  FSEL R109, R26, -INF , P3 ;  /* 0xff8000001a6d7808 */ /* 0x000fe20001800000 */
[----:B------:R0:W-:Y:S01]  /*1ee0*/  @!P1 SYNCS.ARRIVE.TRANS64.RED.A1T0 RZ, [R3+URZ], RZ ;  /* 0x000000ff03ff99a7 */ /* 0x0001e2000810043f */
[----:B------:R-:W-:Y:S02]  /*1ef0*/  FSEL R107, R27, -INF , P4 ;  /* 0xff8000001b6b7808 */ /* 0x000fe40002000000 */
[----:B------:R-:W-:Y:S02]  /*1f00*/  ISETP.GT.AND P3, PT, R0, 0x9, PT ;  /* 0x000000090000780c */ /* 0x000fe40003f64270 */
[----:B------:R-:W-:-:S02]  /*1f10*/  FSEL R105, R30, -INF , P5 ;  /* 0xff8000001e697808 */ /* 0x000fc40002800000 */
[----:B------:R-:W-:Y:S02]  /*1f20*/  FMNMX.FTZ R2, R109, R107, !PT ;  /* 0x0000006b6d027209 */ /* 0x000fe40007810000 */
[C---:B------:R-:W-:Y:S02]  /*1f30*/  ISETP.GT.AND P4, PT, R0.reuse, 0x10, PT ;  /* 0x000000100000780c */ /* 0x040fe40003f84270 */
[----:B------:R-:W-:Y:S02]  /*1f40*/  FSEL R93, R31, -INF , P3 ;  /* 0xff8000001f5d7808 */ /* 0x000fe40001800000 */
[----:B------:R-:W-:Y:S02]  /*1f50*/  FMNMX.FTZ R2, R105, R2, !PT ;  /* 0x0000000269027209 */ /* 0x000fe40007810000 */
        /* <DEDUP_REMOVED lines=26> */
[----:B------:R-:W-:Y:S01]  /*2100*/  FMNMX.FTZ R2, R47, R2, !PT ;  /* 0x000000022f027209 */ /* 0x000fe20007810000 */
[----:B------:R-:W1:Y:S01]  /*2110*/  @P2 LDC R50, c[0x0][0x450] ;  /* 0x00011400ff322b82 */ /* 0x000e620000000800 */
        /* <DEDUP_REMOVED lines=51> */
[----:B------:R-:W-:Y:S01]  /*2450*/  ISETP.GT.AND P3, PT, R0, 0x79, PT ;  /* 0x000000790000780c */ /* 0x000fe20003f64270 */
[----:B------:R-:W-:Y:S01]  /*2460*/  IMAD.U32 R0, RZ, RZ, UR6 ;  /* 0x00000006ff007e24 */ /* 0x000fe2000f8e00ff */
[----:B------:R-:W-:-:S02]  /*2470*/  FSEL R31, R86, -INF , P4 ;  /* 0xff800000561f7808 */ /* 0x000fc40002000000 */
[----:B------:R-:W-:Y:S02]  /*2480*/  FMNMX.FTZ R2, R83, R2, !PT ;  /* 0x0000000253027209 */ /* 0x000fe40007810000 */
[----:B------:R-:W-:Y:S02]  /*2490*/  FSEL R87, R87, -INF , P3 ;  /* 0xff80000057577808 */ /* 0x000fe40001800000 */
[----:B------:R-:W-:Y:S02]  /*24a0*/  FMNMX.FTZ R2, R31, R2, !PT ;  /* 0x000000021f027209 */ /* 0x000fe40007810000 */
[C---:B------:R-:W-:Y:S02]  /*24b0*/  ISETP.GT.AND P4, PT, R8.reuse, 0x1, PT ;  /* 0x000000010800780c */ /* 0x040fe40003f84270 */
[----:B------:R-:W-:Y:S02]  /*24c0*/  FMNMX.FTZ R4, R87, R2, !PT ;  /* 0x0000000257047209 */ /* 0x000fe40007810000 */
[----:B------:R-:W-:-:S02]  /*24d0*/  ISETP.GT.AND P5, PT, R8, 0x8, PT ;  /* 0x000000080800780c */ /* 0x000fc40003fa4270 */
[----:B------:R-:W-:Y:S01]  /*24e0*/  FSEL R25, R25, -INF , P4 ;  /* 0xff80000019197808 */ /* 0x000fe20002000000 */
[----:B------:R-:W2:Y:S01]  /*24f0*/  SHFL.BFLY PT, R35, R4, 0x2, 0x1f ;  /* 0x0c401f0004237f89 */ /* 0x000ea200000e0000 */
[----:B------:R-:W-:Y:S02]  /*2500*/  FSEL R91, R28, -INF , P5 ;  /* 0xff8000001c5b7808 */ /* 0x000fe40002800000 */
[----:B------:R-:W-:Y:S02]  /*2510*/  ISETP.GT.AND P4, PT, R8, 0x10, PT ;  /* 0x000000100800780c */ /* 0x000fe40003f84270 */
[----:B--2---:R-:W-:-:S05]  /*2520*/  FMNMX.FTZ R35, R4, R35, !PT ;  /* 0x0000002304237209 */ /* 0x004fca0007810000 */
[----:B------:R-:W2:Y:S02]  /*2530*/  SHFL.BFLY PT, R2, R35, 0x1, 0x1f ;  /* 0x0c201f0023027f89 */ /* 0x000ea400000e0000 */
[----:B--2---:R-:W-:-:S04]  /*2540*/  FMNMX.FTZ R2, R35, R2, !PT ;  /* 0x0000000223027209 */ /* 0x004fc80007810000 */
[C---:B------:R-:W-:Y:S01]  /*2550*/  FSETP.NEU.FTZ.AND P3, PT, R2.reuse, -INF , PT ;  /* 0xff8000000200780b */ /* 0x040fe20003f7d000 */
[----:B------:R-:W-:-:S05]  /*2560*/  FMUL.FTZ R6, R2, R0 ;  /* 0x0000000002067220 */ /* 0x000fca0000410000 */
[----:B------:R-:W-:Y:S02]  /*2570*/  FSEL R6, R6, RZ, P3 ;  /* 0x000000ff06067208 */ /* 0x000fe40001800000 */
[----:B------:R-:W-:-:S03]  /*2580*/  ISETP.GT.AND P3, PT, R8, RZ, PT ;  /* 0x000000ff0800720c */ /* 0x000fc60003f64270 */
[-CC-:B------:R-:W-:Y:S01]  /*2590*/  FFMA.FTZ R10, R93, R0.reuse, -R6.reuse ;  /* 0x000000005d0a7223 */ /* 0x180fe20000010806 */
[----:B------:R-:W-:Y:S01]  /*25a0*/  FSEL R35, R24, -INF , P3 ;  /* 0xff80000018237808 */ /* 0x000fe20001800000 */
[-CC-:B------:R-:W-:Y:S01]  /*25b0*/  FFMA.FTZ R145, R95, R0.reuse, -R6.reuse ;  /* 0x000000005f917223 */ /* 0x180fe20000010806 */
[C---:B------:R-:W-:Y:S01]  /*25c0*/  ISETP.GT.AND P3, PT, R8.reuse, 0x9, PT ;  /* 0x000000090800780c */ /* 0x040fe20003f64270 */
[-CC-:B------:R-:W-:Y:S01]  /*25d0*/  FFMA.FTZ R20, R97, R0.reuse, -R6.reuse ;  /* 0x0000000061147223 */ /* 0x180fe20000010806 */
[----:B------:R-:W-:Y:S01]  /*25e0*/  FMNMX.FTZ R12, R35, R25, !PT ;  /* 0x00000019230c7209 */ /* 0x000fe20007810000 */
[-CC-:B------:R-:W-:Y:S01]  /*25f0*/  FFMA.FTZ R147, R99, R0.reuse, -R6.reuse ;  /* 0x0000000063937223 */ /* 0x180fe20000010806 */
[----:B------:R-:W-:Y:S01]  /*2600*/  FSEL R29, R29, -INF , P3 ;  /* 0xff8000001d1d7808 */ /* 0x000fe20001800000 */
[--C-:B------:R-:W-:Y:S01]  /*2610*/  FFMA.FTZ R24, R101, R0, -R6.reuse ;  /* 0x0000000065187223 */ /* 0x100fe20000010806 */
[----:B------:R-:W-:Y:S01]  /*2620*/  FMNMX.FTZ R12, R91, R12, !PT ;  /* 0x0000000c5b0c7209 */ /* 0x000fe20007810000 */
[-CC-:B------:R-:W-:Y:S01]  /*2630*/  FFMA.FTZ R141, R103, R0.reuse, -R6.reuse ;  /* 0x00000000678d7223 */ /* 0x180fe20000010806 */
[----:B------:R-:W-:Y:S01]  /*2640*/  ISETP.GT.AND P3, PT, R8, 0x11, PT ;  /* 0x000000110800780c */ /* 0x000fe20003f64270 */
[-CC-:B------:R-:W-:Y:S01]  /*2650*/  FFMA.FTZ R26, R89, R0.reuse, -R6.reuse ;  /* 0x00000000591a7223 */ /* 0x180fe20000010806 */
[----:B------:R-:W-:Y:S01]  /*2660*/  FSEL R93, R32, -INF , P4 ;  /* 0xff800000205d7808 */ /* 0x000fe20002000000 */
[--C-:B------:R-:W-:Y:S01]  /*2670*/  FFMA.FTZ R143, R43, R0, -R6.reuse ;  /* 0x000000002b8f7223 */ /* 0x100fe20000010806 */
[----:B------:R-:W-:Y:S01]  /*2680*/  FMNMX.FTZ R12, R29, R12, !PT ;  /* 0x0000000c1d0c7209 */ /* 0x000fe20007810000 */
[-CC-:B------:R-:W-:Y:S01]  /*2690*/  FFMA.FTZ R28, R47, R0.reuse, -R6.reuse ;  /* 0x000000002f1c7223 */ /* 0x180fe20000010806 */
[C---:B------:R-:W-:Y:S01]  /*26a0*/  ISETP.GT.AND P4, PT, R8.reuse, 0x18, PT ;  /* 0x000000180800780c */ /* 0x040fe20003f84270 */
        /* <DEDUP_REMOVED lines=12> */
[----:B------:R2:W-:Y:S01]  /*2770*/  MUFU.EX2 R12, R20 ;  /* 0x00000014000c7308 */ /* 0x0005e20000000800 */
[----:B------:R-:W-:Y:S01]  /*2780*/  FSEL R37, R37, -INF , P3 ;  /* 0xff80000025257808 */ /* 0x000fe20001800000 */
[--C-:B------:R-:W-:Y:S01]  /*2790*/  FFMA.FTZ R149, R109, R0, -R6.reuse ;  /* 0x000000006d957223 */ /* 0x100fe20000010806 */
[----:B------:R-:W-:Y:S01]  /*27a0*/  FMNMX.FTZ R14, R95, R14, !PT ;  /* 0x0000000e5f0e7209 */ /* 0x000fe20007810000 */
[-CC-:B------:R-:W-:Y:S01]  /*27b0*/  FFMA.FTZ R4, R107, R0.reuse, -R6.reuse ;  /* 0x000000006b047223 */ /* 0x180fe20000010806 */
[----:B------:R-:W-:Y:S01]  /*27c0*/  ISETP.GT.AND P3, PT, R8, 0x21, PT ;  /* 0x000000210800780c */ /* 0x000fe20003f64270 */
[--C-:B------:R-:W-:Y:S01]  /*27d0*/  FFMA.FTZ R151, R105, R0, -R6.reuse ;  /* 0x0000000069977223 */ /* 0x100fe20000010806 */
[----:B------:R-:W-:Y:S01]  /*27e0*/  FSEL R97, R40, -INF , P4 ;  /* 0xff80000028617808 */ /* 0x000fe20002000000 */
[----:B------:R-:W-:Y:S01]  /*27f0*/  MUFU.EX2 R149, R149 ;  /* 0x0000009500957308 */ /* 0x000fe20000000800 */
[----:B------:R-:W-:Y:S01]  /*2800*/  FMNMX.FTZ R14, R37, R14, !PT ;  /* 0x0000000e250e7209 */ /* 0x000fe20007810000 */
[-CC-:B------:R-:W-:Y:S01]  /*2810*/  FFMA.FTZ R129, R9, R0.reuse, -R6.reuse ;  /* 0x0000000009817223 */ /* 0x180fe20000010806 */
[C---:B------:R-:W-:Y:S01]  /*2820*/  ISETP.GT.AND P4, PT, R8.reuse, 0x28, PT ;  /* 0x000000280800780c */ /* 0x040fe20003f84270 */
[-CC-:B------:R-:W-:Y:S01]  /*2830*/  FFMA.FTZ R123, R31, R0.reuse, -R6.reuse ;  /* 0x000000001f7b7223 */ /* 0x180fe20000010806 */
[----:B------:R-:W-:Y:S01]  /*2840*/  FSEL R41, R41, -INF , P3 ;  /* 0xff80000029297808 */ /* 0x000fe20001800000 */
[--C-:B------:R-:W-:Y:S01]  /*2850*/  FFMA.FTZ R131, R11, R0, -R6.reuse ;  /* 0x000000000b837223 */ /* 0x100fe20000010806 */
[----:B------:R-:W-:Y:S01]  /*2860*/  FMNMX.FTZ R14, R97, R14, !PT ;  /* 0x0000000e610e7209 */ /* 0x000fe20007810000 */
[----:B------:R-:W3:Y:S01]  /*2870*/  MUFU.EX2 R4, R4 ;  /* 0x0000000400047308 */ /* 0x000ee20000000800 */
[----:B------:R-:W-:Y:S01]  /*2880*/  ISETP.GT.AND P3, PT, R8, 0x29, PT ;  /* 0x000000290800780c */ /* 0x000fe20003f64270 */
[-CC-:B------:R-:W-:Y:S01]  /*2890*/  FFMA.FTZ R125, R13, R0.reuse, -R6.reuse ;  /* 0x000000000d7d7223 */ /* 0x180fe20000010806 */
[----:B------:R-:W-:Y:S01]  /*28a0*/  FSEL R99, R44, -INF , P4 ;  /* 0xff8000002c637808 */ /* 0x000fe20002000000 */
[--C-:B------:R-:W-:Y:S01]  /*28b0*/  FFMA.FTZ R127, R15, R0, -R6.reuse ;  /* 0x000000000f7f7223 */ /* 0x100fe20000010806 */
[----:B--2---:R-:W-:Y:S01]  /*28c0*/  FMNMX.FTZ R20, R41, R14, !PT ;  /* 0x0000000e29147209 */ /* 0x004fe20007810000 */
        /* <DEDUP_REMOVED lines=8> */
[----:B------:R-:W-:Y:S01]  /*2950*/  FFMA.FTZ R36, R71, R0, -R6 ;  /* 0x0000000047247223 */ /* 0x000fe20000010806 */
[----:B------:R-:W-:Y:S01]  /*2960*/  FSEL R101, R48, -INF , P4 ;  /* 0xff80000030657808 */ /* 0x000fe20002000000 */
[----:B------:R-:W4:Y:S01]  /*2970*/  MUFU.EX2 R151, R151 ;  /* 0x0000009700977308 */ /* 0x000f220000000800 */
[----:B------:R-:W-:Y:S01]  /*2980*/  FMNMX.FTZ R20, R45, R20, !PT ;  /* 0x000000142d147209 */ /* 0x000fe20007810000 */
[----:B---3--:R-:W-:Y:S01]  /*2990*/  FADD.FTZ R46, R149, R4 ;  /* 0x00000004952e7221 */ /* 0x008fe20000010000 */
[C---:B------:R-:W-:Y:S01]  /*29a0*/  ISETP.GT.AND P4, PT, R8.reuse, 0x38, PT ;  /* 0x000000380800780c */ /* 0x040fe20003f84270 */
[-CC-:B------:R-:W-:Y:S01]  /*29b0*/  FFMA.FTZ R38, R75, R0.reuse, -R6.reuse ;  /* 0x000000004b267223 */ /* 0x180fe20000010806 */
[----:B------:R-:W-:Y:S01]  /*29c0*/  FSEL R49, R49, -INF , P3 ;  /* 0xff80000031317808 */ /* 0x000fe20001800000 */
[--C-:B------:R-:W-:Y:S01]  /*29d0*/  FFMA.FTZ R40, R79, R0, -R6.reuse ;  /* 0x000000004f287223 */ /* 0x100fe20000010806 */
[----:B------:R-:W-:Y:S01]  /*29e0*/  FMNMX.FTZ R20, R101, R20, !PT ;  /* 0x0000001465147209 */ /* 0x000fe20007810000 */
[----:B------:R-:W3:Y:S01]  /*29f0*/  MUFU.EX2 R10, R10 ;  /* 0x0000000a000a7308 */ /* 0x000ee20000000800 */
[----:B------:R-:W-:Y:S01]  /*2a00*/  ISETP.GT.AND P3, PT, R8, 0x39, PT ;  /* 0x000000390800780c */ /* 0x000fe20003f64270 */
[----:B------:R-:W-:Y:S01]  /*2a10*/  FFMA.FTZ R42, R83, R0, -R6 ;  /* 0x00000000532a7223 */ /* 0x000fe20000010806 */
[----:B------:R-:W-:-:S02]  /*2a20*/  FSEL R103, R52, -INF , P4 ;  /* 0xff80000034677808 */ /* 0x000fc40002000000 */
[----:B------:R-:W-:Y:S02]  /*2a30*/  CS2R R108, SRZ ;  /* 0x00000000006c7805 */ /* 0x000fe4000001ff00 */
[----:B--2---:R-:W-:Y:S02]  /*2a40*/  FMNMX.FTZ R24, R49, R20, !PT ;  /* 0x0000001431187209 */ /* 0x004fe40007810000 */
[----:B------:R-:W-:Y:S02]  /*2a50*/  CS2R R106, SRZ ;  /* 0x00000000006a7805 */ /* 0x000fe4000001ff00 */
[----:B------:R-:W-:Y:S01]  /*2a60*/  ISETP.GT.AND P4, PT, R8, 0x40, PT ;  /* 0x000000400800780c */ /* 0x000fe20003f84270 */
[----:B------:R2:W-:Y:S01]  /*2a70*/  MUFU.EX2 R20, R26 ;  /* 0x0000001a00147308 */ /* 0x0005e20000000800 */
[----:B------:R-:W-:Y:S01]  /*2a80*/  FSEL R53, R53, -INF , P3 ;  /* 0xff80000035357808 */ /* 0x000fe20001800000 */
[----:B----4-:R-:W-:Y:S01]  /*2a90*/  FADD.FTZ R31, R151, R46 ;  /* 0x0000002e971f7221 */ /* 0x010fe20000010000 */
[----:B------:R-:W-:-:S02]  /*2aa0*/  FMNMX.FTZ R24, R103, R24, !PT ;  /* 0x0000001867187209 */ /* 0x000fc40007810000 */
[----:B------:R-:W-:Y:S02]  /*2ab0*/  CS2R R104, SRZ ;  /* 0x0000000000687805 */ /* 0x000fe4000001ff00 */
[----:B------:R-:W-:Y:S02]  /*2ac0*/  ISETP.GT.AND P3, PT, R8, 0x41, PT ;  /* 0x000000410800780c */ /* 0x000fe40003f64270 */
[----:B------:R-:W-:Y:S01]  /*2ad0*/  FSEL R89, R56, -INF , P4 ;  /* 0xff80000038597808 */ /* 0x000fe20002000000 */
[----:B------:R-:W4:Y:S01]  /*2ae0*/  MUFU.EX2 R145, R145 ;  /* 0x0000009100917308 */ /* 0x000f220000000800 */
[----:B------:R-:W-:Y:S01]  /*2af0*/  FMNMX.FTZ R24, R53, R24, !PT ;  /* 0x0000001835187209 */ /* 0x000fe20007810000 */
[----:B---3--:R-:W-:Y:S01]  /*2b00*/  FADD.FTZ R46, R10, R31 ;  /* 0x0000001f0a2e7221 */ /* 0x008fe20000010000 */
[----:B------:R-:W-:Y:S02]  /*2b10*/  ISETP.GT.AND P4, PT, R8, 0x48, PT ;  /* 0x000000480800780c */ /* 0x000fe40003f84270 */
[----:B------:R-:W-:-:S02]  /*2b20*/  FSEL R57, R57, -INF , P3 ;  /* 0xff80000039397808 */ /* 0x000fc40001800000 */
[----:B------:R-:W-:Y:S01]  /*2b30*/  FMNMX.FTZ R24, R89, R24, !PT ;  /* 0x0000001859187209 */ /* 0x000fe20007810000 */
[----:B------:R-:W3:Y:S01]  /*2b40*/  MUFU.EX2 R147, R147 ;  /* 0x0000009300937308 */ /* 0x000ee20000000800 */
[----:B------:R-:W-:Y:S02]  /*2b50*/  ISETP.GT.AND P3, PT, R8, 0x49, PT ;  /* 0x000000490800780c */ /* 0x000fe40003f64270 */
[----:B------:R-:W-:Y:S02]  /*2b60*/  FSEL R43, R60, -INF , P4 ;  /* 0xff8000003c2b7808 */ /* 0x000fe40002000000 */
[----:B--2---:R-:W-:Y:S02]  /*2b70*/  FMNMX.FTZ R26, R57, R24, !PT ;  /* 0x00000018391a7209 */ /* 0x004fe40007810000 */
[----:B------:R-:W-:Y:S01]  /*2b80*/  ISETP.GT.AND P4, PT, R8, 0x50, PT ;  /* 0x000000500800780c */ /* 0x000fe20003f84270 */
[----:B------:R2:W-:Y:S01]  /*2b90*/  MUFU.EX2 R24, R28 ;  /* 0x0000001c00187308 */ /* 0x0005e20000000800 */
[----:B------:R-:W-:-:S02]  /*2ba0*/  FSEL R61, R61, -INF , P3 ;  /* 0xff8000003d3d7808 */ /* 0x000fc40001800000 */
[----:B------:R-:W-:Y:S02]  /*2bb0*/  FMNMX.FTZ R26, R43, R26, !PT ;  /* 0x0000001a2b1a7209 */ /* 0x000fe40007810000 */
[----:B------:R-:W-:Y:S02]  /*2bc0*/  ISETP.GT.AND P3, PT, R8, 0x51, PT ;  /* 0x000000510800780c */ /* 0x000fe40003f64270 */
[----:B------:R-:W-:Y:S01]  /*2bd0*/  FSEL R47, R64, -INF , P4 ;  /* 0xff800000402f7808 */ /* 0x000fe20002000000 */
[----:B------:R-:W-:Y:S01]  /*2be0*/  MUFU.EX2 R141, R141 ;  /* 0x0000008d008d7308 */ /* 0x000fe20000000800 */
[----:B------:R-:W-:Y:S02]  /*2bf0*/  FMNMX.FTZ R26, R61, R26, !PT ;  /* 0x0000001a3d1a7209 */ /* 0x000fe40007810000 */
[----:B------:R-:W-:Y:S02]  /*2c00*/  ISETP.GT.AND P4, PT, R8, 0x58, PT ;  /* 0x000000580800780c */ /* 0x000fe40003f84270 */
[----:B------:R-:W-:-:S02]  /*2c10*/  FSEL R65, R65, -INF , P3 ;  /* 0xff80000041417808 */ /* 0x000fc40001800000 */
[----:B------:R-:W-:Y:S01]  /*2c20*/  FMNMX.FTZ R26, R47, R26, !PT ;  /* 0x0000001a2f1a7209 */ /* 0x000fe20007810000 */
[----:B------:R-:W-:Y:S01]  /*2c30*/  MUFU.EX2 R143, R143 ;  /* 0x0000008f008f7308 */ /* 0x000fe20000000800 */
        /* <DEDUP_REMOVED lines=25> */
[----:B------:R-:W-:Y:S01]  /*2dd0*/  FMNMX.FTZ R30, R77, R30, !PT ;  /* 0x0000001e4d1e7209 */ /* 0x000fe20007810000 */
[-CC-:B--2---:R-:W-:Y:S01]  /*2de0*/  FFMA.FTZ R32, R63, R0.reuse, -R6.reuse ;  /* 0x000000003f207223 */ /* 0x184fe20000010806 */
[----:B------:R-:W-:Y:S01]  /*2df0*/  ISETP.GT.AND P4, PT, R8, 0x78, PT ;  /* 0x000000780800780c */ /* 0x000fe20003f84270 */
[----:B------:R-:W-:Y:S01]  /*2e00*/  FFMA.FTZ R6, R87, R0, -R6 ;  /* 0x0000000057067223 */ /* 0x000fe20000010806 */
[----:B------:R-:W-:-:S02]  /*2e10*/  FSEL R81, R81, -INF , P3 ;  /* 0xff80000051517808 */ /* 0x000fc40001800000 */
[----:B------:R-:W-:Y:S01]  /*2e20*/  FMNMX.FTZ R30, R55, R30, !PT ;  /* 0x0000001e371e7209 */ /* 0x000fe20007810000 */
[----:B------:R-:W-:Y:S01]  /*2e30*/  MUFU.EX2 R135, R135 ;  /* 0x0000008700877308 */ /* 0x000fe20000000800 */
[----:B------:R-:W-:Y:S02]  /*2e40*/  ISETP.GT.AND P3, PT, R8, 0x79, PT ;  /* 0x000000790800780c */ /* 0x000fe40003f64270 */
[----:B------:R-:W-:Y:S02]  /*2e50*/  FSEL R5, R84, -INF , P4 ;  /* 0xff80000054057808 */ /* 0x000fe40002000000 */
[----:B------:R-:W-:Y:S02]  /*2e60*/  FMNMX.FTZ R8, R81, R30, !PT ;  /* 0x0000001e51087209 */ /* 0x000fe40007810000 */
[----:B------:R-:W-:Y:S01]  /*2e70*/  FSEL R85, R85, -INF , P3 ;  /* 0xff80000055557808 */ /* 0x000fe20001800000 */
[----:B------:R-:W-:Y:S01]  /*2e80*/  MUFU.EX2 R30, R59 ;  /* 0x0000003b001e7308 */ /* 0x000fe20000000800 */
[----:B------:R-:W-:-:S02]  /*2e90*/  FMNMX.FTZ R8, R5, R8, !PT ;  /* 0x0000000805087209 */ /* 0x000fc40007810000 */
[----:B------:R-:W-:Y:S02]  /*2ea0*/  F2FP.BF16.F32.PACK_AB R149, R4, R149 ;  /* 0x000000950495723e */ /* 0x000fe400000010ff */
[----:B------:R-:W-:Y:S02]  /*2eb0*/  FMNMX.FTZ R8, R85, R8, !PT ;  /* 0x0000000855087209 */ /* 0x000fe40007810000 */
[----:B------:R-:W-:Y:S01]  /*2ec0*/  F2FP.BF16.F32.PACK_AB R151, R10, R151 ;  /* 0x000000970a97723e */ /* 0x000fe200000010ff */
[----:B------:R-:W-:Y:S02]  /*2ed0*/  MUFU.EX2 R32, R32 ;  /* 0x0000002000207308 */ /* 0x000fe40000000800 */
[----:B------:R-:W2:Y:S06]  /*2ee0*/  SHFL.BFLY PT, R7, R8, 0x2, 0x1f ;  /* 0x0c401f0008077f89 */ /* 0x000eac00000e0000 */
[----:B------:R-:W-:Y:S08]  /*2ef0*/  MUFU.EX2 R129, R129 ;  /* 0x0000008100817308 */ /* 0x000ff00000000800 */
[----:B------:R-:W-:Y:S08]  /*2f00*/  MUFU.EX2 R34, R34 ;  /* 0x0000002200227308 */ /* 0x000ff00000000800 */
[----:B------:R-:W-:Y:S01]  /*2f10*/  MUFU.EX2 R131, R131 ;  /* 0x0000008300837308 */ /* 0x000fe20000000800 */
[----:B--2---:R-:W-:-:S05]  /*2f20*/  FMNMX.FTZ R7, R8, R7, !PT ;  /* 0x0000000708077209 */ /* 0x004fca0007810000 */
[----:B------:R-:W2:Y:S02]  /*2f30*/  SHFL.BFLY PT, R8, R7, 0x1, 0x1f ;  /* 0x0c201f0007087f89 */ /* 0x000ea400000e0000 */
[----:B------:R-:W-:Y:S08]  /*2f40*/  MUFU.EX2 R36, R36 ;  /* 0x0000002400247308 */ /* 0x000ff00000000800 */
[----:B------:R-:W-:Y:S08]  /*2f50*/  MUFU.EX2 R125, R125 ;  /* 0x0000007d007d7308 */ /* 0x000ff00000000800 */
[----:B------:R-:W-:Y:S01]  /*2f60*/  MUFU.EX2 R38, R38 ;  /* 0x0000002600267308 */ /* 0x000fe20000000800 */
[----:B--2---:R-:W-:-:S07]  /*2f70*/  FMNMX.FTZ R8, R7, R8, !PT ;  /* 0x0000000807087209 */ /* 0x004fce0007810000 */
[----:B------:R-:W-:Y:S01]  /*2f80*/  MUFU.EX2 R127, R127 ;  /* 0x0000007f007f7308 */ /* 0x000fe20000000800 */
[C---:B------:R-:W-:Y:S01]  /*2f90*/  FSETP.NEU.FTZ.AND P3, PT, R8.reuse, -INF , PT ;  /* 0xff8000000800780b */ /* 0x040fe20003f7d000 */
[----:B------:R-:W-:-:S06]  /*2fa0*/  FMUL.FTZ R44, R8, R0 ;  /* 0x00000000082c7220 */ /* 0x000fcc0000410000 */
[----:B------:R-:W-:Y:S01]  /*2fb0*/  MUFU.EX2 R40, R40 ;  /* 0x0000002800287308 */ /* 0x000fe20000000800 */
[----:B------:R-:W-:-:S05]  /*2fc0*/  FSEL R44, R44, RZ, P3 ;  /* 0x000000ff2c2c7208 */ /* 0x000fca0001800000 */
[-CC-:B------:R-:W-:Y:S01]  /*2fd0*/  FFMA.FTZ R148, R35, R0.reuse, -R44.reuse ;  /* 0x0000000023947223 */ /* 0x180fe2000001082c */
[-CC-:B------:R-:W-:Y:S01]  /*2fe0*/  FFMA.FTZ R7, R25, R0.reuse, -R44.reuse ;  /* 0x0000000019077223 */ /* 0x180fe2000001082c */
[-CC-:B------:R-:W-:Y:S01]  /*2ff0*/  FFMA.FTZ R150, R91, R0.reuse, -R44.reuse ;  /* 0x000000005b967223 */ /* 0x180fe2000001082c */
[-CC-:B------:R-:W-:Y:S01]  /*3000*/  FFMA.FTZ R9, R29, R0.reuse, -R44.reuse ;  /* 0x000000001d097223 */ /* 0x180fe2000001082c */
[-CC-:B------:R-:W-:Y:S01]  /*3010*/  FFMA.FTZ R144, R93, R0.reuse, -R44.reuse ;  /* 0x000000005d907223 */ /* 0x180fe2000001082c */
[-C--:B------:R-:W-:Y:S01]  /*3020*/  FFMA.FTZ R11, R33, R0.reuse, -R44 ;  /* 0x00000000210b7223 */ /* 0x080fe2000001082c */
[----:B------:R-:W-:Y:S01]  /*3030*/  MUFU.EX2 R148, R148 ;  /* 0x0000009400947308 */ /* 0x000fe20000000800 */
[----:B----4-:R-:W-:Y:S01]  /*3040*/  FADD.FTZ R33, R145, R46 ;  /* 0x0000002e91217221 */ /* 0x010fe20000010000 */
[-CC-:B------:R-:W-:Y:S01]  /*3050*/  FFMA.FTZ R13, R37, R0.reuse, -R44.reuse ;  /* 0x00000000250d7223 */ /* 0x180fe2000001082c */
[-CC-:B------:R-:W-:Y:S01]  /*3060*/  FFMA.FTZ R146, R95, R0.reuse, -R44.reuse ;  /* 0x000000005f927223 */ /* 0x180fe2000001082c */
[----:B------:R-:W2:Y:S01]  /*3070*/  @P2 LDC R37, c[0x0][0x44c] ;  /* 0x00011300ff252b82 */ /* 0x000ea20000000800 */
[----:B------:R-:W-:Y:S01]  /*3080*/  FADD.FTZ R46, R12, R33 ;  /* 0x000000210c2e7221 */ /* 0x000fe20000010000 */
[-CC-:B------:R-:W-:Y:S01]  /*3090*/  FFMA.FTZ R140, R97, R0.reuse, -R44.reuse ;  /* 0x00000000618c7223 */ /* 0x180fe2000001082c */
[-C--:B------:R-:W-:Y:S01]  /*30a0*/  FFMA.FTZ R15, R41, R0.reuse, -R44 ;  /* 0x00000000290f7223 */ /* 0x080fe2000001082c */
[----:B------:R-:W4:Y:S01]  /*30b0*/  MUFU.EX2 R7, R7 ;  /* 0x0000000700077308 */ /* 0x000f220000000800 */
[----:B---3--:R-:W-:Y:S01]  /*30c0*/  FADD.FTZ R33, R147, R46 ;  /* 0x0000002e93217221 */ /* 0x008fe20000010000 */
[-CC-:B------:R-:W-:Y:S01]  /*30d0*/  FFMA.FTZ R142, R99, R0.reuse, -R44.reuse ;  /* 0x00000000638e7223 */ /* 0x180fe2000001082c */
[-CC-:B------:R-:W-:Y:S01]  /*30e0*/  FFMA.FTZ R21, R45, R0.reuse, -R44.reuse ;  /* 0x000000002d157223 */ /* 0x180fe2000001082c */
[-CC-:B------:R-:W-:Y:S01]  /*30f0*/  FFMA.FTZ R136, R101, R0.reuse, -R44.reuse ;  /* 0x0000000065887223 */ /* 0x180fe2000001082c */
[----:B------:R-:W-:Y:S01]  /*3100*/  FADD.FTZ R48, R14, R33 ;  /* 0x000000210e307221 */ /* 0x000fe20000010000 */
[-C--:B------:R-:W-:Y:S01]  /*3110*/  FFMA.FTZ R25, R49, R0.reuse, -R44 ;  /* 0x0000000031197223 */ /* 0x080fe2000001082c */
[----:B------:R-:W-:Y:S01]  /*3120*/  IMAD.MOV.U32 R41, RZ, RZ, R16 ;  /* 0x000000ffff297224 */ /* 0x000fe200078e0010 */
[----:B------:R-:W3:Y:S01]  /*3130*/  MUFU.EX2 R150, R150 ;  /* 0x0000009600967308 */ /* 0x000ee20000000800 */
        /* <DEDUP_REMOVED lines=8> */
[----:B----4-:R-:W-:Y:S01]  /*31c0*/  FADD.FTZ R35, R148, R7 ;  /* 0x0000000794237221 */ /* 0x010fe20000010000 */
[-CC-:B------:R-:W-:Y:S01]  /*31d0*/  FFMA.FTZ R128, R47, R0.reuse, -R44.reuse ;  /* 0x000000002f807223 */ /* 0x180fe2000001082c */
[----:B------:R-:W-:Y:S01]  /*31e0*/  FFMA.FTZ R69, R69, R0, -R44 ;  /* 0x0000000045457223 */ /* 0x000fe2000001082c */
[----:B--2---:R-:W-:-:S04]  /*31f0*/  @P2 IMAD.HI.U32 R37, R16, R37, RZ ;  /* 0x0000002510252227 */ /* 0x004fc800078e00ff */
[-CC-:B------:R-:W-:Y:S01]  /*3200*/  FFMA.FTZ R124, R51, R0.reuse, -R44.reuse ;  /* 0x00000000337c7223 */ /* 0x180fe2000001082c */
[-CC-:B------:R-:W-:Y:S01]  /*3210*/  FFMA.FTZ R126, R27, R0.reuse, -R44.reuse ;  /* 0x000000001b7e7223 */ /* 0x180fe2000001082c */
[----:B------:R-:W-:Y:S01]  /*3220*/  FFMA.FTZ R77, R77, R0, -R44 ;  /* 0x000000004d4d7223 */ /* 0x000fe2000001082c */
[----:B------:R-:W2:Y:S01]  /*3230*/  MUFU.EX2 R144, R144 ;  /* 0x0000009000907308 */ /* 0x000ea20000000800 */
[----:B---3--:R-:W-:Y:S01]  /*3240*/  FADD.FTZ R46, R150, R35 ;  /* 0x00000023962e7221 */ /* 0x008fe20000010000 */
[----:B------:R-:W-:Y:S01]  /*3250*/  FADD.FTZ R35, R141, R48 ;  /* 0x000000308d237221 */ /* 0x000fe20000010000 */
[----:B-1----:R-:W-:Y:S01]  /*3260*/  @P2 SHF.R.U32.HI R41, RZ, R50, R37 ;  /* 0x00000032ff292219 */ /* 0x002fe20000011625 */
[-CC-:B------:R-:W-:Y:S01]  /*3270*/  FFMA.FTZ R55, R55, R0.reuse, -R44.reuse ;  /* 0x0000000037377223 */ /* 0x180fe2000001082c */
[----:B------:R-:W-:Y:S01]  /*3280*/  FFMA.FTZ R81, R81, R0, -R44 ;  /* 0x0000000051517223 */ /* 0x000fe2000001082c */
[----:B------:R-:W-:Y:S01]  /*3290*/  FADD.FTZ R48, R20, R35 ;  /* 0x0000002314307221 */ /* 0x000fe20000010000 */
[----:B------:R-:W-:Y:S01]  /*32a0*/  IADD3 R43, R41, R17, -R18 ;  /* 0x00000011292b7210 */ /* 0x000fe20007ffe812 */
[----:B------:R-:W1:Y:S01]  /*32b0*/  MUFU.EX2 R11, R11 ;  /* 0x0000000b000b7308 */ /* 0x000e620000000800 */
[----:B0-----:R-:W-:Y:S01]  /*32c0*/  FADD.FTZ R3, R9, R46 ;  /* 0x0000002e09037221 */ /* 0x001fe20000010000 */
[----:B------:R-:W-:Y:S01]  /*32d0*/  FADD.FTZ R35, R143, R48 ;  /* 0x000000308f237221 */ /* 0x000fe20000010000 */
[----:B------:R-:W-:-:S02]  /*32e0*/  F2FP.BF16.F32.PACK_AB R148, R7, R148 ;  /* 0x000000940794723e */ /* 0x000fc400000010ff */
[----:B------:R-:W-:Y:S02]  /*32f0*/  CS2R R102, SRZ ;  /* 0x0000000000667805 */ /* 0x000fe4000001ff00 */
[----:B------:R-:W-:Y:S01]  /*3300*/  SHF.R.S32.HI R50, RZ, 0x1f, R43 ;  /* 0x0000001fff327819 */ /* 0x000fe2000001142b */
[----:B------:R-:W-:Y:S01]  /*3310*/  FADD.FTZ R48, R24, R35 ;  /* 0x0000002318307221 */ /* 0x000fe20000010000 */
[----:B------:R-:W-:Y:S01]  /*3320*/  FFMA.FTZ R35, R65, R0, -R44 ;  /* 0x0000000041237223 */ /* 0x000fe2000001082c */
[----:B------:R-:W0:Y:S01]  /*3330*/  MUFU.EX2 R146, R146 ;  /* 0x0000009200927308 */ /* 0x000e220000000800 */
[----:B--2---:R-:W-:Y:S01]  /*3340*/  FADD.FTZ R46, R144, R3 ;  /* 0x00000003902e7221 */ /* 0x004fe20000010000 */
[----:B------:R-:W-:Y:S01]  /*3350*/  FADD.FTZ R37, R137, R48 ;  /* 0x0000003089257221 */ /* 0x000fe20000010000 */
[----:B------:R-:W-:Y:S01]  /*3360*/  F2FP.BF16.F32.PACK_AB R150, R9, R150 ;  /* 0x000000960996723e */ /* 0x000fe200000010ff */
[----:B------:R-:W-:Y:S01]  /*3370*/  VIADD R9, R88, 0xfffffffe ;  /* 0xfffffffe58097836 */ /* 0x000fe20000000000 */
[----:B------:R-:W-:Y:S01]  /*3380*/  F2FP.BF16.F32.PACK_AB R145, R12, R145 ;  /* 0x000000910c91723e */ /* 0x000fe200000010ff */
[----:B------:R-:W-:Y:S01]  /*3390*/  FADD.FTZ R48, R26, R37 ;  /* 0x000000251a307221 */ /* 0x000fe20000010000 */
[----:B------:R-:W-:Y:S01]  /*33a0*/  F2FP.BF16.F32.PACK_AB R147, R14, R147 ;  /* 0x000000930e93723e */ /* 0x000fe200000010ff */
[----:B------:R-:W2:Y:S01]  /*33b0*/  MUFU.EX2 R13, R13 ;  /* 0x0000000d000d7308 */ /* 0x000ea20000000800 */
[----:B-1----:R-:W-:Y:S01]  /*33c0*/  FADD.FTZ R3, R11, R46 ;  /* 0x0000002e0b037221 */ /* 0x002fe20000010000 */
[----:B------:R-:W-:Y:S01]  /*33d0*/  FADD.FTZ R37, R139, R48 ;  /* 0x000000308b257221 */ /* 0x000fe20000010000 */
[----:B------:R-:W-:-:S02]  /*33e0*/  F2FP.BF16.F32.PACK_AB R141, R20, R141 ;  /* 0x0000008d148d723e */ /* 0x000fc400000010ff */
[----:B------:R-:W-:Y:S02]  /*33f0*/  CS2R R100, SRZ ;  /* 0x0000000000647805 */ /* 0x000fe4000001ff00 */
[----:B------:R-:W-:Y:S01]  /*3400*/  F2FP.BF16.F32.PACK_AB R143, R24, R143 ;  /* 0x0000008f188f723e */ /* 0x000fe200000010ff */
[----:B------:R-:W-:Y:S01]  /*3410*/  FADD.FTZ R48, R28, R37 ;  /* 0x000000251c307221 */ /* 0x000fe20000010000 */
[----:B------:R-:W-:Y:S01]  /*3420*/  FFMA.FTZ R37, R73, R0, -R44 ;  /* 0x0000000049257223 */ /* 0x000fe2000001082c */
[----:B------:R-:W1:Y:S01]  /*3430*/  MUFU.EX2 R140, R140 ;  /* 0x0000008c008c7308 */ /* 0x000e620000000800 */
[----:B0-----:R-:W-:Y:S01]  /*3440*/  FADD.FTZ R46, R146, R3 ;  /* 0x00000003922e7221 */ /* 0x001fe20000010000 */
[----:B------:R-:W-:Y:S01]  /*3450*/  FADD.FTZ R39, R133, R48 ;  /* 0x0000003085277221 */ /* 0x000fe20000010000 */
[----:B------:R-:W-:Y:S02]  /*3460*/  F2FP.BF16.F32.PACK_AB R137, R26, R137 ;  /* 0x000000891a89723e */ /* 0x000fe400000010ff */
[----:B------:R-:W-:-:S02]  /*3470*/  CS2R R98, SRZ ;  /* 0x0000000000627805 */ /* 0x000fc4000001ff00 */
[----:B------:R-:W-:Y:S01]  /*3480*/  F2FP.BF16.F32.PACK_AB R139, R28, R139 ;  /* 0x0000008b1c8b723e */ /* 0x000fe200000010ff */
[C---:B------:R-:W-:Y:S01]  /*3490*/  FADD.FTZ R48, R30.reuse, R39 ;  /* 0x000000271e307221 */ /* 0x040fe20000010000 */
[----:B------:R-:W-:Y:S01]  /*34a0*/  F2FP.BF16.F32.PACK_AB R133, R30, R133 ;  /* 0x000000851e85723e */ /* 0x000fe200000010ff */
[----:B------:R-:W0:Y:S01]  /*34b0*/  MUFU.EX2 R15, R15 ;  /* 0x0000000f000f7308 */ /* 0x000e220000000800 */
[----:B--2---:R-:W-:Y:S01]  /*34c0*/  FADD.FTZ R3, R13, R46 ;  /* 0x0000002e0d037221 */ /* 0x004fe20000010000 */
[----:B------:R-:W-:Y:S01]  /*34d0*/  FADD.FTZ R39, R135, R48 ;  /* 0x0000003087277221 */ /* 0x000fe20000010000 */
[C---:B------:R-:W-:Y:S02]  /*34e0*/  F2FP.BF16.F32.PACK_AB R135, R32.reuse, R135 ;  /* 0x000000872087723e */ /* 0x040fe400000010ff */
[----:B------:R-:W-:Y:S02]  /*34f0*/  CS2R R96, SRZ ;  /* 0x0000000000607805 */ /* 0x000fe4000001ff00 */
[----:B------:R-:W-:Y:S01]  /*3500*/  F2FP.BF16.F32.PACK_AB R144, R11, R144 ;  /* 0x000000900b90723e */ /* 0x000fe200000010ff */
[----:B------:R-:W-:Y:S01]  /*3510*/  FADD.FTZ R48, R32, R39 ;  /* 0x0000002720307221 */ /* 0x000fe20000010000 */
[-C--:B------:R-:W-:Y:S01]  /*3520*/  FFMA.FTZ R39, R5, R0.reuse, -R44 ;  /* 0x0000000005277223 */ /* 0x080fe2000001082c */
[----:B------:R-:W2:Y:S01]  /*3530*/  MUFU.EX2 R142, R142 ;  /* 0x0000008e008e7308 */ /* 0x000ea20000000800 */
[----:B-1----:R-:W-:Y:S01]  /*3540*/  FADD.FTZ R46, R140, R3 ;  /* 0x000000038c2e7221 */ /* 0x002fe20000010000 */
[----:B------:R-:W-:Y:S01]  /*3550*/  FADD.FTZ R41, R129, R48 ;  /* 0x0000003081297221 */ /* 0x000fe20000010000 */
[----:B------:R-:W-:Y:S01]  /*3560*/  FFMA.FTZ R44, R85, R0, -R44 ;  /* 0x00000000552c7223 */ /* 0x000fe2000001082c */
[----:B------:R-:W-:-:S02]  /*3570*/  LEA.HI R5, R50, R43, RZ, 0x7 ;  /* 0x0000002b32057211 */ /* 0x000fc400078f38ff */
[----:B------:R-:W-:Y:S02]  /*3580*/  CS2R R94, SRZ ;  /* 0x00000000005e7805 */ /* 0x000fe4000001ff00 */
[----:B------:R-:W-:Y:S02]  /*3590*/  F2FP.BF16.F32.PACK_AB R129, R34, R129 ;  /* 0x000000812281723e */ /* 0x000fe400000010ff */
[----:B------:R-:W-:Y:S01]  /*35a0*/  CS2R R92, SRZ ;  /* 0x00000000005c7805 */ /* 0x000fe2000001ff00 */
[----:B------:R-:W1:Y:S01]  /*35b0*/  MUFU.EX2 R21, R21 ;  /* 0x0000001500157308 */ /* 0x000e620000000800 */
[----:B0-----:R-:W-:Y:S01]  /*35c0*/  FADD.FTZ R3, R15, R46 ;  /* 0x0000002e0f037221 */ /* 0x001fe20000010000 */
[----:B------:R-:W-:Y:S02]  /*35d0*/  F2FP.BF16.F32.PACK_AB R146, R13, R146 ;  /* 0x000000920d92723e */ /* 0x000fe400000010ff */
[----:B------:R-:W-:Y:S02]  /*35e0*/  CS2R R90, SRZ ;  /* 0x00000000005a7805 */ /* 0x000fe4000001ff00 */
[----:B------:R-:W-:-:S02]  /*35f0*/  F2FP.BF16.F32.PACK_AB R140, R15, R140 ;  /* 0x0000008c0f8c723e */ /* 0x000fc400000010ff */
[----:B------:R-:W-:Y:S01]  /*3600*/  CS2R R88, SRZ ;  /* 0x0000000000587805 */ /* 0x000fe2000001ff00 */
        /* <DEDUP_REMOVED lines=14> */
[----:B------:R-:W-:Y:S01]  /*36f0*/  FADD.FTZ R46, R34, R41 ;  /* 0x00000029222e7221 */ /* 0x000fe20000010000 */
[----:B------:R-:W-:-:S03]  /*3700*/  F2FP.BF16.F32.PACK_AB R138, R29, R138 ;  /* 0x0000008a1d8a723e */ /* 0x000fc600000010ff */
[----:B------:R-:W-:Y:S01]  /*3710*/  FADD.FTZ R41, R131, R46 ;  /* 0x0000002e83297221 */ /* 0x000fe20000010000 */
[----:B------:R-:W-:Y:S01]  /*3720*/  F2FP.BF16.F32.PACK_AB R131, R36, R131 ;  /* 0x000000832483723e */ /* 0x000fe200000010ff */
[----:B------:R-:W0:Y:S01]  /*3730*/  MUFU.EX2 R134, R134 ;  /* 0x0000008600867308 */ /* 0x000e220000000800 */
[----:B--2---:R-:W-:Y:S01]  /*3740*/  FADD.FTZ R4, R132, R3 ;  /* 0x0000000384047221 */ /* 0x004fe20000010000 */
[----:B------:R-:W-:-:S04]  /*3750*/  FADD.FTZ R10, R36, R41 ;  /* 0x00000029240a7221 */ /* 0x000fc80000010000 */
[----:B------:R-:W-:Y:S01]  /*3760*/  FADD.FTZ R41, R125, R10 ;  /* 0x0000000a7d297221 */ /* 0x000fe20000010000 */
[C---:B------:R-:W-:Y:S01]  /*3770*/  F2FP.BF16.F32.PACK_AB R125, R38.reuse, R125 ;  /* 0x0000007d267d723e */ /* 0x040fe200000010ff */
[----:B------:R-:W2:Y:S01]  /*3780*/  MUFU.EX2 R33, R33 ;  /* 0x0000002100217308 */ /* 0x000ea20000000800 */
[C---:B-1----:R-:W-:Y:S01]  /*3790*/  FADD.FTZ R3, R31.reuse, R4 ;  /* 0x000000041f037221 */ /* 0x042fe20000010000 */
[----:B------:R-:W-:Y:S01]  /*37a0*/  FADD.FTZ R10, R38, R41 ;  /* 0x00000029260a7221 */ /* 0x000fe20000010000 */
[----:B------:R-:W-:-:S03]  /*37b0*/  F2FP.BF16.F32.PACK_AB R132, R31, R132 ;  /* 0x000000841f84723e */ /* 0x000fc600000010ff */
[----:B------:R-:W-:Y:S01]  /*37c0*/  FADD.FTZ R41, R127, R10 ;  /* 0x0000000a7f297221 */ /* 0x000fe20000010000 */
[----:B------:R-:W-:Y:S01]  /*37d0*/  F2FP.BF16.F32.PACK_AB R127, R40, R127 ;  /* 0x0000007f287f723e */ /* 0x000fe200000010ff */
[----:B------:R-:W1:Y:S01]  /*37e0*/  MUFU.EX2 R128, R128 ;  /* 0x0000008000807308 */ /* 0x000e620000000800 */
[----:B0-----:R-:W-:Y:S01]  /*37f0*/  FADD.FTZ R4, R134, R3 ;  /* 0x0000000386047221 */ /* 0x001fe20000010000 */
[----:B------:R-:W-:-:S06]  /*3800*/  FADD.FTZ R10, R40, R41 ;  /* 0x00000029280a7221 */ /* 0x000fcc0000010000 */
        /* <DEDUP_REMOVED lines=37> */
[----:B------:R-:W-:Y:S02]  /*3a60*/  F2FP.BF16.F32.PACK_AB R123, R6, R123 ;  /* 0x0000007b067b723e */ /* 0x000fe400000010ff */
[----:B------:R-:W-:Y:S01]  /*3a70*/  SHF.R.S32.HI R6, RZ, 0x7, R5 ;  /* 0x00000007ff067819 */ /* 0x000fe20000011405 */
[----:B--2---:R-:W-:-:S04]  /*3a80*/  FADD.FTZ R7, R39, R4 ;  /* 0x0000000427077221 */ /* 0x004fc80000010000 */
[C---:B-1----:R-:W-:Y:S01]  /*3a90*/  FADD.FTZ R4, R44.reuse, R7 ;  /* 0x000000072c047221 */ /* 0x042fe20000010000 */
[----:B------:R-:W-:Y:S02]  /*3aa0*/  VIMNMX R7, R23, R6, !PT ;  /* 0x0000000617077248 */ /* 0x000fe40007fe0100 */
[----:B------:R-:W-:Y:S02]  /*3ab0*/  F2FP.BF16.F32.PACK_AB R122, R44, R39 ;  /* 0x000000272c7a723e */ /* 0x000fe400000010ff */
[----:B------:R-:W-:-:S13]  /*3ac0*/  ISETP.GE.AND P3, PT, R9, R7, PT ;  /* 0x000000070900720c */ /* 0x000fda0003f66270 */
[----:B------:R-:W-:Y:S05]  /*3ad0*/  @!P3 BRA `(.L_x_2034) ;  /* 0x00000024008cb947 */ /* 0x000fea0003800000 */
[----:B------:R-:W-:Y:S01]  /*3ae0*/  IMAD.MOV.U32 R6, RZ, RZ, R2 ;  /* 0x000000ffff067224 */ /* 0x000fe200078e0002 */
[----:B------:R-:W-:Y:S01]  /*3af0*/  UMOV UR7, UR36 ;  /* 0x0000002400077c82 */ /* 0x000fe20008000000 */
[----:B------:R-:W-:Y:S01]  /*3b00*/  IMAD.MOV.U32 R5, RZ, RZ, R8 ;  /* 0x000000ffff057224 */ /* 0x000fe200078e0008 */
[----:B------:R-:W-:Y:S01]  /*3b10*/  UMOV UR6, UR37 ;  /* 0x0000002500067c82 */ /* 0x000fe20008000000 */
[----:B------:R-:W-:-:S07]  /*3b20*/  IMAD.MOV.U32 R119, RZ, RZ, RZ ;  /* 0x000000ffff777224 */ /* 0x000fce00078e00ff */
.L_x_2043:
        /* <DEDUP_REMOVED lines=9> */
.L_x_2036:
[----:B------:R-:W-:Y:S01]  /*3bc0*/  ULEA UR10, UR37, UR38, 0x3 ;  /* 0x00000026250a7291 */ /* 0x000fe2000f8e183f */
[----:B------:R-:W-:-:S05]  /*3bd0*/  IMAD.U32 R0, RZ, RZ, UR36 ;  /* 0x00000024ff007e24 */ /* 0x000fca000f8e00ff */
[----:B------:R-:W-:-:S04]  /*3be0*/  SHF.L.U32 R0, R0, 0x1f, RZ ;  /* 0x0000001f00007819 */ /* 0x000fc800000006ff */
[----:B------:R0:W1:Y:S01]  /*3bf0*/  SYNCS.PHASECHK.TRANS64.TRYWAIT P3, [UR10+0x16830], R0 ;  /* 0x01683000ff0075a7 */ /* 0x000062000806014a */
[----:B------:R-:W-:Y:S05]  /*3c00*/  @!P0 BRA `(.L_x_2037) ;  /* 0x0000000000048947 */ /* 0x000fea0003800000 */
[----:B------:R-:W-:Y:S01]  /*3c10*/  BPT.TRAP 0x1 ;  /* 0x000000040000795c */ /* 0x000fe20000300000 */
.L_x_2037:
[----:B-1----:R-:W-:Y:S05]  /*3c20*/  @P3 BRA `(.L_x_2035) ;  /* 0x0000000000083947 */ /* 0x002fea0003800000 */
[----:B------:R-:W1:Y:S02]  /*3c30*/  SYNCS.PHASECHK.TRANS64.TRYWAIT P3, [UR10+0x16830], R0 ;  /* 0x01683000ff0075a7 */ /* 0x000e64000806014a */
[----:B-1----:R-:W-:Y:S05]  /*3c40*/  @!P3 BRA `(.L_x_2038) ;  /* 0x000000d00014b947 */ /* 0x002fea0003800000 */
.L_x_2035:
        /* <DEDUP_REMOVED lines=8> */
[----:B------:R-:W-:Y:S01]  /*3cd0*/  UMOV UR24, UR4 ;  /* 0x0000000400187c82 */ /* 0x000fe20008000000 */
[----:B------:R-:W-:Y:S01]  /*3ce0*/  UMOV UR25, UR5 ;  /* 0x0000000500197c82 */ /* 0x000fe20008000000 */
        /* <DEDUP_REMOVED lines=19> */
.L_x_2040:
[----:B------:R-:W-:Y:S01]  /*3e20*/  ULEA UR10, UR6, UR38, 0x3 ;  /* 0x00000026060a7291 */ /* 0x000fe2000f8e183f */
[----:B------:R-:W-:-:S05]  /*3e30*/  IMAD.U32 R0, RZ, RZ, UR7 ;  /* 0x00000007ff007e24 */ /* 0x000fca000f8e00ff */
[----:B------:R-:W-:-:S04]  /*3e40*/  SHF.L.U32 R0, R0, 0x1f, RZ ;  /* 0x0000001f00007819 */ /* 0x000fc800000006ff */
[----:B------:R0:W1:Y:S01]  /*3e50*/  SYNCS.PHASECHK.TRANS64.TRYWAIT P3, [UR10+0x16850], R0 ;  /* 0x01685000ff0075a7 */ /* 0x000062000806014a */
[----:B------:R-:W-:Y:S05]  /*3e60*/  @!P0 BRA `(.L_x_2041) ;  /* 0x0000000000048947 */ /* 0x000fea0003800000 */
[----:B------:R-:W-:Y:S01]  /*3e70*/  BPT.TRAP 0x1 ;  /* 0x000000040000795c */ /* 0x000fe20000300000 */
.L_x_2041:
[----:B-1----:R-:W-:Y:S05]  /*3e80*/  @P3 BRA `(.L_x_2039) ;  /* 0x0000000000083947 */ /* 0x002fea0003800000 */
[----:B------:R-:W1:Y:S02]  /*3e90*/  SYNCS.PHASECHK.TRANS64.TRYWAIT P3, [UR10+0x16850], R0 ;  /* 0x01685000ff0075a7 */ /* 0x000e64000806014a */
[----:B-1----:R-:W-:Y:S05]  /*3ea0*/  @!P3 BRA `(.L_x_2042) ;  /* 0x000000cc0094b947 */ /* 0x002fea0003800000 */
.L_x_2039:
[----:B------:R-:W-:Y:S01]  /*3eb0*/  UIADD3 UR7, UR38, 0x400, URZ ;  /* 0x0000040026077890 */ /* 0x000fe2000fffe03f */
[----:B------:R-:W-:Y:S01]  /*3ec0*/  WARPGROUP.ARRIVE ;  /* 0x00000000000079c5 */ /* 0x000fe20000000000 */
[----:B------:R-:W-:Y:S01]  /*3ed0*/  UMOV UR11, 0x40000040 ;  /* 0x40000040000b7882 */ /* 0x000fe20000000000 */
[----:B------:R-:W-:Y:S01]  /*3ee0*/  UMOV UR15, 0x40000040 ;  /* 0x40000040000f7882 */ /* 0x000fe20000000000 */
[----:B------:R-:W-:Y:S01]  /*3ef0*/  USHF.R.U32.HI UR7, URZ, 0x4, UR7 ;  /* 0x000000043f077899 */ /* 0x000fe20008011607 */
[----:B------:R-:W2:Y:S01]  /*3f00*/  @P2 LDC R8, c[0x0][0x44c] ;  /* 0x00011300ff082b82 */ /* 0x000ea20000000800 */
[----:B-1----:R-:W-:Y:S02]  /*3f10*/  IMAD.IADD R2, R152, 0x1, R16 ;  /* 0x0000000198027824 */ /* 0x002fe400078e0210 */
[----:B------:R-:W-:-:S04]  /*3f20*/  ULOP3.LUT UR7, UR7, 0x3fff, URZ, 0xc0, !UPT ;  /* 0x00003fff07077892 */ /* 0x000fc8000f8ec03f */
[----:B------:R-:W-:Y:S01]  /*3f30*/  ULEA UR10, UR6, UR7, 0xa ;  /* 0x00000007060a7291 */ /* 0x000fe2000f8e503f */
[----:B0-----:R-:W0:Y:S02]  /*3f40*/  @P2 LDC R0, c[0x0][0x450] ;  /* 0x00011400ff002b82 */ /* 0x001e240000000800 */
[----:B------:R-:W-:Y:S01]  /*3f50*/  UMOV UR7, UR36 ;  /* 0x0000002400077c82 */ /* 0x000fe20008000000 */
[----:B------:R-:W-:-:S05]  /*3f60*/  UIADD3 UR14, UR10, 0x80, URZ ;  /* 0x000000800a0e7890 */ /* 0x000fca000fffe03f */
[----:B------:R-:W-:Y:S01]  /*3f70*/  HGMMA.64x64x16.F32.BF16 R88, R148, gdesc[UR8].tnspB, R88, gsb0 ;  /* 0x40e0000894587df0 */ /* 0x000fe20008001858 */
[----:B------:R-:W-:Y:S01]  /*3f80*/  UMOV UR11, 0x40000040 ;  /* 0x40000040000b7882 */ /* 0x000fe20000000000 */
[----:B--2---:R-:W-:-:S05]  /*3f90*/  @P2 IMAD.HI.U32 R8, R2, R8, RZ ;  /* 0x0000000802082227 */ /* 0x004fca00078e00ff */
[----:B0-----:R-:W-:Y:S01]  /*3fa0*/  @P2 SHF.R.U32.HI R2, RZ, R0, R8 ;  /* 0x00000000ff022219 */ /* 0x001fe20000011608 */
[----:B------:R-:W-:-:S04]  /*3fb0*/  IMAD.MOV.U32 R8, RZ, RZ, -0x80 ;  /* 0xffffff80ff087424 */ /* 0x000fc800078e00ff */
[----:B------:R-:W0:Y:S01]  /*3fc0*/  SHFL.IDX PT, R0, R2, 0x1, 0x1c1f ;  /* 0x003c1f0002007f89 */ /* 0x000e2200000e0000 */
[----:B------:R-:W-:-:S05]  /*3fd0*/  IMAD R8, R9, R8, 0x1 ;  /* 0x0000000109087424 */ /* 0x000fca00078e0208 */
[----:B------:R-:W-:-:S05]  /*3fe0*/  IADD3 R8, R17, R8, -R22 ;  /* 0x0000000811087210 */ /* 0x000fca0007ffe816 */
[----:B------:R-:W-:-:S04]  /*3ff0*/  IMAD.IADD R8, R8, 0x1, -R18 ;  /* 0x0000000108087824 */ /* 0x000fc800078e0a12 */
[----:B0-----:R-:W-:-:S05]  /*4000*/  IMAD.IADD R0, R8, 0x1, R0 ;  /* 0x0000000108007824 */ /* 0x001fca00078e0200 */
[C---:B------:R-:W-:Y:S02]  /*4010*/  ISETP.GT.AND P3, PT, R0.reuse, RZ, PT ;  /* 0x000000ff0000720c */ /* 0x040fe40003f64270 */
[----:B------:R-:W-:Y:S02]  /*4020*/  ISETP.GT.AND P4, PT, R0, 0x1, PT ;  /* 0x000000010000780c */ /* 0x000fe40003f84270 */
[----:B------:R-:W-:Y:S02]  /*4030*/  FSEL R26, R26, -INF , P3 ;  /* 0xff8000001a1a7808 */ /* 0x000fe40001800000 */
[----:B------:R-:W-:Y:S02]  /*4040*/  ISETP.GT.AND P3, PT, R0, 0x8, PT ;  /* 0x000000080000780c */ /* 0x000fe40003f64270 */
[----:B------:R-:W-:Y:S02]  /*4050*/  FSEL R27, R27, -INF , P4 ;  /* 0xff8000001b1b7808 */ /* 0x000fe40002000000 */
[----:B------:R-:W-:-:S02]  /*4060*/  FMNMX.FTZ R10, R26, R6, !PT ;  /* 0x000000061a0a7209 */ /* 0x000fc40007810000 */
[----:B------:R-:W-:Y:S02]  /*4070*/  ISETP.GT.AND P4, PT, R0, 0x9, PT ;  /* 0x000000090000780c */ /* 0x000fe40003f84270 */
[----:B------:R-:W-:Y:S02]  /*4080*/  FSEL R30, R30, -INF , P3 ;  /* 0xff8000001e1e7808 */ /* 0x000fe40001800000 */
[----:B------:R-:W-:Y:S02]  /*4090*/  FMNMX.FTZ R10, R27, R10, !PT ;  /* 0x0000000a1b0a7209 */ /* 0x000fe40007810000 */
[----:B------:R-:W-:Y:S02]  /*40a0*/  ISETP.GT.AND P3, PT, R0, 0x10, PT ;  /* 0x000000100000780c */ /* 0x000fe40003f64270 */
[----:B------:R-:W-:Y:S02]  /*40b0*/  FSEL R31, R31, -INF , P4 ;  /* 0xff8000001f1f7808 */ /* 0x000fe40002000000 */
[----:B------:R-:W-:-:S02]  /*40c0*/  FMNMX.FTZ R10, R30, R10, !PT ;  /* 0x0000000a1e0a7209 */ /* 0x000fc40007810000 */
[----:B------:R-:W-:Y:S02]  /*40d0*/  ISETP.GT.AND P4, PT, R0, 0x11, PT ;  /* 0x000000110000780c */ /* 0x000fe40003f84270 */
[----:B------:R-:W-:Y:S01]  /*40e0*/  FSEL R34, R34, -INF , P3 ;  /* 0xff80000022227808 */ /* 0x000fe20001800000 */
[----:B------:R-:W-:Y:S02]  /*40f0*/  WARPGROUP.DEPBAR.LE gsb0, 0x0 ;  /* 0x00008000000079c5 */ /* 0x000fe40000010000 */
[----:B------:R-:W-:Y:S01]  /*4100*/  WARPGROUP.ARRIVE ;  /* 0x00000000000079c5 */ /* 0x000fe20000000000 */
[----:B------:R-:W-:Y:S02]  /*4110*/  FMNMX.FTZ R10, R31, R10, !PT ;  /* 0x0000000a1f0a7209 */ /* 0x000fe40007810000 */
[----:B------:R-:W-:Y:S02]  /*4120*/  ISETP.GT.AND P3, PT, R0, 0x18, PT ;  /* 0x000000180000780c */ /* 0x000fe40003f64270 */
[----:B------:R-:W-:Y:S01]  /*4130*/  FSEL R35, R35, -INF , P4 ;  /* 0xff80000023237808 */ /* 0x000fe20002000000 */
[----:B------:R-:W-:Y:S01]  /*4140*/  HGMMA.64x64x16.F32.BF16 R88, R144, gdesc[UR12].tnspB, R88, gsb0 ;  /* 0x40e0000c90587df0 */ /* 0x000fe20008001858 */
[----:B------:R-:W-:Y:S01]  /*4150*/  UIADD3 UR14, UR10, 0x100, URZ ;  /* 0x000001000a0e7890 */ /* 0x000fe2000fffe03f */
[----:B------:R-:W-:Y:S01]  /*4160*/  FMNMX.FTZ R10, R34, R10, !PT ;  /* 0x0000000a220a7209 */ /* 0x000fe20007810000 */
[----:B------:R-:W-:Y:S01]  /*4170*/  UMOV UR15, 0x40000040 ;  /* 0x40000040000f7882 */ /* 0x000fe20000000000 */
[----:B------:R-:W-:-:S02]  /*4180*/  ISETP.GT.AND P4, PT, R0, 0x19, PT ;  /* 0x000000190000780c */ /* 0x000fc40003f84270 */
[----:B------:R-:W-:Y:S02]  /*4190*/  FSEL R38, R38, -INF , P3 ;  /* 0xff80000026267808 */ /* 0x000fe40001800000 */
[----:B------:R-:W-:Y:S02]  /*41a0*/  FMNMX.FTZ R10, R35, R10, !PT ;  /* 0x0000000a230a7209 */ /* 0x000fe40007810000 */
[----:B------:R-:W-:Y:S02]  /*41b0*/  ISETP.GT.AND P3, PT, R0, 0x20, PT ;  /* 0x000000200000780c */ /* 0x000fe40003f64270 */
[----:B------:R-:W-:Y:S02]  /*41c0*/  FSEL R39, R39, -INF , P4 ;  /* 0xff80000027277808 */ /* 0x000fe40002000000 */
[----:B------:R-:W-:Y:S02]  /*41d0*/  FMNMX.FTZ R10, R38, R10, !PT ;  /* 0x0000000a260a7209 */ /* 0x000fe40007810000 */
        /* <DEDUP_REMOVED lines=30> */
[----:B------:R-:W-:Y:S01]  /*43c0*/  ISETP.GT.AND P4, PT, R0, 0x49, PT ;  /* 0x000000490000780c */ /* 0x000fe20003f84270 */
[----:B------:R-:W-:-:S02]  /*43d0*/  WARPGROUP.DEPBAR.LE gsb0, 0x0 ;  /* 0x00008000000079c5 */ /* 0x000fc40000010000 */
        /* <DEDUP_REMOVED lines=42> */
[----:B------:R-:W-:Y:S02]  /*4680*/  FSEL R87, R87, -INF , P5 ;  /* 0xff80000057577808 */ /* 0x000fe40002800000 */
[----:B------:R-:W-:Y:S01]  /*4690*/  FMNMX.FTZ R10, R86, R10, !PT ;  /* 0x0000000a560a7209 */ /* 0x000fe20007810000 */
[----:B------:R-:W-:Y:S02]  /*46a0*/  WARPGROUP.DEPBAR.LE gsb0, 0x0 ;  /* 0x00008000000079c5 */ /* 0x000fe40000010000 */
[----:B------:R-:W-:Y:S01]  /*46b0*/  WARPGROUP.ARRIVE ;  /* 0x00000000000079c5 */ /* 0x000fe20000000000 */
[----:B------:R-:W-:-:S02]  /*46c0*/  FMNMX.FTZ R11, R87, R10, !PT ;  /* 0x0000000a570b7209 */ /* 0x000fc40007810000 */
[----:B------:R-:W0:Y:S03]  /*46d0*/  SHFL.IDX PT, R10, R2, RZ, 0x1c1f ;  /* 0x001c1fff020a7589 */ /* 0x000e2600000e0000 */
[----:B------:R-:W-:Y:S01]  /*46e0*/  HGMMA.64x64x16.F32.BF16 R88, R136, gdesc[UR12].tnspB, R88, gsb0 ;  /* 0x40e0000c88587df0 */ /* 0x000fe20008001858 */
[----:B------:R-:W1:Y:S01]  /*46f0*/  SHFL.BFLY PT, R0, R11, 0x2, 0x1f ;  /* 0x0c401f000b007f89 */ /* 0x000e6200000e0000 */
[----:B------:R-:W-:Y:S01]  /*4700*/  UIADD3 UR14, UR10, 0x200, URZ ;  /* 0x000002000a0e7890 */ /* 0x000fe2000fffe03f */
[----:B------:R-:W-:Y:S01]  /*4710*/  UMOV UR15, 0x40000040 ;  /* 0x40000040000f7882 */ /* 0x000fe20000000000 */
[----:B0-----:R-:W-:Y:S01]  /*4720*/  IMAD.IADD R8, R8, 0x1, R10 ;  /* 0x0000000108087824 */ /* 0x001fe200078e020a */
[----:B-1----:R-:W-:Y:S02]  /*4730*/  FMNMX.FTZ R11, R11, R0, !PT ;  /* 0x000000000b0b7209 */ /* 0x002fe40007810000 */
[----:B------:R-:W0:Y:S02]  /*4740*/  LDC R0, c[0x0][0x988] ;  /* 0x00026200ff007b82 */ /* 0x000e240000000800 */
[C---:B------:R-:W-:Y:S01]  /*4750*/  ISETP.GT.AND P4, PT, R8.reuse, RZ, PT ;  /* 0x000000ff0800720c */ /* 0x040fe20003f84270 */
[----:B------:R-:W1:Y:S01]  /*4760*/  SHFL.BFLY PT, R12, R11, 0x1, 0x1f ;  /* 0x0c201f000b0c7f89 */ /* 0x000e6200000e0000 */
[----:B------:R-:W-:-:S02]  /*4770*/  ISETP.GT.AND P5, PT, R8, 0x1, PT ;  /* 0x000000010800780c */ /* 0x000fc40003fa4270 */
[----:B------:R-:W-:Y:S02]  /*4780*/  FSEL R24, R24, -INF , P4 ;  /* 0xff80000018187808 */ /* 0x000fe40002000000 */
[C---:B------:R-:W-:Y:S02]  /*4790*/  ISETP.GT.AND P4, PT, R8.reuse, 0x8, PT ;  /* 0x000000080800780c */ /* 0x040fe40003f84270 */
[----:B------:R-:W-:Y:S02]  /*47a0*/  FSEL R25, R25, -INF , P5 ;  /* 0xff80000019197808 */ /* 0x000fe40002800000 */
[----:B------:R-:W-:Y:S02]  /*47b0*/  ISETP.GT.AND P5, PT, R8, 0x9, PT ;  /* 0x000000090800780c */ /* 0x000fe40003fa4270 */
[----:B------:R-:W-:Y:S02]  /*47c0*/  FSEL R28, R28, -INF , P4 ;  /* 0xff8000001c1c7808 */ /* 0x000fe40002000000 */
[----:B------:R-:W-:-:S02]  /*47d0*/  ISETP.GT.AND P4, PT, R8, 0x10, PT ;  /* 0x000000100800780c */ /* 0x000fc40003f84270 */
[----:B------:R-:W-:Y:S02]  /*47e0*/  FSEL R29, R29, -INF , P5 ;  /* 0xff8000001d1d7808 */ /* 0x000fe40002800000 */
[----:B------:R-:W-:Y:S02]  /*47f0*/  ISETP.GT.AND P5, PT, R8, 0x11, PT ;  /* 0x000000110800780c */ /* 0x000fe40003fa4270 */
[----:B------:R-:W-:Y:S02]  /*4800*/  FSEL R32, R32, -INF , P4 ;  /* 0xff80000020207808 */ /* 0x000fe40002000000 */
[----:B------:R-:W-:Y:S02]  /*4810*/  ISETP.GT.AND P4, PT, R8, 0x18, PT ;  /* 0x000000180800780c */ /* 0x000fe40003f84270 */
[----:B------:R-:W-:Y:S02]  /*4820*/  FSEL R33, R33, -INF , P5 ;  /* 0xff80000021217808 */ /* 0x000fe40002800000 */
[----:B-1----:R-:W-:-:S02]  /*4830*/  FMNMX.FTZ R2, R11, R12, !PT ;  /* 0x0000000c0b027209 */ /* 0x002fc40007810000 */
[----:B------:R-:W-:Y:S02]  /*4840*/  ISETP.GT.AND P5, PT, R8, 0x19, PT ;  /* 0x000000190800780c */ /* 0x000fe40003fa4270 */
[C---:B------:R-:W-:Y:S01]  /*4850*/  FSETP.NEU.FTZ.AND P3, PT, R2.reuse, -INF , PT ;  /* 0xff8000000200780b */ /* 0x040fe20003f7d000 */
[----:B0-----:R-:W-:Y:S01]  /*4860*/  FMUL.FTZ R12, R2, R0 ;  /* 0x00000000020c7220 */ /* 0x001fe20000410000 */
[----:B------:R-:W-:Y:S02]  /*4870*/  FSEL R36, R36, -INF , P4 ;  /* 0xff80000024247808 */ /* 0x000fe40002000000 */
[----:B------:R-:W-:Y:S02]  /*4880*/  ISETP.GT.AND P4, PT, R8, 0x20, PT ;  /* 0x000000200800780c */ /* 0x000fe40003f84270 */
[----:B------:R-:W-:Y:S02]  /*4890*/  FSEL R11, R12, RZ, P3 ;  /* 0x000000ff0c0b7208 */ /* 0x000fe40001800000 */
[----:B------:R-:W-:-:S02]  /*48a0*/  FMNMX.FTZ R12, R24, R5, !PT ;  /* 0x00000005180c7209 */ /* 0x000fc40007810000 */
        /* <DEDUP_REMOVED lines=9> */
[----:B------:R-:W-:Y:S02]  /*4940*/  WARPGROUP.DEPBAR.LE gsb0, 0x0 ;  /* 0x00008000000079c5 */ /* 0x000fe40000010000 */
[----:B------:R-:W-:Y:S01]  /*4950*/  WARPGROUP.ARRIVE ;  /* 0x00000000000079c5 */ /* 0x000fe20000000000 */
[----:B------:R-:W-:Y:S01]  /*4960*/  FMNMX.FTZ R13, R29, R12, !PT ;  /* 0x0000000c1d0d7209 */ /* 0x000fe20007810000 */
[-CC-:B------:R-:W-:Y:S01]  /*4970*/  FFMA.FTZ R55, R55, R0.reuse, -R11.reuse ;  /* 0x0000000037377223 */ /* 0x180fe2000001080b */
[----:B------:R-:W-:Y:S01]  /*4980*/  ISETP.GT.AND P4, PT, R8, 0x28, PT ;  /* 0x000000280800780c */ /* 0x000fe20003f84270 */
[-CC-:B------:R-:W-:Y:S01]  /*4990*/  FFMA.FTZ R139, R54, R0.reuse, -R11.reuse ;  /* 0x00000000368b7223 */ /* 0x180fe2000001080b */
[----:B------:R-:W-:Y:S01]  /*49a0*/  FMNMX.FTZ R13, R32, R13, !PT ;  /* 0x0000000d200d7209 */ /* 0x000fe20007810000 */
[----:B------:R-:W-:Y:S01]  /*49b0*/  HGMMA.64x64x16.F32.BF16 R88, R132, gdesc[UR12].tnspB, R88, gsb0 ;  /* 0x40e0000c84587df0 */ /* 0x000fe20008001858 */
[----:B------:R-:W-:Y:S01]  /*49c0*/  UIADD3 UR14, UR10, 0x280, URZ ;  /* 0x000002800a0e7890 */ /* 0x000fe2000fffe03f */
[----:B------:R-:W-:Y:S01]  /*49d0*/  FSEL R41, R41, -INF , P5 ;  /* 0xff80000029297808 */ /* 0x000fe20002800000 */
[----:B------:R-:W-:Y:S01]  /*49e0*/  UMOV UR15, 0x40000040 ;  /* 0x40000040000f7882 */ /* 0x000fe20000000000 */
[----:B------:R-:W-:Y:S01]  /*49f0*/  FMNMX.FTZ R13, R33, R13, !PT ;  /* 0x0000000d210d7209 */ /* 0x000fe20007810000 */
[----:B------:R-:W0:Y:S01]  /*4a00*/  S2R R54, SR_TID.X ;  /* 0x0000000000367919 */ /* 0x000e220000002100 */
[----:B------:R-:W-:Y:S01]  /*4a10*/  ISETP.GT.AND P5, PT, R8, 0x29, PT ;  /* 0x000000290800780c */ /* 0x000fe20003fa4270 */
[----:B------:R-:W-:Y:S01]  /*4a20*/  MUFU.EX2 R149, R149 ;  /* 0x0000009500957308 */ /* 0x000fe20000000800 */
[----:B------:R-:W-:Y:S01]  /*4a30*/  FMNMX.FTZ R13, R36, R13, !PT ;  /* 0x0000000d240d7209 */ /* 0x000fe20007810000 */
[-CC-:B------:R-:W-:Y:S01]  /*4a40*/  FFMA.FTZ R151, R30, R0.reuse, -R11.reuse ;  /* 0x000000001e977223 */ /* 0x180fe2000001080b */
[----:B------:R-:W-:Y:S01]  /*4a50*/  FSEL R44, R44, -INF , P4 ;  /* 0xff8000002c2c7808 */ /* 0x000fe20002000000 */
[-CC-:B------:R-:W-:Y:S01]  /*4a60*/  FFMA.FTZ R31, R31, R0.reuse, -R11.reuse ;  /* 0x000000001f1f7223 */ /* 0x180fe2000001080b */
[----:B------:R-:W-:Y:S01]  /*4a70*/  FMNMX.FTZ R14, R37, R13, !PT ;  /* 0x0000000d250e7209 */ /* 0x000fe20007810000 */
[--C-:B------:R-:W-:Y:S01]  /*4a80*/  FFMA.FTZ R145, R34, R0, -R11.reuse ;  /* 0x0000000022917223 */ /* 0x100fe2000001080b */
[----:B------:R-:W-:Y:S01]  /*4a90*/  ISETP.GT.AND P4, PT, R8, 0x30, PT ;  /* 0x000000300800780c */ /* 0x000fe20003f84270 */
[----:B------:R-:W-:Y:S01]  /*4aa0*/  MUFU.EX2 R10, R10 ;  /* 0x0000000a000a7308 */ /* 0x000fe20000000800 */
[----:B------:R-:W-:Y:S01]  /*4ab0*/  FMNMX.FTZ R14, R40, R14, !PT ;  /* 0x0000000e280e7209 */ /* 0x000fe20007810000 */
[-CC-:B------:R-:W-:Y:S01]  /*4ac0*/  FFMA.FTZ R35, R35, R0.reuse, -R11.reuse ;  /* 0x0000000023237223 */ /* 0x180fe2000001080b */
[----:B------:R-:W-:Y:S01]  /*4ad0*/  FSEL R45, R45, -INF , P5 ;  /* 0xff8000002d2d7808 */ /* 0x000fe20002800000 */
[--C-:B------:R-:W-:Y:S01]  /*4ae0*/  FFMA.FTZ R39, R39, R0, -R11.reuse ;  /* 0x0000000027277223 */ /* 0x100fe2000001080b */
        /* <DEDUP_REMOVED lines=9> */
[-CC-:B------:R-:W-:Y:S01]  /*4b80*/  FFMA.FTZ R137, R50, R0.reuse, -R11.reuse ;  /* 0x0000000032897223 */ /* 0x180fe2000001080b */
[----:B------:R-:W-:Y:S01]  /*4b90*/  ISETP.GT.AND P4, PT, R8, 0x38, PT ;  /* 0x000000380800780c */ /* 0x000fe20003f84270 */
[----:B------:R1:W-:Y:S01]  /*4ba0*/  MUFU.EX2 R12, R31 ;  /* 0x0000001f000c7308 */ /* 0x0003e20000000800 */
[----:B------:R-:W-:Y:S01]  /*4bb0*/  FSEL R49, R49, -INF , P5 ;  /* 0xff80000031317808 */ /* 0x000fe20002800000 */
[-CC-:B------:R-:W-:Y:S01]  /*4bc0*/  FFMA.FTZ R51, R51, R0.reuse, -R11.reuse ;  /* 0x0000000033337223 */ /* 0x180fe2000001080b */
[----:B------:R-:W-:Y:S01]  /*4bd0*/  FMNMX.FTZ R15, R48, R15, !PT ;  /* 0x0000000f300f7209 */ /* 0x000fe20007810000 */
[-CC-:B------:R-:W-:Y:S01]  /*4be0*/  FFMA.FTZ R30, R63, R0.reuse, -R11.reuse ;  /* 0x000000003f1e7223 */ /* 0x180fe2000001080b */
[----:B------:R-:W-:Y:S01]  /*4bf0*/  ISETP.GT.AND P5, PT, R8, 0x39, PT ;  /* 0x000000390800780c */ /* 0x000fe20003fa4270 */
[-CC-:B------:R-:W-:Y:S01]  /*4c00*/  FFMA.FTZ R34, R67, R0.reuse, -R11.reuse ;  /* 0x0000000043227223 */ /* 0x180fe2000001080b */
[----:B------:R-:W-:Y:S01]  /*4c10*/  FSEL R52, R52, -INF , P4 ;  /* 0xff80000034347808 */ /* 0x000fe20002000000 */
[----:B------:R-:W-:Y:S01]  /*4c20*/  MUFU.EX2 R145, R145 ;  /* 0x0000009100917308 */ /* 0x000fe20000000800 */
[----:B------:R-:W-:Y:S01]  /*4c30*/  FMNMX.FTZ R15, R49, R15, !PT ;  /* 0x0000000f310f7209 */ /* 0x000fe20007810000 */
[-CC-:B-1----:R-:W-:Y:S01]  /*4c40*/  FFMA.FTZ R31, R66, R0.reuse, -R11.reuse ;  /* 0x00000000421f7223 */ /* 0x182fe2000001080b */
[----:B------:R-:W-:Y:S01]  /*4c50*/  ISETP.GT.AND P4, PT, R8, 0x40, PT ;  /* 0x000000400800780c */ /* 0x000fe20003f84270 */
[-CC-:B------:R-:W-:Y:S01]  /*4c60*/  FFMA.FTZ R42, R75, R0.reuse, -R11.reuse ;  /* 0x000000004b2a7223 */ /* 0x180fe2000001080b */
[----:B------:R-:W-:Y:S01]  /*4c70*/  FSEL R53, R53, -INF , P5 ;  /* 0xff80000035357808 */ /* 0x000fe20002800000 */
[-CC-:B------:R-:W-:Y:S01]  /*4c80*/  FFMA.FTZ R46, R79, R0.reuse, -R11.reuse ;  /* 0x000000004f2e7223 */ /* 0x180fe2000001080b */
[----:B------:R-:W-:Y:S01]  /*4c90*/  FMNMX.FTZ R15, R52, R15, !PT ;  /* 0x0000000f340f7209 */ /* 0x000fe20007810000 */
[----:B------:R1:W-:Y:S01]  /*4ca0*/  MUFU.EX2 R13, R35 ;  /* 0x00000023000d7308 */ /* 0x0003e20000000800 */
[----:B------:R-:W-:Y:S01]  /*4cb0*/  ISETP.GT.AND P5, PT, R8, 0x41, PT ;  /* 0x000000410800780c */ /* 0x000fe20003fa4270 */
[----:B------:R-:W-:Y:S01]  /*4cc0*/  FFMA.FTZ R50, R83, R0, -R11 ;  /* 0x0000000053327223 */ /* 0x000fe2000001080b */
[----:B------:R-:W-:-:S02]  /*4cd0*/  FSEL R56, R56, -INF , P4 ;  /* 0xff80000038387808 */ /* 0x000fc40002000000 */
[----:B------:R-:W-:Y:S02]  /*4ce0*/  FMNMX.FTZ R20, R53, R15, !PT ;  /* 0x0000000f35147209 */ /* 0x000fe40007810000 */
[----:B------:R-:W-:Y:S01]  /*4cf0*/  ISETP.GT.AND P4, PT, R8, 0x48, PT ;  /* 0x000000480800780c */ /* 0x000fe20003f84270 */
[----:B------:R-:W-:Y:S01]  /*4d00*/  MUFU.EX2 R147, R147 ;  /* 0x0000009300937308 */ /* 0x000fe20000000800 */
[----:B------:R-:W-:Y:S01]  /*4d10*/  FSEL R57, R57, -INF , P5 ;  /* 0xff80000039397808 */ /* 0x000fe20002800000 */
[----:B-1----:R-:W-:Y:S01]  /*4d20*/  FFMA.FTZ R35, R70, R0, -R11 ;  /* 0x0000000046237223 */ /* 0x002fe2000001080b */
[----:B------:R-:W-:Y:S02]  /*4d30*/  FMNMX.FTZ R20, R56, R20, !PT ;  /* 0x0000001438147209 */ /* 0x000fe40007810000 */
[----:B------:R-:W-:Y:S02]  /*4d40*/  ISETP.GT.AND P5, PT, R8, 0x49, PT ;  /* 0x000000490800780c */ /* 0x000fe40003fa4270 */
[----:B------:R-:W-:Y:S01]  /*4d50*/  FSEL R60, R60, -INF , P4 ;  /* 0xff8000003c3c7808 */ /* 0x000fe20002000000 */
[----:B------:R1:W-:Y:S01]  /*4d60*/  MUFU.EX2 R14, R39 ;  /* 0x00000027000e7308 */ /* 0x0003e20000000800 */
[----:B------:R-:W-:-:S02]  /*4d70*/  FMNMX.FTZ R20, R57, R20, !PT ;  /* 0x0000001439147209 */ /* 0x000fc40007810000 */
[----:B------:R-:W-:Y:S02]  /*4d80*/  ISETP.GT.AND P4, PT, R8, 0x50, PT ;  /* 0x000000500800780c */ /* 0x000fe40003f84270 */
[----:B------:R-:W-:Y:S02]  /*4d90*/  FSEL R61, R61, -INF , P5 ;  /* 0xff8000003d3d7808 */ /* 0x000fe40002800000 */
[----:B------:R-:W-:Y:S01]  /*4da0*/  FMNMX.FTZ R20, R60, R20, !PT ;  /* 0x000000143c147209 */ /* 0x000fe20007810000 */
[----:B------:R-:W-:Y:S01]  /*4db0*/  MUFU.EX2 R141, R141 ;  /* 0x0000008d008d7308 */ /* 0x000fe20000000800 */
[----:B------:R-:W-:Y:S01]  /*4dc0*/  ISETP.GT.AND P5, PT, R8, 0x51, PT ;  /* 0x000000510800780c */ /* 0x000fe20003fa4270 */
[----:B-1----:R-:W-:Y:S01]  /*4dd0*/  FFMA.FTZ R39, R74, R0, -R11 ;  /* 0x000000004a277223 */ /* 0x002fe2000001080b */
[----:B------:R-:W-:Y:S02]  /*4de0*/  FSEL R64, R64, -INF , P4 ;  /* 0xff80000040407808 */ /* 0x000fe40002000000 */
[----:B------:R-:W-:Y:S01]  /*4df0*/  FMNMX.FTZ R21, R61, R20, !PT ;  /* 0x000000143d157209 */ /* 0x000fe20007810000 */
[----:B------:R-:W-:-:S02]  /*4e00*/  WARPGROUP.DEPBAR.LE gsb0, 0x0 ;  /* 0x00008000000079c5 */ /* 0x000fc40000010000 */
[----:B------:R-:W-:Y:S01]  /*4e10*/  WARPGROUP.ARRIVE ;  /* 0x00000000000079c5 */ /* 0x000fe20000000000 */
[----:B------:R-:W-:Y:S01]  /*4e20*/  ISETP.GT.AND P4, PT, R8, 0x58, PT ;  /* 0x000000580800780c */ /* 0x000fe20003f84270 */
[----:B------:R-:W-:Y:S01]  /*4e30*/  MUFU.EX2 R20, R47 ;  /* 0x0000002f00147308 */ /* 0x000fe20000000800 */
[----:B------:R-:W-:Y:S01]  /*4e40*/  FSEL R65, R65, -INF , P5 ;  /* 0xff80000041417808 */ /* 0x000fe20002800000 */
[-CC-:B------:R-:W-:Y:S01]  /*4e50*/  FFMA.FTZ R133, R58, R0.reuse, -R11.reuse ;  /* 0x000000003a857223 */ /* 0x180fe2000001080b */
[----:B------:R-:W-:Y:S01]  /*4e60*/  FMNMX.FTZ R21, R64, R21, !PT ;  /* 0x0000001540157209 */ /* 0x000fe20007810000 */
[----:B------:R-:W-:Y:S01]  /*4e70*/  HGMMA.64x64x16.F32.BF16 R88, R128, gdesc[UR12].tnspB, R88, gsb0 ;  /* 0x40e0000c80587df0 */ /* 0x000fe20008001858 */
[----:B------:R-:W-:Y:S01]  /*4e80*/  ISETP.GT.AND P5, PT, R8, 0x59, PT ;  /* 0x000000590800780c */ /* 0x000fe20003fa4270 */
[----:B------:R-:W-:Y:S01]  /*4e90*/  UIADD3 UR14, UR10, 0x300, URZ ;  /* 0x000003000a0e7890 */ /* 0x000fe2000fffe03f */
[----:B------:R-:W-:Y:S01]  /*4ea0*/  FSEL R68, R68, -INF , P4 ;  /* 0xff80000044447808 */ /* 0x000fe20002000000 */
[----:B------:R-:W-:Y:S01]  /*4eb0*/  UMOV UR15, 0x40000040 ;  /* 0x40000040000f7882 */ /* 0x000fe20000000000 */
[----:B------:R-:W-:Y:S01]  /*4ec0*/  FMNMX.FTZ R21, R65, R21, !PT ;  /* 0x0000001541157209 */ /* 0x000fe20007810000 */
[----:B------:R-:W-:Y:S01]  /*4ed0*/  UIADD3 UR10, UR10, 0x380, URZ ;  /* 0x000003800a0a7890 */ /* 0x000fe2000fffe03f */
[----:B------:R-:W-:Y:S01]  /*4ee0*/  ISETP.GT.AND P4, PT, R8, 0x60, PT ;  /* 0x000000600800780c */ /* 0x000fe20003f84270 */
[----:B------:R1:W-:Y:S01]  /*4ef0*/  MUFU.EX2 R15, R43 ;  /* 0x0000002b000f7308 */ /* 0x0003e20000000800 */
[----:B------:R-:W-:Y:S01]  /*4f00*/  FSEL R69, R69, -INF , P5 ;  /* 0xff80000045457808 */ /* 0x000fe20002800000 */
[----:B------:R-:W-:Y:S01]  /*4f10*/  FFMA.FTZ R135, R62, R0, -R11 ;  /* 0x000000003e877223 */ /* 0x000fe2000001080b */
[----:B------:R-:W-:-:S02]  /*4f20*/  FMNMX.FTZ R21, R68, R21, !PT ;  /* 0x0000001544157209 */ /* 0x000fc40007810000 */
[----:B------:R-:W-:Y:S02]  /*4f30*/  ISETP.GT.AND P5, PT, R8, 0x61, PT ;  /* 0x000000610800780c */ /* 0x000fe40003fa4270 */
[----:B------:R-:W-:Y:S01]  /*4f40*/  FSEL R72, R72, -INF , P4 ;  /* 0xff80000048487808 */ /* 0x000fe20002000000 */
[----:B------:R-:W-:Y:S01]  /*4f50*/  MUFU.EX2 R143, R143 ;  /* 0x0000008f008f7308 */ /* 0x000fe20000000800 */
[----:B------:R-:W-:Y:S01]  /*4f60*/  FMNMX.FTZ R26, R69, R21, !PT ;  /* 0x00000015451a7209 */ /* 0x000fe20007810000 */
[----:B-1----:R-:W-:Y:S01]  /*4f70*/  FFMA.FTZ R43, R78, R0, -R11 ;  /* 0x000000004e2b7223 */ /* 0x002fe2000001080b */
[----:B------:R-:W-:Y:S02]  /*4f80*/  ISETP.GT.AND P4, PT, R8, 0x68, PT ;  /* 0x000000680800780c */ /* 0x000fe40003f84270 */
[----:B------:R-:W-:Y:S02]  /*4f90*/  FSEL R73, R73, -INF , P5 ;  /* 0xff80000049497808 */ /* 0x000fe40002800000 */
[----:B------:R-:W-:Y:S01]  /*4fa0*/  FMNMX.FTZ R26, R72, R26, !PT ;  /* 0x0000001a481a7209 */ /* 0x000fe20007810000 */
[----:B------:R-:W-:Y:S01]  /*4fb0*/  MUFU.EX2 R137, R137 ;  /* 0x0000008900897308 */ /* 0x000fe20000000800 */
[----:B------:R-:W-:-:S02]  /*4fc0*/  ISETP.GT.AND P5, PT, R8, 0x69, PT ;  /* 0x000000690800780c */ /* 0x000fc40003fa4270 */
[----:B------:R-:W-:Y:S02]  /*4fd0*/  FSEL R76, R76, -INF , P4 ;  /* 0xff8000004c4c7808 */ /* 0x000fe40002000000 */
[----:B------:R-:W-:Y:S02]  /*4fe0*/  FMNMX.FTZ R26, R73, R26, !PT ;  /* 0x0000001a491a7209 */ /* 0x000fe40007810000 */
[----:B------:R-:W-:Y:S01]  /*4ff0*/  ISETP.GT.AND P4, PT, R8, 0x70, PT ;  /* 0x000000700800780c */ /* 0x000fe20003f84270 */
[----:B------:R1:W-:Y:S01]  /*5000*/  MUFU.EX2 R21, R51 ;  /* 0x0000003300157308 */ /* 0x0003e20000000800 */
[----:B------:R-:W-:Y:S02]  /*5010*/  FSEL R77, R77, -INF , P5 ;  /* 0xff8000004d4d7808 */ /* 0x000fe40002800000 */
[----:B------:R-:W-:Y:S02]  /*5020*/  FMNMX.FTZ R26, R76, R26, !PT ;  /* 0x0000001a4c1a7209 */ /* 0x000fe40007810000 */
[----:B------:R-:W-:-:S02]  /*5030*/  ISETP.GT.AND P5, PT, R8, 0x71, PT ;  /* 0x000000710800780c */ /* 0x000fc40003fa4270 */
        /* <DEDUP_REMOVED lines=11> */
[----:B------:R-:W-:Y:S01]  /*50f0*/  FSEL R85, R85, -INF , P5 ;  /* 0xff80000055557808 */ /* 0x000fe20002800000 */
[----:B------:R-:W-:Y:S01]  /*5100*/  MUFU.EX2 R133, R133 ;  /* 0x0000008500857308 */ /* 0x000fe20000000800 */
[----:B------:R-:W-:Y:S01]  /*5110*/  FMNMX.FTZ R8, R84, R27, !PT ;  /* 0x0000001b54087209 */ /* 0x000fe20007810000 */
[----:B------:R-:W-:Y:S01]  /*5120*/  FFMA.FTZ R27, R59, R0, -R11 ;  /* 0x000000003b1b7223 */ /* 0x000fe2000001080b */
[----:B0-----:R-:W-:Y:S02]  /*5130*/  SHF.R.U32.HI R134, RZ, 0x7, R54 ;  /* 0x00000007ff867819 */ /* 0x001fe40000011636 */
[----:B------:R-:W-:-:S03]  /*5140*/  FMNMX.FTZ R8, R85, R8, !PT ;  /* 0x0000000855087209 */ /* 0x000fc60007810000 */
[----:B------:R-:W-:Y:S02]  /*5150*/  MUFU.EX2 R27, R27 ;  /* 0x0000001b001b7308 */ /* 0x000fe40000000800 */
[----:B------:R-:W0:Y:S06]  /*5160*/  SHFL.BFLY PT, R38, R8, 0x2, 0x1f ;  /* 0x0c401f0008267f89 */ /* 0x000e2c00000e0000 */
[----:B------:R-:W-:Y:S01]  /*5170*/  MUFU.EX2 R135, R135 ;  /* 0x0000008700877308 */ /* 0x000fe20000000800 */
[----:B------:R-:W-:Y:S02]  /*5180*/  WARPGROUP.DEPBAR.LE gsb0, 0x0 ;  /* 0x00008000000079c5 */ /* 0x000fe40000010000 */
[----:B------:R-:W-:-:S05]  /*5190*/  WARPGROUP.ARRIVE ;  /* 0x00000000000079c5 */ /* 0x000fca0000000000 */
[----:B------:R-:W-:Y:S01]  /*51a0*/  MUFU.EX2 R30, R30 ;  /* 0x0000001e001e7308 */ /* 0x000fe20000000800 */
[----:B------:R-:W-:Y:S07]  /*51b0*/  HGMMA.64x64x16.F32.BF16 R88, R124, gdesc[UR12].tnspB, R88, gsb0 ;  /* 0x40e0000c7c587df0 */ /* 0x000fee0008001858 */
[----:B------:R-:W-:Y:S01]  /*51c0*/  MUFU.EX2 R31, R31 ;  /* 0x0000001f001f7308 */ /* 0x000fe20000000800 */
[----:B0-----:R-:W-:Y:S01]  /*51d0*/  FMNMX.FTZ R8, R8, R38, !PT ;  /* 0x0000002608087209 */ /* 0x001fe20007810000 */
[----:B------:R-:W-:-:S04]  /*51e0*/  FFMA.FTZ R38, R71, R0, -R11 ;  /* 0x0000000047267223 */ /* 0x000fc8000001080b */
[----:B------:R-:W0:Y:S02]  /*51f0*/  SHFL.BFLY PT, R47, R8, 0x1, 0x1f ;  /* 0x0c201f00082f7f89 */ /* 0x000e2400000e0000 */
[----:B------:R-:W1:Y:S08]  /*5200*/  MUFU.EX2 R34, R34 ;  /* 0x0000002200227308 */ /* 0x000e700000000800 */
[----:B------:R-:W-:Y:S08]  /*5210*/  MUFU.EX2 R35, R35 ;  /* 0x0000002300237308 */ /* 0x000ff00000000800 */
[----:B------:R-:W2:Y:S01]  /*5220*/  MUFU.EX2 R38, R38 ;  /* 0x0000002600267308 */ /* 0x000ea20000000800 */
[----:B-1----:R-:W-:-:S02]  /*5230*/  F2FP.BF16.F32.PACK_AB R129, R34, R31 ;  /* 0x0000001f2281723e */ /* 0x002fc400000010ff */
[----:B0-----:R-:W-:Y:S01]  /*5240*/  FMNMX.FTZ R8, R8, R47, !PT ;  /* 0x0000002f08087209 */ /* 0x001fe20007810000 */
[----:B------:R-:W-:-:S04]  /*5250*/  FFMA.FTZ R47, R82, R0, -R11 ;  /* 0x00000000522f7223 */ /* 0x000fc8000001080b */
[----:B------:R-:W-:Y:S01]  /*5260*/  MUFU.EX2 R39, R39 ;  /* 0x0000002700277308 */ /* 0x000fe20000000800 */
[-C--:B------:R-:W-:Y:S01]  /*5270*/  FFMA.FTZ R11, R87, R0.reuse, -R11 ;  /* 0x00000000570b7223 */ /* 0x080fe2000001080b */
[C---:B------:R-:W-:Y:S01]  /*5280*/  FSETP.NEU.FTZ.AND P4, PT, R8.reuse, -INF , PT ;  /* 0xff8000000800780b */ /* 0x040fe20003f9d000 */
[----:B------:R-:W-:-:S05]  /*5290*/  FMUL.FTZ R55, R8, R0 ;  /* 0x0000000008377220 */ /* 0x000fca0000410000 */
[----:B------:R-:W-:Y:S01]  /*52a0*/  FSEL R55, R55, RZ, P4 ;  /* 0x000000ff37377208 */ /* 0x000fe20002000000 */
[----:B------:R-:W-:Y:S01]  /*52b0*/  MUFU.EX2 R42, R42 ;  /* 0x0000002a002a7308 */ /* 0x000fe20000000800 */
[----:B--2---:R-:W-:-:S03]  /*52c0*/  F2FP.BF16.F32.PACK_AB R131, R38, R35 ;  /* 0x000000232683723e */ /* 0x004fc600000010ff */
[-CC-:B------:R-:W-:Y:S01]  /*52d0*/  FFMA.FTZ R144, R32, R0.reuse, -R55.reuse ;  /* 0x0000000020907223 */ /* 0x180fe20000010837 */
[-CC-:B------:R-:W-:Y:S01]  /*52e0*/  FFMA.FTZ R32, R41, R0.reuse, -R55.reuse ;  /* 0x0000000029207223 */ /* 0x180fe20000010837 */
[----:B------:R-:W-:Y:S01]  /*52f0*/  FSEL R41, R2, RZ, P3 ;  /* 0x000000ff02297208 */ /* 0x000fe20001800000 */
[-CC-:B------:R-:W-:Y:S01]  /*5300*/  FFMA.FTZ R150, R28, R0.reuse, -R55.reuse ;  /* 0x000000001c967223 */ /* 0x180fe20000010837 */
[-CC-:B------:R-:W-:Y:S01]  /*5310*/  FFMA.FTZ R28, R33, R0.reuse, -R55.reuse ;  /* 0x00000000211c7223 */ /* 0x180fe20000010837 */
[-CC-:B------:R-:W-:Y:S01]  /*5320*/  FFMA.FTZ R33, R45, R0.reuse, -R55.reuse ;  /* 0x000000002d217223 */ /* 0x180fe20000010837 */
[-CC-:B------:R-:W-:Y:S01]  /*5330*/  FFMA.FTZ R148, R24, R0.reuse, -R55.reuse ;  /* 0x0000000018947223 */ /* 0x180fe20000010837 */
[----:B------:R-:W-:Y:S01]  /*5340*/  FADD.FTZ R41, -R41, R6 ;  /* 0x0000000629297221 */ /* 0x000fe20000010100 */
[----:B------:R-:W-:Y:S01]  /*5350*/  FSEL R6, R8, RZ, P4 ;  /* 0x000000ff08067208 */ /* 0x000fe20002000000 */
[-CC-:B------:R-:W-:Y:S01]  /*5360*/  FFMA.FTZ R24, R25, R0.reuse, -R55.reuse ;  /* 0x0000000019187223 */ /* 0x180fe20000010837 */
[-C--:B------:R-:W-:Y:S01]  /*5370*/  FFMA.FTZ R142, R44, R0.reuse, -R55 ;  /* 0x000000002c8e7223 */ /* 0x080fe20000010837 */
[----:B------:R-:W-:Y:S01]  /*5380*/  FMUL.FTZ R45, R41, R0 ;  /* 0x00000000292d7220 */ /* 0x000fe20000410000 */
[----:B------:R-:W-:Y:S01]  /*5390*/  MUFU.EX2 R148, R148 ;  /* 0x0000009400947308 */ /* 0x000fe20000000800 */
[----:B------:R-:W-:Y:S01]  /*53a0*/  FADD.FTZ R41, -R6, R5 ;  /* 0x0000000506297221 */ /* 0x000fe20000010100 */
[----:B------:R-:W-:-:S02]  /*53b0*/  IMAD.U32 R44, RZ, RZ, UR37 ;  /* 0x00000025ff2c7e24 */ /* 0x000fc4000f8e00ff */
[-CC-:B------:R-:W-:Y:S01]  /*53c0*/  FFMA.FTZ R25, R29, R0.reuse, -R55.reuse ;  /* 0x000000001d197223 */ /* 0x180fe20000010837 */
[-CC-:B------:R-:W-:Y:S01]  /*53d0*/  FFMA.FTZ R140, R40, R0.reuse, -R55.reuse ;  /* 0x00000000288c7223 */ /* 0x180fe20000010837 */
[-C--:B------:R-:W-:Y:S01]  /*53e0*/  FMUL.FTZ R6, R41, R0.reuse ;  /* 0x0000000029067220 */ /* 0x080fe20000410000 */
[----:B------:R-:W-:Y:S01]  /*53f0*/  VIADD R40, R134, 0x9 ;  /* 0x0000000986287836 */ /* 0x000fe20000000000 */
[----:B------:R-:W-:Y:S01]  /*5400*/  @!P1 LEA R44, R44, UR38, 0x3 ;  /* 0x000000262c2c9c11 */ /* 0x000fe2000f8e18ff */
[----:B------:R-:W0:Y:S01]  /*5410*/  MUFU.EX2 R5, R45 ;  /* 0x0000002d00057308 */ /* 0x000e220000000800 */
[----:B------:R-:W-:Y:S01]  /*5420*/  ISETP.GE.U32.AND P3, PT, R54, 0x180, PT ;  /* 0x000001803600780c */ /* 0x000fe20003f66070 */
[-CC-:B------:R-:W-:Y:S01]  /*5430*/  FFMA.FTZ R146, R36, R0.reuse, -R55.reuse ;  /* 0x0000000024927223 */ /* 0x180fe20000010837 */
[-CC-:B------:R-:W-:Y:S01]  /*5440*/  FFMA.FTZ R36, R49, R0.reuse, -R55.reuse ;  /* 0x0000000031247223 */ /* 0x180fe20000010837 */
[----:B------:R-:W-:Y:S01]  /*5450*/  @!P1 VIADD R44, R44, 0x16840 ;  /* 0x000168402c2c9836 */ /* 0x000fe20000000000 */
[----:B------:R-:W-:Y:S01]  /*5460*/  SEL R41, R40, 0x9, !P3 ;  /* 0x0000000928297807 */ /* 0x000fe20005800000 */
[----:B------:R-:W-:Y:S01]  /*5470*/  FFMA.FTZ R136, R48, R0, -R55 ;  /* 0x0000000030887223 */ /* 0x000fe20000010837 */
[----:B------:R-:W-:Y:S01]  /*5480*/  IMAD.U32 R48, RZ, RZ, UR6 ;  /* 0x00000006ff307e24 */ /* 0x000fe2000f8e00ff */
[----:B------:R-:W1:Y:S01]  /*5490*/  MUFU.EX2 R6, R6 ;  /* 0x0000000600067308 */ /* 0x000e620000000800 */
[----:B------:R-:W-:Y:S01]  /*54a0*/  @!P1 PRMT R44, RZ, 0x654, R44 ;  /* 0x00000654ff2c9816 */ /* 0x000fe2000000002c */
[----:B------:R-:W-:-:S02]  /*54b0*/  WARPGROUP.DEPBAR.LE gsb0, 0x0 ;  /* 0x00008000000079c5 */ /* 0x000fc40000010000 */
[----:B------:R-:W-:Y:S01]  /*54c0*/  WARPGROUP.ARRIVE ;  /* 0x00000000000079c5 */ /* 0x000fe20000000000 */
[-CC-:B------:R-:W-:Y:S01]  /*54d0*/  FFMA.FTZ R29, R37, R0.reuse, -R55.reuse ;  /* 0x00000000251d7223 */ /* 0x180fe20000010837 */
[----:B------:R-:W-:Y:S01]  /*54e0*/  @!P1 LEA R48, R48, UR38, 0x3 ;  /* 0x0000002630309c11 */ /* 0x000fe2000f8e18ff */
[-C--:B------:R-:W-:Y:S01]  /*54f0*/  FFMA.FTZ R138, R52, R0.reuse, -R55 ;  /* 0x00000000348a7223 */ /* 0x080fe20000010837 */
[----:B------:R-:W2:Y:S01]  /*5500*/  MUFU.EX2 R24, R24 ;  /* 0x0000001800187308 */ /* 0x000ea20000000800 */
[----:B0-----:R-:W-:Y:S01]  /*5510*/  FFMA.FTZ R49, R5, R3, R149 ;  /* 0x0000000305317223 */ /* 0x001fe20000010095 */
[----:B------:R-:W-:Y:S01]  /*5520*/  HGMMA.64x64x16.F32.BF16 R88, R120, gdesc[UR8].tnspB, R88, gsb0 ;  /* 0x40e0000878587df0 */ /* 0x000fe20008001858 */
[----:B------:R-:W-:Y:S02]  /*5530*/  @!P1 VIADD R48, R48, 0x16860 ;  /* 0x0001686030309836 */ /* 0x000fe40000000000 */
[-CC-:B------:R-:W-:Y:S01]  /*5540*/  FFMA.FTZ R37, R53, R0.reuse, -R55.reuse ;  /* 0x0000000035257223 */ /* 0x180fe20000010837 */
[-CC-:B------:R-:W-:Y:S01]  /*5550*/  FFMA.FTZ R132, R56, R0.reuse, -R55.reuse ;  /* 0x0000000038847223 */ /* 0x180fe20000010837 */
[-CC-:B------:R-:W-:Y:S01]  /*5560*/  FFMA.FTZ R57, R57, R0.reuse, -R55.reuse ;  /* 0x0000000039397223 */ /* 0x180fe20000010837 */
[----:B------:R-:W-:Y:S01]  /*5570*/  FFMA.FTZ R134, R60, R0, -R55 ;  /* 0x000000003c867223 */ /* 0x000fe20000010837 */
[----:B------:R-:W0:Y:S01]  /*5580*/  MUFU.EX2 R150, R150 ;  /* 0x0000009600967308 */ /* 0x000e220000000800 */
[----:B-1----:R-:W-:Y:S01]  /*5590*/  FFMA.FTZ R45, R6, R4, R148 ;  /* 0x00000004062d7223 */ /* 0x002fe20000010094 */
[C---:B------:R-:W-:Y:S01]  /*55a0*/  FADD.FTZ R4, R10.reuse, R49 ;  /* 0x000000310a047221 */ /* 0x040fe20000010000 */
[----:B------:R-:W-:Y:S01]  /*55b0*/  @!P1 PRMT R48, RZ, 0x654, R48 ;  /* 0x00000654ff309816 */ /* 0x000fe20000000030 */
[-CC-:B------:R-:W-:Y:S01]  /*55c0*/  FFMA.FTZ R61, R61, R0.reuse, -R55.reuse ;  /* 0x000000003d3d7223 */ /* 0x180fe20000010837 */
[----:B------:R-:W-:Y:S01]  /*55d0*/  F2FP.BF16.F32.PACK_AB R149, R10, R149 ;  /* 0x000000950a95723e */ /* 0x000fe200000010ff */
[-CC-:B------:R-:W-:Y:S01]  /*55e0*/  FFMA.FTZ R128, R64, R0.reuse, -R55.reuse ;  /* 0x0000000040807223 */ /* 0x180fe20000010837 */
[-C--:B------:R-:W-:Y:S01]  /*55f0*/  FFMA.FTZ R130, R68, R0.reuse, -R55 ;  /* 0x0000000044827223 */ /* 0x080fe20000010837 */
[----:B------:R-:W1:Y:S01]  /*5600*/  MUFU.EX2 R25, R25 ;  /* 0x0000001900197308 */ /* 0x000e620000000800 */
[----:B--2---:R-:W-:Y:S01]  /*5610*/  FADD.FTZ R45, R24, R45 ;  /* 0x0000002d182d7221 */ /* 0x004fe20000010000 */
[-CC-:B------:R-:W-:Y:S01]  /*5620*/  FFMA.FTZ R124, R72, R0.reuse, -R55.reuse ;  /* 0x00000000487c7223 */ /* 0x180fe20000010837 */
[-CC-:B------:R-:W-:Y:S01]  /*5630*/  FFMA.FTZ R126, R76, R0.reuse, -R55.reuse ;  /* 0x000000004c7e7223 */ /* 0x180fe20000010837 */
[-CC-:B------:R-:W-:Y:S01]  /*5640*/  FFMA.FTZ R77, R77, R0.reuse, -R55.reuse ;  /* 0x000000004d4d7223 */ /* 0x180fe20000010837 */
[-CC-:B------:R-:W-:Y:S01]  /*5650*/  FFMA.FTZ R80, R80, R0.reuse, -R55.reuse ;  /* 0x0000000050507223 */ /* 0x180fe20000010837 */
[-CC-:B------:R-:W-:Y:S01]  /*5660*/  FFMA.FTZ R81, R81, R0.reuse, -R55.reuse ;  /* 0x0000000051517223 */ /* 0x180fe20000010837 */
[----:B------:R-:W-:Y:S01]  /*5670*/  FFMA.FTZ R84, R84, R0, -R55 ;  /* 0x0000000054547223 */ /* 0x000fe20000010837 */
[----:B------:R-:W2:Y:S01]  /*5680*/  MUFU.EX2 R144, R144 ;  /* 0x0000009000907308 */ /* 0x000ea20000000800 */
[C---:B------:R-:W-:Y:S01]  /*5690*/  ISETP.GT.AND P3, PT, R9.reuse, R7, PT ;  /* 0x000000070900720c */ /* 0x040fe20003f64270 */
[----:B------:R-:W-:Y:S01]  /*56a0*/  UMOV UR6, UR37 ;  /* 0x0000002500067c82 */ /* 0x000fe20008000000 */
[----:B------:R-:W-:Y:S01]  /*56b0*/  F2FP.BF16.F32.PACK_AB R148, R24, R148 ;  /* 0x000000941894723e */ /* 0x000fe200000010ff */
[----:B------:R-:W-:Y:S01]  /*56c0*/  VIADD R9, R9, 0xffffffff ;  /* 0xffffffff09097836 */ /* 0x000fe20000000000 */
[----:B------:R-:W-:-:S03]  /*56d0*/  F2FP.BF16.F32.PACK_AB R125, R42, R39 ;  /* 0x000000272a7d723e */ /* 0x000fc600000010ff */
[----:B------:R-:W3:Y:S08]  /*56e0*/  MUFU.EX2 R28, R28 ;  /* 0x0000001c001c7308 */ /* 0x000ef00000000800 */
[----:B------:R-:W4:Y:S08]  /*56f0*/  MUFU.EX2 R146, R146 ;  /* 0x0000009200927308 */ /* 0x000f300000000800 */
[----:B------:R-:W5:Y:S08]  /*5700*/  MUFU.EX2 R29, R29 ;  /* 0x0000001d001d7308 */ /* 0x000f700000000800 */
[----:B------:R-:W5:Y:S08]  /*5710*/  MUFU.EX2 R140, R140 ;  /* 0x0000008c008c7308 */ /* 0x000f700000000800 */
[----:B------:R-:W5:Y:S08]  /*5720*/  MUFU.EX2 R32, R32 ;  /* 0x0000002000207308 */ /* 0x000f700000000800 */
[----:B------:R-:W5:Y:S01]  /*5730*/  MUFU.EX2 R142, R142 ;  /* 0x0000008e008e7308 */ /* 0x000f620000000800 */
[----:B------:R-:W-:-:S02]  /*5740*/  WARPGROUP.DEPBAR.LE gsb0, 0x0 ;  /* 0x00008000000079c5 */ /* 0x000fc40000010000 */
[----:B------:R0:W-:Y:S06]  /*5750*/  BAR.ARV R41, 0x100 ;  /* 0x000400290000751d */ /* 0x0001ec0000002000 */
[----:B------:R1:W-:Y:S01]  /*5760*/  @!P1 SYNCS.ARRIVE.TRANS64.RED.A1T0 RZ, [R44+URZ], RZ ;  /* 0x000000ff2cff99a7 */ /* 0x0003e2000810043f */
[----:B------:R-:W5:Y:S01]  /*5770*/  MUFU.EX2 R33, R33 ;  /* 0x0000002100217308 */ /* 0x000f620000000800 */
[----:B0-----:R-:W-:Y:S01]  /*5780*/  FADD.FTZ R41, R151, R4 ;  /* 0x0000000497297221 */ /* 0x001fe20000010000 */
[----:B------:R-:W-:Y:S01]  /*5790*/  FFMA.FTZ R4, R65, R0, -R55 ;  /* 0x0000000041047223 */ /* 0x000fe20000010837 */
[----:B------:R-:W-:Y:S01]  /*57a0*/  F2FP.BF16.F32.PACK_AB R151, R12, R151 ;  /* 0x000000970c97723e */ /* 0x000fe200000010ff */
[-C--:B------:R-:W-:Y:S01]  /*57b0*/  FMUL.FTZ R88, R88, R6.reuse ;  /* 0x0000000658587220 */ /* 0x080fe20000410000 */
[-C--:B------:R-:W-:Y:S01]  /*57c0*/  FMUL.FTZ R89, R89, R6.reuse ;  /* 0x0000000659597220 */ /* 0x080fe20000410000 */
[----:B------:R-:W-:Y:S01]  /*57d0*/  FMUL.FTZ R92, R92, R6 ;  /* 0x000000065c5c7220 */ /* 0x000fe20000410000 */
[----:B-1----:R-:W-:Y:S01]  /*57e0*/  FADD.FTZ R44, R150, R45 ;  /* 0x0000002d962c7221 */ /* 0x002fe20000010000 */
[----:B------:R4:W-:Y:S01]  /*57f0*/  @!P1 SYNCS.ARRIVE.TRANS64.RED.A1T0 RZ, [R48+URZ], RZ ;  /* 0x000000ff30ff99a7 */ /* 0x0009e2000810043f */
[----:B------:R-:W0:Y:S01]  /*5800*/  MUFU.EX2 R136, R136 ;  /* 0x0000008800887308 */ /* 0x000e220000000800 */
[C---:B------:R-:W-:Y:S01]  /*5810*/  F2FP.BF16.F32.PACK_AB R150, R25.reuse, R150 ;  /* 0x000000961996723e */ /* 0x040fe200000010ff */
[----:B------:R-:W-:Y:S01]  /*5820*/  FADD.FTZ R45, R25, R44 ;  /* 0x0000002c192d7221 */ /* 0x000fe20000010000 */
[----:B------:R-:W-:Y:S01]  /*5830*/  FADD.FTZ R44, R12, R41 ;  /* 0x000000290c2c7221 */ /* 0x000fe20000010000 */
[----:B------:R-:W-:Y:S01]  /*5840*/  FFMA.FTZ R41, R69, R0, -R55 ;  /* 0x0000000045297223 */ /* 0x000fe20000010837 */
[-C--:B------:R-:W-:Y:S01]  /*5850*/  FMUL.FTZ R93, R93, R6.reuse ;  /* 0x000000065d5d7220 */ /* 0x080fe20000410000 */
[----:B--2---:R-:W-:Y:S01]  /*5860*/  FADD.FTZ R45, R144, R45 ;  /* 0x0000002d902d7221 */ /* 0x004fe20000010000 */
[----:B------:R-:W-:Y:S01]  /*5870*/  FADD.FTZ R44, R145, R44 ;  /* 0x0000002c912c7221 */ /* 0x000fe20000010000 */
[----:B------:R-:W1:Y:S01]  /*5880*/  MUFU.EX2 R36, R36 ;  /* 0x0000002400247308 */ /* 0x000e620000000800 */
[C---:B------:R-:W-:Y:S01]  /*5890*/  F2FP.BF16.F32.PACK_AB R145, R13.reuse, R145 ;  /* 0x000000910d91723e */ /* 0x040fe200000010ff */
[----:B---3--:R-:W-:Y:S01]  /*58a0*/  FADD.FTZ R45, R28, R45 ;  /* 0x0000002d1c2d7221 */ /* 0x008fe20000010000 */
[----:B------:R-:W-:Y:S01]  /*58b0*/  FADD.FTZ R44, R13, R44 ;  /* 0x0000002c0d2c7221 */ /* 0x000fe20000010000 */
[-C--:B------:R-:W-:Y:S01]  /*58c0*/  FMUL.FTZ R96, R96, R6.reuse ;  /* 0x0000000660607220 */ /* 0x080fe20000410000 */
[-C--:B------:R-:W-:Y:S01]  /*58d0*/  FMUL.FTZ R97, R97, R6.reuse ;  /* 0x0000000661617220 */ /* 0x080fe20000410000 */
[----:B----4-:R-:W-:Y:S01]  /*58e0*/  FADD.FTZ R48, R146, R45 ;  /* 0x0000002d92307221 */ /* 0x010fe20000010000 */
[----:B------:R-:W-:Y:S01]  /*58f0*/  FADD.FTZ R45, R147, R44 ;  /* 0x0000002c932d7221 */ /* 0x000fe20000010000 */
[----:B------:R-:W2:Y:S01]  /*5900*/  MUFU.EX2 R138, R138 ;  /* 0x0000008a008a7308 */ /* 0x000ea20000000800 */
[----:B------:R-:W-:Y:S01]  /*5910*/  FMUL.FTZ R100, R100, R6 ;  /* 0x0000000664647220 */ /* 0x000fe20000410000 */
[----:B-----5:R-:W-:Y:S01]  /*5920*/  FADD.FTZ R49, R29, R48 ;  /* 0x000000301d317221 */ /* 0x020fe20000010000 */
[----:B------:R-:W-:Y:S01]  /*5930*/  FADD.FTZ R44, R14, R45 ;  /* 0x0000002d0e2c7221 */ /* 0x000fe20000010000 */
[-CC-:B------:R-:W-:Y:S01]  /*5940*/  FFMA.FTZ R45, R73, R0.reuse, -R55.reuse ;  /* 0x00000000492d7223 */ /* 0x180fe20000010837 */
[----:B------:R-:W-:Y:S01]  /*5950*/  FFMA.FTZ R55, R85, R0, -R55 ;  /* 0x0000000055377223 */ /* 0x000fe20000010837 */
[----:B------:R-:W-:Y:S01]  /*5960*/  FADD.FTZ R49, R140, R49 ;  /* 0x000000318c317221 */ /* 0x000fe20000010000 */
[----:B------:R-:W-:Y:S01]  /*5970*/  FADD.FTZ R44, R141, R44 ;  /* 0x0000002c8d2c7221 */ /* 0x000fe20000010000 */
[----:B------:R-:W3:Y:S01]  /*5980*/  MUFU.EX2 R37, R37 ;  /* 0x0000002500257308 */ /* 0x000ee20000000800 */
[C---:B------:R-:W-:Y:S01]  /*5990*/  F2FP.BF16.F32.PACK_AB R141, R15.reuse, R141 ;  /* 0x0000008d0f8d723e */ /* 0x040fe200000010ff */
[----:B------:R-:W-:Y:S01]  /*59a0*/  FADD.FTZ R49, R32, R49 ;  /* 0x0000003120317221 */ /* 0x000fe20000010000 */
[----:B------:R-:W-:Y:S01]  /*59b0*/  FADD.FTZ R44, R15, R44 ;  /* 0x0000002c0f2c7221 */ /* 0x000fe20000010000 */
[-C--:B------:R-:W-:Y:S01]  /*59c0*/  FMUL.FTZ R101, R101, R6.reuse ;  /* 0x0000000665657220 */ /* 0x080fe20000410000 */
[-C--:B------:R-:W-:Y:S01]  /*59d0*/  FMUL.FTZ R104, R104, R6.reuse ;  /* 0x0000000668687220 */ /* 0x080fe20000410000 */
[----:B------:R-:W-:Y:S01]  /*59e0*/  FADD.FTZ R48, R142, R49 ;  /* 0x000000318e307221 */ /* 0x000fe20000010000 */
[----:B------:R-:W-:Y:S01]  /*59f0*/  FADD.FTZ R49, R143, R44 ;  /* 0x0000002c8f317221 */ /* 0x000fe20000010000 */
[----:B------:R-:W4:Y:S01]  /*5a00*/  MUFU.EX2 R132, R132 ;  /* 0x0000008400847308 */ /* 0x000f220000000800 */
[-C--:B------:R-:W-:Y:S01]  /*5a10*/  FMUL.FTZ R105, R105, R6.reuse ;  /* 0x0000000669697220 */ /* 0x080fe20000410000 */
[----:B------:R-:W-:Y:S01]  /*5a20*/  FADD.FTZ R53, R33, R48 ;  /* 0x0000003021357221 */ /* 0x000fe20000010000 */
[----:B------:R-:W-:Y:S01]  /*5a30*/  FADD.FTZ R44, R20, R49 ;  /* 0x00000031142c7221 */ /* 0x000fe20000010000 */
[-C--:B------:R-:W-:Y:S01]  /*5a40*/  FMUL.FTZ R108, R108, R6.reuse ;  /* 0x000000066c6c7220 */ /* 0x080fe20000410000 */
[-C--:B------:R-:W-:Y:S01]  /*5a50*/  FMUL.FTZ R109, R109, R6.reuse ;  /* 0x000000066d6d7220 */ /* 0x080fe20000410000 */
[----:B0-----:R-:W-:Y:S01]  /*5a60*/  FADD.FTZ R53, R136, R53 ;  /* 0x0000003588357221 */ /* 0x001fe20000010000 */
[----:B------:R-:W-:Y:S01]  /*5a70*/  FADD.FTZ R44, R137, R44 ;  /* 0x0000002c892c7221 */ /* 0x000fe20000010000 */
[----:B------:R-:W0:Y:S01]  /*5a80*/  MUFU.EX2 R40, R57 ;  /* 0x0000003900287308 */ /* 0x000e220000000800 */
[C---:B------:R-:W-:Y:S01]  /*5a90*/  F2FP.BF16.F32.PACK_AB R137, R21.reuse, R137 ;  /* 0x000000891589723e */ /* 0x040fe200000010ff */
[----:B-1----:R-:W-:Y:S01]  /*5aa0*/  FADD.FTZ R53, R36, R53 ;  /* 0x0000003524357221 */ /* 0x002fe20000010000 */
[----:B------:R-:W-:Y:S01]  /*5ab0*/  FADD.FTZ R44, R21, R44 ;  /* 0x0000002c152c7221 */ /* 0x000fe20000010000 */
[-C--:B------:R-:W-:Y:S01]  /*5ac0*/  FMUL.FTZ R112, R112, R6.reuse ;  /* 0x0000000670707220 */ /* 0x080fe20000410000 */
[-C--:B------:R-:W-:Y:S01]  /*5ad0*/  FMUL.FTZ R113, R113, R6.reuse ;  /* 0x0000000671717220 */ /* 0x080fe20000410000 */
[----:B--2---:R-:W-:Y:S01]  /*5ae0*/  FADD.FTZ R10, R138, R53 ;  /* 0x000000358a0a7221 */ /* 0x004fe20000010000 */
[----:B------:R-:W-:Y:S01]  /*5af0*/  FADD.FTZ R13, R139, R44 ;  /* 0x0000002c8b0d7221 */ /* 0x000fe20000010000 */
[----:B------:R-:W1:Y:S01]  /*5b00*/  MUFU.EX2 R134, R134 ;  /* 0x0000008600867308 */ /* 0x000e620000000800 */
[-C--:B------:R-:W-:Y:S01]  /*5b10*/  FMUL.FTZ R116, R116, R6.reuse ;  /* 0x0000000674747220 */ /* 0x080fe20000410000 */
[----:B---3--:R-:W-:Y:S01]  /*5b20*/  FADD.FTZ R25, R37, R10 ;  /* 0x0000000a25197221 */ /* 0x008fe20000010000 */
[----:B------:R-:W-:Y:S01]  /*5b30*/  FADD.FTZ R10, R26, R13 ;  /* 0x0000000d1a0a7221 */ /* 0x000fe20000010000 */
[----:B------:R-:W-:Y:S01]  /*5b40*/  FMUL.FTZ R117, R117, R6 ;  /* 0x0000000675757220 */ /* 0x000fe20000410000 */
[-C--:B------:R-:W-:Y:S01]  /*5b50*/  FMUL.FTZ R90, R90, R5.reuse ;  /* 0x000000055a5a7220 */ /* 0x080fe20000410000 */
[----:B----4-:R-:W-:Y:S01]  /*5b60*/  FADD.FTZ R25, R132, R25 ;  /* 0x0000001984197221 */ /* 0x010fe20000010000 */
[----:B------:R-:W-:Y:S01]  /*5b70*/  FADD.FTZ R10, R133, R10 ;  /* 0x0000000a850a7221 */ /* 0x000fe20000010000 */
[----:B------:R-:W2:Y:S01]  /*5b80*/  MUFU.EX2 R3, R61 ;  /* 0x0000003d00037308 */ /* 0x000ea20000000800 */
[-C--:B------:R-:W-:Y:S01]  /*5b90*/  FMUL.FTZ R91, R91, R5.reuse ;  /* 0x000000055b5b7220 */ /* 0x080fe20000410000 */
[----:B0-----:R-:W-:Y:S01]  /*5ba0*/  FADD.FTZ R25, R40, R25 ;  /* 0x0000001928197221 */ /* 0x001fe20000010000 */
        /* <DEDUP_REMOVED lines=14> */
[C---:B--2---:R-:W-:Y:S01]  /*5c90*/  FADD.FTZ R15, R3.reuse, R12 ;  /* 0x0000000c030f7221 */ /* 0x044fe20000010000 */
[----:B------:R-:W-:Y:S01]  /*5ca0*/  F2FP.BF16.F32.PACK_AB R134, R3, R134 ;  /* 0x000000860386723e */ /* 0x000fe200000010ff */
        /* <DEDUP_REMOVED lines=12> */
[----:B------:R-:W-:Y:S01]  /*5d70*/  FADD.FTZ R3, R39, R10 ;  /* 0x0000000a27037221 */ /* 0x000fe20000010000 */
[----:B------:R-:W0:Y:S01]  /*5d80*/  MUFU.EX2 R41, R41 ;  /* 0x0000002900297308 */ /* 0x000e220000000800 */
[C---:B-1----:R-:W-:Y:S01]  /*5d90*/  FADD.FTZ R15, R4.reuse, R15 ;  /* 0x0000000f040f7221 */ /* 0x042fe20000010000 */
[----:B------:R-:W-:Y:S01]  /*5da0*/  F2FP.BF16.F32.PACK_AB R128, R4, R128 ;  /* 0x000000800480723e */ /* 0x000fe200000010ff */
[----:B------:R-:W-:Y:S01]  /*5db0*/  FADD.FTZ R10, R42, R3 ;  /* 0x000000032a0a7221 */ /* 0x000fe20000010000 */
[----:B------:R-:W-:Y:S01]  /*5dc0*/  F2FP.BF16.F32.PACK_AB R144, R28, R144 ;  /* 0x000000901c90723e */ /* 0x000fe200000010ff */
[----:B------:R-:W-:Y:S01]  /*5dd0*/  IMAD.MOV.U32 R6, RZ, RZ, R2 ;  /* 0x000000ffff067224 */ /* 0x000fe200078e0002 */
[----:B------:R-:W-:Y:S01]  /*5de0*/  F2FP.BF16.F32.PACK_AB R146, R29, R146 ;  /* 0x000000921d92723e */ /* 0x000fe200000010ff */
[----:B------:R-:W-:Y:S01]  /*5df0*/  IMAD.MOV.U32 R5, RZ, RZ, R8 ;  /* 0x000000ffff057224 */ /* 0x000fe200078e0008 */
[----:B------:R-:W1:Y:S01]  /*5e00*/  MUFU.EX2 R124, R124 ;  /* 0x0000007c007c7308 */ /* 0x000e620000000800 */
[----:B--2---:R-:W-:Y:S01]  /*5e10*/  FADD.FTZ R12, R130, R15 ;  /* 0x0000000f820c7221 */ /* 0x004fe20000010000 */
[----:B------:R-:W-:-:S02]  /*5e20*/  F2FP.BF16.F32.PACK_AB R147, R14, R147 ;  /* 0x000000930e93723e */ /* 0x000fc400000010ff */
[----:B------:R-:W-:Y:S02]  /*5e30*/  F2FP.BF16.F32.PACK_AB R140, R32, R140 ;  /* 0x0000008c208c723e */ /* 0x000fe400000010ff */
[----:B------:R-:W-:Y:S02]  /*5e40*/  F2FP.BF16.F32.PACK_AB R142, R33, R142 ;  /* 0x0000008e218e723e */ /* 0x000fe400000010ff */
[----:B------:R-:W2:Y:S01]  /*5e50*/  MUFU.EX2 R45, R45 ;  /* 0x0000002d002d7308 */ /* 0x000ea20000000800 */
[----:B0-----:R-:W-:Y:S01]  /*5e60*/  FADD.FTZ R15, R41, R12 ;  /* 0x0000000c290f7221 */ /* 0x001fe20000010000 */
[----:B------:R-:W-:Y:S02]  /*5e70*/  F2FP.BF16.F32.PACK_AB R143, R20, R143 ;  /* 0x0000008f148f723e */ /* 0x000fe400000010ff */
[----:B------:R-:W-:Y:S02]  /*5e80*/  F2FP.BF16.F32.PACK_AB R136, R36, R136 ;  /* 0x000000882488723e */ /* 0x000fe400000010ff */
[----:B------:R-:W-:-:S02]  /*5e90*/  F2FP.BF16.F32.PACK_AB R138, R37, R138 ;  /* 0x0000008a258a723e */ /* 0x000fc400000010ff */
[----:B------:R-:W0:Y:S01]  /*5ea0*/  MUFU.EX2 R126, R126 ;  /* 0x0000007e007e7308 */ /* 0x000e220000000800 */
[----:B-1----:R-:W-:Y:S01]  /*5eb0*/  FADD.FTZ R12, R124, R15 ;  /* 0x0000000f7c0c7221 */ /* 0x002fe20000010000 */
[----:B------:R-:W-:Y:S02]  /*5ec0*/  F2FP.BF16.F32.PACK_AB R139, R26, R139 ;  /* 0x0000008b1a8b723e */ /* 0x000fe400000010ff */
[----:B------:R-:W-:Y:S02]  /*5ed0*/  F2FP.BF16.F32.PACK_AB R132, R40, R132 ;  /* 0x000000842884723e */ /* 0x000fe400000010ff */
[----:B------:R-:W-:Y:S02]  /*5ee0*/  F2FP.BF16.F32.PACK_AB R133, R27, R133 ;  /* 0x000000851b85723e */ /* 0x000fe400000010ff */
[----:B------:R-:W1:Y:S01]  /*5ef0*/  MUFU.EX2 R43, R43 ;  /* 0x0000002b002b7308 */ /* 0x000e620000000800 */
[----:B--2---:R-:W-:Y:S01]  /*5f00*/  FADD.FTZ R13, R45, R12 ;  /* 0x0000000c2d0d7221 */ /* 0x004fe20000010000 */
[----:B------:R-:W-:-:S02]  /*5f10*/  F2FP.BF16.F32.PACK_AB R135, R30, R135 ;  /* 0x000000871e87723e */ /* 0x000fc400000010ff */
[----:B------:R-:W-:Y:S02]  /*5f20*/  F2FP.BF16.F32.PACK_AB R130, R41, R130 ;  /* 0x000000822982723e */ /* 0x000fe400000010ff */
[----:B------:R-:W-:Y:S02]  /*5f30*/  F2FP.BF16.F32.PACK_AB R124, R45, R124 ;  /* 0x0000007c2d7c723e */ /* 0x000fe400000010ff */
        /* <DEDUP_REMOVED lines=23> */
[----:B0-----:R-:W-:-:S04]  /*60b0*/  FADD.FTZ R10, R21, R10 ;  /* 0x0000000a150a7221 */ /* 0x001fc80000010000 */
[C---:B-1----:R-:W-:Y:S01]  /*60c0*/  FADD.FTZ R4, R55.reuse, R10 ;  /* 0x0000000a37047221 */ /* 0x042fe20000010000 */
[----:B------:R-:W-:Y:S01]  /*60d0*/  F2FP.BF16.F32.PACK_AB R122, R55, R21 ;  /* 0x00000015377a723e */ /* 0x000fe200000010ff */
[C---:B--2---:R-:W-:Y:S01]  /*60e0*/  FADD.FTZ R3, R12.reuse, R3 ;  /* 0x000000030c037221 */ /* 0x044fe20000010000 */
[----:B------:R-:W-:Y:S01]  /*60f0*/  F2FP.BF16.F32.PACK_AB R123, R12, R51 ;  /* 0x000000330c7b723e */ /* 0x000fe200000010ff */
[----:B------:R-:W-:Y:S06]  /*6100*/  @P3 BRA `(.L_x_2043) ;  /* 0xffffffd800883947 */ /* 0x000fec000383ffff */
.L_x_2034:
[----:B------:R-:W-:-:S13]  /*6110*/  ISETP.GE.AND P2, PT, R9, R23, PT ;  /* 0x000000170900720c */ /* 0x000fda0003f46270 */
[----:B------:R-:W-:Y:S05]  /*6120*/  @!P2 BRA `(.L_x_2044) ;  /* 0x0000001c003ca947 */ /* 0x000fea0003800000 */
[----:B------:R-:W-:Y:S01]  /*6130*/  IMAD.MOV.U32 R5, RZ, RZ, R2 ;  /* 0x000000ffff057224 */ /* 0x000fe200078e0002 */
[----:B------:R-:W-:Y:S01]  /*6140*/  UMOV UR7, UR36 ;  /* 0x0000002400077c82 */ /* 0x000fe20008000000 */
[----:B------:R-:W-:Y:S01]  /*6150*/  IMAD.MOV.U32 R6, RZ, RZ, R8 ;  /* 0x000000ffff067224 */ /* 0x000fe200078e0008 */
[----:B------:R-:W-:-:S06]  /*6160*/  UMOV UR6, UR37 ;  /* 0x0000002500067c82 */ /* 0x000fcc0008000000 */
.L_x_2053:
        /* <DEDUP_REMOVED lines=9> */
.L_x_2046:
[----:B------:R-:W-:Y:S01]  /*6200*/  ULEA UR10, UR37, UR38, 0x3 ;  /* 0x00000026250a7291 */ /* 0x000fe2000f8e183f */
[----:B------:R-:W-:-:S05]  /*6210*/  IMAD.U32 R0, RZ, RZ, UR36 ;  /* 0x00000024ff007e24 */ /* 0x000fca000f8e00ff */
[----:B------:R-:W-:-:S04]  /*6220*/  SHF.L.U32 R0, R0, 0x1f, RZ ;  /* 0x0000001f00007819 */ /* 0x000fc800000006ff */
[----:B------:R0:W1:Y:S01]  /*6230*/  SYNCS.PHASECHK.TRANS64.TRYWAIT P2, [UR10+0x16830], R0 ;  /* 0x01683000ff0075a7 */ /* 0x000062000804014a */
[----:B------:R-:W-:Y:S05]  /*6240*/  @!P0 BRA `(.L_x_2047) ;  /* 0x0000000000048947 */ /* 0x000fea0003800000 */
[----:B------:R-:W-:Y:S01]  /*6250*/  BPT.TRAP 0x1 ;  /* 0x000000040000795c */ /* 0x000fe20000300000 */
.L_x_2047:
[----:B-1----:R-:W-:Y:S05]  /*6260*/  @P2 BRA `(.L_x_2045) ;  /* 0x0000000000082947 */ /* 0x002fea0003800000 */
[----:B------:R-:W1:Y:S02]  /*6270*/  SYNCS.PHASECHK.TRANS64.TRYWAIT P2, [UR10+0x16830], R0 ;  /* 0x01683000ff0075a7 */ /* 0x000e64000804014a */
[----:B-1----:R-:W-:Y:S05]  /*6280*/  @!P2 BRA `(.L_x_2048) ;  /* 0x000000a800b4a947 */ /* 0x002fea0003800000 */
.L_x_2045:
        /* <DEDUP_REMOVED lines=29> */
.L_x_2050:
[----:B------:R-:W-:Y:S01]  /*6460*/  ULEA UR10, UR6, UR38, 0x3 ;  /* 0x00000026060a7291 */ /* 0x000fe2000f8e183f */
[----:B------:R-:W-:-:S05]  /*6470*/  IMAD.U32 R0, RZ, RZ, UR7 ;  /* 0x00000007ff007e24 */ /* 0x000fca000f8e00ff */
[----:B------:R-:W-:-:S04]  /*6480*/  SHF.L.U32 R0, R0, 0x1f, RZ ;  /* 0x0000001f00007819 */ /* 0x000fc800000006ff */
[----:B------:R0:W1:Y:S01]  /*6490*/  SYNCS.PHASECHK.TRANS64.TRYWAIT P2, [UR10+0x16850], R0 ;  /* 0x01685000ff0075a7 */ /* 0x000062000804014a */
[----:B------:R-:W-:Y:S05]  /*64a0*/  @!P0 BRA `(.L_x_2051) ;  /* 0x0000000000048947 */ /* 0x000fea0003800000 */
[----:B------:R-:W-:Y:S01]  /*64b0*/  BPT.TRAP 0x1 ;  /* 0x000000040000795c */ /* 0x000fe20000300000 */
.L_x_2051:
[----:B-1----:R-:W-:Y:S05]  /*64c0*/  @P2 BRA `(.L_x_2049) ;  /* 0x0000000000082947 */ /* 0x002fea0003800000 */
[----:B------:R-:W1:Y:S02]  /*64d0*/  SYNCS.PHASECHK.TRANS64.TRYWAIT P2, [UR10+0x16850], R0 ;  /* 0x01685000ff0075a7 */ /* 0x000e64000804014a */
[----:B-1----:R-:W-:Y:S05]  /*64e0*/  @!P2 BRA `(.L_x_2052) ;  /* 0x000000a80034a947 */ /* 0x002fea0003800000 */
.L_x_2049:
[----:B------:R-:W-:Y:S01]  /*64f0*/  UIADD3 UR7, UR38, 0x400, URZ ;  /* 0x0000040026077890 */ /* 0x000fe2000fffe03f */
[----:B------:R-:W-:Y:S01]  /*6500*/  WARPGROUP.ARRIVE ;  /* 0x00000000000079c5 */ /* 0x000fe20000000000 */
[----:B------:R-:W-:Y:S01]  /*6510*/  UMOV UR11, 0x40000040 ;  /* 0x40000040000b7882 */ /* 0x000fe20000000000 */
[----:B------:R-:W-:Y:S01]  /*6520*/  UMOV UR15, 0x40000040 ;  /* 0x40000040000f7882 */ /* 0x000fe20000000000 */
[----:B------:R-:W-:Y:S01]  /*6530*/  USHF.R.U32.HI UR7, URZ, 0x4, UR7 ;  /* 0x000000043f077899 */ /* 0x000fe20008011607 */
[----:B01----:R-:W-:-:S03]  /*6540*/  FMNMX.FTZ R0, R24, R6, !PT ;  /* 0x0000000618007209 */ /* 0x003fc60007810000 */
[----:B------:R-:W-:Y:S01]  /*6550*/  ULOP3.LUT UR7, UR7, 0x3fff, URZ, 0xc0, !UPT ;  /* 0x00003fff07077892 */ /* 0x000fe2000f8ec03f */
[----:B------:R-:W-:-:S03]  /*6560*/  FMNMX.FTZ R0, R25, R0, !PT ;  /* 0x0000000019007209 */ /* 0x000fc60007810000 */
[----:B------:R-:W-:Y:S01]  /*6570*/  ULEA UR10, UR6, UR7, 0xa ;  /* 0x00000007060a7291 */ /* 0x000fe2000f8e503f */
[----:B------:R-:W-:Y:S02]  /*6580*/  FMNMX.FTZ R0, R28, R0, !PT ;  /* 0x000000001c007209 */ /* 0x000fe40007810000 */
[----:B------:R-:W-:Y:S01]  /*6590*/  UMOV UR7, UR36 ;  /* 0x0000002400077c82 */ /* 0x000fe20008000000 */
        /* <DEDUP_REMOVED lines=53> */
[----:B------:R-:W-:-:S03]  /*68f0*/  FMNMX.FTZ R13, R31, R2, !PT ;  /* 0x000000021f0d7209 */ /* 0x000fc60007810000 */
        /* <DEDUP_REMOVED lines=12> */
[----:B------:R0:W-:Y:S01]  /*69c0*/  MUFU.EX2 R13, R37 ;  /* 0x00000025000d7308 */ /* 0x0001e20000000800 */
        /* <DEDUP_REMOVED lines=25> */
[----:B------:R-:W-:-:S04]  /*6b60*/  FMNMX.FTZ R17, R55, R2, !PT ;  /* 0x0000000237117209 */ /* 0x000fc80007810000 */
[----:B------:R-:W-:Y:S01]  /*6b70*/  FMNMX.FTZ R2, R58, R17, !PT ;  /* 0x000000113a027209 */ /* 0x000fe20007810000 */
[----:B------:R0:W-:Y:S03]  /*6b80*/  MUFU.EX2 R15, R45 ;  /* 0x0000002d000f7308 */ /* 0x0001e60000000800 */
[----:B------:R-:W-:-:S04]  /*6b90*/  FMNMX.FTZ R17, R59, R2, !PT ;  /* 0x000000023b117209 */ /* 0x000fc80007810000 */
[----:B------:R-:W-:Y:S01]  /*6ba0*/  FMNMX.FTZ R2, R62, R17, !PT ;  /* 0x000000113e027209 */ /* 0x000fe20007810000 */
[----:B------:R-:W-:Y:S03]  /*6bb0*/  MUFU.EX2 R10, R10 ;  /* 0x0000000a000a7308 */ /* 0x000fe60000000800 */
[----:B------:R-:W-:Y:S01]  /*6bc0*/  FMNMX.FTZ R21, R63, R2, !PT ;  /* 0x000000023f157209 */ /* 0x000fe20007810000 */
[----:B------:R-:W-:Y:S02]  /*6bd0*/  WARPGROUP.DEPBAR.LE gsb0, 0x0 ;  /* 0x00008000000079c5 */ /* 0x000fe40000010000 */
[----:B------:R-:W-:Y:S01]  /*6be0*/  WARPGROUP.ARRIVE ;  /* 0x00000000000079c5 */ /* 0x000fe20000000000 */
[----:B------:R-:W-:Y:S01]  /*6bf0*/  FMNMX.FTZ R2, R66, R21, !PT ;  /* 0x0000001542027209 */ /* 0x000fe20007810000 */
[-CC-:B------:R-:W-:Y:S01]  /*6c00*/  FFMA.FTZ R142, R44, R0.reuse, -R7.reuse ;  /* 0x000000002c8e7223 */ /* 0x180fe20000010807 */
[-CC-:B------:R-:W-:Y:S01]  /*6c10*/  FFMA.FTZ R140, R40, R0.reuse, -R7.reuse ;  /* 0x00000000288c7223 */ /* 0x180fe20000010807 */
[----:B------:R-:W-:Y:S01]  /*6c20*/  FFMA.FTZ R40, R80, R0, -R7 ;  /* 0x0000000050287223 */ /* 0x000fe20000010807 */
[----:B------:R-:W-:Y:S01]  /*6c30*/  FMNMX.FTZ R21, R67, R2, !PT ;  /* 0x0000000243157209 */ /* 0x000fe20007810000 */
[----:B------:R-:W-:Y:S01]  /*6c40*/  HGMMA.64x64x16.F32.BF16 R88, R136, gdesc[UR12].tnspB, R88, gsb0 ;  /* 0x40e0000c88587df0 */ /* 0x000fe20008001858 */
[----:B------:R-:W-:Y:S01]  /*6c50*/  UIADD3 UR14, UR10, 0x200, URZ ;  /* 0x000002000a0e7890 */ /* 0x000fe2000fffe03f */
[----:B------:R-:W-:Y:S01]  /*6c60*/  MUFU.EX2 R150, R150 ;  /* 0x0000009600967308 */ /* 0x000fe20000000800 */
[----:B------:R-:W-:Y:S01]  /*6c70*/  UMOV UR15, 0x40000040 ;  /* 0x40000040000f7882 */ /* 0x000fe20000000000 */
        /* <DEDUP_REMOVED lines=15> */
[----:B------:R-:W1:Y:S05]  /*6d70*/  SHFL.BFLY PT, R33, R2, 0x2, 0x1f ;  /* 0x0c401f0002217f89 */ /* 0x000e6a00000e0000 */
[----:B------:R-:W-:Y:S08]  /*6d80*/  MUFU.EX2 R14, R14 ;  /* 0x0000000e000e7308 */ /* 0x000ff00000000800 */
[----:B------:R-:W-:Y:S08]  /*6d90*/  MUFU.EX2 R142, R142 ;  /* 0x0000008e008e7308 */ /* 0x000ff00000000800 */
[----:B------:R-:W-:Y:S01]  /*6da0*/  MUFU.EX2 R17, R49 ;  /* 0x0000003100117308 */ /* 0x000fe20000000800 */
[----:B-1----:R-:W-:Y:S01]  /*6db0*/  FMNMX.FTZ R44, R2, R33, !PT ;  /* 0x00000021022c7209 */ /* 0x002fe20007810000 */
[----:B------:R-:W-:-:S04]  /*6dc0*/  FFMA.FTZ R33, R73, R0, -R7 ;  /* 0x0000000049217223 */ /* 0x000fc80000010807 */
[----:B0-----:R-:W0:Y:S02]  /*6dd0*/  SHFL.BFLY PT, R45, R44, 0x1, 0x1f ;  /* 0x0c201f002c2d7f89 */ /* 0x001e2400000e0000 */
[----:B------:R-:W-:Y:S01]  /*6de0*/  MUFU.EX2 R18, R18 ;  /* 0x0000001200127308 */ /* 0x000fe20000000800 */
[----:B------:R-:W-:Y:S02]  /*6df0*/  WARPGROUP.DEPBAR.LE gsb0, 0x0 ;  /* 0x00008000000079c5 */ /* 0x000fe40000010000 */
[----:B------:R-:W-:Y:S01]  /*6e00*/  WARPGROUP.ARRIVE ;  /* 0x00000000000079c5 */ /* 0x000fe20000000000 */
[-CC-:B------:R-:W-:Y:S01]  /*6e10*/  FFMA.FTZ R136, R48, R0.reuse, -R7.reuse ;  /* 0x0000000030887223 */ /* 0x180fe20000010807 */
[----:B------:R-:W-:-:S03]  /*6e20*/  FFMA.FTZ R138, R52, R0, -R7 ;  /* 0x00000000348a7223 */ /* 0x000fc60000010807 */
[----:B------:R-:W-:Y:S01]  /*6e30*/  MUFU.EX2 R20, R20 ;  /* 0x0000001400147308 */ /* 0x000fe20000000800 */
[----:B------:R-:W-:Y:S01]  /*6e40*/  HGMMA.64x64x16.F32.BF16 R88, R132, gdesc[UR12].tnspB, R88, gsb0 ;  /* 0x40e0000c84587df0 */ /* 0x000fe20008001858 */
[----:B------:R-:W-:Y:S01]  /*6e50*/  UIADD3 UR14, UR10, 0x280, URZ ;  /* 0x000002800a0e7890 */ /* 0x000fe2000fffe03f */
[----:B------:R-:W-:-:S05]  /*6e60*/  UMOV UR15, 0x40000040 ;  /* 0x40000040000f7882 */ /* 0x000fca0000000000 */
[----:B------:R-:W-:Y:S01]  /*6e70*/  MUFU.EX2 R136, R136 ;  /* 0x0000008800887308 */ /* 0x000fe20000000800 */
[----:B0-----:R-:W-:-:S07]  /*6e80*/  FMNMX.FTZ R2, R44, R45, !PT ;  /* 0x0000002d2c027209 */ /* 0x001fce0007810000 */
[----:B------:R-:W-:Y:S01]  /*6e90*/  MUFU.EX2 R138, R138 ;  /* 0x0000008a008a7308 */ /* 0x000fe20000000800 */
[----:B------:R-:W-:-:S04]  /*6ea0*/  FMUL.FTZ R45, R2, R0 ;  /* 0x00000000022d7220 */ /* 0x000fc80000410000 */
[-CC-:B------:R-:W-:Y:S01]  /*6eb0*/  FFMA.FTZ R149, R26, R0.reuse, -R45.reuse ;  /* 0x000000001a957223 */ /* 0x180fe2000001082d */
[-CC-:B------:R-:W-:Y:S01]  /*6ec0*/  FFMA.FTZ R145, R34, R0.reuse, -R45.reuse ;  /* 0x0000000022917223 */ /* 0x180fe2000001082d */
[-CC-:B------:R-:W-:Y:S01]  /*6ed0*/  FFMA.FTZ R34, R43, R0.reuse, -R45.reuse ;  /* 0x000000002b227223 */ /* 0x180fe2000001082d */
[----:B------:R-:W-:Y:S02]  /*6ee0*/  IMAD.U32 R43, RZ, RZ, UR37 ;  /* 0x00000025ff2b7e24 */ /* 0x000fe4000f8e00ff */
[-CC-:B------:R-:W-:Y:S01]  /*6ef0*/  FFMA.FTZ R26, R27, R0.reuse, -R45.reuse ;  /* 0x000000001b1a7223 */ /* 0x180fe2000001082d */
[-CC-:B------:R-:W-:Y:S01]  /*6f00*/  FFMA.FTZ R151, R30, R0.reuse, -R45.reuse ;  /* 0x000000001e977223 */ /* 0x180fe2000001082d */
[----:B------:R-:W-:Y:S01]  /*6f10*/  MUFU.EX2 R149, R149 ;  /* 0x0000009500957308 */ /* 0x000fe20000000800 */
[-CC-:B------:R-:W-:Y:S01]  /*6f20*/  FFMA.FTZ R141, R42, R0.reuse, -R45.reuse ;  /* 0x000000002a8d7223 */ /* 0x180fe2000001082d */
[----:B------:R-:W-:Y:S01]  /*6f30*/  @!P1 LEA R43, R43, UR38, 0x3 ;  /* 0x000000262b2b9c11 */ /* 0x000fe2000f8e18ff */
[-CC-:B------:R-:W-:Y:S01]  /*6f40*/  FFMA.FTZ R27, R31, R0.reuse, -R45.reuse ;  /* 0x000000001f1b7223 */ /* 0x180fe2000001082d */
[-CC-:B------:R-:W-:Y:S01]  /*6f50*/  FFMA.FTZ R143, R46, R0.reuse, -R45.reuse ;  /* 0x000000002e8f7223 */ /* 0x180fe2000001082d */
[-CC-:B------:R-:W-:Y:S01]  /*6f60*/  FFMA.FTZ R30, R35, R0.reuse, -R45.reuse ;  /* 0x00000000231e7223 */ /* 0x180fe2000001082d */
[----:B------:R-:W-:Y:S01]  /*6f70*/  FFMA.FTZ R35, R47, R0, -R45 ;  /* 0x000000002f237223 */ /* 0x000fe2000001082d */
[----:B------:R-:W-:Y:S01]  /*6f80*/  @!P1 VIADD R43, R43, 0x16840 ;  /* 0x000168402b2b9836 */ /* 0x000fe20000000000 */
[----:B------:R-:W-:Y:S01]  /*6f90*/  MUFU.EX2 R26, R26 ;  /* 0x0000001a001a7308 */ /* 0x000fe20000000800 */
[----:B------:R-:W-:-:S02]  /*6fa0*/  IMAD.U32 R47, RZ, RZ, UR6 ;  /* 0x00000006ff2f7e24 */ /* 0x000fc4000f8e00ff */
[-CC-:B------:R-:W-:Y:S01]  /*6fb0*/  FFMA.FTZ R147, R38, R0.reuse, -R45.reuse ;  /* 0x0000000026937223 */ /* 0x180fe2000001082d */
[-C--:B------:R-:W-:Y:S01]  /*6fc0*/  FFMA.FTZ R31, R39, R0.reuse, -R45 ;  /* 0x00000000271f7223 */ /* 0x080fe2000001082d */
[----:B------:R-:W-:Y:S01]  /*6fd0*/  @!P1 PRMT R43, RZ, 0x654, R43 ;  /* 0x00000654ff2b9816 */ /* 0x000fe2000000002b */
[-CC-:B------:R-:W-:Y:S01]  /*6fe0*/  FFMA.FTZ R137, R50, R0.reuse, -R45.reuse ;  /* 0x0000000032897223 */ /* 0x180fe2000001082d */
[----:B------:R-:W-:Y:S01]  /*6ff0*/  @!P1 LEA R47, R47, UR38, 0x3 ;  /* 0x000000262f2f9c11 */ /* 0x000fe2000f8e18ff */
[-CC-:B------:R-:W-:Y:S01]  /*7000*/  FFMA.FTZ R38, R51, R0.reuse, -R45.reuse ;  /* 0x0000000033267223 */ /* 0x180fe2000001082d */
[----:B------:R-:W-:Y:S01]  /*7010*/  MUFU.EX2 R151, R151 ;  /* 0x0000009700977308 */ /* 0x000fe20000000800 */
[-CC-:B------:R-:W-:Y:S01]  /*7020*/  FFMA.FTZ R139, R54, R0.reuse, -R45.reuse ;  /* 0x00000000368b7223 */ /* 0x180fe2000001082d */
[-CC-:B------:R-:W-:Y:S01]  /*7030*/  FFMA.FTZ R39, R55, R0.reuse, -R45.reuse ;  /* 0x0000000037277223 */ /* 0x180fe2000001082d */
[----:B------:R-:W-:Y:S02]  /*7040*/  @!P1 VIADD R47, R47, 0x16860 ;  /* 0x000168602f2f9836 */ /* 0x000fe40000000000 */
[-CC-:B------:R-:W-:Y:S01]  /*7050*/  FFMA.FTZ R75, R75, R0.reuse, -R45.reuse ;  /* 0x000000004b4b7223 */ /* 0x180fe2000001082d */
[-CC-:B------:R-:W-:Y:S01]  /*7060*/  FFMA.FTZ R78, R78, R0.reuse, -R45.reuse ;  /* 0x000000004e4e7223 */ /* 0x180fe2000001082d */
[-CC-:B------:R-:W-:Y:S01]  /*7070*/  FFMA.FTZ R79, R79, R0.reuse, -R45.reuse ;  /* 0x000000004f4f7223 */ /* 0x180fe2000001082d */
[-C--:B------:R-:W-:Y:S01]  /*7080*/  FFMA.FTZ R82, R82, R0.reuse, -R45 ;  /* 0x0000000052527223 */ /* 0x080fe2000001082d */
[----:B------:R-:W-:Y:S01]  /*7090*/  MUFU.EX2 R27, R27 ;  /* 0x0000001b001b7308 */ /* 0x000fe20000000800 */
[----:B------:R-:W-:Y:S01]  /*70a0*/  @!P1 PRMT R47, RZ, 0x654, R47 ;  /* 0x00000654ff2f9816 */ /* 0x000fe2000000002f */
[-CC-:B------:R-:W-:Y:S01]  /*70b0*/  FFMA.FTZ R83, R83, R0.reuse, -R45.reuse ;  /* 0x0000000053537223 */ /* 0x180fe2000001082d */
[----:B------:R-:W-:Y:S01]  /*70c0*/  FFMA.FTZ R86, R86, R0, -R45 ;  /* 0x0000000056567223 */ /* 0x000fe2000001082d */
[----:B------:R-:W-:-:S04]  /*70d0*/  UMOV UR6, UR37 ;  /* 0x0000002500067c82 */ /* 0x000fc80008000000 */
[----:B------:R-:W-:Y:S08]  /*70e0*/  MUFU.EX2 R145, R145 ;  /* 0x0000009100917308 */ /* 0x000ff00000000800 */
[----:B------:R-:W-:Y:S08]  /*70f0*/  MUFU.EX2 R30, R30 ;  /* 0x0000001e001e7308 */ /* 0x000ff00000000800 */
[----:B------:R-:W-:Y:S01]  /*7100*/  MUFU.EX2 R147, R147 ;  /* 0x0000009300937308 */ /* 0x000fe20000000800 */
[----:B------:R-:W-:-:S02]  /*7110*/  WARPGROUP.DEPBAR.LE gsb0, 0x0 ;  /* 0x00008000000079c5 */ /* 0x000fc40000010000 */
[----:B------:R-:W-:-:S06]  /*7120*/  WARPGROUP.ARRIVE ;  /* 0x00000000000079c5 */ /* 0x000fcc0000000000 */
[----:B------:R-:W0:Y:S01]  /*7130*/  S2R R133, SR_TID.X ;  /* 0x0000000000857919 */ /* 0x000e220000002100 */
[-CC-:B------:R-:W-:Y:S01]  /*7140*/  FFMA.FTZ R132, R56, R0.reuse, -R7.reuse ;  /* 0x0000000038847223 */ /* 0x180fe20000010807 */
[-C--:B------:R-:W-:Y:S01]  /*7150*/  FFMA.FTZ R134, R60, R0.reuse, -R7 ;  /* 0x000000003c867223 */ /* 0x080fe20000010807 */
[----:B------:R-:W-:Y:S01]  /*7160*/  FADD.FTZ R7, -R2, R5 ;  /* 0x0000000502077221 */ /* 0x000fe20000010100 */
[----:B------:R-:W-:Y:S01]  /*7170*/  MUFU.EX2 R31, R31 ;  /* 0x0000001f001f7308 */ /* 0x000fe20000000800 */
[----:B------:R-:W-:Y:S01]  /*7180*/  HGMMA.64x64x16.F32.BF16 R88, R128, gdesc[UR12].tnspB, R88, gsb0 ;  /* 0x40e0000c80587df0 */ /* 0x000fe20008001858 */
[----:B------:R-:W-:Y:S01]  /*7190*/  UIADD3 UR14, UR10, 0x300, URZ ;  /* 0x000003000a0e7890 */ /* 0x000fe2000fffe03f */
[----:B------:R-:W-:Y:S01]  /*71a0*/  FMUL.FTZ R7, R7, R0 ;  /* 0x0000000007077220 */ /* 0x000fe20000410000 */
[----:B------:R-:W-:Y:S01]  /*71b0*/  UMOV UR15, 0x40000040 ;  /* 0x40000040000f7882 */ /* 0x000fe20000000000 */
[----:B------:R-:W-:-:S03]  /*71c0*/  UIADD3 UR10, UR10, 0x380, URZ ;  /* 0x000003800a0a7890 */ /* 0x000fc6000fffe03f */
[----:B------:R-:W-:Y:S08]  /*71d0*/  MUFU.EX2 R141, R141 ;  /* 0x0000008d008d7308 */ /* 0x000ff00000000800 */
[----:B------:R-:W1:Y:S08]  /*71e0*/  MUFU.EX2 R7, R7 ;  /* 0x0000000700077308 */ /* 0x000e700000000800 */
[----:B------:R-:W-:Y:S01]  /*71f0*/  MUFU.EX2 R34, R34 ;  /* 0x0000002200227308 */ /* 0x000fe20000000800 */
[----:B0-----:R-:W-:-:S02]  /*7200*/  SHF.R.U32.HI R135, RZ, 0x7, R133 ;  /* 0x00000007ff877819 */ /* 0x001fc40000011685 */
[----:B------:R-:W-:Y:S01]  /*7210*/  ISETP.GE.U32.AND P2, PT, R133, 0x180, PT ;  /* 0x000001808500780c */ /* 0x000fe20003f46070 */
[----:B------:R-:W-:-:S04]  /*7220*/  FFMA.FTZ R133, R58, R0, -R45 ;  /* 0x000000003a857223 */ /* 0x000fc8000001082d */
[----:B------:R-:W-:Y:S01]  /*7230*/  MUFU.EX2 R143, R143 ;  /* 0x0000008f008f7308 */ /* 0x000fe20000000800 */
[----:B------:R-:W-:Y:S02]  /*7240*/  VIADD R42, R135, 0x9 ;  /* 0x00000009872a7836 */ /* 0x000fe40000000000 */
[----:B-1----:R-:W-:Y:S01]  /*7250*/  FFMA.FTZ R3, R7, R3, R149 ;  /* 0x0000000307037223 */ /* 0x002fe20000010095 */
[-CC-:B------:R-:W-:Y:S01]  /*7260*/  FFMA.FTZ R135, R62, R0.reuse, -R45.reuse ;  /* 0x000000003e877223 */ /* 0x180fe2000001082d */
[----:B------:R-:W-:Y:S02]  /*7270*/  F2FP.BF16.F32.PACK_AB R149, R26, R149 ;  /* 0x000000951a95723e */ /* 0x000fe400000010ff */
[----:B------:R-:W-:Y:S01]  /*7280*/  SEL R46, R42, 0x9, !P2 ;  /* 0x000000092a2e7807 */ /* 0x000fe20005000000 */
[----:B------:R-:W-:Y:S01]  /*7290*/  FFMA.FTZ R42, R59, R0, -R45 ;  /* 0x000000003b2a7223 */ /* 0x000fe2000001082d */
[----:B------:R-:W-:Y:S01]  /*72a0*/  MUFU.EX2 R35, R35 ;  /* 0x0000002300237308 */ /* 0x000fe20000000800 */
[C---:B------:R-:W-:Y:S01]  /*72b0*/  ISETP.GT.AND P2, PT, R9.reuse, R23, PT ;  /* 0x000000170900720c */ /* 0x040fe20003f44270 */
        /* <DEDUP_REMOVED lines=8> */
[-CC-:B------:R-:W-:Y:S01]  /*7340*/  FFMA.FTZ R129, R66, R0.reuse, -R45.reuse ;  /* 0x0000000042817223 */ /* 0x180fe2000001082d */
[----:B------:R-:W-:Y:S01]  /*7350*/  FFMA.FTZ R131, R70, R0, -R45 ;  /* 0x0000000046837223 */ /* 0x000fe2000001082d */
[----:B------:R-:W-:Y:S05]  /*7360*/  HGMMA.64x64x16.F32.BF16 R88, R124, gdesc[UR12].tnspB, R88, gsb0 ;  /* 0x40e0000c7c587df0 */ /* 0x000fea0008001858 */
        /* <DEDUP_REMOVED lines=12> */
[----:B------:R-:W-:Y:S01]  /*7430*/  WARPGROUP.ARRIVE ;  /* 0x00000000000079c5 */ /* 0x000fe20000000000 */
[----:B------:R-:W-:-:S03]  /*7440*/  FFMA.FTZ R125, R74, R0, -R45 ;  /* 0x000000004a7d7223 */ /* 0x000fc6000001082d */
[----:B------:R-:W0:Y:S02]  /*7450*/  MUFU.EX2 R29, R29 ;  /* 0x0000001d001d7308 */ /* 0x000e240000000800 */
[----:B------:R-:W-:Y:S06]  /*7460*/  HGMMA.64x64x16.F32.BF16 R88, R120, gdesc[UR8].tnspB, R88, gsb0 ;  /* 0x40e0000878587df0 */ /* 0x000fec0008001858 */
[----:B------:R-:W-:Y:S08]  /*7470*/  MUFU.EX2 R32, R32 ;  /* 0x0000002000207308 */ /* 0x000ff00000000800 */
[----:B------:R-:W-:Y:S01]  /*7480*/  MUFU.EX2 R125, R125 ;  /* 0x0000007d007d7308 */ /* 0x000fe20000000800 */
[----:B0-----:R-:W-:-:S07]  /*7490*/  F2FP.BF16.F32.PACK_AB R130, R29, R25 ;  /* 0x000000191d82723e */ /* 0x001fce00000010ff */
[----:B------:R-:W0:Y:S08]  /*74a0*/  MUFU.EX2 R33, R33 ;  /* 0x0000002100217308 */ /* 0x000e300000000800 */
        /* <DEDUP_REMOVED lines=9> */
[----:B------:R-:W-:Y:S01]  /*7540*/  MUFU.EX2 R41, R41 ;  /* 0x0000002900297308 */ /* 0x000fe20000000800 */
        /* <DEDUP_REMOVED lines=10> */
[----:B-1----:R-:W-:Y:S01]  /*75f0*/  FFMA.FTZ R43, R6, R4, R148 ;  /* 0x00000004062b7223 */ /* 0x002fe20000010094 */
[----:B------:R-:W-:Y:S01]  /*7600*/  FADD.FTZ R4, R26, R3 ;  /* 0x000000031a047221 */ /* 0x000fe20000010000 */
[----:B------:R1:W-:Y:S01]  /*7610*/  @!P1 SYNCS.ARRIVE.TRANS64.RED.A1T0 RZ, [R47+URZ], RZ ;  /* 0x000000ff2fff99a7 */ /* 0x0003e2000810043f */
[C---:B------:R-:W-:Y:S01]  /*7620*/  F2FP.BF16.F32.PACK_AB R148, R10.reuse, R148 ;  /* 0x000000940a94723e */ /* 0x040fe200000010ff */
[----:B------:R-:W-:Y:S01]  /*7630*/  FADD.FTZ R43, R10, R43 ;  /* 0x0000002b0a2b7221 */ /* 0x000fe20000010000 */
[----:B------:R-:W-:Y:S01]  /*7640*/  FADD.FTZ R4, R151, R4 ;  /* 0x0000000497047221 */ /* 0x000fe20000010000 */
[----:B------:R-:W-:Y:S01]  /*7650*/  FFMA.FTZ R3, R63, R0, -R45 ;  /* 0x000000003f037223 */ /* 0x000fe2000001082d */
[----:B------:R-:W-:Y:S01]  /*7660*/  MUFU.EX2 R44, R84 ;  /* 0x00000054002c7308 */ /* 0x000fe20000000800 */
[----:B0-----:R-:W-:Y:S01]  /*7670*/  FADD.FTZ R46, R150, R43 ;  /* 0x0000002b962e7221 */ /* 0x001fe20000010000 */
[----:B------:R-:W-:Y:S01]  /*7680*/  FADD.FTZ R4, R27, R4 ;  /* 0x000000041b047221 */ /* 0x000fe20000010000 */
[C---:B------:R-:W-:Y:S01]  /*7690*/  F2FP.BF16.F32.PACK_AB R150, R11.reuse, R150 ;  /* 0x000000960b96723e */ /* 0x040fe200000010ff */
[----:B------:R-:W-:Y:S01]  /*76a0*/  FMUL.FTZ R100, R100, R6 ;  /* 0x0000000664647220 */ /* 0x000fe20000410000 */
[----:B------:R-:W-:Y:S01]  /*76b0*/  FADD.FTZ R43, R11, R46 ;  /* 0x0000002e0b2b7221 */ /* 0x000fe20000010000 */
[----:B-1----:R-:W-:Y:S01]  /*76c0*/  FADD.FTZ R47, R145, R4 ;  /* 0x00000004912f7221 */ /* 0x002fe20000010000 */
[-C--:B------:R-:W-:Y:S01]  /*76d0*/  FFMA.FTZ R4, R67, R0.reuse, -R45 ;  /* 0x0000000043047223 */ /* 0x080fe2000001082d */
[----:B------:R-:W-:Y:S01]  /*76e0*/  MUFU.EX2 R3, R3 ;  /* 0x0000000300037308 */ /* 0x000fe20000000800 */
[----:B------:R-:W-:Y:S01]  /*76f0*/  FADD.FTZ R43, R144, R43 ;  /* 0x0000002b902b7221 */ /* 0x000fe20000010000 */
[----:B------:R-:W-:Y:S01]  /*7700*/  FADD.FTZ R48, R30, R47 ;  /* 0x0000002f1e307221 */ /* 0x000fe20000010000 */
[-CC-:B------:R-:W-:Y:S01]  /*7710*/  FFMA.FTZ R46, R71, R0.reuse, -R45.reuse ;  /* 0x00000000472e7223 */ /* 0x180fe2000001082d */
[----:B------:R-:W-:Y:S01]  /*7720*/  FFMA.FTZ R45, R87, R0, -R45 ;  /* 0x00000000572d7223 */ /* 0x000fe2000001082d */
[----:B------:R-:W-:Y:S01]  /*7730*/  FADD.FTZ R43, R28, R43 ;  /* 0x0000002b1c2b7221 */ /* 0x000fe20000010000 */
[----:B------:R-:W-:Y:S01]  /*7740*/  FADD.FTZ R48, R147, R48 ;  /* 0x0000003093307221 */ /* 0x000fe20000010000 */
[----:B------:R-:W-:Y:S01]  /*7750*/  FMUL.FTZ R101, R101, R6 ;  /* 0x0000000665657220 */ /* 0x000fe20000410000 */
[----:B------:R-:W-:Y:S01]  /*7760*/  MUFU.EX2 R4, R4 ;  /* 0x0000000400047308 */ /* 0x000fe20000000800 */
[----:B------:R-:W-:Y:S01]  /*7770*/  FADD.FTZ R50, R146, R43 ;  /* 0x0000002b92327221 */ /* 0x000fe20000010000 */
[----:B------:R-:W-:Y:S01]  /*7780*/  FADD.FTZ R48, R31, R48 ;  /* 0x000000301f307221 */ /* 0x000fe20000010000 */
[C---:B------:R-:W-:Y:S01]  /*7790*/  F2FP.BF16.F32.PACK_AB R146, R13.reuse, R146 ;  /* 0x000000920d92723e */ /* 0x040fe200000010ff */
[-C--:B------:R-:W-:Y:S01]  /*77a0*/  FMUL.FTZ R104, R104, R6.reuse ;  /* 0x0000000668687220 */ /* 0x080fe20000410000 */
[----:B------:R-:W-:Y:S01]  /*77b0*/  FADD.FTZ R43, R13, R50 ;  /* 0x000000320d2b7221 */ /* 0x000fe20000010000 */
[----:B------:R-:W-:Y:S01]  /*77c0*/  FADD.FTZ R47, R141, R48 ;  /* 0x000000308d2f7221 */ /* 0x000fe20000010000 */
[----:B------:R-:W-:Y:S01]  /*77d0*/  FMUL.FTZ R105, R105, R6 ;  /* 0x0000000669697220 */ /* 0x000fe20000410000 */
[----:B------:R-:W-:Y:S01]  /*77e0*/  MUFU.EX2 R46, R46 ;  /* 0x0000002e002e7308 */ /* 0x000fe20000000800 */
[----:B------:R-:W-:Y:S01]  /*77f0*/  FADD.FTZ R43, R140, R43 ;  /* 0x0000002b8c2b7221 */ /* 0x000fe20000010000 */
[----:B------:R-:W-:Y:S01]  /*7800*/  FADD.FTZ R48, R34, R47 ;  /* 0x0000002f22307221 */ /* 0x000fe20000010000 */
[----:B------:R-:W-:Y:S01]  /*7810*/  F2FP.BF16.F32.PACK_AB R140, R14, R140 ;  /* 0x0000008c0e8c723e */ /* 0x000fe200000010ff */
        /* <DEDUP_REMOVED lines=10> */
[-C--:B------:R-:W-:Y:S01]  /*78c0*/  FMUL.FTZ R116, R116, R6.reuse ;  /* 0x0000000674747220 */ /* 0x080fe20000410000 */
[----:B------:R-:W-:Y:S01]  /*78d0*/  FMUL.FTZ R117, R117, R6 ;  /* 0x0000000675757220 */ /* 0x000fe20000410000 */
[----:B------:R-:W0:Y:S01]  /*78e0*/  MUFU.EX2 R5, R85 ;  /* 0x0000005500057308 */ /* 0x000e220000000800 */
[----:B------:R-:W-:Y:S01]  /*78f0*/  FADD.FTZ R50, R136, R43 ;  /* 0x0000002b88327221 */ /* 0x000fe20000010000 */
[----:B------:R-:W-:Y:S01]  /*7900*/  FADD.FTZ R43, R137, R48 ;  /* 0x00000030892b7221 */ /* 0x000fe20000010000 */
[----:B------:R-:W-:Y:S01]  /*7910*/  F2FP.BF16.F32.PACK_AB R144, R28, R144 ;  /* 0x000000901c90723e */ /* 0x000fe200000010ff */
[----:B------:R-:W-:Y:S01]  /*7920*/  FMUL.FTZ R90, R90, R7 ;  /* 0x000000075a5a7220 */ /* 0x000fe20000410000 */
[----:B------:R-:W-:Y:S01]  /*7930*/  FADD.FTZ R11, R17, R50 ;  /* 0x00000032110b7221 */ /* 0x000fe20000010000 */
[----:B------:R-:W-:Y:S01]  /*7940*/  FADD.FTZ R10, R38, R43 ;  /* 0x0000002b260a7221 */ /* 0x000fe20000010000 */
[----:B------:R-:W-:Y:S01]  /*7950*/  F2FP.BF16.F32.PACK_AB R151, R27, R151 ;  /* 0x000000971b97723e */ /* 0x000fe200000010ff */
[----:B------:R-:W-:Y:S01]  /*7960*/  MUFU.EX2 R45, R45 ;  /* 0x0000002d002d7308 */ /* 0x000fe20000000800 */
[----:B------:R-:W-:Y:S01]  /*7970*/  FADD.FTZ R11, R138, R11 ;  /* 0x0000000b8a0b7221 */ /* 0x000fe20000010000 */
[----:B------:R-:W-:Y:S01]  /*7980*/  FADD.FTZ R26, R139, R10 ;  /* 0x0000000a8b1a7221 */ /* 0x000fe20000010000 */
[C---:B------:R-:W-:Y:S01]  /*7990*/  F2FP.BF16.F32.PACK_AB R138, R18.reuse, R138 ;  /* 0x0000008a128a723e */ /* 0x040fe200000010ff */
[----:B------:R-:W-:Y:S01]  /*79a0*/  FMUL.FTZ R91, R91, R7 ;  /* 0x000000075b5b7220 */ /* 0x000fe20000410000 */
[----:B------:R-:W-:Y:S01]  /*79b0*/  FADD.FTZ R11, R18, R11 ;  /* 0x0000000b120b7221 */ /* 0x000fe20000010000 */
[----:B------:R-:W-:Y:S01]  /*79c0*/  FADD.FTZ R26, R39, R26 ;  /* 0x0000001a271a7221 */ /* 0x000fe20000010000 */
[----:B------:R-:W-:Y:S01]  /*79d0*/  F2FP.BF16.F32.PACK_AB R145, R30, R145 ;  /* 0x000000911e91723e */ /* 0x000fe200000010ff */
[----:B------:R-:W1:Y:S01]  /*79e0*/  MUFU.EX2 R10, R75 ;  /* 0x0000004b000a7308 */ /* 0x000e620000000800 */
[----:B------:R-:W-:Y:S01]  /*79f0*/  FADD.FTZ R11, R132, R11 ;  /* 0x0000000b840b7221 */ /* 0x000fe20000010000 */
[----:B------:R-:W-:Y:S01]  /*7a00*/  FADD.FTZ R13, R133, R26 ;  /* 0x0000001a850d7221 */ /* 0x000fe20000010000 */
[----:B0-----:R-:W-:Y:S01]  /*7a10*/  F2FP.BF16.F32.PACK_AB R122, R5, R44 ;  /* 0x0000002c057a723e */ /* 0x001fe200000010ff */
[----:B------:R-:W-:Y:S01]  /*7a20*/  FMUL.FTZ R94, R94, R7 ;  /* 0x000000075e5e7220 */ /* 0x000fe20000410000 */
[----:B------:R-:W-:Y:S01]  /*7a30*/  FADD.FTZ R11, R20, R11 ;  /* 0x0000000b140b7221 */ /* 0x000fe20000010000 */
[----:B------:R-:W-:Y:S01]  /*7a40*/  FADD.FTZ R26, R42, R13 ;  /* 0x0000000d2a1a7221 */ /* 0x000fe20000010000 */
[----:B------:R-:W-:Y:S01]  /*7a50*/  F2FP.BF16.F32.PACK_AB R147, R31, R147 ;  /* 0x000000931f93723e */ /* 0x000fe200000010ff */
        /* <DEDUP_REMOVED lines=30> */
[----:B-1----:R-:W-:Y:S01]  /*7c40*/  FADD.FTZ R11, R10, R11 ;  /* 0x0000000b0a0b7221 */ /* 0x002fe20000010000 */
        /* <DEDUP_REMOVED lines=21> */
[----:B------:R-:W-:-:S02]  /*7da0*/  IMAD.MOV.U32 R6, RZ, RZ, R8 ;  /* 0x000000ffff067224 */ /* 0x000fc400078e0008 */
[----:B------:R-:W-:Y:S01]  /*7db0*/  FADD.FTZ R4, R5, R4 ;  /* 0x0000000405047221 */ /* 0x000fe20000010000 */
[----:B------:R-:W-:Y:S01]  /*7dc0*/  F2FP.BF16.F32.PACK_AB R120, R41, R40 ;  /* 0x000000282978723e */ /* 0x000fe200000010ff */
[----:B------:R-:W-:Y:S01]  /*7dd0*/  FADD.FTZ R3, R45, R11 ;  /* 0x0000000b2d037221 */ /* 0x000fe20000010000 */
[----:B------:R-:W-:Y:S01]  /*7de0*/  F2FP.BF16.F32.PACK_AB R121, R83, R82 ;  /* 0x000000525379723e */ /* 0x000fe200000010ff */
[----:B------:R-:W-:Y:S01]  /*7df0*/  IMAD.MOV.U32 R5, RZ, RZ, R2 ;  /* 0x000000ffff057224 */ /* 0x000fe200078e0002 */
[----:B------:R-:W-:Y:S01]  /*7e00*/  F2FP.BF16.F32.PACK_AB R123, R45, R86 ;  /* 0x000000562d7b723e */ /* 0x000fe200000010ff */
[----:B------:R-:W-:Y:S06]  /*7e10*/  @P2 BRA `(.L_x_2053) ;  /* 0xffffffe000d42947 */ /* 0x000fec000383ffff */
.L_x_2044:
[----:B------:R-:W-:Y:S06]  /*7e20*/  BAR.ARV 0x8, 0x200 ;  /* 0x0208000000007b1d */ /* 0x000fec0000002000 */
[----:B------:R-:W-:Y:S05]  /*7e30*/  @!P0 BRA `(.L_x_2054) ;  /* 0x0000000000048947 */ /* 0x000fea0003800000 */
[----:B------:R-:W-:Y:S01]  /*7e40*/  BPT.TRAP 0x1 ;  /* 0x000000040000795c */ /* 0x000fe20000300000 */
.L_x_2054:
[----:B------:R-:W-:Y:S01]  /*7e50*/  ULEA UR5, UR37, UR38, 0x3 ;  /* 0x0000002625057291 */ /* 0x000fe2000f8e183f */
[----:B------:R-:W-:-:S05]  /*7e60*/  IMAD.U32 R5, RZ, RZ, UR36 ;  /* 0x00000024ff057e24 */ /* 0x000fca000f8e00ff */
[----:B------:R-:W-:-:S04]  /*7e70*/  SHF.L.U32 R5, R5, 0x1f, RZ ;  /* 0x0000001f05057819 */ /* 0x000fc800000006ff */
[----:B------:R0:W1:Y:S01]  /*7e80*/  SYNCS.PHASECHK.TRANS64.TRYWAIT P2, [UR5+0x16850], R5 ;  /* 0x01685005ff0075a7 */ /* 0x0000620008040145 */
[----:B------:R-:W-:Y:S05]  /*7e90*/  @!P0 BRA `(.L_x_2055) ;  /* 0x0000000000048947 */ /* 0x000fea0003800000 */
[----:B------:R-:W-:Y:S01]  /*7ea0*/  BPT.TRAP 0x1 ;  /* 0x000000040000795c */ /* 0x000fe20000300000 */
.L_x_2055:
[----:B-1----:R-:W-:Y:S05]  /*7eb0*/  @P2 BRA `(.L_x_2056) ;  /* 0x0000000000082947 */ /* 0x002fea0003800000 */
[----:B------:R-:W1:Y:S02]  /*7ec0*/  SYNCS.PHASECHK.TRANS64.TRYWAIT P0, [UR5+0x16850], R5 ;  /* 0x01685005ff0075a7 */ /* 0x000e640008000145 */
[----:B-1----:R-:W-:Y:S05]  /*7ed0*/  @!P0 BRA `(.L_x_2057) ;  /* 0x0000008c00d08947 */ /* 0x002fea0003800000 */
.L_x_2056:
[----:B------:R-:W-:Y:S01]  /*7ee0*/  UIADD3 UR38, UR38, 0x400, URZ ;  /* 0x0000040026267890 */ /* 0x000fe2000fffe03f */
[----:B------:R-:W2:Y:S01]  /*7ef0*/  LDL.LU R12, [R1+0x24] ;  /* 0x00002400010c7983 */ /* 0x000ea20000300800 */
[----:B------:R-:W-:Y:S01]  /*7f00*/  WARPGROUP.ARRIVE ;  /* 0x00000000000079c5 */ /* 0x000fe20000000000 */
[----:B------:R-:W-:Y:S01]  /*7f10*/  UMOV UR7, 0x40000040 ;  /* 0x4000004000077882 */ /* 0x000fe20000000000 */
[----:B------:R-:W-:Y:S01]  /*7f20*/  USHF.R.U32.HI UR38, URZ, 0x4, UR38 ;  /* 0x000000043f267899 */ /* 0x000fe20008011626 */
[----:B01----:R-:W0:Y:S01]  /*7f30*/  SHFL.BFLY PT, R5, R4, 0x2, 0x1f ;  /* 0x0c401f0004057f89 */ /* 0x003e2200000e0000 */
[----:B------:R-:W-:Y:S02]  /*7f40*/  IMAD.MOV.U32 R29, RZ, RZ, -0x800000 ;  /* 0xff800000ff1d7424 */ /* 0x000fe400078e00ff */
[----:B------:R-:W-:Y:S01]  /*7f50*/  ULOP3.LUT UR4, UR38, 0x3fff, URZ, 0xc0, !UPT ;  /* 0x00003fff26047892 */ /* 0x000fe2000f8ec03f */
[----:B------:R-:W1:Y:S01]  /*7f60*/  SHFL.BFLY PT, R6, R3, 0x2, 0x1f ;  /* 0x0c401f0003067f89 */ /* 0x000e6200000e0000 */
[----:B------:R-:W-:-:S02]  /*7f70*/  IMAD.MOV.U32 R28, RZ, RZ, -0x800000 ;  /* 0xff800000ff1c7424 */ /* 0x000fc400078e00ff */
[----:B------:R-:W-:Y:S02]  /*7f80*/  ULEA UR4, UR37, UR4, 0xa ;  /* 0x0000000425047291 */ /* 0x000fe4000f8e503f */
[----:B------:R-:W-:-:S04]  /*7f90*/  UIADD3 UR37, UR37, 0x1, URZ ;  /* 0x0000000125257890 */ /* 0x000fc8000fffe03f */
[----:B------:R-:W-:Y:S01]  /*7fa0*/  UISETP.NE.AND UP0, UPT, UR37, 0x2, UPT ;  /* 0x000000022500788c */ /* 0x000fe2000bf05270 */
[----:B------:R-:W-:Y:S02]  /*7fb0*/  UMOV UR6, UR4 ;  /* 0x0000000400067c82 */ /* 0x000fe40008000000 */
[----:B------:R-:W-:Y:S01]  /*7fc0*/  HGMMA.64x64x16.F32.BF16 R88, R148, gdesc[UR4].tnspB, R88, gsb0 ;  /* 0x40e0000494587df0 */ /* 0x000fe20008001858 */
[----:B------:R-:W-:Y:S01]  /*7fd0*/  UIADD3 UR6, UR4, 0x80, URZ ;  /* 0x0000008004067890 */ /* 0x000fe2000fffe03f */
[----:B------:R-:W-:Y:S01]  /*7fe0*/  UMOV UR7, 0x40000040 ;  /* 0x4000004000077882 */ /* 0x000fe20000000000 */
[----:B------:R-:W-:Y:S01]  /*7ff0*/  USEL UR37, UR37, URZ, UP0 ;  /* 0x0000003f25257287 */ /* 0x000fe20008000000 */
[----:B0-----:R-:W-:Y:S01]  /*8000*/  FADD.FTZ R5, R5, R4 ;  /* 0x0000000405057221 */ /* 0x001fe20000010000 */
[----:B-1----:R-:W-:-:S04]  /*8010*/  FADD.FTZ R7, R6, R3 ;  /* 0x0000000306077221 */ /* 0x002fc80000010000 */
[----:B------:R-:W0:Y:S04]  /*8020*/  SHFL.BFLY PT, R6, R5, 0x1, 0x1f ;  /* 0x0c201f0005067f89 */ /* 0x000e2800000e0000 */
[----:B------:R-:W1:Y:S01]  /*8030*/  SHFL.BFLY PT, R10, R7, 0x1, 0x1f ;  /* 0x0c201f00070a7f89 */ /* 0x000e6200000e0000 */
[----:B0-----:R-:W-:Y:S01]  /*8040*/  FADD.FTZ R11, R5, R6 ;  /* 0x00000006050b7221 */ /* 0x001fe20000010000 */
[----:B------:R-:W-:Y:S01]  /*8050*/  CS2R R4, SRZ ;  /* 0x0000000000047805 */ /* 0x000fe2000001ff00 */
[----:B-1----:R-:W-:-:S03]  /*8060*/  FADD.FTZ R10, R7, R10 ;  /* 0x0000000a070a7221 */ /* 0x002fc60000010000 */
[----:B------:R-:W-:Y:S01]  /*8070*/  FSETP.NE.FTZ.AND P0, PT, R11, RZ, PT ;  /* 0x000000ff0b00720b */ /* 0x000fe20003f15000 */
[----:B------:R-:W-:Y:S01]  /*8080*/  IMAD.U32 R7, RZ, RZ, UR5 ;  /* 0x00000005ff077e24 */ /* 0x000fe2000f8e00ff */
[----:B------:R-:W-:-:S03]  /*8090*/  FSETP.NE.FTZ.AND P2, PT, R10, RZ, PT ;  /* 0x000000ff0a00720b */ /* 0x000fc60003f55000 */
[----:B------:R-:W-:-:S05]  /*80a0*/  @!P1 VIADD R7, R7, 0x16860 ;  /* 0x0001686007079836 */ /* 0x000fca0000000000 */
[----:B------:R-:W-:-:S03]  /*80b0*/  @!P1 PRMT R7, RZ, 0x654, R7 ;  /* 0x00000654ff079816 */ /* 0x000fc60000000007 */
[----:B------:R-:W0:Y:S01]  /*80c0*/  @P0 MUFU.LG2 R6, R11 ;  /* 0x0000000b00060308 */ /* 0x000e220000000c00 */
[C---:B------:R-:W-:Y:S01]  /*80d0*/  @P0 FMUL.FTZ R3, R0.reuse, 0.69314718246459960938 ;  /* 0x3f31721800030820 */ /* 0x040fe20000410000 */
[----:B------:R-:W-:-:S06]  /*80e0*/  @P2 FMUL.FTZ R0, R0, 0.69314718246459960938 ;  /* 0x3f31721800002820 */ /* 0x000fcc0000410000 */
[----:B------:R-:W1:Y:S08]  /*80f0*/  @P2 MUFU.LG2 R9, R10 ;  /* 0x0000000a00092308 */ /* 0x000e700000000c00 */
[----:B------:R-:W3:Y:S01]  /*8100*/  @P0 MUFU.RCP R4, R11 ;  /* 0x0000000b00040308 */ /* 0x000ee20000001000 */
        /* <DEDUP_REMOVED lines=21> */
[----:B--2---:R-:W-:-:S05]  /*8260*/  VIADD R12, R12, 0x1 ;  /* 0x000000010c0c7836 */ /* 0x004fca0000000000 */
[----:B------:R1:W-:Y:S01]  /*8270*/  STL [R1+0x24], R12 ;  /* 0x0000240c01007387 */ /* 0x0003e20000100800 */
        /* <DEDUP_REMOVED lines=55> */
.L_x_2027:
[----:B------:R-:W0:Y:S01]  /*85f0*/  S2R R5, SR_CgaCtaId ;  /* 0x0000000000057919 */ /* 0x000e220000008800 */
[----:B------:R-:W-:Y:S01]  /*8600*/  MOV R0, 0x400 ;  /* 0x0000040000007802 */ /* 0x000fe20000000f00 */
[----:B------:R-:W-:Y:S01]  /*8610*/  BSSY B0, `(.L_x_2058) ;  /* 0x000022c000007945 */ /* 0x000fe20003800000 */
[----:B------:R-:W-:Y:S02]  /*8620*/  BAR.SYNC.DEFER_BLOCKING 0x5, 0x200 ;  /* 0x0148000000007b1d */ /* 0x000fe40000010000 */
[----:B0-----:R-:W-:-:S05]  /*8630*/  LEA R0, R5, R0, 0x18 ;  /* 0x0000000005007211 */ /* 0x001fca00078ec0ff */
[----:B------:R0:W1:Y:S01]  /*8640*/  LDS.128 R4, [R0+0x168d0] ;  /* 0x0168d00000047984 */ /* 0x0000620000000c00 */
[----:B------:R-:W-:Y:S06]  /*8650*/  BAR.ARV 0x4, 0x200 ;  /* 0x0108000000007b1d */ /* 0x000fec0000002000 */
[----:B------:R-:W-:Y:S05]  /*8660*/  @P0 BRA `(.L_x_2059) ;  /* 0x0000001800240947 */ /* 0x000fea0003800000 */
[----:B------:R-:W2:Y:S01]  /*8670*/  LDL R8, [R1+0x48] ;  /* 0x0000480001087983 */ /* 0x000ea20000100800 */
[----:B------:R-:W3:Y:S01]  /*8680*/  LDC.64 R32, c[0x0][0xc00] ;  /* 0x00030000ff207b82 */ /* 0x000ee20000000a00 */
[----:B------:R-:W4:Y:S01]  /*8690*/  S2R R9, SR_SWINHI ;  /* 0x0000000000097919 */ /* 0x000f220000002f00 */
[----:B------:R-:W-:Y:S02]  /*86a0*/  F2FP.BF16.F32.PACK_AB R24, R3, R2 ;  /* 0x000000020318723e */ /* 0x000fe400000010ff */
[----:B------:R-:W-:Y:S01]  /*86b0*/  F2FP.BF16.F32.PACK_AB R25, R91, R90 ;  /* 0x0000005a5b19723e */ /* 0x000fe200000010ff */
[----:B------:R-:W3:Y:S01]  /*86c0*/  LDL.LU R37, [R1] ;  /* 0x0000000001257983 */ /* 0x000ee20000300800 */
[----:B------:R-:W-:Y:S02]  /*86d0*/  F2FP.BF16.F32.PACK_AB R26, R93, R92 ;  /* 0x0000005c5d1a723e */ /* 0x000fe400000010ff */
[----:B------:R-:W-:Y:S01]  /*86e0*/  F2FP.BF16.F32.PACK_AB R27, R95, R94 ;  /* 0x0000005e5f1b723e */ /* 0x000fe200000010ff */
[----:B------:R-:W-:Y:S01]  /*86f0*/  IMAD.SHL.U32 R35, R153, 0x4, RZ ;  /* 0x0000000499237824 */ /* 0x000fe200078e00ff */
[----:B------:R-:W3:Y:S01]  /*8700*/  LDL R39, [R1+0x1c] ;  /* 0x00001c0001277983 */ /* 0x000ee20000100800 */
[----:B------:R-:W-:Y:S01]  /*8710*/  ULDC.64 UR4, c[0x0][0xc08] ;  /* 0x0003020000047ab9 */ /* 0x000fe20000000a00 */
[----:B------:R-:W-:-:S02]  /*8720*/  MOV R20, R0 ;  /* 0x0000000000147202 */ /* 0x000fc40000000f00 */
[----:B----4-:R-:W-:Y:S01]  /*8730*/  MOV R21, R9 ;  /* 0x0000000900157202 */ /* 0x010fe20000000f00 */
[----:B------:R-:W-:Y:S02]  /*8740*/  BAR.SYNC.DEFER_BLOCKING 0x1, 0x180 ;  /* 0x0046000000007b1d */ /* 0x000fe40000010000 */
[----:B--2---:R-:W-:-:S03]  /*8750*/  IMAD.WIDE R8, R8, 0x2, R20 ;  /* 0x0000000208087825 */ /* 0x004fc600078e0214 */
[----:B------:R-:W-:-:S04]  /*8760*/  LOP3.LUT R11, R8, 0x380, RZ, 0xc0, !PT ;  /* 0x00000380080b7812 */ /* 0x000fc800078ec0ff */
[----:B------:R-:W-:Y:S02]  /*8770*/  SHF.R.U64 R11, R11, 0x3, RZ ;  /* 0x000000030b0b7819 */ /* 0x000fe400000012ff */
[C---:B------:R-:W-:Y:S02]  /*8780*/  IADD3 R10, P0, R8.reuse, 0x60, RZ ;  /* 0x00000060080a7810 */ /* 0x040fe40007f1e0ff */
[C---:B------:R-:W-:Y:S02]  /*8790*/  IADD3 R23, P1, R8.reuse, 0x40, RZ ;  /* 0x0000004008177810 */ /* 0x040fe40007f3e0ff */
[----:B------:R-:W-:Y:S02]  /*87a0*/  IADD3 R17, P2, R8, 0x20, RZ ;  /* 0x0000002008117810 */ /* 0x000fe40007f5e0ff */
[----:B------:R-:W-:Y:S01]  /*87b0*/  LOP3.LUT R8, R11, R8, RZ, 0x3c, !PT ;  /* 0x000000080b087212 */ /* 0x000fe200078e3cff */
[--C-:B------:R-:W-:Y:S02]  /*87c0*/  IMAD.X R11, RZ, RZ, R9.reuse, P0 ;  /* 0x000000ffff0b7224 */ /* 0x100fe400000e0609 */
[--C-:B------:R-:W-:Y:S01]  /*87d0*/  IMAD.X R13, RZ, RZ, R9.reuse, P1 ;  /* 0x000000ffff0d7224 */ /* 0x100fe200008e0609 */
[----:B------:R-:W-:Y:S01]  /*87e0*/  MOV R18, R8 ;  /* 0x0000000800127202 */ /* 0x000fe20000000f00 */
[----:B------:R-:W-:Y:S01]  /*87f0*/  IMAD.X R15, RZ, RZ, R9, P2 ;  /* 0x000000ffff0f7224 */ /* 0x000fe200010e0609 */
[----:B------:R-:W-:-:S02]  /*8800*/  LOP3.LUT R9, R10, 0x380, RZ, 0xc0, !PT ;  /* 0x000003800a097812 */ /* 0x000fc400078ec0ff */
[----:B------:R-:W-:Y:S02]  /*8810*/  LOP3.LUT R8, R23, 0x380, RZ, 0xc0, !PT ;  /* 0x0000038017087812 */ /* 0x000fe400078ec0ff */
[----:B-1----:R-:W-:Y:S02]  /*8820*/  LOP3.LUT R4, R17, 0x380, RZ, 0xc0, !PT ;  /* 0x0000038011047812 */ /* 0x002fe400078ec0ff */
[----:B------:R-:W-:Y:S02]  /*8830*/  SHF.R.U64 R9, R9, 0x3, RZ ;  /* 0x0000000309097819 */ /* 0x000fe400000012ff */
[----:B------:R-:W-:Y:S02]  /*8840*/  SHF.R.U64 R8, R8, 0x3, RZ ;  /* 0x0000000308087819 */ /* 0x000fe400000012ff */
[----:B------:R-:W-:Y:S02]  /*8850*/  SHF.R.U64 R4, R4, 0x3, RZ ;  /* 0x0000000304047819 */ /* 0x000fe400000012ff */
[----:B------:R-:W-:-:S02]  /*8860*/  LOP3.LUT R10, R9, R10, RZ, 0x3c, !PT ;  /* 0x0000000a090a7212 */ /* 0x000fc400078e3cff */
[----:B------:R-:W-:Y:S02]  /*8870*/  LOP3.LUT R12, R8, R23, RZ, 0x3c, !PT ;  /* 0x00000017080c7212 */ /* 0x000fe400078e3cff */
[----:B------:R-:W-:Y:S02]  /*8880*/  LOP3.LUT R14, R4, R17, RZ, 0x3c, !PT ;  /* 0x00000011040e7212 */ /* 0x000fe400078e3cff */
[----:B------:R-:W-:Y:S01]  /*8890*/  MOV R17, R10 ;  /* 0x0000000a00117202 */ /* 0x000fe20000000f00 */
[----:B------:R1:W-:Y:S01]  /*88a0*/  STSM.16.M88.4 [R18], R24 ;  /* 0x0000001812007844 */ /* 0x0003e20000000200 */
[----:B------:R-:W-:Y:S02]  /*88b0*/  MOV R23, R12 ;  /* 0x0000000c00177202 */ /* 0x000fe40000000f00 */
        /* <DEDUP_REMOVED lines=8> */
[----:B------:R-:W-:Y:S02]  /*8940*/  F2FP.BF16.F32.PACK_AB R15, R111, R110 ;  /* 0x0000006e6f0f723e */ /* 0x000fe400000010ff */
[----:B-1----:R-:W-:Y:S02]  /*8950*/  F2FP.BF16.F32.PACK_AB R24, R113, R112 ;  /* 0x000000707118723e */ /* 0x002fe400000010ff */
[----:B------:R-:W-:Y:S02]  /*8960*/  F2FP.BF16.F32.PACK_AB R25, R115, R114 ;  /* 0x000000727319723e */ /* 0x000fe400000010ff */
[----:B------:R-:W-:Y:S02]  /*8970*/  F2FP.BF16.F32.PACK_AB R26, R117, R116 ;  /* 0x00000074751a723e */ /* 0x000fe400000010ff */
[----:B------:R-:W-:Y:S01]  /*8980*/  F2FP.BF16.F32.PACK_AB R27, R119, R118 ;  /* 0x00000076771b723e */ /* 0x000fe200000010ff */
[----:B------:R1:W-:Y:S04]  /*8990*/  STSM.16.M88.4 [R4], R8 ;  /* 0x0000000804007844 */ /* 0x0003e80000000200 */
[----:B------:R-:W-:Y:S04]  /*89a0*/  STSM.16.M88.4 [R23], R12 ;  /* 0x0000000c17007844 */ /* 0x000fe80000000200 */
[----:B------:R2:W-:Y:S01]  /*89b0*/  STSM.16.M88.4 [R17], R24 ;  /* 0x0000001811007844 */ /* 0x0005e20000000200 */
[----:B------:R-:W-:Y:S01]  /*89c0*/  BAR.SYNC.DEFER_BLOCKING 0x1, 0x180 ;  /* 0x0046000000007b1d */ /* 0x000fe20000010000 */
[----:B---3--:R-:W-:-:S04]  /*89d0*/  ISETP.NE.U32.AND P0, PT, R32, RZ, PT ;  /* 0x000000ff2000720c */ /* 0x008fc80003f05070 */
[----:B------:R-:W-:Y:S02]  /*89e0*/  ISETP.NE.AND.EX P0, PT, R33, RZ, PT, P0 ;  /* 0x000000ff2100720c */ /* 0x000fe40003f05300 */
[----:B------:R-:W-:Y:S02]  /*89f0*/  SHF.L.U64.HI R36, R153, 0x2, R37 ;  /* 0x0000000299247819 */ /* 0x000fe40000010225 */
[----:B------:R-:W-:Y:S01]  /*8a00*/  IADD3 R30, P1, R35, R32, RZ ;  /* 0x00000020231e7210 */ /* 0x000fe20007f3e0ff */
[----:B------:R-:W-:Y:S01]  /*8a10*/  IMAD.MOV.U32 R18, RZ, RZ, RZ ;  /* 0x000000ffff127224 */ /* 0x000fe200078e00ff */
[----:B-1----:R-:W1:Y:S03]  /*8a20*/  LDC R8, c[0x0][0xad4] ;  /* 0x0002b500ff087b82 */ /* 0x002e660000000800 */
[----:B------:R-:W-:-:S05]  /*8a30*/  IMAD.X R31, R36, 0x1, R33, P1 ;  /* 0x00000001241f7824 */ /* 0x000fca00008e0621 */
[----:B--2---:R-:W2:Y:S01]  /*8a40*/  LDC R17, c[0x0][0xbe8] ;  /* 0x0002fa00ff117b82 */ /* 0x004ea20000000800 */
[----:B------:R-:W3:Y:S01]  /*8a50*/  @P0 LDG.E R18, desc[UR40][R30.64] ;  /* 0x000000281e120981 */ /* 0x000ee2000c1e1900 */
[----:B------:R-:W-:-:S04]  /*8a60*/  ISETP.NE.U32.AND P1, PT, RZ, UR4, PT ;  /* 0x00000004ff007c0c */ /* 0x000fc8000bf25070 */
[----:B------:R-:W-:Y:S01]  /*8a70*/  ISETP.NE.AND.EX P1, PT, RZ, UR5, PT, P1 ;  /* 0x00000005ff007c0c */ /* 0x000fe2000bf25310 */
[----:B------:R-:W-:-:S12]  /*8a80*/  IMAD.MOV.U32 R26, RZ, RZ, 0x9b8 ;  /* 0x000009b8ff1a7424 */ /* 0x000fd800078e00ff */
[----:B------:R-:W-:-:S04]  /*8a90*/  @P1 IADD3 R34, P2, R35, UR4, RZ ;  /* 0x0000000423221c10 */ /* 0x000fc8000ff5e0ff */
[----:B------:R-:W-:Y:S02]  /*8aa0*/  @P1 IADD3.X R35, R36, UR5, RZ, P2, !PT ;  /* 0x0000000524231c10 */ /* 0x000fe400097fe4ff */
[----:B------:R-:W-:-:S04]  /*8ab0*/  ISETP.NE.AND P2, PT, R155, RZ, PT ;  /* 0x000000ff9b00720c */ /* 0x000fc80003f45270 */
[----:B-1----:R-:W-:-:S04]  /*8ac0*/  SEL R8, R155, R8, P2 ;  /* 0x000000089b087207 */ /* 0x002fc80001000000 */
[----:B------:R-:W-:Y:S02]  /*8ad0*/  ISETP.GT.AND P3, PT, R8, 0x1, PT ;  /* 0x000000010800780c */ /* 0x000fe40003f64270 */
[----:B--2---:R-:W-:Y:S01]  /*8ae0*/  ISETP.NE.AND P4, PT, R17, 0x1, PT ;  /* 0x000000011100780c */ /* 0x004fe20003f85270 */
[----:B------:R-:W-:Y:S01]  /*8af0*/  ULDC UR4, c[0x0][0xa88] ;  /* 0x0002a20000047ab9 */ /* 0x000fe20000000800 */
[----:B------:R-:W-:Y:S01]  /*8b00*/  SEL R26, R26, 0x978, P3 ;  /* 0x000009781a1a7807 */ /* 0x000fe20001800000 */
[----:B------:R-:W1:Y:S08]  /*8b10*/  LDC.64 R8, c[0x0][0xba8] ;  /* 0x0002ea00ff087b82 */ /* 0x000e700000000a00 */
[----:B------:R-:W2:Y:S01]  /*8b20*/  LDC.64 R14, c[0x0][R26+0x220] ;  /* 0x000088001a0e7b82 */ /* 0x000ea20000000a00 */
[----:B------:R-:W-:Y:S01]  /*8b30*/  IMAD.U32 R4, RZ, RZ, UR4 ;  /* 0x00000004ff047e24 */ /* 0x000fe2000f8e00ff */
[----:B------:R-:W-:-:S05]  /*8b40*/  ISETP.NE.U32.AND P2, PT, R32, RZ, PT ;  /* 0x000000ff2000720c */ /* 0x000fca0003f45070 */
[----:B------:R4:W5:Y:S01]  /*8b50*/  @P1 LDG.E R4, desc[UR40][R34.64] ;  /* 0x0000002822041981 */ /* 0x000962000c1e1900 */
[----:B------:R-:W0:Y:S01]  /*8b60*/  LDC.64 R12, c[0x0][R26+0x218] ;  /* 0x000086001a0c7b82 */ /* 0x000e220000000a00 */
[----:B------:R-:W-:-:S07]  /*8b70*/  ISETP.NE.AND.EX P2, PT, R33, RZ, PT, P2 ;  /* 0x000000ff2100720c */ /* 0x000fce0003f45320 */
[----:B------:R-:W3:Y:S01]  /*8b80*/  @P4 LDC R32, c[0x0][0xbec] ;  /* 0x0002fb00ff204b82 */ /* 0x000ee20000000800 */
[----:B------:R-:W-:-:S07]  /*8b90*/  SEL R153, R153, RZ, !P2 ;  /* 0x000000ff99997207 */ /* 0x000fce0005000000 */
[----:B----4-:R-:W4:Y:S01]  /*8ba0*/  @P4 LDC R35, c[0x0][0xbf0] ;  /* 0x0002fc00ff234b82 */ /* 0x010f220000000800 */
[----:B------:R-:W-:Y:S01]  /*8bb0*/  SEL R23, R37, RZ, !P2 ;  /* 0x000000ff25177207 */ /* 0x000fe20005000000 */
[----:B--2---:R-:W-:-:S06]  /*8bc0*/  IMAD R15, R15, R153, RZ ;  /* 0x000000990f0f7224 */ /* 0x004fcc00078e02ff */
[----:B------:R-:W2:Y:S01]  /*8bd0*/  LDC.64 R10, c[0x0][R26+0x228] ;  /* 0x00008a001a0a7b82 */ /* 0x000ea20000000a00 */
[----:B------:R-:W-:Y:S02]  /*8be0*/  IMAD R33, R14, R23, R15 ;  /* 0x000000170e217224 */ /* 0x000fe400078e020f */
[----:B0-----:R-:W-:-:S04]  /*8bf0*/  IMAD.WIDE.U32 R24, R12, R154, RZ ;  /* 0x0000009a0c187225 */ /* 0x001fc800078e00ff */
[----:B------:R-:W-:Y:S01]  /*8c00*/  IMAD.WIDE.U32 R14, R14, R153, RZ ;  /* 0x000000990e0e7225 */ /* 0x000fe200078e00ff */
[----:B------:R-:W-:Y:S01]  /*8c10*/  SEL R27, R39, RZ, P3 ;  /* 0x000000ff271b7207 */ /* 0x000fe20001800000 */
[----:B-1----:R-:W0:Y:S02]  /*8c20*/  @!P3 LDC R8, c[0x0][0xb50] ;  /* 0x0002d400ff08bb82 */ /* 0x002e240000000800 */
[----:B------:R-:W-:Y:S02]  /*8c30*/  IMAD R23, R13, R154, RZ ;  /* 0x0000009a0d177224 */ /* 0x000fe400078e02ff */
[----:B------:R-:W-:-:S04]  /*8c40*/  IMAD.IADD R37, R152, 0x1, R16 ;  /* 0x0000000198257824 */ /* 0x000fc800078e0210 */
[----:B------:R1:W0:Y:S01]  /*8c50*/  LDC.64 R12, c[0x0][R26+0x210] ;  /* 0x000084001a0c7b82 */ /* 0x0002220000000a00 */
[----:B------:R-:W-:Y:S02]  /*8c60*/  IMAD.IADD R33, R15, 0x1, R33 ;  /* 0x000000010f217824 */ /* 0x000fe400078e0221 */
[----:B------:R-:W-:Y:S02]  /*8c70*/  IMAD.MOV.U32 R15, RZ, RZ, R37 ;  /* 0x000000ffff0f7224 */ /* 0x000fe400078e0025 */
[----:B------:R-:W-:Y:S02]  /*8c80*/  IMAD.IADD R34, R25, 0x1, R23 ;  /* 0x0000000119227824 */ /* 0x000fe400078e0217 */
[-C--:B--2---:R-:W-:Y:S01]  /*8c90*/  IMAD R25, R11, R27.reuse, RZ ;  /* 0x0000001b0b197224 */ /* 0x084fe200078e02ff */
[----:B------:R-:W2:Y:S01]  /*8ca0*/  @!P3 LDC R9, c[0x0][0xb54] ;  /* 0x0002d500ff09bb82 */ /* 0x000ea20000000800 */
[----:B------:R-:W-:-:S04]  /*8cb0*/  IMAD.WIDE.U32 R10, R10, R27, RZ ;  /* 0x0000001b0a0a7225 */ /* 0x000fc800078e00ff */
[----:B------:R-:W-:Y:S01]  /*8cc0*/  IMAD.IADD R25, R11, 0x1, R25 ;  /* 0x000000010b197824 */ /* 0x000fe200078e0219 */
[--C-:B---3--:R-:W-:Y:S01]  /*8cd0*/  IADD3 R24, P2, P5, R14, R24, R18.reuse ;  /* 0x000000180e187210 */ /* 0x108fe20007d5e012 */
[----:B------:R-:W-:Y:S01]  /*8ce0*/  @P4 IMAD.HI.U32 R14, R37, R32, RZ ;  /* 0x00000020250e4227 */ /* 0x000fe200078e00ff */
[----:B------:R-:W-:-:S04]  /*8cf0*/  SHF.R.S32.HI R23, RZ, 0x1f, R18 ;  /* 0x0000001fff177819 */ /* 0x000fc80000011412 */
[----:B----4-:R-:W-:Y:S02]  /*8d00*/  @P4 SHF.R.U32.HI R15, RZ, R35, R14 ;  /* 0x00000023ff0f4219 */ /* 0x010fe4000001160e */
[----:B------:R-:W-:-:S03]  /*8d10*/  IADD3.X R14, R33, R34, R23, P2, P5 ;  /* 0x00000022210e7210 */ /* 0x000fc600017ea417 */
[--C-:B-1----:R-:W-:Y:S01]  /*8d20*/  IMAD.MOV R26, RZ, RZ, -R15.reuse ;  /* 0x000000ffff1a7224 */ /* 0x102fe200078e0a0f */
[----:B------:R-:W-:Y:S02]  /*8d30*/  IADD3 R10, P2, P5, R15, R24, R10 ;  /* 0x000000180f0a7210 */ /* 0x000fe40007d5e00a */
[----:B------:R-:W-:Y:S01]  /*8d40*/  SHF.R.S32.HI R11, RZ, 0x1f, R15 ;  /* 0x0000001fff0b7819 */ /* 0x000fe2000001140f */
[----:B------:R-:W-:-:S03]  /*8d50*/  IMAD R15, R17, R26, R37 ;  /* 0x0000001a110f7224 */ /* 0x000fc600078e0225 */
[----:B------:R-:W-:Y:S01]  /*8d60*/  IADD3.X R11, R11, R14, R25, P2, P5 ;  /* 0x0000000e0b0b7210 */ /* 0x000fe200017ea419 */
[----:B0-----:R-:W-:Y:S01]  /*8d70*/  IMAD R13, R13, R15, RZ ;  /* 0x0000000f0d0d7224 */ /* 0x001fe200078e02ff */
[----:B------:R-:W-:-:S05]  /*8d80*/  SHF.R.S32.HI R25, RZ, 0x1f, R15 ;  /* 0x0000001fff197819 */ /* 0x000fca000001140f */
[C---:B------:R-:W-:Y:S02]  /*8d90*/  IMAD R25, R12.reuse, R25, R13 ;  /* 0x000000190c197224 */ /* 0x040fe400078e020d */
[----:B------:R-:W-:-:S04]  /*8da0*/  IMAD.WIDE.U32 R12, R12, R15, R10 ;  /* 0x0000000f0c0c7225 */ /* 0x000fc800078e000a */
[----:B------:R-:W-:Y:S01]  /*8db0*/  IMAD.IADD R10, R13, 0x1, R25 ;  /* 0x000000010d0a7824 */ /* 0x000fe200078e0219 */
[----:B------:R-:W-:-:S04]  /*8dc0*/  LEA R13, P2, R12, R8, 0x2 ;  /* 0x000000080c0d7211 */ /* 0x000fc800078410ff */
[----:B--2---:R-:W-:Y:S01]  /*8dd0*/  LEA.HI.X R12, R12, R9, R10, 0x2, P2 ;  /* 0x000000090c0c7211 */ /* 0x004fe200010f140a */
[----:B------:R-:W-:Y:S08]  /*8de0*/  @P1 BRA `(.L_x_2060) ;  /* 0x0000000000101947 */ /* 0x000ff00003800000 */
[----:B------:R-:W-:Y:S05]  /*8df0*/  @!P0 BRA `(.L_x_2060) ;  /* 0x00000000000c8947 */ /* 0x000fea0003800000 */
[----:B------:R-:W2:Y:S04]  /*8e00*/  LDG.E R9, desc[UR40][R30.64] ;  /* 0x000000281e097981 */ /* 0x000ea8000c1e1900 */
[----:B-----5:R-:W2:Y:S02]  /*8e10*/  LDG.E R4, desc[UR40][R30.64+0x4] ;  /* 0x000004281e047981 */ /* 0x020ea4000c1e1900 */
[----:B--2---:R-:W-:-:S07]  /*8e20*/  IMAD.IADD R4, R4, 0x1, -R9 ;  /* 0x0000000104047824 */ /* 0x004fce00078e0a09 */
.L_x_2060:
        /* <DEDUP_REMOVED lines=13> */
[----:B--2---:R-:W-:-:S04]  /*8f00*/  IMAD.IADD R15, R15, 0x1, R16 ;  /* 0x000000010f0f7824 */ /* 0x004fc800078e0210 */
[C---:B------:R-:W-:Y:S01]  /*8f10*/  VIADD R25, R15.reuse, 0x8 ;  /* 0x000000080f197836 */ /* 0x040fe20000000000 */
[----:B------:R-:W-:-:S04]  /*8f20*/  ISETP.GE.OR P1, PT, R15, R4, P0 ;  /* 0x000000040f00720c */ /* 0x000fc80000726670 */
[----:B------:R-:W-:-:S09]  /*8f30*/  ISETP.GE.OR P0, PT, R25, R4, P0 ;  /* 0x000000041900720c */ /* 0x000fd20000706670 */
[----:B0-----:R0:W-:Y:S04]  /*8f40*/  @!P1 ST.E desc[UR40][R8.64], R29 ;  /* 0x0000001d08009985 */ /* 0x0011e8000c101928 */
[----:B------:R0:W-:Y:S01]  /*8f50*/  @!P0 ST.E desc[UR40][R10.64], R28 ;  /* 0x0000001c0a008985 */ /* 0x0001e2000c101928 */
[----:B------:R-:W-:Y:S05]  /*8f60*/  @P3 BRA `(.L_x_2061) ;  /* 0x0000000400b83947 */ /* 0x000fea0003800000 */
[----:B------:R-:W1:Y:S01]  /*8f70*/  S2R R14, SR_TID.X ;  /* 0x00000000000e7919 */ /* 0x000e620000002100 */
[----:B------:R-:W2:Y:S01]  /*8f80*/  @P4 LDC R33, c[0x0][0xbec] ;  /* 0x0002fb00ff214b82 */ /* 0x000ea20000000800 */
[----:B------:R-:W-:-:S07]  /*8f90*/  ULDC.64 UR4, c[0x0][0xaa0] ;  /* 0x0002a80000047ab9 */ /* 0x000fce0000000a00 */
[----:B------:R-:W3:Y:S01]  /*8fa0*/  @P4 LDC R35, c[0x0][0xbf0] ;  /* 0x0002fc00ff234b82 */ /* 0x000ee20000000800 */
[----:B-1----:R-:W-:-:S05]  /*8fb0*/  VIADD R14, R14, 0xffffff80 ;  /* 0xffffff800e0e7836 */ /* 0x002fca0000000000 */
[----:B------:R-:W-:-:S04]  /*8fc0*/  SHF.R.S32.HI R36, RZ, 0x1f, R14 ;  /* 0x0000001fff247819 */ /* 0x000fc8000001140e */
[----:B------:R-:W-:-:S04]  /*8fd0*/  LEA.HI R36, R36, R14, RZ, 0x3 ;  /* 0x0000000e24247211 */ /* 0x000fc800078f18ff */
[----:B------:R-:W-:-:S05]  /*8fe0*/  SHF.R.S32.HI R36, RZ, 0x3, R36 ;  /* 0x00000003ff247819 */ /* 0x000fca0000011424 */
[----:B------:R-:W-:-:S04]  /*8ff0*/  IMAD R3, R36, 0x40, R157 ;  /* 0x0000004024037824 */ /* 0x000fc800078e029d */
[----:B------:R-:W-:-:S03]  /*9000*/  IMAD.WIDE R20, R3, 0x2, R20 ;  /* 0x0000000203147825 */ /* 0x000fc600078e0214 */
[C---:B------:R-:W-:Y:S02]  /*9010*/  IADD3 R25, P0, R20.reuse, 0x1800, RZ ;  /* 0x0000180014197810 */ /* 0x040fe40007f1e0ff */
[C---:B0-----:R-:W-:Y:S02]  /*9020*/  IADD3 R29, P1, R20.reuse, 0x3000, RZ ;  /* 0x00003000141d7810 */ /* 0x041fe40007f3e0ff */
        /* <DEDUP_REMOVED lines=12> */
[----:B------:R-:W4:Y:S04]  /*90f0*/  LD.E.128 R12, desc[UR40][R12.64] ;  /* 0x000000280c0c7980 */ /* 0x000f28000c101d00 */
[----:B------:R-:W4:Y:S04]  /*9100*/  LD.E.128 R24, desc[UR40][R24.64] ;  /* 0x0000002818187980 */ /* 0x000f28000c101d00 */
[----:B------:R-:W4:Y:S01]  /*9110*/  LD.E.128 R28, desc[UR40][R28.64] ;  /* 0x000000281c1c7980 */ /* 0x000f22000c101d00 */
[----:B------:R-:W-:-:S04]  /*9120*/  IADD3 R3, P0, R20, 0x4800, RZ ;  /* 0x0000480014037810 */ /* 0x000fc80007f1e0ff */
[----:B------:R-:W-:Y:S01]  /*9130*/  LOP3.LUT R2, R3, 0x380, RZ, 0xc0, !PT ;  /* 0x0000038003027812 */ /* 0x000fe200078ec0ff */
[----:B------:R-:W-:Y:S02]  /*9140*/  IMAD R23, R23, UR4, RZ ;  /* 0x0000000417177c24 */ /* 0x000fe4000f8e02ff */
[----:B------:R-:W-:Y:S01]  /*9150*/  IMAD.X R9, RZ, RZ, R21, P0 ;  /* 0x000000ffff097224 */ /* 0x000fe200000e0615 */
[----:B------:R-:W-:Y:S01]  /*9160*/  SHF.R.U64 R2, R2, 0x3, RZ ;  /* 0x0000000302027819 */ /* 0x000fe200000012ff */
[----:B------:R-:W-:-:S03]  /*9170*/  IMAD R23, R18, UR5, R23 ;  /* 0x0000000512177c24 */ /* 0x000fc6000f8e0217 */
[----:B------:R-:W-:Y:S01]  /*9180*/  LOP3.LUT R8, R2, R3, RZ, 0x3c, !PT ;  /* 0x0000000302087212 */ /* 0x000fe200078e3cff */
[----:B------:R-:W-:Y:S01]  /*9190*/  IMAD.WIDE.U32 R2, R18, UR4, RZ ;  /* 0x0000000412027c25 */ /* 0x000fe2000f8e00ff */
[----:B------:R-:W-:-:S03]  /*91a0*/  ULDC.64 UR4, c[0x0][0xae8] ;  /* 0x0002ba0000047ab9 */ /* 0x000fc60000000a00 */
[----:B------:R-:W-:Y:S01]  /*91b0*/  IMAD R21, R156, 0x30, R36 ;  /* 0x000000309c157824 */ /* 0x000fe200078e0224 */
[----:B------:R-:W-:Y:S01]  /*91c0*/  SHF.R.S32.HI R20, RZ, 0x1f, R153 ;  /* 0x0000001fff147819 */ /* 0x000fe20000011499 */
[----:B------:R-:W-:Y:S01]  /*91d0*/  IMAD.IADD R3, R3, 0x1, R23 ;  /* 0x0000000103037824 */ /* 0x000fe200078e0217 */
[----:B------:R-:W5:Y:S01]  /*91e0*/  LD.E.128 R8, desc[UR40][R8.64] ;  /* 0x0000002808087980 */ /* 0x000f62000c101d00 */
[----:B------:R-:W-:Y:S01]  /*91f0*/  IMAD.IADD R32, R16, 0x1, R21 ;  /* 0x0000000110207824 */ /* 0x000fe200078e0215 */
[----:B------:R-:W-:Y:S01]  /*9200*/  SHF.R.S32.HI R41, RZ, 0x1f, R157 ;  /* 0x0000001fff297819 */ /* 0x000fe2000001149d */
[----:B------:R-:W-:Y:S01]  /*9210*/  IMAD.WIDE.U32 R2, R154, UR4, R2 ;  /* 0x000000049a027c25 */ /* 0x000fe2000f8e0002 */
[----:B------:R-:W-:Y:S01]  /*9220*/  @!PT LDS RZ, [RZ] ;  /* 0x00000000fffff984 */ /* 0x000fe20000000800 */
[----:B------:R-:W-:Y:S01]  /*9230*/  @!PT LDS RZ, [RZ] ;  /* 0x00000000fffff984 */ /* 0x000fe20000000800 */
[----:B------:R-:W-:Y:S01]  /*9240*/  @!PT LDS RZ, [RZ] ;  /* 0x00000000fffff984 */ /* 0x000fe20000000800 */
[----:B------:R-:W-:Y:S01]  /*9250*/  @!PT LDS RZ, [RZ] ;  /* 0x00000000fffff984 */ /* 0x000fe20000000800 */
[----:B------:R0:W-:Y:S06]  /*9260*/  MEMBAR.ALL.CTA ;  /* 0x0000000000007992 */ /* 0x0001ec0000008000 */
[----:B0-----:R-:W0:Y:S01]  /*9270*/  FENCE.VIEW.ASYNC.S ;  /* 0x00000000000073c6 */ /* 0x001e220000000000 */
[----:B--2---:R-:W-:-:S04]  /*9280*/  @P4 IMAD.HI.U32 R18, R32, R33, RZ ;  /* 0x0000002120124227 */ /* 0x004fc800078e00ff */
[----:B------:R-:W-:Y:S01]  /*9290*/  IMAD R3, R154, UR5, R3 ;  /* 0x000000059a037c24 */ /* 0x000fe2000f8e0203 */
[----:B------:R-:W-:Y:S01]  /*92a0*/  ULDC.64 UR4, c[0x0][0xaf0] ;  /* 0x0002bc0000047ab9 */ /* 0x000fe20000000a00 */
[----:B------:R-:W-:Y:S01]  /*92b0*/  IMAD.MOV.U32 R21, RZ, RZ, R32 ;  /* 0x000000ffff157224 */ /* 0x000fe200078e0020 */
[----:B---3--:R-:W-:Y:S01]  /*92c0*/  @P4 SHF.R.U32.HI R21, RZ, R35, R18 ;  /* 0x00000023ff154219 */ /* 0x008fe20000011612 */
[----:B------:R-:W-:Y:S02]  /*92d0*/  IMAD R20, R20, UR4, RZ ;  /* 0x0000000414147c24 */ /* 0x000fe4000f8e02ff */
[----:B------:R-:W-:Y:S01]  /*92e0*/  IMAD.WIDE.U32 R2, R153, UR4, R2 ;  /* 0x0000000499027c25 */ /* 0x000fe2000f8e0002 */
[----:B------:R-:W-:-:S03]  /*92f0*/  SHF.R.S32.HI R18, RZ, 0x1f, R21 ;  /* 0x0000001fff127819 */ /* 0x000fc60000011415 */
[----:B------:R-:W-:Y:S01]  /*9300*/  IMAD R23, R153, UR5, R20 ;  /* 0x0000000599177c24 */ /* 0x000fe2000f8e0214 */
[----:B------:R-:W-:Y:S01]  /*9310*/  ULDC.64 UR4, c[0x0][0xae0] ;  /* 0x0002b80000047ab9 */ /* 0x000fe20000000a00 */
[----:B------:R-:W-:Y:S02]  /*9320*/  IMAD.MOV R20, RZ, RZ, -R21 ;  /* 0x000000ffff147224 */ /* 0x000fe400078e0a15 */
[----:B------:R-:W-:Y:S02]  /*9330*/  IMAD R18, R18, UR4, RZ ;  /* 0x0000000412127c24 */ /* 0x000fe4000f8e02ff */
[----:B------:R-:W-:Y:S02]  /*9340*/  IMAD R17, R17, R20, R32 ;  /* 0x0000001411117224 */ /* 0x000fe400078e0220 */
[----:B------:R-:W-:Y:S02]  /*9350*/  IMAD.IADD R3, R3, 0x1, R23 ;  /* 0x0000000103037824 */ /* 0x000fe400078e0217 */
[C---:B------:R-:W-:Y:S01]  /*9360*/  IMAD R23, R21.reuse, UR5, R18 ;  /* 0x0000000515177c24 */ /* 0x040fe2000f8e0212 */
[----:B------:R-:W-:Y:S01]  /*9370*/  SHF.R.S32.HI R18, RZ, 0x1f, R17 ;  /* 0x0000001fff127819 */ /* 0x000fe20000011411 */
[----:B------:R-:W-:Y:S01]  /*9380*/  IMAD.WIDE.U32 R2, R21, UR4, R2 ;  /* 0x0000000415027c25 */ /* 0x000fe2000f8e0002 */
[----:B------:R-:W-:-:S03]  /*9390*/  ULDC.64 UR4, c[0x0][0xad8] ;  /* 0x0002b60000047ab9 */ /* 0x000fc60000000a00 */
[----:B------:R-:W-:Y:S02]  /*93a0*/  IMAD.IADD R3, R3, 0x1, R23 ;  /* 0x0000000103037824 */ /* 0x000fe400078e0217 */
[----:B------:R-:W-:Y:S02]  /*93b0*/  IMAD R18, R18, UR4, RZ ;  /* 0x0000000412127c24 */ /* 0x000fe4000f8e02ff */
[----:B------:R-:W-:-:S04]  /*93c0*/  IMAD.WIDE.U32 R2, R17, UR4, R2 ;  /* 0x0000000411027c25 */ /* 0x000fc8000f8e0002 */
[----:B------:R-:W-:Y:S01]  /*93d0*/  IMAD R21, R17, UR5, R18 ;  /* 0x0000000511157c24 */ /* 0x000fe2000f8e0212 */
[----:B------:R-:W-:Y:S01]  /*93e0*/  ULDC.64 UR4, c[0x0][0xa80] ;  /* 0x0002a00000047ab9 */ /* 0x000fe20000000a00 */
[----:B------:R-:W-:Y:S01]  /*93f0*/  IMAD.IADD R23, R36, 0x1, R16 ;  /* 0x0000000124177824 */ /* 0x000fe200078e0210 */
[C---:B------:R-:W-:Y:S01]  /*9400*/  LEA R18, P0, R2.reuse, UR4, 0x1 ;  /* 0x0000000402127c11 */ /* 0x040fe2000f8008ff */
[----:B------:R-:W-:Y:S01]  /*9410*/  IMAD.IADD R3, R3, 0x1, R21 ;  /* 0x0000000103037824 */ /* 0x000fe200078e0215 */
[----:B------:R-:W-:Y:S01]  /*9420*/  ULDC UR4, c[0x0][0xac8] ;  /* 0x0002b20000047ab9 */ /* 0x000fe20000000800 */
[C---:B------:R-:W-:Y:S02]  /*9430*/  VIADD R17, R23.reuse, 0x60 ;  /* 0x0000006017117836 */ /* 0x040fe40000000000 */
[----:B0-----:R-:W0:Y:S01]  /*9440*/  SHFL.IDX PT, R20, R18, 0x1, 0x181f ;  /* 0x00381f0012147f89 */ /* 0x001e2200000e0000 */
[----:B------:R-:W-:Y:S01]  /*9450*/  LEA.HI.X R32, R2, UR5, R3, 0x1, P0 ;  /* 0x0000000502207c11 */ /* 0x000fe200080f0c03 */
[----:B------:R-:W-:Y:S01]  /*9460*/  VIADD R3, R23, 0x30 ;  /* 0x0000003017037836 */ /* 0x000fe20000000000 */
[----:B------:R-:W-:Y:S01]  /*9470*/  ISETP.GE.AND P0, PT, R157, UR4, PT ;  /* 0x000000049d007c0c */ /* 0x000fe2000bf06270 */
[----:B------:R-:W1:Y:S01]  /*9480*/  SHFL.IDX PT, R2, R18, RZ, 0x181f ;  /* 0x00181fff12027589 */ /* 0x000e6200000e0000 */
[----:B------:R-:W-:-:S02]  /*9490*/  VIADD R0, R0, 0x16820 ;  /* 0x0001682000007836 */ /* 0x000fc40000000000 */
[-C--:B------:R-:W-:Y:S01]  /*94a0*/  ISETP.GE.OR P1, PT, R23, R4.reuse, P0 ;  /* 0x000000041700720c */ /* 0x080fe20000726670 */
[----:B------:R-:W2:Y:S01]  /*94b0*/  SHFL.IDX PT, R40, R18, 0x2, 0x181f ;  /* 0x00581f0012287f89 */ /* 0x000ea200000e0000 */
[-C--:B------:R-:W-:Y:S01]  /*94c0*/  ISETP.GE.OR P2, PT, R3, R4.reuse, P0 ;  /* 0x000000040300720c */ /* 0x080fe20000746670 */
[----:B------:R-:W-:Y:S01]  /*94d0*/  VIADD R23, R23, 0x90 ;  /* 0x0000009017177836 */ /* 0x000fe20000000000 */
[-C--:B------:R-:W-:Y:S01]  /*94e0*/  ISETP.GE.OR P3, PT, R17, R4.reuse, P0 ;  /* 0x000000041100720c */ /* 0x080fe20000766670 */
[----:B------:R-:W3:Y:S01]  /*94f0*/  SHFL.IDX PT, R34, R32, RZ, 0x181f ;  /* 0x00181fff20227589 */ /* 0x000ee200000e0000 */
[----:B------:R-:W-:Y:S02]  /*9500*/  PRMT R0, RZ, 0x654, R0 ;  /* 0x00000654ff007816 */ /* 0x000fe40000000000 */
[----:B------:R-:W-:Y:S01]  /*9510*/  ISETP.GE.OR P0, PT, R23, R4, P0 ;  /* 0x000000041700720c */ /* 0x000fe20000706670 */
[----:B------:R-:W3:Y:S01]  /*9520*/  SHFL.IDX PT, R36, R32, 0x1, 0x181f ;  /* 0x00381f0020247f89 */ /* 0x000ee200000e0000 */
[----:B------:R1:W-:Y:S03]  /*9530*/  SYNCS.ARRIVE.TRANS64.RED.A1T0 RZ, [R0+URZ], RZ ;  /* 0x000000ff00ff79a7 */ /* 0x0003e6000810043f */
[----:B------:R-:W3:Y:S02]  /*9540*/  SHFL.IDX PT, R38, R32, 0x2, 0x181f ;  /* 0x00581f0020267f89 */ /* 0x000ee400000e0000 */
[----:B0-----:R-:W-:-:S02]  /*9550*/  @!P2 LEA R16, P5, R157, R20, 0x1 ;  /* 0x000000149d10a211 */ /* 0x001fc400078a08ff */
[----:B------:R-:W0:Y:S01]  /*9560*/  SHFL.IDX PT, R18, R18, 0x3, 0x181f ;  /* 0x00781f0012127f89 */ /* 0x000e2200000e0000 */
[----:B-1----:R-:W-:-:S03]  /*9570*/  @!P1 LEA R2, P4, R157, R2, 0x1 ;  /* 0x000000029d029211 */ /* 0x002fc600078808ff */
[----:B------:R-:W1:Y:S01]  /*9580*/  SHFL.IDX PT, R32, R32, 0x3, 0x181f ;  /* 0x00781f0020207f89 */ /* 0x000e6200000e0000 */
[C---:B--2---:R-:W-:Y:S02]  /*9590*/  @!P3 LEA R20, P6, R157.reuse, R40, 0x1 ;  /* 0x000000289d14b211 */ /* 0x044fe400078c08ff */
[C-C-:B---3--:R-:W-:Y:S02]  /*95a0*/  @!P1 LEA.HI.X R3, R157.reuse, R34, R41.reuse, 0x1, P4 ;  /* 0x000000229d039211 */ /* 0x148fe400020f0c29 */
[C-C-:B------:R-:W-:Y:S02]  /*95b0*/  @!P2 LEA.HI.X R17, R157.reuse, R36, R41.reuse, 0x1, P5 ;  /* 0x000000249d11a211 */ /* 0x140fe400028f0c29 */
[----:B------:R-:W-:Y:S01]  /*95c0*/  @!P3 LEA.HI.X R21, R157, R38, R41, 0x1, P6 ;  /* 0x000000269d15b211 */ /* 0x000fe200030f0c29 */
[----:B----4-:R2:W-:Y:S04]  /*95d0*/  @!P1 ST.E.128 desc[UR40][R2.64], R12 ;  /* 0x0000000c02009985 */ /* 0x0105e8000c101d28 */
[----:B------:R2:W-:Y:S04]  /*95e0*/  @!P2 ST.E.128 desc[UR40][R16.64], R24 ;  /* 0x000000181000a985 */ /* 0x0005e8000c101d28 */
[----:B------:R2:W-:Y:S01]  /*95f0*/  @!P3 ST.E.128 desc[UR40][R20.64], R28 ;  /* 0x0000001c1400b985 */ /* 0x0005e2000c101d28 */
[----:B01----:R-:W-:Y:S05]  /*9600*/  @P0 BRA `(.L_x_2062) ;  /* 0x0000001000b00947 */ /* 0x003fea0003800000 */
[----:B--2---:R-:W-:-:S04]  /*9610*/  LEA R2, P0, R157, R18, 0x1 ;  /* 0x000000129d027211 */ /* 0x004fc800078008ff */
[----:B------:R-:W-:-:S05]  /*9620*/  LEA.HI.X R3, R157, R32, R41, 0x1, P0 ;  /* 0x000000209d037211 */ /* 0x000fca00000f0c29 */
[----:B-----5:R0:W-:Y:S01]  /*9630*/  ST.E.128 desc[UR40][R2.64], R8 ;  /* 0x0000000802007985 */ /* 0x0201e2000c101d28 */
[----:B------:R-:W-:Y:S05]  /*9640*/  BRA `(.L_x_2062) ;  /* 0x0000001000a07947 */ /* 0x000fea0003800000 */
.L_x_2061:
[----:B------:R-:W1:Y:S01]  /*9650*/  @P4 LDC R12, c[0x0][0xbec] ;  /* 0x0002fb00ff0c4b82 */ /* 0x000e620000000800 */
[----:B------:R-:W-:Y:S01]  /*9660*/  ULDC.64 UR4, c[0x0][0xb08] ;  /* 0x0002c20000047ab9 */ /* 0x000fe20000000a00 */
[----:B0-----:R-:W-:Y:S01]  /*9670*/  SHF.R.S32.HI R10, RZ, 0x1f, R153 ;  /* 0x0000001fff0a7819 */ /* 0x001fe20000011499 */
[----:B------:R-:W-:Y:S01]  /*9680*/  IMAD R23, R23, UR4, RZ ;  /* 0x0000000417177c24 */ /* 0x000fe2000f8e02ff */
[----:B------:R-:W-:Y:S01]  /*9690*/  ULDC.64 UR6, c[0x0][0xb30] ;  /* 0x0002cc0000067ab9 */ /* 0x000fe20000000a00 */
[C---:B------:R-:W-:Y:S01]  /*96a0*/  IMAD.WIDE.U32 R8, R18.reuse, UR4, RZ ;  /* 0x0000000412087c25 */ /* 0x040fe2000f8e00ff */
[----:B------:R-:W-:Y:S01]  /*96b0*/  ISETP.GE.AND P0, PT, R15, R4, PT ;  /* 0x000000040f00720c */ /* 0x000fe20003f06270 */
[----:B------:R-:W-:Y:S01]  /*96c0*/  BSSY B1, `(.L_x_2063) ;  /* 0x000005d000017945 */ /* 0x000fe20003800000 */
[----:B------:R-:W0:Y:S01]  /*96d0*/  @P4 LDC R21, c[0x0][0xbf0] ;  /* 0x0002fc00ff154b82 */ /* 0x000e220000000800 */
[----:B------:R-:W-:Y:S01]  /*96e0*/  IMAD R23, R18, UR5, R23 ;  /* 0x0000000512177c24 */ /* 0x000fe2000f8e0217 */
[----:B------:R-:W-:Y:S01]  /*96f0*/  ULDC.64 UR4, c[0x0][0xb38] ;  /* 0x0002ce0000047ab9 */ /* 0x000fe20000000a00 */
[----:B------:R-:W-:-:S02]  /*9700*/  IMAD.MOV.U32 R11, RZ, RZ, R37 ;  /* 0x000000ffff0b7224 */ /* 0x000fc400078e0025 */
[----:B------:R-:W-:Y:S02]  /*9710*/  IMAD.IADD R9, R9, 0x1, R23 ;  /* 0x0000000109097824 */ /* 0x000fe400078e0217 */
[----:B------:R-:W-:Y:S02]  /*9720*/  VIADD R24, R22, 0x38 ;  /* 0x0000003816187836 */ /* 0x000fe40000000000 */
[----:B------:R-:W-:-:S03]  /*9730*/  IMAD.WIDE.U32 R8, R154, UR4, R8 ;  /* 0x000000049a087c25 */ /* 0x000fc6000f8e0008 */
[----:B------:R-:W-:Y:S01]  /*9740*/  SHF.R.S32.HI R24, RZ, 0x1f, R24 ;  /* 0x0000001fff187819 */ /* 0x000fe20000011418 */
[----:B------:R-:W-:Y:S01]  /*9750*/  IMAD R9, R154, UR5, R9 ;  /* 0x000000059a097c24 */ /* 0x000fe2000f8e0209 */
[----:B------:R-:W-:Y:S01]  /*9760*/  ULDC.64 UR4, c[0x0][0xb40] ;  /* 0x0002d00000047ab9 */ /* 0x000fe20000000a00 */
[----:B------:R-:W-:Y:S02]  /*9770*/  VIADD R27, R22, 0x30 ;  /* 0x00000030161b7836 */ /* 0x000fe40000000000 */
[----:B------:R-:W-:Y:S02]  /*9780*/  IMAD R10, R10, UR4, RZ ;  /* 0x000000040a0a7c24 */ /* 0x000fe4000f8e02ff */
[----:B-1----:R-:W-:Y:S01]  /*9790*/  @P4 IMAD.HI.U32 R12, R37, R12, RZ ;  /* 0x0000000c250c4227 */ /* 0x002fe200078e00ff */
[----:B------:R-:W-:-:S03]  /*97a0*/  SHF.R.S32.HI R27, RZ, 0x1f, R27 ;  /* 0x0000001fff1b7819 */ /* 0x000fc6000001141b */
[C---:B------:R-:W-:Y:S01]  /*97b0*/  IMAD R13, R153.reuse, UR5, R10 ;  /* 0x00000005990d7c24 */ /* 0x040fe2000f8e020a */
[----:B0-----:R-:W-:Y:S01]  /*97c0*/  @P4 SHF.R.U32.HI R11, RZ, R21, R12 ;  /* 0x00000015ff0b4219 */ /* 0x001fe2000001160c */
[----:B------:R-:W-:Y:S01]  /*97d0*/  IMAD.WIDE.U32 R8, R153, UR4, R8 ;  /* 0x0000000499087c25 */ /* 0x000fe2000f8e0008 */
[----:B------:R-:W-:Y:S02]  /*97e0*/  ULDC.64 UR4, c[0x0][0xb48] ;  /* 0x0002d20000047ab9 */ /* 0x000fe40000000a00 */
[----:B------:R-:W-:Y:S01]  /*97f0*/  SHF.R.S32.HI R10, RZ, 0x1f, R11 ;  /* 0x0000001fff0a7819 */ /* 0x000fe2000001140b */
[----:B------:R-:W-:Y:S02]  /*9800*/  IMAD.IADD R9, R9, 0x1, R13 ;  /* 0x0000000109097824 */ /* 0x000fe400078e020d */
[----:B------:R-:W-:Y:S02]  /*9810*/  IMAD.MOV R12, RZ, RZ, -R11 ;  /* 0x000000ffff0c7224 */ /* 0x000fe400078e0a0b */
[----:B------:R-:W-:-:S04]  /*9820*/  IMAD.WIDE.U32 R8, R39, UR4, R8 ;  /* 0x0000000427087c25 */ /* 0x000fc8000f8e0008 */
[----:B------:R-:W-:Y:S02]  /*9830*/  IMAD R17, R17, R12, R37 ;  /* 0x0000000c11117224 */ /* 0x000fe400078e0225 */
[----:B------:R-:W-:Y:S02]  /*9840*/  IMAD R10, R10, UR6, RZ ;  /* 0x000000060a0a7c24 */ /* 0x000fe4000f8e02ff */
[----:B------:R-:W-:Y:S01]  /*9850*/  IMAD R9, R39, UR5, R9 ;  /* 0x0000000527097c24 */ /* 0x000fe2000f8e0209 */
[----:B------:R-:W-:Y:S01]  /*9860*/  ULDC.64 UR4, c[0x0][0xb28] ;  /* 0x0002ca0000047ab9 */ /* 0x000fe20000000a00 */
        /* <DEDUP_REMOVED lines=10> */
[----:B------:R-:W-:Y:S02]  /*9910*/  IMAD.IADD R9, R9, 0x1, R11 ;  /* 0x0000000109097824 */ /* 0x000fe400078e020b */
[C---:B------:R-:W-:Y:S01]  /*9920*/  VIADD R29, R22.reuse, 0x28 ;  /* 0x00000028161d7836 */ /* 0x040fe20000000000 */
[----:B------:R-:W-:Y:S01]  /*9930*/  PRMT R10, RZ, 0x654, R10 ;  /* 0x00000654ff0a7816 */ /* 0x000fe2000000000a */
[----:B------:R-:W-:Y:S01]  /*9940*/  VIADD R31, R22, 0x20 ;  /* 0x00000020161f7836 */ /* 0x000fe20000000000 */
[----:B------:R-:W-:Y:S01]  /*9950*/  LEA.HI.X R18, R8, UR5, R9, 0x2, P1 ;  /* 0x0000000508127c11 */ /* 0x000fe200088f1409 */
[C---:B------:R-:W-:Y:S01]  /*9960*/  VIADD R21, R22.reuse, 0x18 ;  /* 0x0000001816157836 */ /* 0x040fe20000000000 */
[----:B------:R0:W-:Y:S01]  /*9970*/  SYNCS.ARRIVE.TRANS64.RED.A1T0 RZ, [R10+URZ], RZ ;  /* 0x000000ff0aff79a7 */ /* 0x0001e2000810043f */
[C---:B------:R-:W-:Y:S01]  /*9980*/  VIADD R33, R22.reuse, 0x10 ;  /* 0x0000001016217836 */ /* 0x040fe20000000000 */
[----:B------:R-:W-:Y:S01]  /*9990*/  SHF.R.S32.HI R29, RZ, 0x1f, R29 ;  /* 0x0000001fff1d7819 */ /* 0x000fe2000001141d */
[C---:B------:R-:W-:Y:S01]  /*99a0*/  VIADD R35, R22.reuse, 0x8 ;  /* 0x0000000816237836 */ /* 0x040fe20000000000 */
[----:B------:R1:W2:Y:S01]  /*99b0*/  SHFL.IDX PT, R11, R18, RZ, 0x1c1f ;  /* 0x001c1fff120b7589 */ /* 0x0002a200000e0000 */
[C---:B------:R-:W-:Y:S01]  /*99c0*/  VIADD R23, R22.reuse, 0x38 ;  /* 0x0000003816177836 */ /* 0x040fe20000000000 */
[----:B------:R-:W-:Y:S01]  /*99d0*/  SHF.R.S32.HI R31, RZ, 0x1f, R31 ;  /* 0x0000001fff1f7819 */ /* 0x000fe2000001141f */
[C---:B------:R-:W-:Y:S01]  /*99e0*/  VIADD R26, R22.reuse, 0x30 ;  /* 0x00000030161a7836 */ /* 0x040fe20000000000 */
[----:B0-----:R1:W0:Y:S01]  /*99f0*/  SHFL.IDX PT, R10, R0, RZ, 0x1c1f ;  /* 0x001c1fff000a7589 */ /* 0x00122200000e0000 */
[C---:B------:R-:W-:Y:S01]  /*9a00*/  VIADD R28, R22.reuse, 0x28 ;  /* 0x00000028161c7836 */ /* 0x040fe20000000000 */
[----:B------:R-:W-:Y:S01]  /*9a10*/  SHF.R.S32.HI R21, RZ, 0x1f, R21 ;  /* 0x0000001fff157819 */ /* 0x000fe20000011415 */
[C---:B------:R-:W-:Y:S01]  /*9a20*/  VIADD R30, R22.reuse, 0x20 ;  /* 0x00000020161e7836 */ /* 0x040fe20000000000 */
[----:B------:R-:W-:Y:S01]  /*9a30*/  SHF.R.S32.HI R33, RZ, 0x1f, R33 ;  /* 0x0000001fff217819 */ /* 0x000fe20000011421 */
[C---:B------:R-:W-:Y:S01]  /*9a40*/  VIADD R20, R22.reuse, 0x18 ;  /* 0x0000001816147836 */ /* 0x040fe20000000000 */
[----:B------:R-:W-:Y:S01]  /*9a50*/  SHF.R.S32.HI R35, RZ, 0x1f, R35 ;  /* 0x0000001fff237819 */ /* 0x000fe20000011423 */
[----:B------:R-:W-:-:S02]  /*9a60*/  VIADD R32, R22, 0x10 ;  /* 0x0000001016207836 */ /* 0x000fc40000000000 */
[----:B------:R-:W-:Y:S01]  /*9a70*/  VIADD R34, R22, 0x8 ;  /* 0x0000000816227836 */ /* 0x000fe20000000000 */
[----:B-1----:R-:W-:Y:S06]  /*9a80*/  @P0 BRA `(.L_x_2064) ;  /* 0x0000000000800947 */ /* 0x002fec0003800000 */
[----:B------:R-:W-:Y:S02]  /*9a90*/  ULDC UR4, c[0x0][0xac8] ;  /* 0x0002b20000047ab9 */ /* 0x000fe40000000800 */
[----:B------:R-:W-:Y:S02]  /*9aa0*/  ISETP.GE.AND P1, PT, R34, UR4, PT ;  /* 0x0000000422007c0c */ /* 0x000fe4000bf26270 */
        /* <DEDUP_REMOVED lines=14> */
[-C--:B------:R-:W-:Y:S01]  /*9b90*/  @!P3 LEA R16, P6, R20, R10.reuse, 0x2 ;  /* 0x0000000a1410b211 */ /* 0x080fe200078c10ff */
[----:B------:R3:W-:Y:S01]  /*9ba0*/  @!P5 ST.E.64 desc[UR40][R14.64], R96 ;  /* 0x000000600e00d985 */ /* 0x0007e2000c101b28 */
[----:B0-----:R-:W-:Y:S02]  /*9bb0*/  @!P2 LEA R2, P5, R30, R10, 0x2 ;  /* 0x0000000a1e02a211 */ /* 0x001fe400078a10ff */
[----:B------:R-:W-:-:S03]  /*9bc0*/  @!P3 LEA.HI.X R17, R20, R11, R21, 0x2, P6 ;  /* 0x0000000b1411b211 */ /* 0x000fc600030f1415 */
[-C--:B------:R-:W-:Y:S02]  /*9bd0*/  @!P1 LEA R8, P6, R28, R10.reuse, 0x2 ;  /* 0x0000000a1c089211 */ /* 0x080fe400078c10ff */
[-C--:B------:R-:W-:Y:S01]  /*9be0*/  @!P2 LEA.HI.X R3, R30, R11.reuse, R31, 0x2, P5 ;  /* 0x0000000b1e03a211 */ /* 0x080fe200028f141f */
[----:B------:R3:W-:Y:S01]  /*9bf0*/  @!P3 ST.E.64 desc[UR40][R16.64], R100 ;  /* 0x000000641000b985 */ /* 0x0007e2000c101b28 */
[-C--:B-1----:R-:W-:Y:S02]  /*9c00*/  @!P0 LEA R12, P3, R26, R10.reuse, 0x2 ;  /* 0x0000000a1a0c8211 */ /* 0x082fe400078610ff */
        /* <DEDUP_REMOVED lines=8> */
.L_x_2064:
[----:B------:R-:W-:Y:S05]  /*9c90*/  BSYNC B1 ;  /* 0x0000000000017941 */ /* 0x000fea0003800000 */
.L_x_2063:
[----:B------:R-:W-:Y:S01]  /*9ca0*/  ISETP.GE.AND P0, PT, R25, R4, PT ;  /* 0x000000041900720c */ /* 0x000fe20003f06270 */
[----:B---3--:R1:W3:Y:S04]  /*9cb0*/  SHFL.IDX PT, R9, R18, 0x1, 0x1c1f ;  /* 0x003c1f0012097f89 */ /* 0x0082e800000e0000 */
[----:B------:R1:W4:Y:S08]  /*9cc0*/  SHFL.IDX PT, R8, R0, 0x1, 0x1c1f ;  /* 0x003c1f0000087f89 */ /* 0x00033000000e0000 */
[----:B-1----:R-:W-:Y:S05]  /*9cd0*/  @P0 BRA `(.L_x_2062) ;  /* 0x0000000800fc0947 */ /* 0x002fea0003800000 */
[----:B------:R-:W-:Y:S02]  /*9ce0*/  ULDC UR4, c[0x0][0xac8] ;  /* 0x0002b20000047ab9 */ /* 0x000fe40000000800 */
[----:B------:R-:W-:Y:S02]  /*9cf0*/  ISETP.GE.AND P0, PT, R22, UR4, PT ;  /* 0x0000000416007c0c */ /* 0x000fe4000bf06270 */
[----:B------:R-:W-:Y:S02]  /*9d00*/  ISETP.GE.AND P5, PT, R34, UR4, PT ;  /* 0x0000000422007c0c */ /* 0x000fe4000bfa6270 */
[----:B------:R-:W-:Y:S02]  /*9d10*/  ISETP.GE.AND P3, PT, R32, UR4, PT ;  /* 0x0000000420007c0c */ /* 0x000fe4000bf66270 */
[----:B------:R-:W-:Y:S02]  /*9d20*/  ISETP.GE.AND P2, PT, R20, UR4, PT ;  /* 0x0000000414007c0c */ /* 0x000fe4000bf46270 */
[----:B------:R-:W-:-:S05]  /*9d30*/  ISETP.GE.AND P1, PT, R30, UR4, PT ;  /* 0x000000041e007c0c */ /* 0x000fca000bf26270 */
[----:B---34-:R-:W-:Y:S02]  /*9d40*/  @!P0 IMAD.WIDE R2, R22, 0x4, R8 ;  /* 0x0000000416028825 */ /* 0x018fe400078e0208 */
[-C--:B0-----:R-:W-:Y:S02]  /*9d50*/  @!P5 LEA R10, P4, R34, R8.reuse, 0x2 ;  /* 0x00000008220ad211 */ /* 0x081fe400078810ff */
[----:B------:R-:W-:Y:S01]  /*9d60*/  @!P3 LEA R12, P6, R32, R8, 0x2 ;  /* 0x00000008200cb211 */ /* 0x000fe200078c10ff */
[----:B------:R0:W-:Y:S01]  /*9d70*/  @!P0 ST.E.64 desc[UR40][R2.64], R90 ;  /* 0x0000005a02008985 */ /* 0x0001e2000c101b28 */
[----:B------:R-:W-:Y:S02]  /*9d80*/  ISETP.GE.AND P0, PT, R28, UR4, PT ;  /* 0x000000041c007c0c */ /* 0x000fe4000bf06270 */
[----:B--2---:R-:W-:Y:S02]  /*9d90*/  @!P5 LEA.HI.X R11, R34, R9, R35, 0x2, P4 ;  /* 0x00000009220bd211 */ /* 0x004fe400020f1423 */
        /* <DEDUP_REMOVED lines=22> */
.L_x_2059:
        /* <DEDUP_REMOVED lines=11> */
[----:B0-----:R-:W-:Y:S01]  /*9fb0*/  IMAD.U32 R0, RZ, RZ, UR4 ;  /* 0x00000004ff007e24 */ /* 0x001fe2000f8e00ff */
[----:B------:R0:W5:Y:S01]  /*9fc0*/  @P0 LDG.E R17, desc[UR40][R10.64] ;  /* 0x000000280a110981 */ /* 0x000162000c1e1900 */
[----:B-1----:R-:W1:Y:S01]  /*9fd0*/  S2R R4, SR_TID.X ;  /* 0x0000000000047919 */ /* 0x002e620000002100 */
[----:B--2---:R-:W-:-:S05]  /*9fe0*/  @P1 IMAD.WIDE R2, R153, 0x4, R8 ;  /* 0x0000000499021825 */ /* 0x004fca00078e0208 */
[----:B------:R0:W5:Y:S01]  /*9ff0*/  @P1 LDG.E R0, desc[UR40][R2.64] ;  /* 0x0000002802001981 */ /* 0x000162000c1e1900 */
[----:B------:R-:W-:-:S13]  /*a000*/  ISETP.NE.AND P2, PT, R155, RZ, PT ;  /* 0x000000ff9b00720c */ /* 0x000fda0003f45270 */
[----:B------:R-:W2:Y:S01]  /*a010*/  @!P2 LDC R155, c[0x0][0xad4] ;  /* 0x0002b500ff9bab82 */ /* 0x000ea20000000800 */
[----:B-1----:R-:W-:-:S05]  /*a020*/  VIADD R26, R4, 0xffffff80 ;  /* 0xffffff80041a7836 */ /* 0x002fca0000000000 */
[----:B------:R-:W-:Y:S02]  /*a030*/  ISETP.GT.AND P3, PT, R26, 0xbf, PT ;  /* 0x000000bf1a00780c */ /* 0x000fe40003f64270 */
[----:B--2---:R-:W-:Y:S01]  /*a040*/  ISETP.GT.AND P2, PT, R155, 0x1, PT ;  /* 0x000000019b00780c */ /* 0x004fe20003f44270 */
[----:B0-----:R-:W-:-:S12]  /*a050*/  @P1 BRA `(.L_x_2065) ;  /* 0x0000000000101947 */ /* 0x001fd80003800000 */
[----:B------:R-:W-:Y:S05]  /*a060*/  @!P0 BRA `(.L_x_2065) ;  /* 0x00000000000c8947 */ /* 0x000fea0003800000 */
[----:B------:R-:W2:Y:S04]  /*a070*/  LDG.E R3, desc[UR40][R10.64] ;  /* 0x000000280a037981 */ /* 0x000ea8000c1e1900 */
[----:B-----5:R-:W2:Y:S02]  /*a080*/  LDG.E R0, desc[UR40][R10.64+0x4] ;  /* 0x000004280a007981 */ /* 0x020ea4000c1e1900 */
[----:B--2---:R-:W-:-:S07]  /*a090*/  IMAD.IADD R0, R0, 0x1, -R3 ;  /* 0x0000000100007824 */ /* 0x004fce00078e0a03 */
.L_x_2065:
[----:B------:R-:W2:Y:S01]  /*a0a0*/  LDL.LU R2, [R1] ;  /* 0x0000000001027983 */ /* 0x000ea20000300800 */
[----:B------:R-:W-:Y:S01]  /*a0b0*/  BSSY B1, `(.L_x_2066) ;  /* 0x0000036000017945 */ /* 0x000fe20003800000 */
[----:B------:R-:W-:Y:S02]  /*a0c0*/  SEL R153, R153, RZ, !P0 ;  /* 0x000000ff99997207 */ /* 0x000fe40004000000 */
[----:B-----5:R-:W-:Y:S02]  /*a0d0*/  SHF.R.S32.HI R20, RZ, 0x1f, R17 ;  /* 0x0000001fff147819 */ /* 0x020fe40000011411 */
[----:B--2---:R-:W-:Y:S01]  /*a0e0*/  SEL R24, R2, RZ, !P0 ;  /* 0x000000ff02187207 */ /* 0x004fe20004000000 */
[----:B------:R-:W-:Y:S06]  /*a0f0*/  @P3 BRA `(.L_x_2067) ;  /* 0x0000000000c43947 */ /* 0x000fec0003800000 */
[----:B------:R-:W0:Y:S01]  /*a100*/  LDC R31, c[0x0][0xbe8] ;  /* 0x0002fa00ff1f7b82 */ /* 0x000e220000000800 */
[----:B------:R-:W-:Y:S01]  /*a110*/  IADD3 R27, R16, -0x80, R4 ;  /* 0xffffff80101b7810 */ /* 0x000fe20007ffe004 */
[----:B0-----:R-:W-:-:S05]  /*a120*/  IMAD R2, R0, R31, RZ ;  /* 0x0000001f00027224 */ /* 0x001fca00078e02ff */
        /* <DEDUP_REMOVED lines=42> */
[----:B------:R-:W-:-:S05]  /*a3d0*/  IMAD.IADD R3, R3, 0x1, R11 ;  /* 0x0000000103037824 */ /* 0x000fca00078e020b */
[----:B----4-:R-:W-:Y:S01]  /*a3e0*/  LEA.HI.X R9, R2, R29, R3, 0x2, P0 ;  /* 0x0000001d02097211 */ /* 0x010fe200000f1403 */
[----:B------:R-:W-:-:S05]  /*a3f0*/  IMAD.MOV.U32 R3, RZ, RZ, -0x800000 ;  /* 0xff800000ff037424 */ /* 0x000fca00078e00ff */
[----:B------:R0:W-:Y:S02]  /*a400*/  STG.E desc[UR40][R8.64], R3 ;  /* 0x0000000308007986 */ /* 0x0001e4000c101928 */
.L_x_2067:
[----:B------:R-:W-:Y:S05]  /*a410*/  BSYNC B1 ;  /* 0x0000000000017941 */ /* 0x000fea0003800000 */
.L_x_2066:
[----:B------:R-:W-:Y:S05]  /*a420*/  @P2 BRA `(.L_x_2062) ;  /* 0x0000000400282947 */ /* 0x000fea0003800000 */
[----:B------:R-:W1:Y:S01]  /*a430*/  LDC R15, c[0x0][0xbe8] ;  /* 0x0002fa00ff0f7b82 */ /* 0x000e620000000800 */
[----:B------:R-:W-:Y:S01]  /*a440*/  SHF.R.S32.HI R14, RZ, 0x1f, R26 ;  /* 0x0000001fff0e7819 */ /* 0x000fe2000001141a */
[----:B------:R-:W-:Y:S01]  /*a450*/  ULDC.64 UR4, c[0x0][0xaa0] ;  /* 0x0002a80000047ab9 */ /* 0x000fe20000000a00 */
[----:B------:R-:W-:Y:S01]  /*a460*/  ULDC.64 UR6, c[0x0][0xaf0] ;  /* 0x0002bc0000067ab9 */ /* 0x000fe20000000a00 */
[----:B------:R-:W-:Y:S01]  /*a470*/  IMAD R2, R20, UR4, RZ ;  /* 0x0000000414027c24 */ /* 0x000fe2000f8e02ff */
[----:B------:R-:W-:Y:S01]  /*a480*/  LEA.HI R14, R14, R26, RZ, 0x3 ;  /* 0x0000001a0e0e7211 */ /* 0x000fe200078f18ff */
[----:B0-----:R-:W-:Y:S01]  /*a490*/  IMAD R8, R24, UR6, RZ ;  /* 0x0000000618087c24 */ /* 0x001fe2000f8e02ff */
[----:B------:R-:W-:Y:S01]  /*a4a0*/  SHF.R.S32.HI R23, RZ, 0x1f, R157 ;  /* 0x0000001fff177819 */ /* 0x000fe2000001149d */
[C---:B------:R-:W-:Y:S01]  /*a4b0*/  IMAD R9, R17.reuse, UR5, R2 ;  /* 0x0000000511097c24 */ /* 0x040fe2000f8e0202 */
[----:B------:R-:W-:Y:S01]  /*a4c0*/  SHF.R.S32.HI R14, RZ, 0x3, R14 ;  /* 0x00000003ff0e7819 */ /* 0x000fe2000001140e */
[----:B------:R-:W-:Y:S01]  /*a4d0*/  IMAD.WIDE.U32 R2, R17, UR4, RZ ;  /* 0x0000000411027c25 */ /* 0x000fe2000f8e00ff */
[----:B------:R-:W-:-:S03]  /*a4e0*/  ULDC.64 UR4, c[0x0][0xae8] ;  /* 0x0002ba0000047ab9 */ /* 0x000fc60000000a00 */
[----:B------:R-:W-:Y:S02]  /*a4f0*/  IMAD R11, R156, 0x30, R14 ;  /* 0x000000309c0b7824 */ /* 0x000fe400078e020e */
[----:B------:R-:W-:Y:S02]  /*a500*/  IMAD.IADD R3, R3, 0x1, R9 ;  /* 0x0000000103037824 */ /* 0x000fe400078e0209 */
[----:B------:R-:W-:Y:S02]  /*a510*/  IMAD.IADD R10, R16, 0x1, R11 ;  /* 0x00000001100a7824 */ /* 0x000fe400078e020b */
[----:B------:R-:W-:Y:S01]  /*a520*/  IMAD.WIDE.U32 R2, R154, UR4, R2 ;  /* 0x000000049a027c25 */ /* 0x000fe2000f8e0002 */
[----:B-1----:R-:W-:-:S03]  /*a530*/  ISETP.NE.AND P0, PT, R15, 0x1, PT ;  /* 0x000000010f00780c */ /* 0x002fc60003f05270 */
[----:B------:R-:W-:Y:S02]  /*a540*/  IMAD.MOV.U32 R9, RZ, RZ, R10 ;  /* 0x000000ffff097224 */ /* 0x000fe400078e000a */
[----:B------:R-:W-:Y:S01]  /*a550*/  IMAD R3, R154, UR5, R3 ;  /* 0x000000059a037c24 */ /* 0x000fe2000f8e0203 */
[----:B------:R-:W-:Y:S01]  /*a560*/  ULDC.64 UR4, c[0x0][0xae0] ;  /* 0x0002b80000047ab9 */ /* 0x000fe20000000a00 */
[----:B------:R-:W-:Y:S02]  /*a570*/  IMAD.IADD R28, R14, 0x1, R16 ;  /* 0x000000010e1c7824 */ /* 0x000fe400078e0210 */
[----:B------:R-:W-:-:S04]  /*a580*/  IMAD.WIDE.U32 R2, R153, UR6, R2 ;  /* 0x0000000699027c25 */ /* 0x000fc8000f8e0002 */
[----:B------:R-:W0:Y:S08]  /*a590*/  @P0 LDC R13, c[0x0][0xbec] ;  /* 0x0002fb00ff0d0b82 */ /* 0x000e300000000800 */
[----:B------:R-:W1:Y:S01]  /*a5a0*/  @P0 LDC R21, c[0x0][0xbf0] ;  /* 0x0002fc00ff150b82 */ /* 0x000e620000000800 */
[----:B0-----:R-:W-:-:S04]  /*a5b0*/  @P0 IMAD.HI.U32 R4, R10, R13, RZ ;  /* 0x0000000d0a040227 */ /* 0x001fc800078e00ff */
[----:B------:R-:W-:Y:S01]  /*a5c0*/  IMAD R13, R153, UR7, R8 ;  /* 0x00000007990d7c24 */ /* 0x000fe2000f8e0208 */
[----:B-1----:R-:W-:-:S03]  /*a5d0*/  @P0 SHF.R.U32.HI R9, RZ, R21, R4 ;  /* 0x00000015ff090219 */ /* 0x002fc60000011604 */
[----:B------:R-:W-:Y:S01]  /*a5e0*/  IMAD.IADD R3, R3, 0x1, R13 ;  /* 0x0000000103037824 */ /* 0x000fe200078e020d */
[--C-:B------:R-:W-:Y:S01]  /*a5f0*/  SHF.R.S32.HI R4, RZ, 0x1f, R9.reuse ;  /* 0x0000001fff047819 */ /* 0x100fe20000011409 */
[----:B------:R-:W-:Y:S02]  /*a600*/  IMAD.MOV R11, RZ, RZ, -R9 ;  /* 0x000000ffff0b7224 */ /* 0x000fe400078e0a09 */
[----:B------:R-:W-:-:S04]  /*a610*/  IMAD.WIDE.U32 R2, R9, UR4, R2 ;  /* 0x0000000409027c25 */ /* 0x000fc8000f8e0002 */
[----:B------:R-:W-:Y:S02]  /*a620*/  IMAD R11, R15, R11, R10 ;  /* 0x0000000b0f0b7224 */ /* 0x000fe400078e020a */
[----:B------:R-:W-:Y:S02]  /*a630*/  IMAD R4, R4, UR4, RZ ;  /* 0x0000000404047c24 */ /* 0x000fe4000f8e02ff */
[----:B------:R-:W-:Y:S02]  /*a640*/  IMAD R15, R0, R15, RZ ;  /* 0x0000000f000f7224 */ /* 0x000fe400078e02ff */
[----:B------:R-:W-:Y:S01]  /*a650*/  IMAD R13, R9, UR5, R4 ;  /* 0x00000005090d7c24 */ /* 0x000fe2000f8e0204 */
[----:B------:R-:W-:Y:S01]  /*a660*/  SHF.R.S32.HI R4, RZ, 0x1f, R11 ;  /* 0x0000001fff047819 */ /* 0x000fe2000001140b */
[----:B------:R-:W-:Y:S01]  /*a670*/  ULDC.64 UR4, c[0x0][0xad8] ;  /* 0x0002b60000047ab9 */ /* 0x000fe20000000a00 */
[----:B------:R-:W-:Y:S02]  /*a680*/  VIADD R0, R28, 0x30 ;  /* 0x000000301c007836 */ /* 0x000fe40000000000 */
[----:B------:R-:W-:-:S02]  /*a690*/  IMAD.IADD R3, R3, 0x1, R13 ;  /* 0x0000000103037824 */ /* 0x000fc400078e020d */
[----:B------:R-:W-:Y:S02]  /*a6a0*/  IMAD R4, R4, UR4, RZ ;  /* 0x0000000404047c24 */ /* 0x000fe4000f8e02ff */
[----:B------:R-:W-:-:S04]  /*a6b0*/  IMAD.WIDE.U32 R2, R11, UR4, R2 ;  /* 0x000000040b027c25 */ /* 0x000fc8000f8e0002 */
[----:B------:R-:W-:Y:S01]  /*a6c0*/  IMAD R9, R11, UR5, R4 ;  /* 0x000000050b097c24 */ /* 0x000fe2000f8e0204 */
[----:B------:R-:W-:Y:S02]  /*a6d0*/  ULDC.64 UR4, c[0x0][0xa80] ;  /* 0x0002a00000047ab9 */ /* 0x000fe40000000a00 */
[----:B------:R-:W-:Y:S01]  /*a6e0*/  LEA R4, P0, R2, UR4, 0x1 ;  /* 0x0000000402047c11 */ /* 0x000fe2000f8008ff */
[----:B------:R-:W-:Y:S01]  /*a6f0*/  IMAD.IADD R3, R3, 0x1, R9 ;  /* 0x0000000103037824 */ /* 0x000fe200078e0209 */
[----:B------:R-:W-:-:S03]  /*a700*/  ULDC UR4, c[0x0][0xac8] ;  /* 0x0002b20000047ab9 */ /* 0x000fc60000000800 */
[----:B------:R-:W0:Y:S01]  /*a710*/  SHFL.IDX PT, R8, R4, RZ, 0x181f ;  /* 0x00181fff04087589 */ /* 0x000e2200000e0000 */
[----:B------:R-:W-:Y:S01]  /*a720*/  LEA.HI.X R12, R2, UR5, R3, 0x1, P0 ;  /* 0x00000005020c7c11 */ /* 0x000fe200080f0c03 */
[C---:B------:R-:W-:Y:S01]  /*a730*/  VIADD R2, R28.reuse, 0x60 ;  /* 0x000000601c027836 */ /* 0x040fe20000000000 */
[----:B------:R-:W-:Y:S01]  /*a740*/  ISETP.GE.AND P0, PT, R157, UR4, PT ;  /* 0x000000049d007c0c */ /* 0x000fe2000bf06270 */
[----:B------:R-:W1:Y:S01]  /*a750*/  SHFL.IDX PT, R10, R4, 0x1, 0x181f ;  /* 0x00381f00040a7f89 */ /* 0x000e6200000e0000 */
[C---:B------:R-:W-:Y:S02]  /*a760*/  VIADD R3, R28.reuse, 0x90 ;  /* 0x000000901c037836 */ /* 0x040fe40000000000 */
[-C--:B------:R-:W-:Y:S01]  /*a770*/  ISETP.GE.OR P3, PT, R28, R15.reuse, P0 ;  /* 0x0000000f1c00720c */ /* 0x080fe20000766670 */
[----:B------:R-:W2:Y:S01]  /*a780*/  SHFL.IDX PT, R20, R4, 0x2, 0x181f ;  /* 0x00581f0004147f89 */ /* 0x000ea200000e0000 */
[-C--:B------:R-:W-:Y:S02]  /*a790*/  ISETP.GE.OR P2, PT, R0, R15.reuse, P0 ;  /* 0x0000000f0000720c */ /* 0x080fe40000746670 */
[-C--:B------:R-:W-:Y:S01]  /*a7a0*/  ISETP.GE.OR P1, PT, R2, R15.reuse, P0 ;  /* 0x0000000f0200720c */ /* 0x080fe20000726670 */
[----:B------:R-:W3:Y:S01]  /*a7b0*/  SHFL.IDX PT, R14, R12, RZ, 0x181f ;  /* 0x00181fff0c0e7589 */ /* 0x000ee200000e0000 */
[----:B------:R-:W-:-:S03]  /*a7c0*/  ISETP.GE.OR P0, PT, R3, R15, P0 ;  /* 0x0000000f0300720c */ /* 0x000fc60000706670 */
[----:B------:R-:W4:Y:S04]  /*a7d0*/  SHFL.IDX PT, R26, R4, 0x3, 0x181f ;  /* 0x00781f00041a7f89 */ /* 0x000f2800000e0000 */
        /* <DEDUP_REMOVED lines=15> */
.L_x_2062:
[----:B------:R-:W-:Y:S05]  /*a8d0*/  BSYNC B0 ;  /* 0x0000000000007941 */ /* 0x000fea0003800000 */
.L_x_2058:
[----:B------:R-:W-:Y:S02]  /*a8e0*/  ULDC UR4, c[0x0][0xc3c] ;  /* 0x00030f0000047ab9 */ /* 0x000fe40000000800 */
[----:B------:R-:W-:-:S13]  /*a8f0*/  ISETP.GE.AND P0, PT, R7, UR4, PT ;  /* 0x0000000407007c0c */ /* 0x000fda000bf06270 */
[----:B------:R-:W-:Y:S05]  /*a900*/  @!P0 BRA `(.L_x_2068) ;  /* 0xffffff64007c8947 */ /* 0x000fea000383ffff */
[----:B------:R-:W-:Y:S05]  /*a910*/  EXIT ;  /* 0x000000000000794d */ /* 0x000fea0003800000 */
.L_x_2021:
[----:B------:R-:W-:-:S08]  /*a920*/  NOP ;  /* 0x0000000000007918 */ /* 0x000fd00000000000 */
[----:B--2---:R-:W0:-:S00]  /*a930*/  USETMAXREG.DEALLOC.CTAPOOL 0x20 ;  /* 0x00000020000079c8 */ /* 0x004e0000080e0500 */
[----:B0-----:R-:W-:Y:S01]  /*a940*/  LOP3.LUT R0, R0, 0x3, RZ, 0xc0, !PT ;  /* 0x0000000300007812 */ /* 0x001fe200078ec0ff */
[----:B------:R-:W-:-:S05]  /*a950*/  IMAD.MOV.U32 R25, RZ, RZ, RZ ;  /* 0x000000ffff197224 */ /* 0x000fca00078e00ff */
[----:B------:R-:W0:Y:S02]  /*a960*/  SHFL.IDX PT, R0, R0, RZ, 0x1f ;  /* 0x00001fff00007589 */ /* 0x000e2400000e0000 */
[----:B0-----:R-:W-:-:S04]  /*a970*/  ISETP.NE.AND P0, PT, R0, RZ, PT ;  /* 0x000000ff0000720c */ /* 0x001fc80003f05270 */
[----:B------:R-:W-:-:S05]  /*a980*/  P2R R0, PR, RZ, 0x1 ;  /* 0x00000001ff007803 */ /* 0x000fca0000000000 */
[----:B------:R0:W-:Y:S04]  /*a990*/  STL [R1+0x3c], R0 ;  /* 0x00003c0001007387 */ /* 0x0001e80000100800 */
        /* <DEDUP_REMOVED lines=8> */
.L_x_2069:
[----:B0-----:R-:W0:Y:S01]  /*aa20*/  S2R R0, SR_TID.X ;  /* 0x0000000000007919 */ /* 0x001e220000002100 */
        /* <DEDUP_REMOVED lines=43> */
.L_x_2073:
        /* <DEDUP_REMOVED lines=37> */
.L_x_2071:
        /* <DEDUP_REMOVED lines=13> */
.L_x_2074:
        /* <DEDUP_REMOVED lines=61> */
.L_x_2075:
        /* <DEDUP_REMOVED lines=60> */
.L_x_2076:
[----:B------:R-:W-:-:S05]  /*b790*/  LOP3.LUT R2, RZ, R2, RZ, 0x33, !PT ;  /* 0x00000002ff027212 */ /* 0x000fca00078e33ff */
[----:B------:R-:W-:Y:S01]  /*b7a0*/  IMAD.IADD R25, R25, 0x1, R2 ;  /* 0x0000000119197824 */ /* 0x000fe200078e0202 */
[----:B------:R-:W-:Y:S06]  /*b7b0*/  BRA `(.L_x_2077) ;  /* 0x00000000000c7947 */ /* 0x000fec0003800000 */
.L_x_2072:
[----:B------:R-:W-:Y:S02]  /*b7c0*/  IMAD.MOV.U32 R25, RZ, RZ, RZ ;  /* 0x000000ffff197224 */ /* 0x000fe400078e00ff */
[----:B------:R-:W-:Y:S02]  /*b7d0*/  IMAD.U32 R24, RZ, RZ, UR6 ;  /* 0x00000006ff187e24 */ /* 0x000fe4000f8e00ff */
[----:B------:R-:W-:-:S07]  /*b7e0*/  IMAD.MOV.U32 R26, RZ, RZ, RZ ;  /* 0x000000ffff1a7224 */ /* 0x000fce00078e00ff */
.L_x_2077:
[----:B------:R-:W-:-:S13]  /*b7f0*/  ISETP.NE.AND P0, PT, R0, RZ, PT ;  /* 0x000000ff0000720c */ /* 0x000fda0003f05270 */
[----:B------:R-:W0:Y:S01]  /*b800*/  @!P0 S2R R3, SR_CgaCtaId ;  /* 0x0000000000038919 */ /* 0x000e220000008800 */
[----:B------:R-:W-:-:S04]  /*b810*/  @!P0 MOV R0, 0x400 ;  /* 0x0000040000008802 */ /* 0x000fc80000000f00 */
[----:B0-----:R-:W-:-:S05]  /*b820*/  @!P0 LEA R0, R3, R0, 0x18 ;  /* 0x0000000003008211 */ /* 0x001fca00078ec0ff */
[----:B------:R0:W-:Y:S01]  /*b830*/  @!P0 STS.128 [R0+0x168d0], R24 ;  /* 0x0168d01800008388 */ /* 0x0001e20000000c00 */
[----:B------:R-:W-:Y:S06]  /*b840*/  BAR.ARV 0x5, 0x200 ;  /* 0x0148000000007b1d */ /* 0x000fec0000002000 */
.L_x_2070:
        /* <DEDUP_REMOVED lines=17> */
[C---:B-1----:R-:W-:Y:S01]  /*b960*/  LOP3.LUT R4, R5.reuse, 0x7f, RZ, 0xc0, !PT ;  /* 0x0000007f05047812 */ /* 0x042fe200078ec0ff */
[----:B0-----:R-:W-:-:S04]  /*b970*/  IMAD.SHL.U32 R0, R5, 0x8, RZ ;  /* 0x0000000805007824 */ /* 0x001fc800078e00ff */
        /* <DEDUP_REMOVED lines=9> */
.L_x_2170:
        /* <DEDUP_REMOVED lines=48> */
[----:B------:R-:W-:Y:S01]  /*bd10*/  IMAD.MOV.U32 R10, RZ, RZ, R9 ;  /* 0x000000ffff0a7224 */ /* 0x000fe200078e0009 */
[----:B------:R-:W-:Y:S06]  /*bd20*/  @P2 BRA `(.L_x_2079) ;  /* 0x0000000000142947 */ /* 0x000fec0003800000 */
[----:B------:R-:W-:Y:S05]  /*bd30*/  @!P1 BRA `(.L_x_2079) ;  /* 0x0000000000109947 */ /* 0x000fea0003800000 */
[----:B------:R-:W2:Y:S04]  /*bd40*/  LDG.E R6, desc[UR40][R2.64] ;  /* 0x0000002802067981 */ /* 0x000ea8000c1e1900 */
[----:B0-----:R-:W2:Y:S02]  /*bd50*/  LDG.E R9, desc[UR40][R2.64+0x4] ;  /* 0x0000042802097981 */ /* 0x001ea4000c1e1900 */
[----:B--2---:R-:W-:-:S05]  /*bd60*/  IMAD.IADD R10, R9, 0x1, -R6 ;  /* 0x00000001090a7824 */ /* 0x004fca00078e0a06 */
[----:B------:R1:W-:Y:S02]  /*bd70*/  STL [R1+0x20], R10 ;  /* 0x0000200a01007387 */ /* 0x0003e40000100800 */
.L_x_2079:
[----:B------:R-:W-:Y:S01]  /*bd80*/  ULDC.64 UR4, c[0x0][0xa20] ;  /* 0x0002880000047ab9 */ /* 0x000fe20000000a00 */
[C---:B------:R-:W-:Y:S01]  /*bd90*/  LOP3.LUT R6, R26.reuse, 0xff000000, RZ, 0xc0, !PT ;  /* 0xff0000001a067812 */ /* 0x040fe200078ec0ff */
[----:B------:R-:W-:Y:S01]  /*bda0*/  IMAD.MOV.U32 R23, RZ, RZ, R11 ;  /* 0x000000ffff177224 */ /* 0x000fe200078e000b */
        /* <DEDUP_REMOVED lines=12> */
.L_x_2080:
[----:B------:R-:W-:Y:S05]  /*be70*/  @!P0 BRA `(.L_x_2081) ;  /* 0x00000000000c8947 */ /* 0x000fea0003800000 */
[----:B------:R-:W2:Y:S04]  /*be80*/  LDG.E R7, desc[UR40][R4.64] ;  /* 0x0000002804077981 */ /* 0x000ea8000c1e1900 */
[----:B------:R-:W2:Y:S02]  /*be90*/  LDG.E R2, desc[UR40][R4.64+0x4] ;  /* 0x0000042804027981 */ /* 0x000ea4000c1e1900 */
[----:B--2---:R-:W-:-:S07]  /*bea0*/  IMAD.IADD R7, R2, 0x1, -R7 ;  /* 0x0000000102077824 */ /* 0x004fce00078e0a07 */
.L_x_2081:
[----:B-----5:R-:W-:Y:S01]  /*beb0*/  IMAD.IADD R7, R7, 0x1, -R0 ;  /* 0x0000000107077824 */ /* 0x020fe200078e0a00 */
[----:B0-----:R-:W-:Y:S01]  /*bec0*/  LOP3.LUT R9, R6, 0xff, RZ, 0xc0, !PT ;  /* 0x000000ff06097812 */ /* 0x001fe200078ec0ff */
[----:B------:R-:W0:Y:S01]  /*bed0*/  LDC R0, c[0x0][0x448] ;  /* 0x00011200ff007b82 */ /* 0x000e220000000800 */
[----:B--2---:R-:W-:Y:S01]  /*bee0*/  IMAD R2, R25, 0xc0, RZ ;  /* 0x000000c019027824 */ /* 0x004fe200078e02ff */
[----:B------:R-:W-:Y:S01]  /*bef0*/  BSSY B0, `(.L_x_2082) ;  /* 0x0000036000007945 */ /* 0x000fe20003800000 */
[----:B------:R-:W-:Y:S02]  /*bf00*/  IMAD.MOV.U32 R4, RZ, RZ, RZ ;  /* 0x000000ffff047224 */ /* 0x000fe400078e00ff */
[----:B------:R-:W-:Y:S01]  /*bf10*/  VIADD R2, R2, 0xbf ;  /* 0x000000bf02027836 */ /* 0x000fe20000000000 */
[----:B0-----:R-:W-:-:S13]  /*bf20*/  ISETP.NE.AND P0, PT, R0, 0x1, PT ;  /* 0x000000010000780c */ /* 0x001fda0003f05270 */
[----:B------:R-:W0:Y:S08]  /*bf30*/  @P0 LDC R3, c[0x0][0x44c] ;  /* 0x00011300ff030b82 */ /* 0x000e300000000800 */
[----:B------:R-:W2:Y:S01]  /*bf40*/  @P0 LDC R0, c[0x0][0x450] ;  /* 0x00011400ff000b82 */ /* 0x000ea20000000800 */
[----:B0-----:R-:W-:-:S05]  /*bf50*/  @P0 IMAD.HI.U32 R3, R2, R3, RZ ;  /* 0x0000000302030227 */ /* 0x001fca00078e00ff */
[----:B--2---:R-:W-:Y:S02]  /*bf60*/  @P0 SHF.R.U32.HI R2, RZ, R0, R3 ;  /* 0x00000000ff020219 */ /* 0x004fe40000011603 */
[C---:B------:R-:W-:Y:S01]  /*bf70*/  IADD3 R3, R7.reuse, 0x80, -R10 ;  /* 0x0000008007037810 */ /* 0x040fe20007ffe80a */
        /* <DEDUP_REMOVED lines=8> */
[----:B------:R-:W-:Y:S01]  /*c000*/  VIMNMX R8, R7, R0, PT ;  /* 0x0000000007087248 */ /* 0x000fe20003fe0100 */
[----:B------:R-:W-:Y:S01]  /*c010*/  IMAD.MOV.U32 R7, RZ, RZ, R4 ;  /* 0x000000ffff077224 */ /* 0x000fe200078e0004 */
[----:B------:R-:W-:Y:S02]  /*c020*/  SHF.R.U32.HI R0, RZ, 0x10, R6 ;  /* 0x00000010ff007819 */ /* 0x000fe40000011606 */
[----:B------:R-:W-:Y:S01]  /*c030*/  ISETP.GE.AND P1, PT, R8, 0x1, PT ;  /* 0x000000010800780c */ /* 0x000fe20003f26270 */
[----:B------:R0:W-:Y:S01]  /*c040*/  STL [R1+0x14], R8 ;  /* 0x0000140801007387 */ /* 0x0001e20000100800 */
[----:B------:R-:W-:-:S03]  /*c050*/  ISETP.NE.AND P0, PT, R0, RZ, PT ;  /* 0x000000ff0000720c */ /* 0x000fc60003f05270 */
[----:B------:R0:W-:Y:S04]  /*c060*/  STL [R1+0x1c], R4 ;  /* 0x00001c0401007387 */ /* 0x0001e80000100800 */
[----:B------:R0:W-:Y:S06]  /*c070*/  STL [R1+0x38], R9 ;  /* 0x0000380901007387 */ /* 0x0001ec0000100800 */
[----:B------:R-:W2:Y:S01]  /*c080*/  @!P0 LDC R0, c[0x0][0x9f0] ;  /* 0x00027c00ff008b82 */ /* 0x000ea20000000800 */
[----:B------:R-:W-:Y:S05]  /*c090*/  @!P1 BRA `(.L_x_2083) ;  /* 0x00000000006c9947 */ /* 0x000fea0003800000 */
[-C--:B0-2---:R-:W-:Y:S02]  /*c0a0*/  IABS R4, R0.reuse ;  /* 0x0000000000047213 */ /* 0x085fe40000000000 */
        /* <DEDUP_REMOVED lines=26> */
.L_x_2083:
[----:B------:R-:W-:Y:S05]  /*c250*/  BSYNC B0 ;  /* 0x0000000000007941 */ /* 0x000fea0003800000 */
.L_x_2082:
[----:B--2---:R-:W-:Y:S01]  /*c260*/  IMAD.MOV.U32 R0, RZ, RZ, R7 ;  /* 0x000000ffff007224 */ /* 0x004fe200078e0007 */
[----:B------:R-:W-:Y:S03]  /*c270*/  BSSY B7, `(.L_x_2084) ;  /* 0x0000358000077945 */ /* 0x000fe60003800000 */
[----:B------:R-:W-:-:S05]  /*c280*/  IMAD R2, R9, R0, RZ ;  /* 0x0000000009027224 */ /* 0x000fca00078e02ff */
[----:B------:R-:W-:Y:S01]  /*c290*/  VIADDMNMX R0, R2, R0, R8, PT ;  /* 0x0000000002007246 */ /* 0x000fe20003800108 */
[----:B------:R2:W-:Y:S03]  /*c2a0*/  STL [R1+0x4], R2 ;  /* 0x0000040201007387 */ /* 0x0005e60000100800 */
[----:B------:R-:W-:Y:S01]  /*c2b0*/  ISETP.GT.AND P0, PT, R0, R2, PT ;  /* 0x000000020000720c */ /* 0x000fe20003f04270 */
[----:B------:R2:W-:-:S12]  /*c2c0*/  STL [R1+0x18], R0 ;  /* 0x0000180001007387 */ /* 0x0005d80000100800 */
[----:B------:R-:W-:Y:S05]  /*c2d0*/  @P0 BRA `(.L_x_2085) ;  /* 0x0000000000440947 */ /* 0x000fea0003800000 */
[----:B--2---:R-:W2:Y:S02]  /*c2e0*/  S2R R0, SR_TID.X ;  /* 0x0000000000007919 */ /* 0x004ea40000002100 */
[----:B--2---:R-:W-:-:S04]  /*c2f0*/  LOP3.LUT R0, R0, 0x7f, RZ, 0xc0, !PT ;  /* 0x0000007f00007812 */ /* 0x004fc800078ec0ff */
[----:B------:R-:W-:-:S13]  /*c300*/  ISETP.NE.AND P0, PT, R0, RZ, PT ;  /* 0x000000ff0000720c */ /* 0x000fda0003f05270 */
[----:B------:R-:W-:Y:S05]  /*c310*/  @P0 BRA `(.L_x_2086) ;  /* 0x0000003400340947 */ /* 0x000fea0003800000 */
[----:B------:R-:W2:Y:S01]  /*c320*/  S2R R5, SR_LANEID ;  /* 0x0000000000057919 */ /* 0x000ea20000000000 */
[----:B------:R-:W-:Y:S01]  /*c330*/  VOTEU.ANY UR4, UPT, PT ;  /* 0x0000000000047886 */ /* 0x000fe200038e0100 */
[----:B------:R-:W4:Y:S01]  /*c340*/  LDC.64 R2, c[0x0][0xc60] ;  /* 0x00031800ff027b82 */ /* 0x000f220000000a00 */
[----:B------:R-:W2:Y:S02]  /*c350*/  FLO.U32 R0, UR4 ;  /* 0x0000000400007d00 */ /* 0x000ea400080e0000 */
[----:B--2---:R-:W-:-:S06]  /*c360*/  ISETP.EQ.U32.AND P0, PT, R0, R5, PT ;  /* 0x000000050000720c */ /* 0x004fcc0003f02070 */
[----:B------:R-:W4:Y:S07]  /*c370*/  POPC R5, UR4 ;  /* 0x0000000400057d09 */ /* 0x000f2e0008000000 */
[----:B----4-:R-:W2:Y:S01]  /*c380*/  @P0 ATOMG.E.ADD.STRONG.GPU PT, R3, desc[UR40][R2.64], R5 ;  /* 0x00000005020309a8 */ /* 0x010ea200081ee1e8 */
[----:B0-----:R-:W0:Y:S02]  /*c390*/  S2R R4, SR_LTMASK ;  /* 0x0000000000047919 */ /* 0x001e240000003900 */
[----:B0-----:R-:W-:-:S04]  /*c3a0*/  LOP3.LUT R4, R4, UR4, RZ, 0xc0, !PT ;  /* 0x0000000404047c12 */ /* 0x001fc8000f8ec0ff */
[----:B---3--:R-:W0:Y:S01]  /*c3b0*/  POPC R7, R4 ;  /* 0x0000000400077309 */ /* 0x008e220000000000 */
[----:B--2---:R-:W0:Y:S02]  /*c3c0*/  SHFL.IDX PT, R0, R3, R0, 0x1f ;  /* 0x00001f0003007589 */ /* 0x004e2400000e0000 */
[----:B0-----:R-:W-:Y:S01]  /*c3d0*/  IADD3 R24, R0, UR36, R7 ;  /* 0x0000002400187c10 */ /* 0x001fe2000fffe007 */
[----:B------:R-:W-:Y:S06]  /*c3e0*/  BRA `(.L_x_2086) ;  /* 0x0000003400007947 */ /* 0x000fec0003800000 */
.L_x_2085:
[----:B--2---:R-:W-:Y:S01]  /*c3f0*/  VIADD R0, R17, 0xe400 ;  /* 0x0000e40011007836 */ /* 0x004fe20000000000 */
[----:B------:R-:W-:Y:S04]  /*c400*/  BSSY B6, `(.L_x_2087) ;  /* 0x0000013000067945 */ /* 0x000fe80003800000 */
[----:B------:R-:W-:-:S13]  /*c410*/  LOP3.LUT P0, RZ, R0, 0x3ff, RZ, 0xc0, !PT ;  /* 0x000003ff00ff7812 */ /* 0x000fda000780c0ff */
[----:B------:R-:W-:Y:S05]  /*c420*/  @!P0 BRA `(.L_x_2088) ;  /* 0x0000000000408947 */ /* 0x000fea0003800000 */
[----:B------:R-:W-:Y:S01]  /*c430*/  MOV R2, 0x0 ;  /* 0x0000000000027802 */ /* 0x000fe20000000f00 */
[----:B------:R-:W-:Y:S01]  /*c440*/  ULDC.64 UR6, c[0x4][0xa8] ;  /* 0x01002a0000067ab9 */ /* 0x000fe20000000a00 */
[----:B------:R-:W-:Y:S01]  /*c450*/  ULDC.64 UR8, c[0x4][0xb0] ;  /* 0x01002c0000087ab9 */ /* 0x000fe20000000a00 */
[----:B------:R-:W-:Y:S01]  /*c460*/  ULDC.64 UR4, c[0x4][0x8] ;  /* 0x0100020000047ab9 */ /* 0x000fe20000000a00 */
[----:B0-----:R-:W-:Y:S02]  /*c470*/  IMAD.U32 R4, RZ, RZ, UR6 ;  /* 0x00000006ff047e24 */ /* 0x001fe4000f8e00ff */
[----:B------:R-:W0:Y:S01]  /*c480*/  LDC.64 R2, c[0x4][R2] ;  /* 0x0100000002027b82 */ /* 0x000e220000000a00 */
[----:B------:R-:W-:Y:S02]  /*c490*/  IMAD.U32 R5, RZ, RZ, UR7 ;  /* 0x00000007ff057e24 */ /* 0x000fe4000f8e00ff */
[----:B------:R-:W-:Y:S02]  /*c4a0*/  IMAD.U32 R6, RZ, RZ, UR8 ;  /* 0x00000008ff067e24 */ /* 0x000fe4000f8e00ff */
[----:B---3--:R-:W-:-:S02]  /*c4b0*/  IMAD.U32 R7, RZ, RZ, UR9 ;  /* 0x00000009ff077e24 */ /* 0x008fc4000f8e00ff */
[----:B-1----:R-:W-:Y:S02]  /*c4c0*/  IMAD.U32 R10, RZ, RZ, UR4 ;  /* 0x00000004ff0a7e24 */ /* 0x002fe4000f8e00ff */
[----:B------:R-:W-:Y:S02]  /*c4d0*/  IMAD.U32 R11, RZ, RZ, UR5 ;  /* 0x00000005ff0b7e24 */ /* 0x000fe4000f8e00ff */
[----:B------:R-:W-:Y:S02]  /*c4e0*/  IMAD.MOV.U32 R8, RZ, RZ, 0x70 ;  /* 0x00000070ff087424 */ /* 0x000fe400078e00ff */
[----:B------:R-:W-:Y:S02]  /*c4f0*/  IMAD.MOV.U32 R12, RZ, RZ, 0x1 ;  /* 0x00000001ff0c7424 */ /* 0x000fe400078e00ff */
[----:B------:R-:W-:-:S07]  /*c500*/  IMAD.MOV.U32 R13, RZ, RZ, RZ ;  /* 0x000000ffff0d7224 */ /* 0x000fce00078e00ff */
[----:B------:R-:W-:-:S07]  /*c510*/  LEPC R20, `(.L_x_2088) ;  /* 0x000000001014794e */ /* 0x000fce0000000000 */
[----:B0-----:R-:W-:Y:S05]  /*c520*/  CALL.ABS.NOINC R2 ;  /* 0x0000000002007343 */ /* 0x001fea0003c00000 */
.L_x_2088:
[----:B------:R-:W-:Y:S05]  /*c530*/  BSYNC B6 ;  /* 0x0000000000067941 */ /* 0x000fea0003800000 */
.L_x_2087:
        /* <DEDUP_REMOVED lines=9> */
[----:B0-----:R-:W-:Y:S02]  /*c5d0*/  IMAD.U32 R4, RZ, RZ, UR6 ;  /* 0x00000006ff047e24 */ /* 0x001fe4000f8e00ff */
[----:B------:R-:W-:Y:S02]  /*c5e0*/  IMAD.U32 R5, RZ, RZ, UR7 ;  /* 0x00000007ff057e24 */ /* 0x000fe4000f8e00ff */
[----:B------:R-:W-:Y:S02]  /*c5f0*/  IMAD.U32 R6, RZ, RZ, UR8 ;  /* 0x00000008ff067e24 */ /* 0x000fe4000f8e00ff */
[----:B---3--:R-:W-:-:S02]  /*c600*/  IMAD.U32 R7, RZ, RZ, UR9 ;  /* 0x00000009ff077e24 */ /* 0x008fc4000f8e00ff */
[----:B-1----:R-:W-:Y:S02]  /*c610*/  IMAD.U32 R10, RZ, RZ, UR4 ;  /* 0x00000004ff0a7e24 */ /* 0x002fe4000f8e00ff */
[----:B------:R-:W-:Y:S02]  /*c620*/  IMAD.U32 R11, RZ, RZ, UR5 ;  /* 0x00000005ff0b7e24 */ /* 0x000fe4000f8e00ff */
[----:B------:R-:W-:Y:S02]  /*c630*/  IMAD.MOV.U32 R8, RZ, RZ, 0x70 ;  /* 0x00000070ff087424 */ /* 0x000fe400078e00ff */
[----:B------:R-:W-:Y:S02]  /*c640*/  IMAD.MOV.U32 R12, RZ, RZ, 0x1 ;  /* 0x00000001ff0c7424 */ /* 0x000fe400078e00ff */
[----:B--2---:R-:W-:-:S07]  /*c650*/  IMAD.MOV.U32 R13, RZ, RZ, RZ ;  /* 0x000000ffff0d7224 */ /* 0x004fce00078e00ff */
[----:B------:R-:W-:-:S07]  /*c660*/  LEPC R20, `(.L_x_2091) ;  /* 0x000000001014794e */ /* 0x000fce0000000000 */
[----:B----4-:R-:W-:Y:S05]  /*c670*/  CALL.ABS.NOINC R2 ;  /* 0x0000000002007343 */ /* 0x010fea0003c00000 */
.L_x_2091:
        /* <DEDUP_REMOVED lines=15> */
.L_x_2090:
[----:B------:R-:W-:Y:S05]  /*c770*/  BSYNC B6 ;  /* 0x0000000000067941 */ /* 0x000fea0003800000 */
.L_x_2089:
[----:B------:R-:W-:Y:S01]  /*c780*/  ULDC.64 UR4, c[0x0][0x9f8] ;  /* 0x00027e0000047ab9 */ /* 0x000fe20000000a00 */
[----:B------:R-:W2:Y:S01]  /*c790*/  LDL R20, [R1+0x18] ;  /* 0x0000180001147983 */ /* 0x000ea20000100800 */
        /* <DEDUP_REMOVED lines=10> */
[----:B--2---:R-:W-:Y:S01]  /*c840*/  VIADD R22, R20, 0xffffffff ;  /* 0xffffffff14167836 */ /* 0x004fe20000000000 */
[----:B-----5:R-:W-:Y:S02]  /*c850*/  SHF.R.S32.HI R29, RZ, 0x1f, R23 ;  /* 0x0000001fff1d7819 */ /* 0x020fe40000011417 */
[----:B------:R-:W-:Y:S01]  /*c860*/  SEL R19, R23, RZ, !P0 ;  /* 0x000000ff17137207 */ /* 0x000fe20004000000 */
[----:B------:R-:W-:Y:S08]  /*c870*/  BRA.DIV UR4, `(.L_x_2092) ;  /* 0x0000004604807947 */ /* 0x000ff0000b800000 */
[----:B------:R-:W2:Y:S02]  /*c880*/  S2R R0, SR_TID.X ;  /* 0x0000000000007919 */ /* 0x000ea40000002100 */
[----:B--2---:R-:W-:-:S04]  /*c890*/  SHF.R.U32.HI R0, RZ, 0x5, R0 ;  /* 0x00000005ff007819 */ /* 0x004fc80000011600 */
[----:B------:R-:W-:-:S05]  /*c8a0*/  LOP3.LUT R0, R0, 0x3, RZ, 0xc0, !PT ;  /* 0x0000000300007812 */ /* 0x000fca00078ec0ff */
[----:B------:R2:W4:Y:S02]  /*c8b0*/  SHFL.IDX PT, R14, R0, RZ, 0x1f ;  /* 0x00001fff000e7589 */ /* 0x00052400000e0000 */
.L_x_2186:
[----:B------:R-:W-:Y:S02]  /*c8c0*/  PLOP3.LUT P1, PT, PT, PT, PT, 0x8, 0x0 ;  /* 0x000000000000781c */ /* 0x000fe40003f2e170 */
[----:B----4-:R-:W-:Y:S02]  /*c8d0*/  ISETP.NE.AND P0, PT, R14, RZ, PT ;  /* 0x000000ff0e00720c */ /* 0x010fe40003f05270 */
[----:B--2---:R-:W-:-:S05]  /*c8e0*/  P2R R0, PR, RZ, 0x2 ;  /* 0x00000002ff007803 */ /* 0x004fca0000000000 */
[----:B------:R2:W-:Y:S06]  /*c8f0*/  STL [R1], R0 ;  /* 0x0000000001007387 */ /* 0x0005ec0000100800 */
[----:B------:R-:W-:Y:S05]  /*c900*/  @P0 BRA `(.L_x_2093) ;  /* 0x0000000000ec0947 */ /* 0x000fea0003800000 */
[----:B------:R-:W-:-:S03]  /*c910*/  UMOV UR4, 0xffffffff ;  /* 0xffffffff00047882 */ /* 0x000fc60000000000 */
[----:B------:R-:W-:Y:S05]  /*c920*/  BRA.DIV UR4, `(.L_x_2094) ;  /* 0x0000004604887947 */ /* 0x000fea000b800000 */
[----:B------:R-:W-:-:S13]  /*c930*/  ELECT P6, URZ, PT ;  /* 0x00000000003f782f */ /* 0x000fda00038c0000 */
.L_x_2189:
[----:B------:R-:W-:Y:S05]  /*c940*/  @!P6 BRA `(.L_x_2093) ;  /* 0x0000000000dce947 */ /* 0x000fea0003800000 */
[----:B------:R-:W-:-:S04]  /*c950*/  ISETP.NE.U32.AND P0, PT, R2, RZ, PT ;  /* 0x000000ff0200720c */ /* 0x000fc80003f05070 */
[----:B------:R-:W-:-:S13]  /*c960*/  ISETP.NE.AND.EX P0, PT, R3, RZ, PT, P0 ;  /* 0x000000ff0300720c */ /* 0x000fda0003f05300 */
[----:B------:R-:W-:Y:S05]  /*c970*/  @!P0 BRA `(.L_x_2095) ;  /* 0x0000000000448947 */ /* 0x000fea0003800000 */
[----:B------:R-:W4:Y:S01]  /*c980*/  LDC R6, c[0x0][0x43c] ;  /* 0x00010f00ff067b82 */ /* 0x000f220000000800 */
[----:B------:R-:W-:Y:S01]  /*c990*/  ULDC.64 UR4, c[0x0][0x428] ;  /* 0x00010a0000047ab9 */ /* 0x000fe20000000a00 */
[----:B----4-:R-:W-:-:S13]  /*c9a0*/  ISETP.NE.AND P0, PT, R6, 0x1, PT ;  /* 0x000000010600780c */ /* 0x010fda0003f05270 */
[----:B0-----:R-:W2:Y:S02]  /*c9b0*/  @P0 LDC.64 R4, c[0x0][0x440] ;  /* 0x00011000ff040b82 */ /* 0x001ea40000000a00 */
[----:B--2---:R-:W-:-:S04]  /*c9c0*/  @P0 IMAD.HI.U32 R0, R22, R4, RZ ;  /* 0x0000000416000227 */ /* 0x004fc800078e00ff */
        /* <DEDUP_REMOVED lines=12> */
.L_x_2095:
[----:B--2---:R-:W-:Y:S01]  /*ca90*/  IMAD R0, R18, 0x8, R17 ;  /* 0x0000000812007824 */ /* 0x004fe200078e0211 */
[----:B----4-:R-:W-:-:S04]  /*caa0*/  SHF.L.U32 R2, R28, 0x1f, RZ ;  /* 0x0000001f1c027819 */ /* 0x010fc800000006ff */
[----:B------:R-:W2:Y:S02]  /*cab0*/  SYNCS.PHASECHK.TRANS64.TRYWAIT P0, [R0+URZ+0x16840], R2 ;  /* 0x01684002000075a7 */ /* 0x000ea4000800017f */
[----:B--2---:R-:W-:Y:S05]  /*cac0*/  @!P0 BRA `(.L_x_2096) ;  /* 0x0000004400408947 */ /* 0x004fea0003800000 */
.L_x_2190:
[----:B------:R-:W4:Y:S02]  /*cad0*/  S2R R3, SR_TID.X ;  /* 0x0000000000037919 */ /* 0x000f240000002100 */
[----:B----4-:R-:W-:-:S04]  /*cae0*/  LOP3.LUT R3, R3, 0x7f, RZ, 0xc0, !PT ;  /* 0x0000007f03037812 */ /* 0x010fc800078ec0ff */
[----:B------:R-:W-:-:S13]  /*caf0*/  ISETP.NE.AND P0, PT, R3, RZ, PT ;  /* 0x000000ff0300720c */ /* 0x000fda0003f05270 */
[----:B------:R-:W-:Y:S05]  /*cb00*/  @P0 BRA `(.L_x_2097) ;  /* 0x00000000001c0947 */ /* 0x000fea0003800000 */
[----:B------:R-:W4:Y:S01]  /*cb10*/  S2R R3, SR_TID.X ;  /* 0x0000000000037919 */ /* 0x000f220000002100 */
[----:B--2---:R-:W-:-:S04]  /*cb20*/  IMAD.MOV.U32 R2, RZ, RZ, 0x4000 ;  /* 0x00004000ff027424 */ /* 0x004fc800078e00ff */
[----:B------:R2:W-:Y:S01]  /*cb30*/  SYNCS.ARRIVE.TRANS64 RZ, [R0+URZ+0x16830], R2 ;  /* 0x0168300200ff79a7 */ /* 0x0005e2000800003f */
[----:B----4-:R-:W-:-:S04]  /*cb40*/  LOP3.LUT R3, R3, 0x1f, RZ, 0xc0, !PT ;  /* 0x0000001f03037812 */ /* 0x010fc800078ec0ff */
[----:B------:R-:W-:-:S13]  /*cb50*/  ISETP.NE.AND P0, PT, R3, RZ, PT ;  /* 0x000000ff0300720c */ /* 0x000fda0003f05270 */
[----:B--2---:R-:W-:Y:S05]  /*cb60*/  @!P0 BRA `(.L_x_2097) ;  /* 0x0000000000048947 */ /* 0x004fea0003800000 */
[----:B------:R-:W-:Y:S01]  /*cb70*/  BPT.TRAP 0x1 ;  /* 0x000000040000795c */ /* 0x000fe20000300000 */
.L_x_2097:
        /* <DEDUP_REMOVED lines=12> */
[----:B------:R-:W-:-:S03]  /*cc40*/  UIADD3 UR9, UR9, 0x16830, URZ ;  /* 0x0001683009097890 */ /* 0x000fc6000fffe03f */
[----:B------:R-:W-:Y:S01]  /*cc50*/  P2R R0, PR, RZ, 0x1 ;  /* 0x00000001ff007803 */ /* 0x000fe20000000000 */
[----:B------:R-:W-:Y:S02]  /*cc60*/  ULEA UR11, UR11, UR4, 0x7 ;  /* 0x000000040b0b7291 */ /* 0x000fe4000f8e383f */
[----:B------:R-:W-:Y:S01]  /*cc70*/  UIADD3 UR8, UR8, 0xe400, URZ ;  /* 0x0000e40008087890 */ /* 0x000fe2000fffe03f */
[----:B------:R-:W-:Y:S01]  /*cc80*/  UMOV UR4, 0x0 ;  /* 0x0000000000047882 */ /* 0x000fe20000000000 */
[----:B------:R4:W-:Y:S07]  /*cc90*/  STL [R1], R0 ;  /* 0x0000000001007387 */ /* 0x0009ee0000100800 */
[----:B------:R4:W-:Y:S01]  /*cca0*/  UTMALDG.4D [UR8], [UR6], desc[UR4] ;  /* 0x00000408060075b4 */ /* 0x0009e20008019000 */
[----:B------:R-:W-:-:S02]  /*ccb0*/  NOP ;  /* 0x0000000000007918 */ /* 0x000fc40000000000 */
.L_x_2093:
[----:B0-----:R-:W5:Y:S04]  /*ccc0*/  LDL.LU R4, [R1+0x10] ;  /* 0x0000100001047983 */ /* 0x001f680000300800 */
[----:B------:R-:W3:Y:S04]  /*ccd0*/  LDL.LU R6, [R1+0xc] ;  /* 0x00000c0001067983 */ /* 0x000ee80000300800 */
[----:B------:R-:W3:Y:S01]  /*cce0*/  LDL.LU R3, [R1+0x24] ;  /* 0x0000240001037983 */ /* 0x000ee20000300800 */
[----:B------:R-:W-:Y:S05]  /*ccf0*/  WARPSYNC.ALL ;  /* 0x0000000000007948 */ /* 0x000fea0003800000 */
[----:B----4-:R-:W-:Y:S01]  /*cd00*/  ULDC.64 UR6, c[0x0][0xa00] ;  /* 0x0002800000067ab9 */ /* 0x010fe20000000a00 */
[----:B------:R-:W-:Y:S01]  /*cd10*/  ULDC.64 UR4, c[0x0][0x298] ;  /* 0x0000a60000047ab9 */ /* 0x000fe20000000a00 */
[----:B--2---:R-:W-:Y:S01]  /*cd20*/  VIADD R0, R17, 0x8400 ;  /* 0x0000840011007836 */ /* 0x004fe20000000000 */
[----:B------:R-:W-:Y:S01]  /*cd30*/  BAR.SYNC.DEFER_BLOCKING 0x8, 0x200 ;  /* 0x0208000000007b1d */ /* 0x000fe20000010000 */
[----:B------:R-:W-:-:S03]  /*cd40*/  ISETP.NE.U32.AND P0, PT, RZ, UR6, PT ;  /* 0x00000006ff007c0c */ /* 0x000fc6000bf05070 */
[----:B------:R-:W-:Y:S02]  /*cd50*/  LOP3.LUT P1, RZ, R0, 0x3ff, RZ, 0xc0, !PT ;  /* 0x000003ff00ff7812 */ /* 0x000fe4000782c0ff */
[----:B------:R-:W-:Y:S01]  /*cd60*/  ISETP.NE.AND.EX P0, PT, RZ, UR7, PT, P0 ;  /* 0x00000007ff007c0c */ /* 0x000fe2000bf05300 */
[----:B------:R-:W-:Y:S01]  /*cd70*/  BSSY B6, `(.L_x_2098) ;  /* 0x000001d000067945 */ /* 0x000fe20003800000 */
[----:B-----5:R-:W-:Y:S02]  /*cd80*/  SHF.R.S32.HI R2, RZ, 0x1f, R4 ;  /* 0x0000001fff027819 */ /* 0x020fe40000011404 */
[----:B---3--:R-:W-:-:S03]  /*cd90*/  SEL R6, R6, RZ, !P0 ;  /* 0x000000ff06067207 */ /* 0x008fc60004000000 */
[----:B------:R-:W-:-:S04]  /*cda0*/  IMAD R2, R2, UR4, RZ ;  /* 0x0000000402027c24 */ /* 0x000fc8000f8e02ff */
[C---:B------:R-:W-:Y:S01]  /*cdb0*/  IMAD R0, R4.reuse, UR5, R2 ;  /* 0x0000000504007c24 */ /* 0x040fe2000f8e0202 */
[----:B------:R-:W-:Y:S01]  /*cdc0*/  SEL R2, R3, RZ, !P0 ;  /* 0x000000ff03027207 */ /* 0x000fe20004000000 */
        /* <DEDUP_REMOVED lines=16> */
[----:B-1----:R-:W-:Y:S02]  /*ced0*/  IMAD.U32 R10, RZ, RZ, UR4 ;  /* 0x00000004ff0a7e24 */ /* 0x002fe4000f8e00ff */
[----:B------:R-:W-:Y:S02]  /*cee0*/  IMAD.U32 R11, RZ, RZ, UR5 ;  /* 0x00000005ff0b7e24 */ /* 0x000fe4000f8e00ff */
[----:B------:R-:W-:Y:S02]  /*cef0*/  IMAD.MOV.U32 R8, RZ, RZ, 0x70 ;  /* 0x00000070ff087424 */ /* 0x000fe400078e00ff */
[----:B------:R-:W-:Y:S02]  /*cf00*/  IMAD.MOV.U32 R12, RZ, RZ, 0x1 ;  /* 0x00000001ff0c7424 */ /* 0x000fe400078e00ff */
[----:B------:R-:W-:-:S07]  /*cf10*/  IMAD.MOV.U32 R13, RZ, RZ, RZ ;  /* 0x000000ffff0d7224 */ /* 0x000fce00078e00ff */
[----:B------:R-:W-:-:S07]  /*cf20*/  LEPC R20, `(.L_x_2099) ;  /* 0x000000001014794e */ /* 0x000fce0000000000 */
[----:B0-----:R-:W-:Y:S05]  /*cf30*/  CALL.ABS.NOINC R2 ;  /* 0x0000000002007343 */ /* 0x001fea0003c00000 */
.L_x_2099:
[----:B------:R-:W-:Y:S05]  /*cf40*/  BSYNC B6 ;  /* 0x0000000000067941 */ /* 0x000fea0003800000 */
.L_x_2098:
[----:B------:R-:W2:Y:S01]  /*cf50*/  LDL.LU R20, [R1+0x10] ;  /* 0x0000100001147983 */ /* 0x000ea20000300800 */
[----:B------:R-:W3:Y:S01]  /*cf60*/  LDC R9, c[0x0][0x448] ;  /* 0x00011200ff097b82 */ /* 0x000ee20000000800 */
[----:B------:R-:W-:Y:S01]  /*cf70*/  ULDC.64 UR4, c[0x0][0x2d8] ;  /* 0x0000b60000047ab9 */ /* 0x000fe20000000a00 */
[----:B------:R-:W-:Y:S01]  /*cf80*/  ULDC.64 UR6, c[0x0][0x2e0] ;  /* 0x0000b80000067ab9 */ /* 0x000fe20000000a00 */
[----:B0-----:R-:W2:Y:S01]  /*cf90*/  LDL.LU.64 R2, [R1+0x30] ;  /* 0x0000300001027983 */ /* 0x001ea20000300a00 */
[----:B------:R-:W-:-:S03]  /*cfa0*/  ULDC.64 UR8, c[0x0][0x280] ;  /* 0x0000a00000087ab9 */ /* 0x000fc60000000a00 */
[----:B------:R-:W4:Y:S04]  /*cfb0*/  LDL.LU R21, [R1+0x24] ;  /* 0x0000240001157983 */ /* 0x000f280000300800 */
[----:B------:R-:W4:Y:S04]  /*cfc0*/  LDL.LU R4, [R1+0xc] ;  /* 0x00000c0001047983 */ /* 0x000f280000300800 */
[----:B-1----:R0:W5:Y:S01]  /*cfd0*/  LDL R10, [R1+0x8] ;  /* 0x00000800010a7983 */ /* 0x0021620000100800 */
[----:B---3--:R-:W-:-:S13]  /*cfe0*/  ISETP.NE.AND P1, PT, R9, 0x1, PT ;  /* 0x000000010900780c */ /* 0x008fda0003f25270 */
[----:B------:R-:W1:Y:S08]  /*cff0*/  @P1 LDC R5, c[0x0][0x450] ;  /* 0x00011400ff051b82 */ /* 0x000e700000000800 */
[----:B------:R-:W3:Y:S01]  /*d000*/  @P1 LDC R8, c[0x0][0x450] ;  /* 0x00011400ff081b82 */ /* 0x000ee20000000800 */
[----:B------:R-:W0:Y:S01]  /*d010*/  S2R R11, SR_TID.X ;  /* 0x00000000000b7919 */ /* 0x000e220000002100 */
        /* <DEDUP_REMOVED lines=18> */
[----:B-1----:R-:W-:-:S04]  /*d140*/  @P1 SHF.R.U32.HI R4, RZ, R5, R0 ;  /* 0x00000005ff041219 */ /* 0x002fc80000011600 */
[----:B------:R-:W-:-:S05]  /*d150*/  SHF.R.S32.HI R0, RZ, 0x1f, R4 ;  /* 0x0000001fff007819 */ /* 0x000fca0000011404 */
[----:B------:R-:W-:-:S04]  /*d160*/  IMAD R0, R0, UR4, RZ ;  /* 0x0000000400007c24 */ /* 0x000fc8000f8e02ff */
[C---:B------:R-:W-:Y:S02]  /*d170*/  IMAD R7, R4.reuse, UR5, R0 ;  /* 0x0000000504077c24 */ /* 0x040fe4000f8e0200 */
        /* <DEDUP_REMOVED lines=9> */
[----:B------:R-:W1:Y:S01]  /*d210*/  @P1 LDC R7, c[0x0][0x44c] ;  /* 0x00011300ff071b82 */ /* 0x000e620000000800 */
[----:B------:R-:W-:-:S04]  /*d220*/  LEA R0, P0, R4, UR8, 0x1 ;  /* 0x0000000804007c11 */ /* 0x000fc8000f8008ff */
[----:B------:R-:W-:Y:S01]  /*d230*/  LEA.HI.X R4, R4, UR9, R5, 0x1, P0 ;  /* 0x0000000904047c11 */ /* 0x000fe200080f0c05 */
[----:B------:R-:W-:-:S04]  /*d240*/  VIADD R5, R6, 0x80 ;  /* 0x0000008006057836 */ /* 0x000fc80000000000 */
[----:B------:R-:W-:Y:S02]  /*d250*/  IMAD.MOV.U32 R6, RZ, RZ, R5 ;  /* 0x000000ffff067224 */ /* 0x000fe400078e0005 */
[----:B-1----:R-:W-:-:S05]  /*d260*/  @P1 IMAD.HI.U32 R7, R5, R7, RZ ;  /* 0x0000000705071227 */ /* 0x002fca00078e00ff */
[----:B---3--:R-:W-:-:S05]  /*d270*/  @P1 SHF.R.U32.HI R6, RZ, R8, R7 ;  /* 0x00000008ff061219 */ /* 0x008fca0000011607 */
        /* <DEDUP_REMOVED lines=8> */
[----:B0-----:R-:W-:Y:S02]  /*d300*/  IMAD.SHL.U32 R20, R11, 0x8, RZ ;  /* 0x000000080b147824 */ /* 0x001fe400078e00ff */
        /* <DEDUP_REMOVED lines=119> */
.L_x_2215:
        /* <DEDUP_REMOVED lines=11> */
.L_x_2101:
        /* <DEDUP_REMOVED lines=18> */
.L_x_2216:
[----:B------:R-:W-:Y:S05]  /*dc50*/  BSYNC B0 ;  /* 0x0000000000007941 */ /* 0x000fea0003800000 */
.L_x_2102:
        /* <DEDUP_REMOVED lines=27> */
[----:B--2---:R-:W-:-:S13]  /*de10*/  ISETP.NE.AND P1, PT, R3, RZ, PT ;  /* 0x000000ff0300720c */ /* 0x004fda0003f25270 */
        /* <DEDUP_REMOVED lines=21> */
[----:B------:R-:W-:-:S06]  /*df70*/  LEA.HI.X R5, R2, UR5, R3, 0x2, P0 ;  /* 0x0000000502057c11 */ /* 0x000fcc00080f1403 */
[----:B------:R0:W5:Y:S03]  /*df80*/  LDG.E R5, desc[UR40][R4.64] ;  /* 0x0000002804057981 */ /* 0x000166000c1e1900 */
.L_x_2110:
[----:B0-----:R-:W-:Y:S01]  /*df90*/  IMAD R4, R6, 0x8, R17 ;  /* 0x0000000806047824 */ /* 0x001fe200078e0211 */
[----:B------:R-:W-:Y:S01]  /*dfa0*/  SHF.L.U32 R2, R10, 0x1f, RZ ;  /* 0x0000001f0a027819 */ /* 0x000fe200000006ff */
[----:B------:R-:W-:Y:S03]  /*dfb0*/  BSSY B3, `(.L_x_2111) ;  /* 0x0000003000037945 */ /* 0x000fe60003800000 */
[----:B------:R-:W0:Y:S02]  /*dfc0*/  SYNCS.PHASECHK.TRANS64.TRYWAIT P0, [R4+URZ+0x16840], R2 ;  /* 0x01684002040075a7 */ /* 0x000e24000800017f */
[----:B0-----:R-:W-:Y:S05]  /*dfd0*/  @!P0 BRA `(.L_x_2112) ;  /* 0x00000040000c8947 */ /* 0x001fea0003800000 */
.L_x_2217:
[----:B------:R-:W-:Y:S05]  /*dfe0*/  BSYNC B3 ;  /* 0x0000000000037941 */ /* 0x000fea0003800000 */
.L_x_2111:
[----:B------:R-:W1:Y:S01]  /*dff0*/  S2R R3, SR_TID.X ;  /* 0x0000000000037919 */ /* 0x000e620000002100 */
[----:B------:R-:W-:Y:S01]  /*e000*/  BSSY B3, `(.L_x_2113) ;  /* 0x000000b000037945 */ /* 0x000fe20003800000 */
[----:B-1----:R-:W-:-:S04]  /*e010*/  LOP3.LUT R3, R3, 0x7f, RZ, 0xc0, !PT ;  /* 0x0000007f03037812 */ /* 0x002fc800078ec0ff */
[----:B------:R-:W-:-:S13]  /*e020*/  ISETP.NE.AND P1, PT, R3, RZ, PT ;  /* 0x000000ff0300720c */ /* 0x000fda0003f25270 */
        /* <DEDUP_REMOVED lines=8> */
.L_x_2114:
[----:B------:R-:W-:Y:S05]  /*e0b0*/  BSYNC B3 ;  /* 0x0000000000037941 */ /* 0x000fea0003800000 */
.L_x_2113:
[----:B------:R-:W-:Y:S01]  /*e0c0*/  IMAD.MOV.U32 R11, RZ, RZ, RZ ;  /* 0x000000ffff0b7224 */ /* 0x000fe200078e00ff */
[----:B------:R-:W-:Y:S01]  /*e0d0*/  UIADD3 UR4, UP0, UR38, 0x370, URZ ;  /* 0x0000037026047890 */ /* 0x000fe2000ff1e03f */
[----:B------:R-:W-:Y:S01]  /*e0e0*/  IMAD R3, R6, 0x4000, R17 ;  /* 0x0000400006037824 */ /* 0x000fe200078e0211 */
[----:B------:R-:W-:Y:S01]  /*e0f0*/  PLOP3.LUT P0, PT, PT, PT, PT, 0x80, 0x0 ;  /* 0x000000000000781c */ /* 0x000fe20003f0f070 */
[----:B0-----:R-:W-:Y:S01]  /*e100*/  VIADD R4, R4, 0x16830 ;  /* 0x0001683004047836 */ /* 0x001fe20000000000 */
[----:B------:R-:W-:Y:S01]  /*e110*/  R2UR UR10, R11 ;  /* 0x000000000b0a72ca */ /* 0x000fe200000e0000 */
[----:B------:R-:W-:Y:S01]  /*e120*/  VIADD R3, R3, 0xe400 ;  /* 0x0000e40003037836 */ /* 0x000fe20000000000 */
[----:B------:R-:W-:Y:S01]  /*e130*/  UIADD3.X UR5, URZ, UR39, URZ, UP0, !UPT ;  /* 0x000000273f057290 */ /* 0x000fe200087fe43f */
[----:B------:R-:W-:Y:S01]  /*e140*/  IMAD R2, R0, 0x80, R26 ;  /* 0x0000008000027824 */ /* 0x000fe200078e021a */
[----:B------:R-:W-:Y:S01]  /*e150*/  UMOV UR6, 0x0 ;  /* 0x0000000000067882 */ /* 0x000fe20000000000 */
[----:B------:R-:W-:-:S10]  /*e160*/  UMOV UR7, 0x14f00000 ;  /* 0x14f0000000077882 */ /* 0x000fd40000000000 */
.L_x_2115:
        /* <DEDUP_REMOVED lines=15> */
.L_x_2218:
[----:B------:R-:W-:Y:S05]  /*e260*/  BSYNC B3 ;  /* 0x0000000000037941 */ /* 0x000fea0003800000 */
.L_x_2116:
        /* <DEDUP_REMOVED lines=12> */
.L_x_2119:
[----:B------:R-:W-:Y:S05]  /*e330*/  BSYNC B3 ;  /* 0x0000000000037941 */ /* 0x000fea0003800000 */
.L_x_2118:
        /* <DEDUP_REMOVED lines=11> */
.L_x_2120:
        /* <DEDUP_REMOVED lines=12> */
.L_x_2109:
[----:B------:R-:W-:Y:S05]  /*e4b0*/  BSYNC B1 ;  /* 0x0000000000017941 */ /* 0x000fea0003800000 */
.L_x_2108:
[----:B------:R-:W2:Y:S01]  /*e4c0*/  LDL.LU R0, [R1+0x18] ;  /* 0x0000180001007983 */ /* 0x000ea20000300800 */
[----:B------:R-:W-:Y:S02]  /*e4d0*/  IMAD.MOV.U32 R28, RZ, RZ, R10 ;  /* 0x000000ffff1c7224 */ /* 0x000fe400078e000a */
[----:B------:R-:W-:Y:S02]  /*e4e0*/  IMAD.MOV.U32 R18, RZ, RZ, R6 ;  /* 0x000000ffff127224 */ /* 0x000fe400078e0006 */
[----:B--2---:R-:W-:-:S07]  /*e4f0*/  VIADD R0, R0, 0xfffffffd ;  /* 0xfffffffd00007836 */ /* 0x004fce0000000000 */
.L_x_2107:
[----:B------:R-:W-:Y:S05]  /*e500*/  BSYNC B2 ;  /* 0x0000000000027941 */ /* 0x000fea0003800000 */
.L_x_2106:
[----:B------:R-:W-:Y:S01]  /*e510*/  VIADD R7, R7, 0xfffffffe ;  /* 0xfffffffe07077836 */ /* 0x000fe20000000000 */
[----:B------:R-:W-:-:S04]  /*e520*/  LOP3.LUT R2, RZ, R9, RZ, 0x33, !PT ;  /* 0x00000009ff027212 */ /* 0x000fc800078e33ff */
[----:B------:R-:W-:-:S13]  /*e530*/  ISETP.NE.AND P0, PT, R7, R2, PT ;  /* 0x000000020700720c */ /* 0x000fda0003f05270 */
[----:B------:R-:W-:Y:S05]  /*e540*/  @!P0 BRA `(.L_x_2105) ;  /* 0x0000000c00a08947 */ /* 0x000fea0003800000 */
[----:B------:R-:W-:-:S07]  /*e550*/  IMAD.MOV.U32 R4, RZ, RZ, R19 ;  /* 0x000000ffff047224 */ /* 0x000fce00078e0013 */
.L_x_2147:
        /* <DEDUP_REMOVED lines=32> */
.L_x_2123:
[----:B------:R-:W-:Y:S01]  /*e760*/  IMAD R2, R6, 0x8, R17 ;  /* 0x0000000806027824 */ /* 0x000fe200078e0211 */
[----:B------:R-:W-:Y:S01]  /*e770*/  SHF.L.U32 R3, R7, 0x1f, RZ ;  /* 0x0000001f07037819 */ /* 0x000fe200000006ff */
[----:B------:R-:W-:Y:S03]  /*e780*/  BSSY B2, `(.L_x_2124) ;  /* 0x0000003000027945 */ /* 0x000fe60003800000 */
[----:B------:R-:W1:Y:S02]  /*e790*/  SYNCS.PHASECHK.TRANS64.TRYWAIT P0, [R2+URZ+0x16840], R3 ;  /* 0x01684003020075a7 */ /* 0x000e64000800017f */
[----:B-1----:R-:W-:Y:S05]  /*e7a0*/  @!P0 BRA `(.L_x_2125) ;  /* 0x0000003800408947 */ /* 0x002fea0003800000 */
.L_x_2219:
[----:B------:R-:W-:Y:S05]  /*e7b0*/  BSYNC B2 ;  /* 0x0000000000027941 */ /* 0x000fea0003800000 */
.L_x_2124:
        /* <DEDUP_REMOVED lines=12> */
.L_x_2127:
[----:B------:R-:W-:Y:S05]  /*e880*/  BSYNC B2 ;  /* 0x0000000000027941 */ /* 0x000fea0003800000 */
.L_x_2126:
        /* <DEDUP_REMOVED lines=11> */
.L_x_2128:
        /* <DEDUP_REMOVED lines=15> */
.L_x_2220:
[----:B------:R-:W-:Y:S05]  /*ea30*/  BSYNC B2 ;  /* 0x0000000000027941 */ /* 0x000fea0003800000 */
.L_x_2129:
        /* <DEDUP_REMOVED lines=11> */
.L_x_2132:
[----:B------:R-:W-:Y:S05]  /*eaf0*/  BSYNC B2 ;  /* 0x0000000000027941 */ /* 0x000fea0003800000 */
.L_x_2131:
        /* <DEDUP_REMOVED lines=10> */
.L_x_2133:
        /* <DEDUP_REMOVED lines=12> */
.L_x_2122:
[----:B------:R-:W-:Y:S05]  /*ec60*/  BSYNC B1 ;  /* 0x0000000000017941 */ /* 0x000fea0003800000 */
.L_x_2121:
        /* <DEDUP_REMOVED lines=32> */
.L_x_2136:
[----:B------:R-:W-:Y:S01]  /*ee70*/  IMAD R2, R18, 0x8, R17 ;  /* 0x0000000812027824 */ /* 0x000fe200078e0211 */
[----:B------:R-:W-:Y:S01]  /*ee80*/  SHF.L.U32 R3, R28, 0x1f, RZ ;  /* 0x0000001f1c037819 */ /* 0x000fe200000006ff */
[----:B------:R-:W-:Y:S03]  /*ee90*/  BSSY B2, `(.L_x_2137) ;  /* 0x0000003000027945 */ /* 0x000fe60003800000 */
[----:B------:R-:W1:Y:S02]  /*eea0*/  SYNCS.PHASECHK.TRANS64.TRYWAIT P0, [R2+URZ+0x16840], R3 ;  /* 0x01684003020075a7 */ /* 0x000e64000800017f */
[----:B-1----:R-:W-:Y:S05]  /*eeb0*/  @!P0 BRA `(.L_x_2138) ;  /* 0x0000003000a48947 */ /* 0x002fea0003800000 */
.L_x_2221:
[----:B------:R-:W-:Y:S05]  /*eec0*/  BSYNC B2 ;  /* 0x0000000000027941 */ /* 0x000fea0003800000 */
.L_x_2137:
        /* <DEDUP_REMOVED lines=12> */
.L_x_2140:
[----:B------:R-:W-:Y:S05]  /*ef90*/  BSYNC B2 ;  /* 0x0000000000027941 */ /* 0x000fea0003800000 */
.L_x_2139:
[----:B------:R-:W-:Y:S01]  /*efa0*/  IMAD.MOV.U32 R5, RZ, RZ, RZ ;  /* 0x000000ffff057224 */ /* 0x000fe200078e00ff */
[----:B------:R-:W-:Y:S01]  /*efb0*/  UIADD3 UR4, UP0, UR38, 0x370, URZ ;  /* 0x0000037026047890 */ /* 0x000fe2000ff1e03f */
[C---:B------:R-:W-:Y:S01]  /*efc0*/  IMAD R11, R18.reuse, 0x4000, R17 ;  /* 0x00004000120b7824 */ /* 0x040fe200078e0211 */
[----:B------:R-:W-:Y:S01]  /*efd0*/  PLOP3.LUT P0, PT, PT, PT, PT, 0x80, 0x0 ;  /* 0x000000000000781c */ /* 0x000fe20003f0f070 */
[----:B-1----:R-:W-:Y:S01]  /*efe0*/  IMAD R3, R18, 0x8, R8 ;  /* 0x0000000812037824 */ /* 0x002fe200078e0208 */
[----:B------:R-:W-:Y:S01]  /*eff0*/  R2UR UR10, R5 ;  /* 0x00000000050a72ca */ /* 0x000fe200000e0000 */
[----:B------:R-:W-:Y:S01]  /*f000*/  VIADD R11, R11, 0xe400 ;  /* 0x0000e4000b0b7836 */ /* 0x000fe20000000000 */
[----:B------:R-:W-:Y:S01]  /*f010*/  UIADD3.X UR5, URZ, UR39, URZ, UP0, !UPT ;  /* 0x000000273f057290 */ /* 0x000fe200087fe43f */
[----:B------:R-:W-:Y:S01]  /*f020*/  VIADD R3, R3, 0x30 ;  /* 0x0000003003037836 */ /* 0x000fe20000000000 */
[----:B------:R-:W-:Y:S01]  /*f030*/  UMOV UR6, 0x0 ;  /* 0x0000000000067882 */ /* 0x000fe20000000000 */
[----:B------:R-:W-:Y:S01]  /*f040*/  IMAD R2, R10, 0x80, R26 ;  /* 0x000000800a027824 */ /* 0x000fe200078e021a */
[----:B------:R-:W-:-:S09]  /*f050*/  UMOV UR7, 0x14f00000 ;  /* 0x14f0000000077882 */ /* 0x000fd20000000000 */
.L_x_2141:
        /* <DEDUP_REMOVED lines=15> */
.L_x_2222:
[----:B------:R-:W-:Y:S05]  /*f150*/  BSYNC B2 ;  /* 0x0000000000027941 */ /* 0x000fea0003800000 */
.L_x_2142:
        /* <DEDUP_REMOVED lines=11> */
.L_x_2145:
[----:B------:R-:W-:Y:S05]  /*f210*/  BSYNC B2 ;  /* 0x0000000000027941 */ /* 0x000fea0003800000 */
.L_x_2144:
        /* <DEDUP_REMOVED lines=10> */
.L_x_2146:
        /* <DEDUP_REMOVED lines=12> */
.L_x_2135:
[----:B------:R-:W-:Y:S05]  /*f380*/  BSYNC B1 ;  /* 0x0000000000017941 */ /* 0x000fea0003800000 */
.L_x_2134:
[----:B------:R-:W2:Y:S01]  /*f390*/  LDL R2, [R1+0x4] ;  /* 0x0000040001027983 */ /* 0x000ea20000100800 */
[----:B------:R-:W-:Y:S01]  /*f3a0*/  VIADD R0, R0, 0xfffffffe ;  /* 0xfffffffe00007836 */ /* 0x000fe20000000000 */
[----:B--2---:R-:W-:-:S13]  /*f3b0*/  ISETP.GT.AND P0, PT, R9, R2, PT ;  /* 0x000000020900720c */ /* 0x004fda0003f04270 */
[----:B------:R-:W-:Y:S05]  /*f3c0*/  @P0 BRA `(.L_x_2147) ;  /* 0xfffffff000640947 */ /* 0x000fea000383ffff */
.L_x_2105:
[----:B------:R-:W-:Y:S05]  /*f3d0*/  BSYNC B0 ;  /* 0x0000000000007941 */ /* 0x000fea0003800000 */
.L_x_2104:
        /* <DEDUP_REMOVED lines=17> */
.L_x_2149:
[----:B------:R-:W-:Y:S05]  /*f4f0*/  BSYNC B0 ;  /* 0x0000000000007941 */ /* 0x000fea0003800000 */
.L_x_2148:
[----:B------:R-:W2:Y:S01]  /*f500*/  LDL.LU R0, [R1] ;  /* 0x0000000001007983 */ /* 0x000ea20000300800 */
[----:B------:R-:W-:Y:S01]  /*f510*/  BSSY B0, `(.L_x_2150) ;  /* 0x0000028000007945 */ /* 0x000fe20003800000 */
[----:B--2---:R-:W-:-:S13]  /*f520*/  ISETP.NE.AND P0, PT, R0, RZ, PT ;  /* 0x000000ff0000720c */ /* 0x004fda0003f05270 */
[----:B------:R-:W-:Y:S05]  /*f530*/  @!P0 BRA `(.L_x_2151) ;  /* 0x0000000000948947 */ /* 0x000fea0003800000 */
[----:B------:R-:W-:Y:S01]  /*f540*/  IMAD R3, R18, 0x8, R17 ;  /* 0x0000000812037824 */ /* 0x000fe200078e0211 */
[----:B------:R-:W-:Y:S01]  /*f550*/  SHF.L.U32 R0, R28, 0x1f, RZ ;  /* 0x0000001f1c007819 */ /* 0x000fe200000006ff */
[----:B------:R-:W-:Y:S01]  /*f560*/  BSSY B1, `(.L_x_2152) ;  /* 0x0000004000017945 */ /* 0x000fe20003800000 */
[----:B------:R-:W-:Y:S02]  /*f570*/  ISETP.NE.AND P1, PT, R6, RZ, PT ;  /* 0x000000ff0600720c */ /* 0x000fe40003f25270 */
[----:B------:R-:W0:Y:S02]  /*f580*/  SYNCS.PHASECHK.TRANS64.TRYWAIT P0, [R3+URZ+0x16860], R0 ;  /* 0x01686000030075a7 */ /* 0x000e24000800017f */
[----:B0-----:R-:W-:Y:S09]  /*f590*/  @!P0 BRA `(.L_x_2153) ;  /* 0x0000002c00148947 */ /* 0x001ff20003800000 */
.L_x_2223:
[----:B------:R-:W-:Y:S05]  /*f5a0*/  BSYNC B1 ;  /* 0x0000000000017941 */ /* 0x000fea0003800000 */
.L_x_2152:
        /* <DEDUP_REMOVED lines=9> */
.L_x_2155:
[----:B------:R-:W-:Y:S05]  /*f640*/  BSYNC B1 ;  /* 0x0000000000017941 */ /* 0x000fea0003800000 */
.L_x_2154:
        /* <DEDUP_REMOVED lines=10> */
.L_x_2156:
        /* <DEDUP_REMOVED lines=10> */
.L_x_2151:
[----:B------:R-:W-:Y:S05]  /*f790*/  BSYNC B0 ;  /* 0x0000000000007941 */ /* 0x000fea0003800000 */
.L_x_2150:
[----:B------:R-:W-:-:S05]  /*f7a0*/  VIADD R18, R18, 0x1 ;  /* 0x0000000112127836 */ /* 0x000fca0000000000 */
[----:B------:R-:W-:-:S04]  /*f7b0*/  ISETP.NE.AND P0, PT, R18, 0x2, PT ;  /* 0x000000021200780c */ /* 0x000fc80003f05270 */
[----:B------:R-:W-:Y:S02]  /*f7c0*/  SEL R3, RZ, 0x1, P0 ;  /* 0x00000001ff037807 */ /* 0x000fe40000000000 */
[----:B------:R-:W-:Y:S02]  /*f7d0*/  SEL R18, R18, RZ, P0 ;  /* 0x000000ff12127207 */ /* 0x000fe40000000000 */
[----:B------:R-:W-:-:S07]  /*f7e0*/  LOP3.LUT R28, R28, R3, RZ, 0x3c, !PT ;  /* 0x000000031c1c7212 */ /* 0x000fce00078e3cff */
.L_x_2086:
[----:B------:R-:W-:Y:S05]  /*f7f0*/  BSYNC B7 ;  /* 0x0000000000077941 */ /* 0x000fea0003800000 */
.L_x_2084:
[----:B------:R-:W2:Y:S02]  /*f800*/  LDL R0, [R1+0x3c] ;  /* 0x00003c0001007983 */ /* 0x000ea40000100800 */
[----:B--2---:R-:W-:-:S13]  /*f810*/  ISETP.NE.AND P0, PT, R0, RZ, PT ;  /* 0x000000ff0000720c */ /* 0x004fda0003f05270 */
[----:B------:R-:W-:Y:S05]  /*f820*/  @!P0 BRA `(.L_x_2157) ;  /* 0x0000000000248947 */ /* 0x000fea0003800000 */
[----:B------:R-:W-:Y:S05]  /*f830*/  WARPSYNC.ALL ;  /* 0x0000000000007948 */ /* 0x000fea0003800000 */
[----:B------:R-:W2:Y:S08]  /*f840*/  S2UR UR5, SR_CgaCtaId ;  /* 0x00000000000579c3 */ /* 0x000eb00000008800 */
[----:B------:R-:W-:Y:S06]  /*f850*/  BAR.SYNC.DEFER_BLOCKING 0x5, 0x200 ;  /* 0x0148000000007b1d */ /* 0x000fec0000010000 */
[----:B------:R-:W-:-:S02]  /*f860*/  UMOV UR4, 0x400 ;  /* 0x0000040000047882 */ /* 0x000fc40000000000 */
[----:B--2---:R-:W-:-:S06]  /*f870*/  ULEA UR4, UR5, UR4, 0x18 ;  /* 0x0000000405047291 */ /* 0x004fcc000f8ec03f */
[----:B------:R-:W-:-:S05]  /*f880*/  IMAD.U32 R17, RZ, RZ, UR4 ;  /* 0x00000004ff117e24 */ /* 0x000fca000f8e00ff */
[----:B------:R2:W4:Y:S01]  /*f890*/  LDS.128 R24, [R17+0x168d0] ;  /* 0x0168d00011187984 */ /* 0x0005220000000c00 */
[----:B------:R-:W-:Y:S06]  /*f8a0*/  BAR.ARV 0x4, 0x200 ;  /* 0x0108000000007b1d */ /* 0x000fec0000002000 */
[----:B------:R-:W-:Y:S05]  /*f8b0*/  BRA `(.L_x_2158) ;  /* 0x0000000c00d47947 */ /* 0x000fea0003800000 */
.L_x_2157:
        /* <DEDUP_REMOVED lines=9> */
[----:B------:R-:W2:Y:S01]  /*f950*/  @!P1 LDC.64 R4, c[0x0][0xc78] ;  /* 0x00031e00ff049b82 */ /* 0x000ea20000000a00 */
[----:B0-----:R-:W-:-:S05]  /*f960*/  @!P1 IMAD.WIDE R2, R9, 0x4, R2 ;  /* 0x0000000409029825 */ /* 0x001fca00078e0202 */
[----:B---3--:R2:W3:Y:S02]  /*f970*/  @!P1 LDG.E R7, desc[UR40][R2.64] ;  /* 0x0000002802079981 */ /* 0x0084e4000c1e1900 */
        /* <DEDUP_REMOVED lines=11> */
[----:B---3--:R-:W-:Y:S02]  /*fa30*/  @!P1 IMAD.MOV.U32 R25, RZ, RZ, R7 ;  /* 0x000000ffff199224 */ /* 0x008fe400078e0007 */
[----:B--2---:R-:W-:Y:S01]  /*fa40*/  @!P1 IMAD.MOV.U32 R5, RZ, RZ, R4 ;  /* 0x000000ffff059224 */ /* 0x004fe200078e0004 */
        /* <DEDUP_REMOVED lines=17> */
[----:B------:R0:W2:Y:S02]  /*fb60*/  SHFL.IDX PT, R14, R3, 0x1f, 0x1f ;  /* 0x03e01f00030e7f89 */ /* 0x0000a400000e0000 */
.L_x_2233:
[----:B------:R-:W-:Y:S02]  /*fb70*/  ULDC UR4, c[0x0][0xc38] ;  /* 0x00030e0000047ab9 */ /* 0x000fe40000000800 */
[----:B------:R-:W-:-:S04]  /*fb80*/  IMAD.U32 R4, RZ, RZ, UR4 ;  /* 0x00000004ff047e24 */ /* 0x000fc8000f8e00ff */
[----:B--2---:R-:W-:-:S04]  /*fb90*/  IMAD R7, R14, R4, RZ ;  /* 0x000000040e077224 */ /* 0x004fc800078e02ff */
[----:B------:R-:W-:-:S05]  /*fba0*/  IMAD.IADD R6, R6, 0x1, R7 ;  /* 0x0000000106067824 */ /* 0x000fca00078e0207 */
[----:B------:R-:W-:-:S13]  /*fbb0*/  ISETP.GT.AND P6, PT, R6, R0, PT ;  /* 0x000000000600720c */ /* 0x000fda0003fc4270 */
[----:B------:R-:W-:Y:S05]  /*fbc0*/  @P6 BRA `(.L_x_2160) ;  /* 0x0000000000a46947 */ /* 0x000fea0003800000 */
.L_x_2163:
[----:B------:R-:W2:Y:S01]  /*fbd0*/  LDC R2, c[0x0][0xc3c] ;  /* 0x00030f00ff027b82 */ /* 0x000ea20000000800 */
[----:B------:R-:W-:-:S05]  /*fbe0*/  VIADD R27, R27, 0x1f ;  /* 0x0000001f1b1b7836 */ /* 0x000fca0000000000 */
[----:B--2---:R-:W-:-:S13]  /*fbf0*/  ISETP.GE.AND P6, PT, R27, R2, PT ;  /* 0x000000021b00720c */ /* 0x004fda0003fc6270 */
[----:B------:R-:W-:Y:S05]  /*fc00*/  @P6 BRA `(.L_x_2161) ;  /* 0x0000000800bc6947 */ /* 0x000fea0003800000 */
[----:B0-----:R-:W0:Y:S01]  /*fc10*/  S2R R3, SR_TID.X ;  /* 0x0000000000037919 */ /* 0x001e220000002100 */
[----:B------:R-:W-:Y:S01]  /*fc20*/  IMAD.MOV.U32 R25, RZ, RZ, RZ ;  /* 0x000000ffff197224 */ /* 0x000fe200078e00ff */
[----:B0-----:R-:W-:-:S05]  /*fc30*/  LOP3.LUT R3, R3, 0x1f, RZ, 0xc0, !PT ;  /* 0x0000001f03037812 */ /* 0x001fca00078ec0ff */
[----:B------:R-:W-:-:S05]  /*fc40*/  IMAD.IADD R7, R27, 0x1, R3 ;  /* 0x000000011b077824 */ /* 0x000fca00078e0203 */
[----:B------:R-:W-:-:S13]  /*fc50*/  ISETP.GE.OR P6, PT, R7, R2, !P0 ;  /* 0x000000020700720c */ /* 0x000fda00047c6670 */
[----:B------:R-:W0:Y:S08]  /*fc60*/  @!P6 LDC.64 R2, c[0x0][0xc80] ;  /* 0x00032000ff02eb82 */ /* 0x000e300000000a00 */
[----:B------:R-:W2:Y:S01]  /*fc70*/  @!P6 LDC.64 R4, c[0x0][0xc78] ;  /* 0x00031e00ff04eb82 */ /* 0x000ea20000000a00 */
[----:B0-----:R-:W-:-:S05]  /*fc80*/  @!P6 IMAD.WIDE R2, R7, 0x4, R2 ;  /* 0x000000040702e825 */ /* 0x001fca00078e0202 */
[----:B------:R2:W3:Y:S02]  /*fc90*/  @!P6 LDG.E R25, desc[UR40][R2.64] ;  /* 0x000000280219e981 */ /* 0x0004e4000c1e1900 */
[----:B--2---:R-:W-:-:S04]  /*fca0*/  @!P6 IMAD.WIDE R2, R7, 0x4, R4 ;  /* 0x000000040702e825 */ /* 0x004fc800078e0204 */
[----:B------:R-:W-:-:S06]  /*fcb0*/  IMAD.MOV.U32 R5, RZ, RZ, RZ ;  /* 0x000000ffff057224 */ /* 0x000fcc00078e00ff */
        /* <DEDUP_REMOVED lines=20> */
.L_x_2241:
[----:B------:R-:W-:Y:S02]  /*fe00*/  ULDC UR4, c[0x0][0xc38] ;  /* 0x00030e0000047ab9 */ /* 0x000fe40000000800 */
[----:B------:R-:W-:-:S04]  /*fe10*/  IMAD.U32 R4, RZ, RZ, UR4 ;  /* 0x00000004ff047e24 */ /* 0x000fc8000f8e00ff */
[----:B--2---:R-:W-:-:S04]  /*fe20*/  IMAD R7, R14, R4, RZ ;  /* 0x000000040e077224 */ /* 0x004fc800078e02ff */
[----:B------:R-:W-:-:S05]  /*fe30*/  IMAD.IADD R6, R7, 0x1, R6 ;  /* 0x0000000107067824 */ /* 0x000fca00078e0206 */
[----:B------:R-:W-:-:S13]  /*fe40*/  ISETP.GT.AND P6, PT, R6, R0, PT ;  /* 0x000000000600720c */ /* 0x000fda0003fc4270 */
[----:B------:R-:W-:Y:S05]  /*fe50*/  @!P6 BRA `(.L_x_2163) ;  /* 0xfffffffc005ce947 */ /* 0x000fea000383ffff */
.L_x_2160:
[----:B------:R-:W-:Y:S01]  /*fe60*/  IMAD.IADD R7, R6, 0x1, -R7 ;  /* 0x0000000106077824 */ /* 0x000fe200078e0a07 */
[----:B------:R-:W-:-:S03]  /*fe70*/  UMOV UR4, 0xffffffff ;  /* 0xffffffff00047882 */ /* 0x000fc60000000000 */
[----:B------:R-:W-:-:S05]  /*fe80*/  IMAD R9, R3, R4, R7 ;  /* 0x0000000403097224 */ /* 0x000fca00078e0207 */
[----:B------:R-:W-:Y:S01]  /*fe90*/  ISETP.GT.AND P6, PT, R9, R0, PT ;  /* 0x000000000900720c */ /* 0x000fe20003fc4270 */
[----:B------:R-:W-:-:S12]  /*fea0*/  BRA.DIV UR4, `(.L_x_2164) ;  /* 0x0000002a04d47947 */ /* 0x000fd8000b800000 */
[----:B------:R-:W-:-:S04]  /*feb0*/  VOTE.ANY R2, PT, !P6 ;  /* 0x0000000000027806 */ /* 0x000fc800070e0100 */
[----:B------:R-:W2:Y:S02]  /*fec0*/  POPC R12, R2 ;  /* 0x00000002000c7309 */ /* 0x000ea40000000000 */
[----:B--2---:R2:W3:Y:S01]  /*fed0*/  SHFL.IDX PT, R25, R25, R12, 0x1f ;  /* 0x00001f0c19197589 */ /* 0x0044e200000e0000 */
[----:B------:R-:W-:-:S03]  /*fee0*/  IMAD.IADD R27, R12, 0x1, R27 ;  /* 0x000000010c1b7824 */ /* 0x000fc600078e021b */
[----:B------:R2:W4:Y:S04]  /*fef0*/  SHFL.IDX PT, R5, R5, R12, 0x1f ;  /* 0x00001f0c05057589 */ /* 0x00052800000e0000 */
.L_x_2246:
[----:B------:R-:W-:-:S13]  /*ff00*/  ISETP.NE.AND P0, PT, R2, RZ, PT ;  /* 0x000000ff0200720c */ /* 0x000fda0003f05270 */
[----:B------:R-:W-:Y:S05]  /*ff10*/  @!P0 BRA `(.L_x_2165) ;  /* 0x0000000000108947 */ /* 0x000fea0003800000 */
[----:B------:R-:W-:Y:S01]  /*ff20*/  UMOV UR4, 0xffffffff ;  /* 0xffffffff00047882 */ /* 0x000fe20000000000 */
[----:B--2---:R-:W-:Y:S02]  /*ff30*/  VIADD R12, R12, 0xffffffff ;  /* 0xffffffff0c0c7836 */ /* 0x004fe40000000000 */
[----:B------:R-:W-:Y:S05]  /*ff40*/  BRA.DIV UR4, `(.L_x_2166) ;  /* 0x0000002e04087947 */ /* 0x000fea000b800000 */
[----:B------:R2:W0:Y:S02]  /*ff50*/  SHFL.IDX PT, R24, R3, R12, 0x1f ;  /* 0x00001f0c03187589 */ /* 0x00042400000e0000 */
.L_x_2165:
[----:B----4-:R-:W-:Y:S01]  /*ff60*/  ISETP.NE.AND P0, PT, R5, 0x1, PT ;  /* 0x000000010500780c */ /* 0x010fe20003f05270 */
[----:B0-----:R-:W-:-:S04]  /*ff70*/  IMAD R24, R24, R4, R7 ;  /* 0x0000000418187224 */ /* 0x001fc800078e0207 */
[----:B------:R-:W-:-:S08]  /*ff80*/  IMAD.IADD R0, R0, 0x1, -R24 ;  /* 0x0000000100007824 */ /* 0x000fd000078e0a18 */
[----:B------:R-:W-:Y:S05]  /*ff90*/  @!P0 BRA `(.L_x_2167) ;  /* 0x0000000000dc8947 */ /* 0x000fea0003800000 */
[----:B---3--:R-:W-:Y:S02]  /*ffa0*/  IABS R4, R25 ;  /* 0x0000001900047213 */ /* 0x008fe40000000000 */
[----:B------:R-:W-:Y:S02]  /*ffb0*/  IABS R6, R5 ;  /* 0x0000000500067213 */ /* 0x000fe40000000000 */
[----:B------:R-:W0:Y:S08]  /*ffc0*/  I2F.RP R7, R4 ;  /* 0x0000000400077306 */ /* 0x000e300000209400 */
[----:B------:R-:W3:Y:S08]  /*ffd0*/  I2F.RP R8, R6 ;  /* 0x0000000600087306 */ /* 0x000ef00000209400 */
[----:B0-----:R-:W0:Y:S08]  /*ffe0*/  MUFU.RCP R7, R7 ;  /* 0x0000000700077308 */ /* 0x001e300000001000 */
[----:B---3--:R-:W-:Y:S01]  /*fff0*/  MUFU.RCP R8, R8 ;  /* 0x0000000800087308 */ /* 0x008fe20000001000 */
[----:B0-----:R-:W-:Y:S01]  /*10000*/  VIADD R2, R7, 0xffffffe ;  /* 0x0ffffffe07027836 */ /* 0x001fe20000000000 */
[----:B------:R-:W-:-:S06]  /*10010*/  IABS R7, R25 ;  /* 0x0000001900077213 */ /* 0x000fcc0000000000 */
[----:B--2---:R0:W2:Y:S02]  /*10020*/  F2I.FTZ.U32.TRUNC.NTZ R3, R2 ;  /* 0x0000000200037305 */ /* 0x0040a4000021f000 */
[----:B0-----:R-:W-:Y:S02]  /*10030*/  IMAD.MOV.U32 R2, RZ, RZ, RZ ;  /* 0x000000ffff027224 */ /* 0x001fe400078e00ff */
[----:B--2---:R-:W-:-:S04]  /*10040*/  IMAD.MOV R9, RZ, RZ, -R3 ;  /* 0x000000ffff097224 */ /* 0x004fc800078e0a03 */
[----:B------:R-:W-:-:S04]  /*10050*/  IMAD R9, R9, R4, RZ ;  /* 0x0000000409097224 */ /* 0x000fc800078e02ff */
[----:B------:R-:W-:Y:S01]  /*10060*/  IMAD.HI.U32 R3, R3, R9, R2 ;  /* 0x0000000903037227 */ /* 0x000fe200078e0002 */
[----:B------:R-:W-:-:S03]  /*10070*/  IABS R2, R0 ;  /* 0x0000000000027213 */ /* 0x000fc60000000000 */
[----:B------:R-:W-:Y:S02]  /*10080*/  IMAD.MOV R9, RZ, RZ, -R7 ;  /* 0x000000ffff097224 */ /* 0x000fe400078e0a07 */
[----:B------:R-:W-:-:S04]  /*10090*/  IMAD.HI.U32 R7, R3, R2, RZ ;  /* 0x0000000203077227 */ /* 0x000fc800078e00ff */
[----:B------:R-:W-:Y:S02]  /*100a0*/  IMAD R9, R7, R9, R2 ;  /* 0x0000000907097224 */ /* 0x000fe400078e0202 */
[----:B------:R-:W-:Y:S02]  /*100b0*/  VIADD R3, R8, 0xffffffe ;  /* 0x0ffffffe08037836 */ /* 0x000fe40000000000 */
[----:B------:R-:W-:Y:S01]  /*100c0*/  IMAD.MOV.U32 R2, RZ, RZ, RZ ;  /* 0x000000ffff027224 */ /* 0x000fe200078e00ff */
[----:B------:R-:W-:-:S03]  /*100d0*/  ISETP.GT.U32.AND P1, PT, R4, R9, PT ;  /* 0x000000090400720c */ /* 0x000fc60003f24070 */
[----:B------:R-:W0:Y:S10]  /*100e0*/  F2I.FTZ.U32.TRUNC.NTZ R3, R3 ;  /* 0x0000000300037305 */ /* 0x000e34000021f000 */
[----:B------:R-:W-:-:S02]  /*100f0*/  @!P1 IMAD.IADD R9, R9, 0x1, -R4 ;  /* 0x0000000109099824 */ /* 0x000fc400078e0a04 */
[----:B------:R-:W-:Y:S01]  /*10100*/  @!P1 VIADD R7, R7, 0x1 ;  /* 0x0000000107079836 */ /* 0x000fe20000000000 */
[----:B------:R-:W-:Y:S02]  /*10110*/  ISETP.NE.AND P1, PT, R25, RZ, PT ;  /* 0x000000ff1900720c */ /* 0x000fe40003f25270 */
[----:B------:R-:W-:Y:S01]  /*10120*/  ISETP.GE.U32.AND P0, PT, R9, R4, PT ;  /* 0x000000040900720c */ /* 0x000fe20003f06070 */
[----:B0-----:R-:W-:-:S04]  /*10130*/  IMAD.MOV R9, RZ, RZ, -R3 ;  /* 0x000000ffff097224 */ /* 0x001fc800078e0a03 */
[----:B------:R-:W-:-:S04]  /*10140*/  IMAD R9, R9, R6, RZ ;  /* 0x0000000609097224 */ /* 0x000fc800078e02ff */
[----:B------:R-:W-:Y:S01]  /*10150*/  IMAD.HI.U32 R4, R3, R9, R2 ;  /* 0x0000000903047227 */ /* 0x000fe200078e0002 */
[----:B------:R-:W-:-:S03]  /*10160*/  LOP3.LUT R2, R0, R25, RZ, 0x3c, !PT ;  /* 0x0000001900027212 */ /* 0x000fc600078e3cff */
[----:B------:R-:W-:Y:S01]  /*10170*/  @P0 VIADD R7, R7, 0x1 ;  /* 0x0000000107070836 */ /* 0x000fe20000000000 */
[----:B------:R-:W-:Y:S02]  /*10180*/  ISETP.GE.AND P2, PT, R2, RZ, PT ;  /* 0x000000ff0200720c */ /* 0x000fe40003f46270 */
[----:B------:R-:W-:-:S05]  /*10190*/  IABS R2, R5 ;  /* 0x0000000500027213 */ /* 0x000fca0000000000 */
[----:B------:R-:W-:-:S06]  /*101a0*/  IMAD.MOV R2, RZ, RZ, -R2 ;  /* 0x000000ffff027224 */ /* 0x000fcc00078e0a02 */
[----:B------:R-:W-:Y:S01]  /*101b0*/  @!P2 IMAD.MOV R7, RZ, RZ, -R7 ;  /* 0x000000ffff07a224 */ /* 0x000fe200078e0a07 */
[----:B------:R-:W-:-:S04]  /*101c0*/  @!P1 LOP3.LUT R7, RZ, R25, RZ, 0x33, !PT ;  /* 0x00000019ff079212 */ /* 0x000fc800078e33ff */
[----:B------:R-:W-:-:S05]  /*101d0*/  IABS R3, R7 ;  /* 0x0000000700037213 */ /* 0x000fca0000000000 */
        /* <DEDUP_REMOVED lines=9> */
[----:B------:R-:W-:-:S04]  /*10270*/  IMAD.MOV R3, RZ, RZ, -R7 ;  /* 0x000000ffff037224 */ /* 0x000fc800078e0a07 */
[----:B------:R-:W-:-:S08]  /*10280*/  IMAD R3, R25, R3, R0 ;  /* 0x0000000319037224 */ /* 0x000fd000078e0200 */
[----:B------:R-:W-:-:S04]  /*10290*/  @P0 VIADD R4, R4, 0x1 ;  /* 0x0000000104040836 */ /* 0x000fc80000000000 */
[----:B------:R-:W-:Y:S01]  /*102a0*/  @!P2 IMAD.MOV R4, RZ, RZ, -R4 ;  /* 0x000000ffff04a224 */ /* 0x000fe200078e0a04 */
[----:B------:R-:W-:-:S05]  /*102b0*/  @!P1 LOP3.LUT R4, RZ, R5, RZ, 0x33, !PT ;  /* 0x00000005ff049212 */ /* 0x000fca00078e33ff */
[--C-:B------:R-:W-:Y:S02]  /*102c0*/  IMAD.MOV R2, RZ, RZ, -R4.reuse ;  /* 0x000000ffff027224 */ /* 0x100fe400078e0a04 */
[C---:B------:R-:W-:Y:S02]  /*102d0*/  IMAD R4, R5.reuse, 0x1000000, R4 ;  /* 0x0100000005047824 */ /* 0x040fe400078e0204 */
[----:B------:R-:W-:-:S04]  /*102e0*/  IMAD R5, R5, R2, R7 ;  /* 0x0000000205057224 */ /* 0x000fc800078e0207 */
[----:B------:R-:W-:Y:S01]  /*102f0*/  IMAD R26, R5, 0x10000, R4 ;  /* 0x00010000051a7824 */ /* 0x000fe200078e0204 */
[----:B------:R-:W-:Y:S06]  /*10300*/  BRA `(.L_x_2168) ;  /* 0x0000000000f07947 */ /* 0x000fec0003800000 */
.L_x_2167:
[----:B--2---:R-:W0:Y:S02]  /*10310*/  LDC.64 R2, c[0x0][0xc90] ;  /* 0x00032400ff027b82 */ /* 0x004e240000000a00 */
[----:B0-----:R-:W-:-:S05]  /*10320*/  IMAD.WIDE R2, R27, 0x4, R2 ;  /* 0x000000041b027825 */ /* 0x001fca00078e0202 */
[----:B------:R0:W3:Y:S02]  /*10330*/  LDG.E R6, desc[UR40][R2.64] ;  /* 0x0000002802067981 */ /* 0x0000e4000c1e1900 */
[----:B0-----:R-:W-:Y:S02]  /*10340*/  IMAD.MOV.U32 R2, RZ, RZ, RZ ;  /* 0x000000ffff027224 */ /* 0x001fe400078e00ff */
[----:B---3--:R-:W-:-:S05]  /*10350*/  IMAD R5, R25, R6, RZ ;  /* 0x0000000619057224 */ /* 0x008fca00078e02ff */
[----:B------:R-:W-:-:S04]  /*10360*/  IABS R7, R5 ;  /* 0x0000000500077213 */ /* 0x000fc80000000000 */
[----:B------:R-:W0:Y:S08]  /*10370*/  I2F.RP R8, R7 ;  /* 0x0000000700087306 */ /* 0x000e300000209400 */
[----:B0-----:R-:W0:Y:S02]  /*10380*/  MUFU.RCP R8, R8 ;  /* 0x0000000800087308 */ /* 0x001e240000001000 */
[----:B0-----:R-:W-:-:S06]  /*10390*/  VIADD R9, R8, 0xffffffe ;  /* 0x0ffffffe08097836 */ /* 0x001fcc0000000000 */
[----:B------:R-:W1:Y:S02]  /*103a0*/  F2I.FTZ.U32.TRUNC.NTZ R3, R9 ;  /* 0x0000000900037305 */ /* 0x000e64000021f000 */
[----:B-1----:R-:W-:-:S04]  /*103b0*/  IMAD.MOV R10, RZ, RZ, -R3 ;  /* 0x000000ffff0a7224 */ /* 0x002fc800078e0a03 */
        /* <DEDUP_REMOVED lines=49> */
.L_x_2168:
[----:B------:R-:W-:-:S05]  /*106d0*/  LOP3.LUT R0, RZ, R3, RZ, 0x33, !PT ;  /* 0x00000003ff007212 */ /* 0x000fca00078e33ff */
[----:B------:R-:W-:Y:S01]  /*106e0*/  IMAD.IADD R25, R25, 0x1, R0 ;  /* 0x0000000119197824 */ /* 0x000fe200078e0200 */
[----:B------:R-:W-:Y:S06]  /*106f0*/  BRA `(.L_x_2169) ;  /* 0x00000000001c7947 */ /* 0x000fec0003800000 */
.L_x_2161:
[----:B------:R-:W-:Y:S01]  /*10700*/  UMOV UR4, URZ ;  /* 0x0000003f00047c82 */ /* 0x000fe20008000000 */
[----:B------:R-:W-:Y:S01]  /*10710*/  UMOV UR5, URZ ;  /* 0x0000003f00057c82 */ /* 0x000fe20008000000 */
[----:B------:R-:W-:Y:S01]  /*10720*/  ULDC UR6, c[0x0][0xc3c] ;  /* 0x00030f0000067ab9 */ /* 0x000fe20000000800 */
[----:B------:R-:W-:Y:S02]  /*10730*/  IMAD.MOV.U32 R24, RZ, RZ, R0 ;  /* 0x000000ffff187224 */ /* 0x000fe400078e0000 */
[----:B------:R-:W-:Y:S02]  /*10740*/  IMAD.U32 R25, RZ, RZ, UR4 ;  /* 0x00000004ff197e24 */ /* 0x000fe4000f8e00ff */
[----:B------:R-:W-:Y:S02]  /*10750*/  IMAD.U32 R26, RZ, RZ, UR5 ;  /* 0x00000005ff1a7e24 */ /* 0x000fe4000f8e00ff */
[----:B------:R-:W-:-:S07]  /*10760*/  IMAD.U32 R27, RZ, RZ, UR6 ;  /* 0x00000006ff1b7e24 */ /* 0x000fce000f8e00ff */
.L_x_2169:
        /* <DEDUP_REMOVED lines=10> */
.L_x_2158:
[----:B------:R-:W-:Y:S02]  /*10810*/  ULDC UR4, c[0x0][0xc3c] ;  /* 0x00030f0000047ab9 */ /* 0x000fe40000000800 */
[----:B----4-:R-:W-:-:S13]  /*10820*/  ISETP.GE.AND P0, PT, R27, UR4, PT ;  /* 0x000000041b007c0c */ /* 0x010fda000bf06270 */
[----:B------:R-:W-:Y:S05]  /*10830*/  @!P0 BRA `(.L_x_2170) ;  /* 0xffffffb000748947 */ /* 0x000fea000383ffff */
[----:B------:R-:W-:Y:S05]  /*10840*/  BSYNC B8 ;  /* 0x0000000000087941 */ /* 0x000fea0003800000 */
.L_x_2078:
[----:B0-----:R-:W4:Y:S01]  /*10850*/  LDL.LU R0, [R1+0x28] ;  /* 0x0000280001007983 */ /* 0x001f220000300800 */
[----:B------:R-:W-:Y:S01]  /*10860*/  BSSY B0, `(.L_x_2171) ;  /* 0x000000b000007945 */ /* 0x000fe20003800000 */
[----:B------:R-:W0:Y:S01]  /*10870*/  S2R R5, SR_CgaCtaId ;  /* 0x0000000000057919 */ /* 0x000e220000008800 */
        /* <DEDUP_REMOVED lines=9> */
.L_x_2249:
[----:B------:R-:W-:Y:S05]  /*10910*/  BSYNC B0 ;  /* 0x0000000000007941 */ /* 0x000fea0003800000 */
.L_x_2171:
[----:B------:R-:W-:-:S03]  /*10920*/  UMOV UR4, 0xffffffff ;  /* 0xffffffff00047882 */ /* 0x000fc60000000000 */
[----:B------:R-:W-:Y:S05]  /*10930*/  BRA.DIV UR4, `(.L_x_2173) ;  /* 0x0000002204c87947 */ /* 0x000fea000b800000 */
[----:B0-----:R-:W0:Y:S02]  /*10940*/  S2R R0, SR_TID.X ;  /* 0x0000000000007919 */ /* 0x001e240000002100 */
[----:B0-----:R-:W-:-:S04]  /*10950*/  SHF.R.U32.HI R0, RZ, 0x5, R0 ;  /* 0x00000005ff007819 */ /* 0x001fc80000011600 */
[----:B------:R-:W-:-:S05]  /*10960*/  LOP3.LUT R0, R0, 0x3, RZ, 0xc0, !PT ;  /* 0x0000000300007812 */ /* 0x000fca00078ec0ff */
[----:B------:R0:W4:Y:S02]  /*10970*/  SHFL.IDX PT, R14, R0, RZ, 0x1f ;  /* 0x00001fff000e7589 */ /* 0x00012400000e0000 */
.L_x_2252:
[----:B----4-:R-:W-:Y:S01]  /*10980*/  ISETP.NE.AND P0, PT, R14, RZ, PT ;  /* 0x000000ff0e00720c */ /* 0x010fe20003f05270 */
[----:B------:R-:W-:-:S12]  /*10990*/  BSSY B0, `(.L_x_2174) ;  /* 0x0000024000007945 */ /* 0x000fd80003800000 */
[----:B------:R-:W-:Y:S05]  /*109a0*/  @P0 BRA `(.L_x_2175) ;  /* 0x0000000000880947 */ /* 0x000fea0003800000 */
[----:B------:R-:W-:-:S03]  /*109b0*/  UMOV UR4, 0xffffffff ;  /* 0xffffffff00047882 */ /* 0x000fc60000000000 */
[----:B------:R-:W-:Y:S05]  /*109c0*/  BRA.DIV UR4, `(.L_x_2176) ;  /* 0x0000002204d87947 */ /* 0x000fea000b800000 */
[----:B------:R-:W-:-:S13]  /*109d0*/  ELECT P6, URZ, PT ;  /* 0x00000000003f782f */ /* 0x000fda00038c0000 */
.L_x_2255:
[----:B------:R-:W-:Y:S05]  /*109e0*/  @!P6 BRA `(.L_x_2175) ;  /* 0x000000000078e947 */ /* 0x000fea0003800000 */
[----:B0-----:R-:W4:Y:S02]  /*109f0*/  LDL.LU R0, [R1+0x40] ;  /* 0x0000400001007983 */ /* 0x001f240000300800 */
[----:B----4-:R-:W-:-:S04]  /*10a00*/  LOP3.LUT R0, R0, 0x2, RZ, 0xfc, !PT ;  /* 0x0000000200007812 */ /* 0x010fc800078efcff */
[----:B------:R-:W-:-:S13]  /*10a10*/  ISETP.NE.AND P2, PT, R0, 0x3, PT ;  /* 0x000000030000780c */ /* 0x000fda0003f45270 */
[----:B------:R-:W-:Y:S05]  /*10a20*/  @!P2 BRA `(.L_x_2177) ;  /* 0x000000000004a947 */ /* 0x000fea0003800000 */
[----:B------:R-:W-:Y:S01]  /*10a30*/  BPT.TRAP 0x1 ;  /* 0x000000040000795c */ /* 0x000fe20000300000 */
.L_x_2177:
[----:B------:R-:W-:Y:S01]  /*10a40*/  VIADD R3, R9, 0x16840 ;  /* 0x0001684009037836 */ /* 0x000fe20000000000 */
[----:B------:R-:W-:Y:S01]  /*10a50*/  SHF.L.U32 R2, R28, 0x1f, RZ ;  /* 0x0000001f1c027819 */ /* 0x000fe200000006ff */
[C---:B------:R-:W-:Y:S02]  /*10a60*/  VIADD R0, R18.reuse, 0x1 ;  /* 0x0000000112007836 */ /* 0x040fe40000000000 */
[----:B---3--:R-:W-:-:S03]  /*10a70*/  IMAD R7, R18, 0x8, R3 ;  /* 0x0000000812077824 */ /* 0x008fc600078e0203 */
        /* <DEDUP_REMOVED lines=8> */
.L_x_2256:
[----:B------:R-:W3:Y:S02]  /*10b00*/  SYNCS.PHASECHK.TRANS64.TRYWAIT P0, [R3+URZ], R0 ;  /* 0x00000000030075a7 */ /* 0x000ee4000800017f */
[----:B---3--:R-:W-:Y:S05]  /*10b10*/  @!P0 BRA `(.L_x_2179) ;  /* 0x0000002000b88947 */ /* 0x008fea0003800000 */
.L_x_2257:
[----:B------:R-:W-:Y:S05]  /*10b20*/  @!P2 BRA `(.L_x_2180) ;  /* 0x000000000004a947 */ /* 0x000fea0003800000 */
[----:B------:R-:W-:Y:S01]  /*10b30*/  BPT.TRAP 0x1 ;  /* 0x000000040000795c */ /* 0x000fe20000300000 */
.L_x_2180:
[----:B---3--:R-:W-:-:S04]  /*10b40*/  VIADD R3, R9, 0x16860 ;  /* 0x0001686009037836 */ /* 0x008fc80000000000 */
[----:B------:R-:W-:-:S04]  /*10b50*/  IMAD R5, R18, 0x8, R3 ;  /* 0x0000000812057824 */ /* 0x000fc800078e0203 */
[----:B------:R-:W3:Y:S02]  /*10b60*/  SYNCS.PHASECHK.TRANS64.TRYWAIT P0, [R5+URZ], R2 ;  /* 0x00000002050075a7 */ /* 0x000ee4000800017f */
[----:B---3--:R-:W-:Y:S05]  /*10b70*/  @!P0 BRA `(.L_x_2181) ;  /* 0x0000002000b48947 */ /* 0x008fea0003800000 */
.L_x_2258:
[----:B------:R-:W-:-:S07]  /*10b80*/  IMAD R3, R4, 0x8, R3 ;  /* 0x0000000804037824 */ /* 0x000fce00078e0203 */
.L_x_2182:
[----:B----4-:R4:W0:Y:S02]  /*10b90*/  SYNCS.PHASECHK.TRANS64.TRYWAIT P0, [R3+URZ], R0 ;  /* 0x00000000030075a7 */ /* 0x010824000800017f */
[----:B0-----:R-:W-:Y:S05]  /*10ba0*/  @!P0 NANOSLEEP.SYNCS 0x989680 ;  /* 0x009896800000895d */ /* 0x001fea0003900000 */
[----:B------:R-:W0:Y:S02]  /*10bb0*/  @!P0 SYNCS.PHASECHK.TRANS64 P0, [R3+URZ], R0 ;  /* 0x00000000030085a7 */ /* 0x000e24000800007f */
[----:B0-----:R-:W-:Y:S05]  /*10bc0*/  @!P0 BRA `(.L_x_2182) ;  /* 0xfffffffc00f08947 */ /* 0x001fea000383ffff */
.L_x_2175:
[----:B------:R-:W-:Y:S05]  /*10bd0*/  BSYNC B0 ;  /* 0x0000000000007941 */ /* 0x000fea0003800000 */
.L_x_2174:
[----:B------:R-:W-:Y:S05]  /*10be0*/  EXIT ;  /* 0x000000000000794d */ /* 0x000fea0003800000 */
.L_x_2029:
[----:B0-----:R-:W-:-:S04]  /*10bf0*/  IMAD.U32 R3, RZ, RZ, UR38 ;  /* 0x00000026ff037e24 */ /* 0x001fc8000f8e00ff */
[----:B------:R0:W1:Y:S03]  /*10c00*/  SYNCS.PHASECHK.TRANS64.TRYWAIT P1, [R3+URZ+0x16800], R0 ;  /* 0x01680000030075a7 */ /* 0x000066000802017f */
[----:B-1----:R-:W-:Y:S05]  /*10c10*/  @!P1 NANOSLEEP.SYNCS 0x989680 ;  /* 0x009896800000995d */ /* 0x002fea0003900000 */
[----:B------:R-:W1:Y:S02]  /*10c20*/  @!P1 SYNCS.PHASECHK.TRANS64 P1, [R3+URZ+0x16800], R0 ;  /* 0x01680000030095a7 */ /* 0x000e64000802007f */
[----:B-1----:R-:W-:Y:S05]  /*10c30*/  @!P1 BRA `(.L_x_2029) ;  /* 0xfffffffc00ec9947 */ /* 0x002fea000383ffff */
[----:B------:R-:W-:Y:S05]  /*10c40*/  BRA `(.L_x_2183) ;  /* 0xffffff0c00787947 */ /* 0x000fea000383ffff */
.L_x_2033:
[----:B-1----:R1:W2:Y:S02]  /*10c50*/  SYNCS.PHASECHK.TRANS64.TRYWAIT P2, [R3+URZ+0x16830], R0 ;  /* 0x01683000030075a7 */ /* 0x0022a4000804017f */
[----:B--2---:R-:W-:Y:S05]  /*10c60*/  @!P2 NANOSLEEP.SYNCS 0x989680 ;  /* 0x009896800000a95d */ /* 0x004fea0003900000 */
[----:B------:R-:W2:Y:S02]  /*10c70*/  @!P2 SYNCS.PHASECHK.TRANS64 P2, [R3+URZ+0x16830], R0 ;  /* 0x016830000300a5a7 */ /* 0x000ea4000804007f */
[----:B--2---:R-:W-:Y:S05]  /*10c80*/  @!P2 BRA `(.L_x_2033) ;  /* 0xfffffffc00f0a947 */ /* 0x004fea000383ffff */
[----:B------:R-:W-:Y:S05]  /*10c90*/  BRA `(.L_x_2032) ;  /* 0xffffff0c009c7947 */ /* 0x000fea000383ffff */
.L_x_2038:
[----:B-1----:R-:W-:-:S04]  /*10ca0*/  IMAD.U32 R11, RZ, RZ, UR10 ;  /* 0x0000000aff0b7e24 */ /* 0x002fc8000f8e00ff */
[----:B------:R1:W2:Y:S03]  /*10cb0*/  SYNCS.PHASECHK.TRANS64.TRYWAIT P3, [R11+URZ+0x16830], R0 ;  /* 0x016830000b0075a7 */ /* 0x0002a6000806017f */
[----:B--2---:R-:W-:Y:S05]  /*10cc0*/  @!P3 NANOSLEEP.SYNCS 0x989680 ;  /* 0x009896800000b95d */ /* 0x004fea0003900000 */
[----:B------:R-:W2:Y:S02]  /*10cd0*/  @!P3 SYNCS.PHASECHK.TRANS64 P3, [R11+URZ+0x16830], R0 ;  /* 0x016830000b00b5a7 */ /* 0x000ea4000806007f */
[----:B--2---:R-:W-:Y:S05]  /*10ce0*/  @!P3 BRA `(.L_x_2038) ;  /* 0xfffffffc00ecb947 */ /* 0x004fea000383ffff */
[----:B------:R-:W-:Y:S05]  /*10cf0*/  BRA `(.L_x_2035) ;  /* 0xffffff2c00d47947 */ /* 0x000fea000383ffff */
.L_x_2042:
[----:B-1----:R-:W-:-:S04]  /*10d00*/  IMAD.U32 R2, RZ, RZ, UR10 ;  /* 0x0000000aff027e24 */ /* 0x002fc8000f8e00ff */
[----:B------:R1:W2:Y:S03]  /*10d10*/  SYNCS.PHASECHK.TRANS64.TRYWAIT P3, [R2+URZ+0x16850], R0 ;  /* 0x01685000020075a7 */ /* 0x0002a6000806017f */
[----:B--2---:R-:W-:Y:S05]  /*10d20*/  @!P3 NANOSLEEP.SYNCS 0x989680 ;  /* 0x009896800000b95d */ /* 0x004fea0003900000 */
[----:B------:R-:W2:Y:S02]  /*10d30*/  @!P3 SYNCS.PHASECHK.TRANS64 P3, [R2+URZ+0x16850], R0 ;  /* 0x016850000200b5a7 */ /* 0x000ea4000806007f */
[----:B--2---:R-:W-:Y:S05]  /*10d40*/  @!P3 BRA `(.L_x_2042) ;  /* 0xfffffffc00ecb947 */ /* 0x004fea000383ffff */
[----:B------:R-:W-:Y:S05]  /*10d50*/  BRA `(.L_x_2039) ;  /* 0xffffff3000547947 */ /* 0x000fea000383ffff */
.L_x_2048:
[----:B-1----:R-:W-:-:S04]  /*10d60*/  IMAD.U32 R7, RZ, RZ, UR10 ;  /* 0x0000000aff077e24 */ /* 0x002fc8000f8e00ff */
[----:B------:R1:W2:Y:S03]  /*10d70*/  SYNCS.PHASECHK.TRANS64.TRYWAIT P2, [R7+URZ+0x16830], R0 ;  /* 0x01683000070075a7 */ /* 0x0002a6000804017f */
[----:B--2---:R-:W-:Y:S05]  /*10d80*/  @!P2 NANOSLEEP.SYNCS 0x989680 ;  /* 0x009896800000a95d */ /* 0x004fea0003900000 */
[----:B------:R-:W2:Y:S02]  /*10d90*/  @!P2 SYNCS.PHASECHK.TRANS64 P2, [R7+URZ+0x16830], R0 ;  /* 0x016830000700a5a7 */ /* 0x000ea4000804007f */
[----:B--2---:R-:W-:Y:S05]  /*10da0*/  @!P2 BRA `(.L_x_2048) ;  /* 0xfffffffc00eca947 */ /* 0x004fea000383ffff */
[----:B------:R-:W-:Y:S05]  /*10db0*/  BRA `(.L_x_2045) ;  /* 0xffffff5400347947 */ /* 0x000fea000383ffff */
.L_x_2052:
[----:B-1----:R-:W-:-:S04]  /*10dc0*/  IMAD.U32 R2, RZ, RZ, UR10 ;  /* 0x0000000aff027e24 */ /* 0x002fc8000f8e00ff */
[----:B------:R1:W2:Y:S03]  /*10dd0*/  SYNCS.PHASECHK.TRANS64.TRYWAIT P2, [R2+URZ+0x16850], R0 ;  /* 0x01685000020075a7 */ /* 0x0002a6000804017f */
[----:B--2---:R-:W-:Y:S05]  /*10de0*/  @!P2 NANOSLEEP.SYNCS 0x989680 ;  /* 0x009896800000a95d */ /* 0x004fea0003900000 */
[----:B------:R-:W2:Y:S02]  /*10df0*/  @!P2 SYNCS.PHASECHK.TRANS64 P2, [R2+URZ+0x16850], R0 ;  /* 0x016850000200a5a7 */ /* 0x000ea4000804007f */
[----:B--2---:R-:W-:Y:S05]  /*10e00*/  @!P2 BRA `(.L_x_2052) ;  /* 0xfffffffc00eca947 */ /* 0x004fea000383ffff */
[----:B------:R-:W-:Y:S05]  /*10e10*/  BRA `(.L_x_2049) ;  /* 0xffffff5400b47947 */ /* 0x000fea000383ffff */
.L_x_2057:
[----:B-1----:R-:W-:-:S04]  /*10e20*/  IMAD.U32 R6, RZ, RZ, UR5 ;  /* 0x00000005ff067e24 */ /* 0x002fc8000f8e00ff */
[----:B------:R1:W2:Y:S03]  /*10e30*/  SYNCS.PHASECHK.TRANS64.TRYWAIT P0, [R6+URZ+0x16850], R5 ;  /* 0x01685005060075a7 */ /* 0x0002a6000800017f */
[----:B--2---:R-:W-:Y:S05]  /*10e40*/  @!P0 NANOSLEEP.SYNCS 0x989680 ;  /* 0x009896800000895d */ /* 0x004fea0003900000 */
[----:B------:R-:W2:Y:S02]  /*10e50*/  @!P0 SYNCS.PHASECHK.TRANS64 P0, [R6+URZ+0x16850], R5 ;  /* 0x01685005060085a7 */ /* 0x000ea4000800007f */
[----:B--2---:R-:W-:Y:S05]  /*10e60*/  @!P0 BRA `(.L_x_2057) ;  /* 0xfffffffc00ec8947 */ /* 0x004fea000383ffff */
[----:B------:R-:W-:Y:S05]  /*10e70*/  BRA `(.L_x_2056) ;  /* 0xffffff7000187947 */ /* 0x000fea000383ffff */
.L_x_2092:
        /* <DEDUP_REMOVED lines=11> */
.L_x_2185:
[----:B------:R-:W-:Y:S05]  /*10f30*/  BSYNC B0 ;  /* 0x0000000000007941 */ /* 0x000fea0003800000 */
.L_x_2184:
[----:B------:R-:W-:Y:S05]  /*10f40*/  BRA `(.L_x_2186) ;  /* 0xffffffb8005c7947 */ /* 0x000fea000383ffff */
.L_x_2094:
[----:B------:R-:W-:Y:S01]  /*10f50*/  BSSY B0, `(.L_x_2187) ;  /* 0x0000006000007945 */ /* 0x000fe20003800000 */
[----:B------:R-:W-:-:S07]  /*10f60*/  IMAD.MOV.U32 R15, RZ, RZ, -0x1 ;  /* 0xffffffffff0f7424 */ /* 0x000fce00078e00ff */
[----:B0123--:R-:W-:Y:S05]  /*10f70*/  WARPSYNC.COLLECTIVE R15, `(.L_x_2188) ;  /* 0x000000000f0c7348 */ /* 0x00ffea0003c00000 */
[----:B------:R-:W-:Y:S02]  /*10f80*/  ELECT P6, UR62, PT ;  /* 0x00000000003e782f */ /* 0x000fe400038c0000 */
[----:B------:R-:W-:Y:S01]  /*10f90*/  MOV R14, UR62 ;  /* 0x0000003e000e7c02 */ /* 0x000fe20008000f00 */
[----:B0123--:R-:W-:Y:S10]  /*10fa0*/  ENDCOLLECTIVE ;  /* 0x000000000000791b */ /* 0x00fff40003800000 */
.L_x_2188:
[----:B------:R-:W-:Y:S05]  /*10fb0*/  BSYNC B0 ;  /* 0x0000000000007941 */ /* 0x000fea0003800000 */
.L_x_2187:
[----:B------:R-:W-:Y:S05]  /*10fc0*/  BRA `(.L_x_2189) ;  /* 0xffffffb8005c7947 */ /* 0x000fea000383ffff */
.L_x_2096:
[----:B--2---:R2:W4:Y:S02]  /*10fd0*/  SYNCS.PHASECHK.TRANS64.TRYWAIT P0, [R0+URZ+0x16840], R2 ;  /* 0x01684002000075a7 */ /* 0x004524000800017f */
[----:B----4-:R-:W-:Y:S05]  /*10fe0*/  @!P0 NANOSLEEP.SYNCS 0x989680 ;  /* 0x009896800000895d */ /* 0x010fea0003900000 */
[----:B------:R-:W4:Y:S02]  /*10ff0*/  @!P0 SYNCS.PHASECHK.TRANS64 P0, [R0+URZ+0x16840], R2 ;  /* 0x01684002000085a7 */ /* 0x000f24000800007f */
[----:B----4-:R-:W-:Y:S05]  /*11000*/  @!P0 BRA `(.L_x_2096) ;  /* 0xfffffffc00f08947 */ /* 0x010fea000383ffff */
[----:B------:R-:W-:Y:S05]  /*11010*/  BRA `(.L_x_2190) ;  /* 0xffffffb800ac7947 */ /* 0x000fea000383ffff */
.L_x_2100:
        /* <DEDUP_REMOVED lines=12> */
.L_x_2191:
[----:B------:R-:W-:Y:S02]  /*110e0*/  IMAD.MOV.U32 R13, RZ, RZ, R0 ;  /* 0x000000ffff0d7224 */ /* 0x000fe400078e0000 */
[----:B------:R-:W-:-:S07]  /*110f0*/  IMAD.MOV.U32 R6, RZ, RZ, R14 ;  /* 0x000000ffff067224 */ /* 0x000fce00078e000e */
[----:B------:R-:W-:Y:S05]  /*11100*/  WARPSYNC.COLLECTIVE R15, `(.L_x_2192) ;  /* 0x000000000f087348 */ /* 0x000fea0003c00000 */
[----:B------:R0:W1:Y:S02]  /*11110*/  SHFL.IDX P6, R14, R13, R12, R11 ;  /* 0x0000000c0d0e7389 */ /* 0x00006400000c000b */
[----:B01----:R-:W-:Y:S01]  /*11120*/  ENDCOLLECTIVE ;  /* 0x000000000000791b */ /* 0x003fe20003800000 */
.L_x_2192:
[----:B------:R-:W-:Y:S02]  /*11130*/  IMAD.MOV.U32 R13, RZ, RZ, R4 ;  /* 0x000000ffff0d7224 */ /* 0x000fe400078e0004 */
[----:B------:R-:W-:Y:S02]  /*11140*/  IMAD.MOV.U32 R12, RZ, RZ, 0x1 ;  /* 0x00000001ff0c7424 */ /* 0x000fe400078e00ff */
[----:B------:R-:W-:-:S07]  /*11150*/  IMAD.MOV.U32 R7, RZ, RZ, R14 ;  /* 0x000000ffff077224 */ /* 0x000fce00078e000e */
[----:B------:R-:W-:Y:S05]  /*11160*/  WARPSYNC.COLLECTIVE R15, `(.L_x_2193) ;  /* 0x000000000f087348 */ /* 0x000fea0003c00000 */
[----:B------:R0:W1:Y:S02]  /*11170*/  SHFL.IDX P6, R14, R13, R12, R11 ;  /* 0x0000000c0d0e7389 */ /* 0x00006400000c000b */
[----:B01----:R-:W-:Y:S01]  /*11180*/  ENDCOLLECTIVE ;  /* 0x000000000000791b */ /* 0x003fe20003800000 */
.L_x_2193:
        /* <DEDUP_REMOVED lines=15> */
.L_x_2194:
[----:B------:R-:W-:Y:S02]  /*11280*/  IMAD.MOV.U32 R13, RZ, RZ, R4 ;  /* 0x000000ffff0d7224 */ /* 0x000fe400078e0004 */
[----:B------:R-:W-:Y:S02]  /*11290*/  IMAD.MOV.U32 R12, RZ, RZ, 0x2 ;  /* 0x00000002ff0c7424 */ /* 0x000fe400078e00ff */
[----:B------:R-:W-:-:S07]  /*112a0*/  IMAD.MOV.U32 R7, RZ, RZ, R14 ;  /* 0x000000ffff077224 */ /* 0x000fce00078e000e */
[----:B------:R-:W-:Y:S05]  /*112b0*/  WARPSYNC.COLLECTIVE R15, `(.L_x_2195) ;  /* 0x000000000f087348 */ /* 0x000fea0003c00000 */
[----:B------:R0:W1:Y:S02]  /*112c0*/  SHFL.IDX P6, R14, R13, R12, R11 ;  /* 0x0000000c0d0e7389 */ /* 0x00006400000c000b */
[----:B01----:R-:W-:Y:S01]  /*112d0*/  ENDCOLLECTIVE ;  /* 0x000000000000791b */ /* 0x003fe20003800000 */
.L_x_2195:
        /* <DEDUP_REMOVED lines=16> */
.L_x_2196:
[----:B------:R-:W-:Y:S02]  /*113e0*/  IMAD.MOV.U32 R13, RZ, RZ, R4 ;  /* 0x000000ffff0d7224 */ /* 0x000fe400078e0004 */
[----:B------:R-:W-:Y:S02]  /*113f0*/  IMAD.MOV.U32 R12, RZ, RZ, 0x3 ;  /* 0x00000003ff0c7424 */ /* 0x000fe400078e00ff */
[----:B------:R-:W-:-:S07]  /*11400*/  IMAD.MOV.U32 R7, RZ, RZ, R14 ;  /* 0x000000ffff077224 */ /* 0x000fce00078e000e */
[----:B------:R-:W-:Y:S05]  /*11410*/  WARPSYNC.COLLECTIVE R15, `(.L_x_2197) ;  /* 0x000000000f087348 */ /* 0x000fea0003c00000 */
[----:B------:R0:W1:Y:S02]  /*11420*/  SHFL.IDX P6, R14, R13, R12, R11 ;  /* 0x0000000c0d0e7389 */ /* 0x00006400000c000b */
[----:B01----:R-:W-:Y:S01]  /*11430*/  ENDCOLLECTIVE ;  /* 0x000000000000791b */ /* 0x003fe20003800000 */
.L_x_2197:
        /* <DEDUP_REMOVED lines=16> */
.L_x_2198:
[----:B------:R-:W-:Y:S02]  /*11540*/  IMAD.MOV.U32 R13, RZ, RZ, R4 ;  /* 0x000000ffff0d7224 */ /* 0x000fe400078e0004 */
[----:B------:R-:W-:Y:S02]  /*11550*/  IMAD.MOV.U32 R12, RZ, RZ, 0x4 ;  /* 0x00000004ff0c7424 */ /* 0x000fe400078e00ff */
[----:B------:R-:W-:-:S07]  /*11560*/  IMAD.MOV.U32 R7, RZ, RZ, R14 ;  /* 0x000000ffff077224 */ /* 0x000fce00078e000e */
[----:B------:R-:W-:Y:S05]  /*11570*/  WARPSYNC.COLLECTIVE R15, `(.L_x_2199) ;  /* 0x000000000f087348 */ /* 0x000fea0003c00000 */
[----:B------:R0:W1:Y:S02]  /*11580*/  SHFL.IDX P6, R14, R13, R12, R11 ;  /* 0x0000000c0d0e7389 */ /* 0x00006400000c000b */
[----:B01----:R-:W-:Y:S01]  /*11590*/  ENDCOLLECTIVE ;  /* 0x000000000000791b */ /* 0x003fe20003800000 */
.L_x_2199:
        /* <DEDUP_REMOVED lines=16> */
.L_x_2200:
[----:B------:R-:W-:Y:S02]  /*116a0*/  IMAD.MOV.U32 R13, RZ, RZ, R4 ;  /* 0x000000ffff0d7224 */ /* 0x000fe400078e0004 */
[----:B------:R-:W-:Y:S02]  /*116b0*/  IMAD.MOV.U32 R12, RZ, RZ, 0x5 ;  /* 0x00000005ff0c7424 */ /* 0x000fe400078e00ff */
[----:B------:R-:W-:-:S07]  /*116c0*/  IMAD.MOV.U32 R7, RZ, RZ, R14 ;  /* 0x000000ffff077224 */ /* 0x000fce00078e000e */
[----:B------:R-:W-:Y:S05]  /*116d0*/  WARPSYNC.COLLECTIVE R15, `(.L_x_2201) ;  /* 0x000000000f087348 */ /* 0x000fea0003c00000 */
[----:B------:R0:W1:Y:S02]  /*116e0*/  SHFL.IDX P6, R14, R13, R12, R11 ;  /* 0x0000000c0d0e7389 */ /* 0x00006400000c000b */
[----:B01----:R-:W-:Y:S01]  /*116f0*/  ENDCOLLECTIVE ;  /* 0x000000000000791b */ /* 0x003fe20003800000 */
.L_x_2201:
        /* <DEDUP_REMOVED lines=16> */
.L_x_2202:
[----:B------:R-:W-:Y:S02]  /*11800*/  IMAD.MOV.U32 R13, RZ, RZ, R4 ;  /* 0x000000ffff0d7224 */ /* 0x000fe400078e0004 */
[----:B------:R-:W-:Y:S02]  /*11810*/  IMAD.MOV.U32 R12, RZ, RZ, 0x6 ;  /* 0x00000006ff0c7424 */ /* 0x000fe400078e00ff */
[----:B------:R-:W-:-:S07]  /*11820*/  IMAD.MOV.U32 R7, RZ, RZ, R14 ;  /* 0x000000ffff077224 */ /* 0x000fce00078e000e */
[----:B------:R-:W-:Y:S05]  /*11830*/  WARPSYNC.COLLECTIVE R15, `(.L_x_2203) ;  /* 0x000000000f087348 */ /* 0x000fea0003c00000 */
[----:B------:R0:W1:Y:S02]  /*11840*/  SHFL.IDX P6, R14, R13, R12, R11 ;  /* 0x0000000c0d0e7389 */ /* 0x00006400000c000b */
[----:B01----:R-:W-:Y:S01]  /*11850*/  ENDCOLLECTIVE ;  /* 0x000000000000791b */ /* 0x003fe20003800000 */
.L_x_2203:
        /* <DEDUP_REMOVED lines=16> */
.L_x_2204:
[----:B------:R-:W-:Y:S02]  /*11960*/  IMAD.MOV.U32 R13, RZ, RZ, R4 ;  /* 0x000000ffff0d7224 */ /* 0x000fe400078e0004 */
[----:B------:R-:W-:Y:S02]  /*11970*/  IMAD.MOV.U32 R12, RZ, RZ, 0x7 ;  /* 0x00000007ff0c7424 */ /* 0x000fe400078e00ff */
[----:B------:R-:W-:-:S07]  /*11980*/  IMAD.MOV.U32 R7, RZ, RZ, R14 ;  /* 0x000000ffff077224 */ /* 0x000fce00078e000e */
[----:B------:R-:W-:Y:S05]  /*11990*/  WARPSYNC.COLLECTIVE R15, `(.L_x_2205) ;  /* 0x000000000f087348 */ /* 0x000fea0003c00000 */
[----:B------:R0:W1:Y:S02]  /*119a0*/  SHFL.IDX P6, R14, R13, R12, R11 ;  /* 0x0000000c0d0e7389 */ /* 0x00006400000c000b */
[----:B01----:R-:W-:Y:S01]  /*119b0*/  ENDCOLLECTIVE ;  /* 0x000000000000791b */ /* 0x003fe20003800000 */
.L_x_2205:
        /* <DEDUP_REMOVED lines=11> */
.L_x_2206:
        /* <DEDUP_REMOVED lines=13> */
.L_x_2207:
        /* <DEDUP_REMOVED lines=13> */
.L_x_2208:
[----:B------:R-:W-:Y:S02]  /*11c10*/  IMAD.MOV.U32 R13, RZ, RZ, R2 ;  /* 0x000000ffff0d7224 */ /* 0x000fe400078e0002 */
[----:B------:R-:W-:Y:S02]  /*11c20*/  IMAD.MOV.U32 R12, RZ, RZ, 0x1 ;  /* 0x00000001ff0c7424 */ /* 0x000fe400078e00ff */
[----:B------:R-:W-:-:S07]  /*11c30*/  IMAD.MOV.U32 R8, RZ, RZ, R14 ;  /* 0x000000ffff087224 */ /* 0x000fce00078e000e */
[----:B------:R-:W-:Y:S05]  /*11c40*/  WARPSYNC.COLLECTIVE R15, `(.L_x_2209) ;  /* 0x000000000f087348 */ /* 0x000fea0003c00000 */
[----:B------:R0:W1:Y:S02]  /*11c50*/  SHFL.IDX P6, R14, R13, R12, R11 ;  /* 0x0000000c0d0e7389 */ /* 0x00006400000c000b */
[----:B01----:R-:W-:Y:S01]  /*11c60*/  ENDCOLLECTIVE ;  /* 0x000000000000791b */ /* 0x003fe20003800000 */
.L_x_2209:
        /* <DEDUP_REMOVED lines=14> */
.L_x_2210:
[----:B------:R-:W-:Y:S02]  /*11d50*/  IMAD.MOV.U32 R13, RZ, RZ, R2 ;  /* 0x000000ffff0d7224 */ /* 0x000fe400078e0002 */
[----:B------:R-:W-:Y:S02]  /*11d60*/  IMAD.MOV.U32 R12, RZ, RZ, 0x2 ;  /* 0x00000002ff0c7424 */ /* 0x000fe400078e00ff */
[----:B------:R-:W-:-:S07]  /*11d70*/  IMAD.MOV.U32 R6, RZ, RZ, R14 ;  /* 0x000000ffff067224 */ /* 0x000fce00078e000e */
[----:B------:R-:W-:Y:S05]  /*11d80*/  WARPSYNC.COLLECTIVE R15, `(.L_x_2211) ;  /* 0x000000000f087348 */ /* 0x000fea0003c00000 */
[----:B------:R0:W1:Y:S02]  /*11d90*/  SHFL.IDX P6, R14, R13, R12, R11 ;  /* 0x0000000c0d0e7389 */ /* 0x00006400000c000b */
[----:B01----:R-:W-:Y:S01]  /*11da0*/  ENDCOLLECTIVE ;  /* 0x000000000000791b */ /* 0x003fe20003800000 */
.L_x_2211:
        /* <DEDUP_REMOVED lines=13> */
.L_x_2212:
[----:B------:R-:W-:Y:S02]  /*11e80*/  IMAD.MOV.U32 R13, RZ, RZ, R2 ;  /* 0x000000ffff0d7224 */ /* 0x000fe400078e0002 */
[----:B------:R-:W-:Y:S02]  /*11e90*/  IMAD.MOV.U32 R12, RZ, RZ, 0x3 ;  /* 0x00000003ff0c7424 */ /* 0x000fe400078e00ff */
[----:B------:R-:W-:-:S07]  /*11ea0*/  IMAD.MOV.U32 R6, RZ, RZ, R14 ;  /* 0x000000ffff067224 */ /* 0x000fce00078e000e */
[----:B------:R-:W-:Y:S05]  /*11eb0*/  WARPSYNC.COLLECTIVE R15, `(.L_x_2213) ;  /* 0x000000000f087348 */ /* 0x000fea0003c00000 */
[----:B------:R0:W1:Y:S02]  /*11ec0*/  SHFL.IDX P6, R14, R13, R12, R11 ;  /* 0x0000000c0d0e7389 */ /* 0x00006400000c000b */
[----:B01----:R-:W-:Y:S01]  /*11ed0*/  ENDCOLLECTIVE ;  /* 0x000000000000791b */ /* 0x003fe20003800000 */
.L_x_2213:
        /* <DEDUP_REMOVED lines=12> */
.L_x_2214:
[----:B------:R-:W-:Y:S01]  /*11fa0*/  IMAD.MOV.U32 R2, RZ, RZ, R14 ;  /* 0x000000ffff027224 */ /* 0x000fe200078e000e */
[----:B------:R-:W-:Y:S06]  /*11fb0*/  BRA `(.L_x_2215) ;  /* 0xffffffb800b07947 */ /* 0x000fec000383ffff */
.L_x_2103:
[----:B0-----:R0:W1:Y:S02]  /*11fc0*/  SYNCS.PHASECHK.TRANS64.TRYWAIT P0, [R17+URZ+0x16820], R0 ;  /* 0x01682000110075a7 */ /* 0x001064000800017f */
[----:B-1----:R-:W-:Y:S05]  /*11fd0*/  @!P0 NANOSLEEP.SYNCS 0x989680 ;  /* 0x009896800000895d */ /* 0x002fea0003900000 */
[----:B------:R-:W1:Y:S02]  /*11fe0*/  @!P0 SYNCS.PHASECHK.TRANS64 P0, [R17+URZ+0x16820], R0 ;  /* 0x01682000110085a7 */ /* 0x000e64000800007f */
[----:B-1----:R-:W-:Y:S05]  /*11ff0*/  @!P0 BRA `(.L_x_2103) ;  /* 0xfffffffc00f08947 */ /* 0x002fea000383ffff */
[----:B------:R-:W-:Y:S05]  /*12000*/  BRA `(.L_x_2216) ;  /* 0xffffffbc00107947 */ /* 0x000fea000383ffff */
.L_x_2112:
[----:B0-----:R0:W1:Y:S02]  /*12010*/  SYNCS.PHASECHK.TRANS64.TRYWAIT P0, [R4+URZ+0x16840], R2 ;  /* 0x01684002040075a7 */ /* 0x001064000800017f */
[----:B-1----:R-:W-:Y:S05]  /*12020*/  @!P0 NANOSLEEP.SYNCS 0x989680 ;  /* 0x009896800000895d */ /* 0x002fea0003900000 */
[----:B------:R-:W1:Y:S02]  /*12030*/  @!P0 SYNCS.PHASECHK.TRANS64 P0, [R4+URZ+0x16840], R2 ;  /* 0x01684002040085a7 */ /* 0x000e64000800007f */
[----:B-1----:R-:W-:Y:S05]  /*12040*/  @!P0 BRA `(.L_x_2112) ;  /* 0xfffffffc00f08947 */ /* 0x002fea000383ffff */
[----:B------:R-:W-:Y:S05]  /*12050*/  BRA `(.L_x_2217) ;  /* 0xffffffbc00e07947 */ /* 0x000fea000383ffff */
.L_x_2117:
[----:B0-----:R0:W1:Y:S02]  /*12060*/  SYNCS.PHASECHK.TRANS64.TRYWAIT P0, [R3+URZ+0x60], R2 ;  /* 0x00006002030075a7 */ /* 0x001064000800017f */
[----:B-1----:R-:W-:Y:S05]  /*12070*/  @!P0 NANOSLEEP.SYNCS 0x989680 ;  /* 0x009896800000895d */ /* 0x002fea0003900000 */
[----:B------:R-:W1:Y:S02]  /*12080*/  @!P0 SYNCS.PHASECHK.TRANS64 P0, [R3+URZ+0x60], R2 ;  /* 0x00006002030085a7 */ /* 0x000e64000800007f */
[----:B-1----:R-:W-:Y:S05]  /*12090*/  @!P0 BRA `(.L_x_2117) ;  /* 0xfffffffc00f08947 */ /* 0x002fea000383ffff */
[----:B------:R-:W-:Y:S05]  /*120a0*/  BRA `(.L_x_2218) ;  /* 0xffffffc0006c7947 */ /* 0x000fea000383ffff */
.L_x_2125:
[----:B-1----:R1:W2:Y:S02]  /*120b0*/  SYNCS.PHASECHK.TRANS64.TRYWAIT P0, [R2+URZ+0x16840], R3 ;  /* 0x01684003020075a7 */ /* 0x0022a4000800017f */
[----:B--2---:R-:W-:Y:S05]  /*120c0*/  @!P0 NANOSLEEP.SYNCS 0x989680 ;  /* 0x009896800000895d */ /* 0x004fea0003900000 */
[----:B------:R-:W2:Y:S02]  /*120d0*/  @!P0 SYNCS.PHASECHK.TRANS64 P0, [R2+URZ+0x16840], R3 ;  /* 0x01684003020085a7 */ /* 0x000ea4000800007f */
[----:B--2---:R-:W-:Y:S05]  /*120e0*/  @!P0 BRA `(.L_x_2125) ;  /* 0xfffffffc00f08947 */ /* 0x004fea000383ffff */
[----:B------:R-:W-:Y:S05]  /*120f0*/  BRA `(.L_x_2219) ;  /* 0xffffffc400ac7947 */ /* 0x000fea000383ffff */
.L_x_2130:
[----:B0-----:R0:W1:Y:S02]  /*12100*/  SYNCS.PHASECHK.TRANS64.TRYWAIT P0, [R10+URZ+0x60], R28 ;  /* 0x0000601c0a0075a7 */ /* 0x001064000800017f */
[----:B-1----:R-:W-:Y:S05]  /*12110*/  @!P0 NANOSLEEP.SYNCS 0x989680 ;  /* 0x009896800000895d */ /* 0x002fea0003900000 */
[----:B------:R-:W1:Y:S02]  /*12120*/  @!P0 SYNCS.PHASECHK.TRANS64 P0, [R10+URZ+0x60], R28 ;  /* 0x0000601c0a0085a7 */ /* 0x000e64000800007f */
[----:B-1----:R-:W-:Y:S05]  /*12130*/  @!P0 BRA `(.L_x_2130) ;  /* 0xfffffffc00f08947 */ /* 0x002fea000383ffff */
[----:B------:R-:W-:Y:S05]  /*12140*/  BRA `(.L_x_2220) ;  /* 0xffffffc800387947 */ /* 0x000fea000383ffff */
.L_x_2138:
[----:B-1----:R1:W2:Y:S02]  /*12150*/  SYNCS.PHASECHK.TRANS64.TRYWAIT P0, [R2+URZ+0x16840], R3 ;  /* 0x01684003020075a7 */ /* 0x0022a4000800017f */
[----:B--2---:R-:W-:Y:S05]  /*12160*/  @!P0 NANOSLEEP.SYNCS 0x989680 ;  /* 0x009896800000895d */ /* 0x004fea0003900000 */
[----:B------:R-:W2:Y:S02]  /*12170*/  @!P0 SYNCS.PHASECHK.TRANS64 P0, [R2+URZ+0x16840], R3 ;  /* 0x01684003020085a7 */ /* 0x000ea4000800007f */
[----:B--2---:R-:W-:Y:S05]  /*12180*/  @!P0 BRA `(.L_x_2138) ;  /* 0xfffffffc00f08947 */ /* 0x004fea000383ffff */
[----:B------:R-:W-:Y:S05]  /*12190*/  BRA `(.L_x_2221) ;  /* 0xffffffcc00487947 */ /* 0x000fea000383ffff */
.L_x_2143:
[----:B0-----:R0:W1:Y:S02]  /*121a0*/  SYNCS.PHASECHK.TRANS64.TRYWAIT P0, [R7+URZ+0x60], R2 ;  /* 0x00006002070075a7 */ /* 0x001064000800017f */
[----:B-1----:R-:W-:Y:S05]  /*121b0*/  @!P0 NANOSLEEP.SYNCS 0x989680 ;  /* 0x009896800000895d */ /* 0x002fea0003900000 */
[----:B------:R-:W1:Y:S02]  /*121c0*/  @!P0 SYNCS.PHASECHK.TRANS64 P0, [R7+URZ+0x60], R2 ;  /* 0x00006002070085a7 */ /* 0x000e64000800007f */
[----:B-1----:R-:W-:Y:S05]  /*121d0*/  @!P0 BRA `(.L_x_2143) ;  /* 0xfffffffc00f08947 */ /* 0x002fea000383ffff */
[----:B------:R-:W-:Y:S05]  /*121e0*/  BRA `(.L_x_2222) ;  /* 0xffffffcc00d87947 */ /* 0x000fea000383ffff */
.L_x_2153:
[----:B0-----:R0:W1:Y:S02]  /*121f0*/  SYNCS.PHASECHK.TRANS64.TRYWAIT P0, [R3+URZ+0x16860], R0 ;  /* 0x01686000030075a7 */ /* 0x001064000800017f */
[----:B-1----:R-:W-:Y:S05]  /*12200*/  @!P0 NANOSLEEP.SYNCS 0x989680 ;  /* 0x009896800000895d */ /* 0x002fea0003900000 */
[----:B------:R-:W1:Y:S02]  /*12210*/  @!P0 SYNCS.PHASECHK.TRANS64 P0, [R3+URZ+0x16860], R0 ;  /* 0x01686000030085a7 */ /* 0x000e64000800007f */
[----:B-1----:R-:W-:Y:S05]  /*12220*/  @!P0 BRA `(.L_x_2153) ;  /* 0xfffffffc00f08947 */ /* 0x002fea000383ffff */
[----:B------:R-:W-:Y:S05]  /*12230*/  BRA `(.L_x_2223) ;  /* 0xffffffd000d87947 */ /* 0x000fea000383ffff */
.L_x_2159:
[----:B------:R-:W-:Y:S01]  /*12240*/  BSSY B0, `(.L_x_2224) ;  /* 0x0000008000007945 */ /* 0x000fe20003800000 */
[----:B------:R-:W-:Y:S02]  /*12250*/  IMAD.MOV.U32 R13, RZ, RZ, R24 ;  /* 0x000000ffff0d7224 */ /* 0x000fe400078e0018 */
[----:B------:R-:W-:Y:S02]  /*12260*/  IMAD.MOV.U32 R12, RZ, RZ, RZ ;  /* 0x000000ffff0c7224 */ /* 0x000fe400078e00ff */
[----:B------:R-:W-:Y:S02]  /*12270*/  IMAD.MOV.U32 R11, RZ, RZ, 0x1f ;  /* 0x0000001fff0b7424 */ /* 0x000fe400078e00ff */
[----:B------:R-:W-:-:S07]  /*12280*/  IMAD.MOV.U32 R15, RZ, RZ, -0x1 ;  /* 0xffffffffff0f7424 */ /* 0x000fce00078e00ff */
[----:B-1-3--:R-:W-:Y:S05]  /*12290*/  WARPSYNC.COLLECTIVE R15, `(.L_x_2225) ;  /* 0x000000000f087348 */ /* 0x00afea0003c00000 */
[----:B------:R0:W2:Y:S02]  /*122a0*/  SHFL.IDX P6, R14, R13, R12, R11 ;  /* 0x0000000c0d0e7389 */ /* 0x0000a400000c000b */
[----:B0123--:R-:W-:Y:S01]  /*122b0*/  ENDCOLLECTIVE ;  /* 0x000000000000791b */ /* 0x00ffe20003800000 */
.L_x_2225:
[----:B------:R-:W-:Y:S05]  /*122c0*/  BSYNC B0 ;  /* 0x0000000000007941 */ /* 0x000fea0003800000 */
.L_x_2224:
        /* <DEDUP_REMOVED lines=9> */
.L_x_2226:
        /* <DEDUP_REMOVED lines=23> */
.L_x_2227:
[----:B------:R-:W-:Y:S01]  /*124d0*/  IMAD.MOV.U32 R12, RZ, RZ, 0x2 ;  /* 0x00000002ff0c7424 */ /* 0x000fe200078e00ff */
[----:B------:R-:W-:-:S05]  /*124e0*/  SEL R4, R14, RZ, P1 ;  /* 0x000000ff0e047207 */ /* 0x000fca0000800000 */
[----:B------:R-:W-:-:S04]  /*124f0*/  IMAD.IADD R4, R13, 0x1, R4 ;  /* 0x000000010d047824 */ /* 0x000fc800078e0204 */
[----:B------:R-:W-:-:S07]  /*12500*/  IMAD.MOV.U32 R13, RZ, RZ, R4 ;  /* 0x000000ffff0d7224 */ /* 0x000fce00078e0004 */
[----:B------:R-:W-:Y:S05]  /*12510*/  WARPSYNC.COLLECTIVE R15, `(.L_x_2228) ;  /* 0x000000000f087348 */ /* 0x000fea0003c00000 */
[----:B------:R0:W1:Y:S02]  /*12520*/  SHFL.UP P6, R14, R13, R12, R11 ;  /* 0x0400000c0d0e7389 */ /* 0x00006400000c000b */
[----:B01----:R-:W-:Y:S01]  /*12530*/  ENDCOLLECTIVE ;  /* 0x000000000000791b */ /* 0x003fe20003800000 */
.L_x_2228:
[----:B------:R-:W-:Y:S01]  /*12540*/  IMAD.MOV.U32 R12, RZ, RZ, 0x4 ;  /* 0x00000004ff0c7424 */ /* 0x000fe200078e00ff */
[----:B------:R-:W-:-:S05]  /*12550*/  SEL R3, R14, RZ, P2 ;  /* 0x000000ff0e037207 */ /* 0x000fca0001000000 */
[----:B------:R-:W-:-:S04]  /*12560*/  IMAD.IADD R2, R4, 0x1, R3 ;  /* 0x0000000104027824 */ /* 0x000fc800078e0203 */
[----:B------:R-:W-:-:S07]  /*12570*/  IMAD.MOV.U32 R13, RZ, RZ, R2 ;  /* 0x000000ffff0d7224 */ /* 0x000fce00078e0002 */
[----:B------:R-:W-:Y:S05]  /*12580*/  WARPSYNC.COLLECTIVE R15, `(.L_x_2229) ;  /* 0x000000000f087348 */ /* 0x000fea0003c00000 */
[----:B------:R0:W1:Y:S02]  /*12590*/  SHFL.UP P6, R14, R13, R12, R11 ;  /* 0x0400000c0d0e7389 */ /* 0x00006400000c000b */
[----:B01----:R-:W-:Y:S01]  /*125a0*/  ENDCOLLECTIVE ;  /* 0x000000000000791b */ /* 0x003fe20003800000 */
.L_x_2229:
[----:B------:R-:W-:Y:S01]  /*125b0*/  IMAD.MOV.U32 R12, RZ, RZ, 0x8 ;  /* 0x00000008ff0c7424 */ /* 0x000fe200078e00ff */
[----:B------:R-:W-:-:S05]  /*125c0*/  SEL R3, R14, RZ, P3 ;  /* 0x000000ff0e037207 */ /* 0x000fca0001800000 */
[----:B------:R-:W-:-:S04]  /*125d0*/  IMAD.IADD R3, R2, 0x1, R3 ;  /* 0x0000000102037824 */ /* 0x000fc800078e0203 */
[----:B------:R-:W-:-:S07]  /*125e0*/  IMAD.MOV.U32 R13, RZ, RZ, R3 ;  /* 0x000000ffff0d7224 */ /* 0x000fce00078e0003 */
[----:B------:R-:W-:Y:S05]  /*125f0*/  WARPSYNC.COLLECTIVE R15, `(.L_x_2230) ;  /* 0x000000000f087348 */ /* 0x000fea0003c00000 */
[----:B------:R0:W1:Y:S02]  /*12600*/  SHFL.UP P6, R14, R13, R12, R11 ;  /* 0x0400000c0d0e7389 */ /* 0x00006400000c000b */
[----:B01----:R-:W-:Y:S01]  /*12610*/  ENDCOLLECTIVE ;  /* 0x000000000000791b */ /* 0x003fe20003800000 */
.L_x_2230:
[----:B------:R-:W-:Y:S01]  /*12620*/  IMAD.MOV.U32 R12, RZ, RZ, 0x10 ;  /* 0x00000010ff0c7424 */ /* 0x000fe200078e00ff */
[----:B------:R-:W-:-:S05]  /*12630*/  SEL R4, R14, RZ, P4 ;  /* 0x000000ff0e047207 */ /* 0x000fca0002000000 */
[----:B------:R-:W-:-:S04]  /*12640*/  IMAD.IADD R4, R3, 0x1, R4 ;  /* 0x0000000103047824 */ /* 0x000fc800078e0204 */
[----:B------:R-:W-:-:S07]  /*12650*/  IMAD.MOV.U32 R13, RZ, RZ, R4 ;  /* 0x000000ffff0d7224 */ /* 0x000fce00078e0004 */
[----:B------:R-:W-:Y:S05]  /*12660*/  WARPSYNC.COLLECTIVE R15, `(.L_x_2231) ;  /* 0x000000000f087348 */ /* 0x000fea0003c00000 */
[----:B------:R0:W1:Y:S02]  /*12670*/  SHFL.UP P6, R14, R13, R12, R11 ;  /* 0x0400000c0d0e7389 */ /* 0x00006400000c000b */
[----:B01----:R-:W-:Y:S01]  /*12680*/  ENDCOLLECTIVE ;  /* 0x000000000000791b */ /* 0x003fe20003800000 */
.L_x_2231:
        /* <DEDUP_REMOVED lines=8> */
.L_x_2232:
[----:B------:R-:W-:Y:S05]  /*12710*/  BRA `(.L_x_2233) ;  /* 0xffffffd400147947 */ /* 0x000fea000383ffff */
.L_x_2162:
[----:B------:R-:W-:Y:S01]  /*12720*/  BSSY B0, `(.L_x_2234) ;  /* 0x0000007000007945 */ /* 0x000fe20003800000 */
[----:B------:R-:W-:Y:S02]  /*12730*/  IMAD.MOV.U32 R12, RZ, RZ, 0x1 ;  /* 0x00000001ff0c7424 */ /* 0x000fe400078e00ff */
[----:B------:R-:W-:Y:S02]  /*12740*/  IMAD.MOV.U32 R11, RZ, RZ, RZ ;  /* 0x000000ffff0b7224 */ /* 0x000fe400078e00ff */
[----:B------:R-:W-:-:S07]  /*12750*/  IMAD.MOV.U32 R15, RZ, RZ, -0x1 ;  /* 0xffffffffff0f7424 */ /* 0x000fce00078e00ff */
[----:B-1----:R-:W-:Y:S05]  /*12760*/  WARPSYNC.COLLECTIVE R15, `(.L_x_2235) ;  /* 0x000000000f087348 */ /* 0x002fea0003c00000 */
[----:B------:R0:W2:Y:S02]  /*12770*/  SHFL.UP P6, R14, R13, R12, R11 ;  /* 0x0400000c0d0e7389 */ /* 0x0000a400000c000b */
[----:B012---:R-:W-:Y:S01]  /*12780*/  ENDCOLLECTIVE ;  /* 0x000000000000791b */ /* 0x007fe20003800000 */
.L_x_2235:
[----:B------:R-:W-:Y:S05]  /*12790*/  BSYNC B0 ;  /* 0x0000000000007941 */ /* 0x000fea0003800000 */
.L_x_2234:
        /* <DEDUP_REMOVED lines=8> */
.L_x_2236:
[----:B------:R-:W-:Y:S01]  /*12820*/  IMAD.MOV.U32 R12, RZ, RZ, 0x4 ;  /* 0x00000004ff0c7424 */ /* 0x000fe200078e00ff */
[----:B------:R-:W-:-:S05]  /*12830*/  SEL R2, R14, RZ, P2 ;  /* 0x000000ff0e027207 */ /* 0x000fca0001000000 */
[----:B------:R-:W-:-:S04]  /*12840*/  IMAD.IADD R2, R13, 0x1, R2 ;  /* 0x000000010d027824 */ /* 0x000fc800078e0202 */
[----:B------:R-:W-:-:S07]  /*12850*/  IMAD.MOV.U32 R13, RZ, RZ, R2 ;  /* 0x000000ffff0d7224 */ /* 0x000fce00078e0002 */
[----:B------:R-:W-:Y:S05]  /*12860*/  WARPSYNC.COLLECTIVE R15, `(.L_x_2237) ;  /* 0x000000000f087348 */ /* 0x000fea0003c00000 */
[----:B------:R0:W1:Y:S02]  /*12870*/  SHFL.UP P6, R14, R13, R12, R11 ;  /* 0x0400000c0d0e7389 */ /* 0x00006400000c000b */
[----:B01----:R-:W-:Y:S01]  /*12880*/  ENDCOLLECTIVE ;  /* 0x000000000000791b */ /* 0x003fe20003800000 */
.L_x_2237:
[----:B------:R-:W-:Y:S01]  /*12890*/  IMAD.MOV.U32 R12, RZ, RZ, 0x8 ;  /* 0x00000008ff0c7424 */ /* 0x000fe200078e00ff */
[----:B------:R-:W-:-:S05]  /*128a0*/  SEL R3, R14, RZ, P3 ;  /* 0x000000ff0e037207 */ /* 0x000fca0001800000 */
[----:B------:R-:W-:-:S04]  /*128b0*/  IMAD.IADD R3, R2, 0x1, R3 ;  /* 0x0000000102037824 */ /* 0x000fc800078e0203 */
[----:B------:R-:W-:-:S07]  /*128c0*/  IMAD.MOV.U32 R13, RZ, RZ, R3 ;  /* 0x000000ffff0d7224 */ /* 0x000fce00078e0003 */
[----:B------:R-:W-:Y:S05]  /*128d0*/  WARPSYNC.COLLECTIVE R15, `(.L_x_2238) ;  /* 0x000000000f087348 */ /* 0x000fea0003c00000 */
[----:B------:R0:W1:Y:S02]  /*128e0*/  SHFL.UP P6, R14, R13, R12, R11 ;  /* 0x0400000c0d0e7389 */ /* 0x00006400000c000b */
[----:B01----:R-:W-:Y:S01]  /*128f0*/  ENDCOLLECTIVE ;  /* 0x000000000000791b */ /* 0x003fe20003800000 */
.L_x_2238:
[----:B------:R-:W-:Y:S01]  /*12900*/  IMAD.MOV.U32 R12, RZ, RZ, 0x10 ;  /* 0x00000010ff0c7424 */ /* 0x000fe200078e00ff */
[----:B------:R-:W-:-:S05]  /*12910*/  SEL R4, R14, RZ, P4 ;  /* 0x000000ff0e047207 */ /* 0x000fca0002000000 */
[----:B------:R-:W-:-:S04]  /*12920*/  IMAD.IADD R4, R3, 0x1, R4 ;  /* 0x0000000103047824 */ /* 0x000fc800078e0204 */
[----:B------:R-:W-:-:S07]  /*12930*/  IMAD.MOV.U32 R13, RZ, RZ, R4 ;  /* 0x000000ffff0d7224 */ /* 0x000fce00078e0004 */
[----:B------:R-:W-:Y:S05]  /*12940*/  WARPSYNC.COLLECTIVE R15, `(.L_x_2239) ;  /* 0x000000000f087348 */ /* 0x000fea0003c00000 */
[----:B------:R0:W1:Y:S02]  /*12950*/  SHFL.UP P6, R14, R13, R12, R11 ;  /* 0x0400000c0d0e7389 */ /* 0x00006400000c000b */
[----:B01----:R-:W-:Y:S01]  /*12960*/  ENDCOLLECTIVE ;  /* 0x000000000000791b */ /* 0x003fe20003800000 */
.L_x_2239:
        /* <DEDUP_REMOVED lines=8> */
.L_x_2240:
[----:B------:R-:W-:Y:S05]  /*129f0*/  BRA `(.L_x_2241) ;  /* 0xffffffd400007947 */ /* 0x000fea000383ffff */
.L_x_2164:
[----:B------:R-:W-:Y:S01]  /*12a00*/  BSSY B0, `(.L_x_2242) ;  /* 0x0000006000007945 */ /* 0x000fe20003800000 */
[----:B------:R-:W-:Y:S01]  /*12a10*/  PLOP3.LUT P6, PT, P6, PT, PT, 0x8, 0x0 ;  /* 0x000000000000781c */ /* 0x000fe200037ce170 */
[----:B------:R-:W-:-:S12]  /*12a20*/  IMAD.MOV.U32 R15, RZ, RZ, -0x1 ;  /* 0xffffffffff0f7424 */ /* 0x000fd800078e00ff */
[----:B01----:R-:W-:Y:S05]  /*12a30*/  WARPSYNC.COLLECTIVE R15, `(.L_x_2243) ;  /* 0x000000000f087348 */ /* 0x003fea0003c00000 */
[----:B------:R-:W-:Y:S01]  /*12a40*/  VOTE.ANY R14, PT, P6 ;  /* 0x00000000000e7806 */ /* 0x000fe200030e0100 */
[----:B01----:R-:W-:Y:S06]  /*12a50*/  ENDCOLLECTIVE ;  /* 0x000000000000791b */ /* 0x003fec0003800000 */
.L_x_2243:
[----:B------:R-:W-:Y:S05]  /*12a60*/  BSYNC B0 ;  /* 0x0000000000007941 */ /* 0x000fea0003800000 */
.L_x_2242:
        /* <DEDUP_REMOVED lines=8> */
.L_x_2244:
[----:B------:R-:W-:Y:S02]  /*12af0*/  IMAD.IADD R27, R12, 0x1, R27 ;  /* 0x000000010c1b7824 */ /* 0x000fe400078e021b */
[----:B------:R-:W-:Y:S02]  /*12b00*/  IMAD.MOV.U32 R13, RZ, RZ, R5 ;  /* 0x000000ffff0d7224 */ /* 0x000fe400078e0005 */
[----:B------:R-:W-:-:S07]  /*12b10*/  IMAD.MOV.U32 R25, RZ, RZ, R14 ;  /* 0x000000ffff197224 */ /* 0x000fce00078e000e */
[----:B------:R-:W-:Y:S05]  /*12b20*/  WARPSYNC.COLLECTIVE R15, `(.L_x_2245) ;  /* 0x000000000f087348 */ /* 0x000fea0003c00000 */
[----:B------:R0:W1:Y:S02]  /*12b30*/  SHFL.IDX P6, R14, R13, R12, R11 ;  /* 0x0000000c0d0e7389 */ /* 0x00006400000c000b */
[----:B01----:R-:W-:Y:S01]  /*12b40*/  ENDCOLLECTIVE ;  /* 0x000000000000791b */ /* 0x003fe20003800000 */
.L_x_2245:
[----:B------:R-:W-:Y:S01]  /*12b50*/  IMAD.MOV.U32 R5, RZ, RZ, R14 ;  /* 0x000000ffff057224 */ /* 0x000fe200078e000e */
[----:B------:R-:W-:Y:S06]  /*12b60*/  BRA `(.L_x_2246) ;  /* 0xffffffd000e47947 */ /* 0x000fec000383ffff */
.L_x_2166:
[----:B------:R-:W-:Y:S01]  /*12b70*/  BSSY B0, `(.L_x_2247) ;  /* 0x0000007000007945 */ /* 0x000fe20003800000 */
[----:B------:R-:W-:Y:S02]  /*12b80*/  IMAD.MOV.U32 R13, RZ, RZ, R3 ;  /* 0x000000ffff0d7224 */ /* 0x000fe400078e0003 */
[----:B------:R-:W-:Y:S02]  /*12b90*/  IMAD.MOV.U32 R11, RZ, RZ, 0x1f ;  /* 0x0000001fff0b7424 */ /* 0x000fe400078e00ff */
[----:B------:R-:W-:-:S07]  /*12ba0*/  IMAD.MOV.U32 R15, RZ, RZ, -0x1 ;  /* 0xffffffffff0f7424 */ /* 0x000fce00078e00ff */
[----:B01-34-:R-:W-:Y:S05]  /*12bb0*/  WARPSYNC.COLLECTIVE R15, `(.L_x_2248) ;  /* 0x000000000f087348 */ /* 0x01bfea0003c00000 */
[----:B------:R2:W0:Y:S02]  /*12bc0*/  SHFL.IDX P6, R14, R13, R12, R11 ;  /* 0x0000000c0d0e7389 */ /* 0x00042400000c000b */
[----:B01234-:R-:W-:Y:S01]  /*12bd0*/  ENDCOLLECTIVE ;  /* 0x000000000000791b */ /* 0x01ffe20003800000 */
.L_x_2248:
[----:B------:R-:W-:Y:S05]  /*12be0*/  BSYNC B0 ;  /* 0x0000000000007941 */ /* 0x000fea0003800000 */
.L_x_2247:
[----:B------:R-:W-:Y:S01]  /*12bf0*/  IMAD.MOV.U32 R24, RZ, RZ, R14 ;  /* 0x000000ffff187224 */ /* 0x000fe200078e000e */
[----:B------:R-:W-:Y:S06]  /*12c00*/  BRA `(.L_x_2165) ;  /* 0xffffffd000d47947 */ /* 0x000fec000383ffff */
.L_x_2172:
[----:B0-----:R0:W4:Y:S02]  /*12c10*/  SYNCS.PHASECHK.TRANS64.TRYWAIT P0, [R9+URZ+0x16820], R0 ;  /* 0x01682000090075a7 */ /* 0x001124000800017f */
[----:B----4-:R-:W-:Y:S05]  /*12c20*/  @!P0 NANOSLEEP.SYNCS 0x989680 ;  /* 0x009896800000895d */ /* 0x010fea0003900000 */
[----:B------:R-:W4:Y:S02]  /*12c30*/  @!P0 SYNCS.PHASECHK.TRANS64 P0, [R9+URZ+0x16820], R0 ;  /* 0x01682000090085a7 */ /* 0x000f24000800007f */
[----:B----4-:R-:W-:Y:S05]  /*12c40*/  @!P0 BRA `(.L_x_2172) ;  /* 0xfffffffc00f08947 */ /* 0x010fea000383ffff */
[----:B------:R-:W-:Y:S05]  /*12c50*/  BRA `(.L_x_2249) ;  /* 0xffffffdc002c7947 */ /* 0x000fea000383ffff */
.L_x_2173:
[----:B------:R-:W4:Y:S01]  /*12c60*/  S2R R2, SR_TID.X ;  /* 0x0000000000027919 */ /* 0x000f220000002100 */
[----:B------:R-:W-:Y:S01]  /*12c70*/  BSSY B0, `(.L_x_2250) ;  /* 0x000000a000007945 */ /* 0x000fe20003800000 */
[----:B------:R-:W-:Y:S02]  /*12c80*/  IMAD.MOV.U32 R12, RZ, RZ, RZ ;  /* 0x000000ffff0c7224 */ /* 0x000fe400078e00ff */
[----:B------:R-:W-:Y:S02]  /*12c90*/  IMAD.MOV.U32 R11, RZ, RZ, 0x1f ;  /* 0x0000001fff0b7424 */ /* 0x000fe400078e00ff */
[----:B------:R-:W-:Y:S01]  /*12ca0*/  IMAD.MOV.U32 R15, RZ, RZ, -0x1 ;  /* 0xffffffffff0f7424 */ /* 0x000fe200078e00ff */
[----:B----4-:R-:W-:-:S04]  /*12cb0*/  SHF.R.U32.HI R2, RZ, 0x5, R2 ;  /* 0x00000005ff027819 */ /* 0x010fc80000011602 */
[----:B------:R-:W-:-:S05]  /*12cc0*/  LOP3.LUT R2, R2, 0x3, RZ, 0xc0, !PT ;  /* 0x0000000302027812 */ /* 0x000fca00078ec0ff */
[----:B------:R-:W-:-:S07]  /*12cd0*/  IMAD.MOV.U32 R13, RZ, RZ, R2 ;  /* 0x000000ffff0d7224 */ /* 0x000fce00078e0002 */
[----:B0123--:R-:W-:Y:S05]  /*12ce0*/  WARPSYNC.COLLECTIVE R15, `(.L_x_2251) ;  /* 0x000000000f087348 */ /* 0x00ffea0003c00000 */
[----:B------:R4:W0:Y:S02]  /*12cf0*/  SHFL.IDX P6, R14, R13, R12, R11 ;  /* 0x0000000c0d0e7389 */ /* 0x00082400000c000b */
[----:B01234-:R-:W-:Y:S01]  /*12d00*/  ENDCOLLECTIVE ;  /* 0x000000000000791b */ /* 0x01ffe20003800000 */
.L_x_2251:
[----:B------:R-:W-:Y:S05]  /*12d10*/  BSYNC B0 ;  /* 0x0000000000007941 */ /* 0x000fea0003800000 */
.L_x_2250:
[----:B------:R-:W-:Y:S05]  /*12d20*/  BRA `(.L_x_2252) ;  /* 0xffffffdc00147947 */ /* 0x000fea000383ffff */
.L_x_2176:
[----:B------:R-:W-:Y:S01]  /*12d30*/  BSSY B1, `(.L_x_2253) ;  /* 0x0000006000017945 */ /* 0x000fe20003800000 */
[----:B------:R-:W-:-:S07]  /*12d40*/  IMAD.MOV.U32 R15, RZ, RZ, -0x1 ;  /* 0xffffffffff0f7424 */ /* 0x000fce00078e00ff */
[----:B0123--:R-:W-:Y:S05]  /*12d50*/  WARPSYNC.COLLECTIVE R15, `(.L_x_2254) ;  /* 0x000000000f0c7348 */ /* 0x00ffea0003c00000 */
[----:B------:R-:W-:Y:S02]  /*12d60*/  ELECT P6, UR62, PT ;  /* 0x00000000003e782f */ /* 0x000fe400038c0000 */
[----:B------:R-:W-:Y:S01]  /*12d70*/  MOV R14, UR62 ;  /* 0x0000003e000e7c02 */ /* 0x000fe20008000f00 */
[----:B0123--:R-:W-:Y:S10]  /*12d80*/  ENDCOLLECTIVE ;  /* 0x000000000000791b */ /* 0x00fff40003800000 */
.L_x_2254:
[----:B------:R-:W-:Y:S05]  /*12d90*/  BSYNC B1 ;  /* 0x0000000000017941 */ /* 0x000fea0003800000 */
.L_x_2253:
[----:B------:R-:W-:Y:S05]  /*12da0*/  BRA `(.L_x_2255) ;  /* 0xffffffdc000c7947 */ /* 0x000fea000383ffff */
.L_x_2178:
[----:B0-----:R0:W3:Y:S02]  /*12db0*/  SYNCS.PHASECHK.TRANS64.TRYWAIT P0, [R7+URZ], R2 ;  /* 0x00000002070075a7 */ /* 0x0010e4000800017f */
[----:B---3--:R-:W-:Y:S05]  /*12dc0*/  @!P0 NANOSLEEP.SYNCS 0x989680 ;  /* 0x009896800000895d */ /* 0x008fea0003900000 */
[----:B------:R-:W3:Y:S02]  /*12dd0*/  @!P0 SYNCS.PHASECHK.TRANS64 P0, [R7+URZ], R2 ;  /* 0x00000002070085a7 */ /* 0x000ee4000800007f */
[----:B---3--:R-:W-:Y:S05]  /*12de0*/  @!P0 BRA `(.L_x_2178) ;  /* 0xfffffffc00f08947 */ /* 0x008fea000383ffff */
[----:B------:R-:W-:Y:S05]  /*12df0*/  BRA `(.L_x_2256) ;  /* 0xffffffdc00407947 */ /* 0x000fea000383ffff */
.L_x_2179:
[----:B---3--:R3:W4:Y:S02]  /*12e00*/  SYNCS.PHASECHK.TRANS64.TRYWAIT P0, [R3+URZ], R0 ;  /* 0x00000000030075a7 */ /* 0x008724000800017f */
[----:B----4-:R-:W-:Y:S05]  /*12e10*/  @!P0 NANOSLEEP.SYNCS 0x989680 ;  /* 0x009896800000895d */ /* 0x010fea0003900000 */
[----:B------:R-:W4:Y:S02]  /*12e20*/  @!P0 SYNCS.PHASECHK.TRANS64 P0, [R3+URZ], R0 ;  /* 0x00000000030085a7 */ /* 0x000f24000800007f */
[----:B----4-:R-:W-:Y:S05]  /*12e30*/  @!P0 BRA `(.L_x_2179) ;  /* 0xfffffffc00f08947 */ /* 0x010fea000383ffff */
[----:B------:R-:W-:Y:S05]  /*12e40*/  BRA `(.L_x_2257) ;  /* 0xffffffdc00347947 */ /* 0x000fea000383ffff */
.L_x_2181:
[----:B---3--:R3:W4:Y:S02]  /*12e50*/  SYNCS.PHASECHK.TRANS64.TRYWAIT P0, [R5+URZ], R2 ;  /* 0x00000002050075a7 */ /* 0x008724000800017f */
[----:B----4-:R-:W-:Y:S05]  /*12e60*/  @!P0 NANOSLEEP.SYNCS 0x989680 ;  /* 0x009896800000895d */ /* 0x010fea0003900000 */
[----:B------:R-:W4:Y:S02]  /*12e70*/  @!P0 SYNCS.PHASECHK.TRANS64 P0, [R5+URZ], R2 ;  /* 0x00000002050085a7 */ /* 0x000f24000800007f */
[----:B----4-:R-:W-:Y:S05]  /*12e80*/  @!P0 BRA `(.L_x_2181) ;  /* 0xfffffffc00f08947 */ /* 0x010fea000383ffff */
[----:B------:R-:W-:Y:S05]  /*12e90*/  BRA `(.L_x_2258) ;  /* 0xffffffdc00387947 */ /* 0x000fea000383ffff */
.L_x_2259:
        /* <DEDUP_REMOVED lines=14> */
.L_x_2709:


//--------------------- .text._ZN7cutlass13device_kernelIN5flash11enable_sm90INS1_16FlashAttnFwdSm90INS1_25CollectiveMainloopFwdSm90ILi2EN4cute5tupleIJNS5_1CILi1EEES8_S8_EEENS6_IJNS7_ILi192EEENS7_ILi128EEENS7_ILi64EEEEEELi64ENS_10bfloat16_tEfNS_4arch4Sm90ELb1ELb0ELb0ELb1ELb0ELb1ELb0ELb1ELb1ELb1ELb1ELb0EEENS1_21CollectiveEpilogueFwdINS6_IJSA_SC_SB_EEES9_SE_SG_Li384ELb1ELb1ELb1ELb0EEENS1_36VarlenDynamicPersistentTileSchedulerILi192ELi128ELi384ELi128ELb1ELb1ELb1ELb1ELb1ELb1EEEEEEEEEvNT_6ParamsE --------------------------
	.section	.text._ZN7cutlass13device_kernelIN5flash11enable_sm90INS1_16FlashAttnFwdSm90INS1_25CollectiveMainloopFwdSm90ILi2EN4cute5tupleIJNS5_1CILi1EEES8_S8_EEENS6_IJNS7_ILi192EEENS7_ILi128EEENS7_ILi64EEEEEELi64ENS_10bfloat16_tEfNS_4arch4Sm90ELb1ELb0ELb0ELb1ELb0ELb1ELb0ELb1ELb1ELb1ELb1ELb0EEENS1_21CollectiveEpilogueFwdINS6_IJSA_SC_SB_EEES9_SE_SG_Li384ELb1ELb1ELb1ELb0EEENS1_36VarlenDynamicPersistentTileSchedulerILi192ELi128ELi384ELi128ELb1ELb1ELb1ELb1ELb1ELb1EEEEEEEEEvNT_6ParamsE,"ax",@progbits
	.align	128
.text._ZN7cutlass13device_kernelIN5flash11enable_sm90INS1_16FlashAttnFwdSm90INS1_25CollectiveMainloopFwdSm90ILi2EN4cute5tupleIJNS5_1CILi1EEES8_S8_EEENS6_IJNS7_ILi192EEENS7_ILi128EEENS7_ILi64EEEEEELi64ENS_10bfloat16_tEfNS_4arch4Sm90ELb1ELb0ELb0ELb1ELb0ELb1ELb0ELb1ELb1ELb1ELb1ELb0EEENS1_21CollectiveEpilogueFwdINS6_IJSA_SC_SB_EEES9_SE_SG_Li384ELb1ELb1ELb1ELb0EEENS1_36VarlenDynamicPersistentTileSchedulerILi192ELi128ELi384ELi128ELb1ELb1ELb1ELb1ELb1ELb1EEEEEEEEEvNT_6ParamsE:
        .type           _ZN7cutlass13device_kernelIN5flash11enable_sm90INS1_16FlashAttnFwdSm90INS1_25CollectiveMainloopFwdSm90ILi2EN4cute5tupleIJNS5_1CILi1EEES8_S8_EEENS6_IJNS7_ILi192EEENS7_ILi128EEENS7_ILi64EEEEEELi64ENS_10bfloat16_tEfNS_4arch4Sm90ELb1ELb0ELb0ELb1ELb0ELb1ELb0ELb1ELb1ELb1ELb1ELb0EEENS1_21CollectiveEpilogueFwdINS6_IJSA_SC_SB_EEES9_SE_SG_Li384ELb1ELb1ELb1ELb0EEENS1_36VarlenDynamicPersistentTileSchedulerILi192ELi128ELi384ELi128ELb1ELb1ELb1ELb1ELb1ELb1EEEEEEEEEvNT_6ParamsE,@function
        .size           _ZN7cutlass13device_kernelIN5flash11enable_sm90INS1_16FlashAttnFwdSm90INS1_25CollectiveMainloopFwdSm90ILi2EN4cute5tupleIJNS5_1CILi1EEES8_S8_EEENS6_IJNS7_ILi192EEENS7_ILi128EEENS7_ILi64EEEEEELi64ENS_10bfloat16_tEfNS_4arch4Sm90ELb1ELb0ELb0ELb1ELb0ELb1ELb0ELb1ELb1ELb1ELb1ELb0EEENS1_21CollectiveEpilogueFwdINS6_IJSA_SC_SB_EEES9_SE_SG_Li384ELb1ELb1ELb1ELb0EEENS1_36VarlenDynamicPersistentTileSchedulerILi192ELi128ELi384ELi128ELb1ELb1ELb1ELb1ELb1ELb1EEEEEEEEEvNT_6ParamsE,(.L_x_2710 - _ZN7cutlass13device_kernelIN5flash11enable_sm90INS1_16FlashAttnFwdSm90INS1_25CollectiveMainloopFwdSm90ILi2EN4cute5tupleIJNS5_1CILi1EEES8_S8_EEENS6_IJNS7_ILi192EEENS7_ILi128EEENS7_ILi64EEEEEELi64ENS_10bfloat16_tEfNS_4arch4Sm90ELb1ELb0ELb0ELb1ELb0ELb1ELb0ELb1ELb1ELb1ELb1ELb0EEENS1_21CollectiveEpilogueFwdINS6_IJSA_SC_SB_EEES9_SE_SG_Li384ELb1ELb1ELb1ELb0EEENS1_36VarlenDynamicPersistentTileSchedulerILi192ELi128ELi384ELi128ELb1ELb1ELb1ELb1ELb1ELb1EEEEEEEEEvNT_6ParamsE)
        .other          _ZN7cutlass13device_kernelIN5flash11enable_sm90INS1_16FlashAttnFwdSm90INS1_25CollectiveMainloopFwdSm90ILi2EN4cute5tupleIJNS5_1CILi1EEES8_S8_EEENS6_IJNS7_ILi192EEENS7_ILi128EEENS7_ILi64EEEEEELi64ENS_10bfloat16_tEfNS_4arch4Sm90ELb1ELb0ELb0ELb1ELb0ELb1ELb0ELb1ELb1ELb1ELb1ELb0EEENS1_21CollectiveEpilogueFwdINS6_IJSA_SC_SB_EEES9_SE_SG_Li384ELb1ELb1ELb1ELb0EEENS1_36VarlenDynamicPersistentTileSchedulerILi192ELi128ELi384ELi128ELb1ELb1ELb1ELb1ELb1ELb1EEEEEEEEEvNT_6ParamsE,@"STO_CUDA_ENTRY STV_DEFAULT"
_ZN7cutlass13device_kernelIN5flash11enable_sm90INS1_16FlashAttnFwdSm90INS1_25CollectiveMainloopFwdSm90ILi2EN4cute5tupleIJNS5_1CILi1EEES8_S8_EEENS6_IJNS7_ILi192EEENS7_ILi128EEENS7_ILi64EEEEEELi64ENS_10bfloat16_tEfNS_4arch4Sm90ELb1ELb0ELb0ELb1ELb0ELb1ELb0ELb1ELb1ELb1ELb1ELb0EEENS1_21CollectiveEpilogueFwdINS6_IJSA_SC_SB_EEES9_SE_SG_Li384ELb1ELb1ELb1ELb0EEENS1_36VarlenDynamicPersistentTileSchedulerILi192ELi128ELi384ELi128ELb1ELb1ELb1ELb1ELb1ELb1EEEEEEEEEvNT_6ParamsE:
        /* <DEDUP_REMOVED lines=23> */
.L_x_2261:
[----:B------:R-:W-:Y:S05]  /*0170*/  BSYNC B0 ;  /* 0x0000000000007941 */ /* 0x000fea0003800000 */
.L_x_2260:
        /* <DEDUP_REMOVED lines=40> */
.L_x_2262:
        /* <DEDUP_REMOVED lines=22> */
.L_x_2263:
        /* <DEDUP_REMOVED lines=18> */
.L_x_2264:
        /* <DEDUP_REMOVED lines=22> */
.L_x_2265:
        /* <DEDUP_REMOVED lines=22> */
.L_x_2266:
        /* <DEDUP_REMOVED lines=9> */
.L_x_2269:
        /* <DEDUP_REMOVED lines=28> */
[----:B------:R-:W-:-:S05]  /*0b90*/  LOP3.LUT R4, R3, 0xffffff80, RZ, 0xc0, !PT ;  /* 0xffffff8003047812 */ /* 0x000fca00078ec0ff */
[----:B------:R-:W-:Y:S01]  /*0ba0*/  IMAD.IADD R11, R12, 0x1, -R4 ;  /* 0x000000010c0b7824 */ /* 0x000fe200078e0a04 */
[-C--:B------:R-:W-:Y:S02]  /*0bb0*/  LEA.HI R4, R0, R12.reuse, RZ, 0x4 ;  /* 0x0000000c00047211 */ /* 0x080fe400078f20ff */
[----:B------:R-:W-:Y:S02]  /*0bc0*/  SHF.R.S32.HI R14, RZ, 0x7, R3 ;  /* 0x00000007ff0e7819 */ /* 0x000fe40000011403 */
[----:B------:R-:W-:Y:S02]  /*0bd0*/  SHF.R.S32.HI R7, RZ, 0x4, R4 ;  /* 0x00000004ff077819 */ /* 0x000fe40000011404 */
[----:B------:R-:W-:Y:S02]  /*0be0*/  SHF.R.S32.HI R6, RZ, 0x1f, R11 ;  /* 0x0000001fff067819 */ /* 0x000fe4000001140b */
[----:B------:R-:W-:Y:S02]  /*0bf0*/  LOP3.LUT R3, R4, 0x3fffff0, RZ, 0xc0, !PT ;  /* 0x03fffff004037812 */ /* 0x000fe400078ec0ff */
[----:B------:R-:W-:-:S02]  /*0c00*/  LEA.HI R5, R0, R12, RZ, 0x5 ;  /* 0x0000000c00057211 */ /* 0x000fc400078f28ff */
[----:B------:R-:W-:Y:S02]  /*0c10*/  LEA.HI R4, R4, R7, RZ, 0x1 ;  /* 0x0000000704047211 */ /* 0x000fe400078f08ff */
[----:B------:R-:W-:Y:S01]  /*0c20*/  LEA.HI R8, R6, R11, RZ, 0x2 ;  /* 0x0000000b06087211 */ /* 0x000fe200078f10ff */
[----:B------:R-:W-:Y:S01]  /*0c30*/  IMAD.IADD R3, R12, 0x1, -R3 ;  /* 0x000000010c037824 */ /* 0x000fe200078e0a03 */
[----:B------:R-:W-:Y:S02]  /*0c40*/  SHF.R.S32.HI R15, RZ, 0x5, R5 ;  /* 0x00000005ff0f7819 */ /* 0x000fe40000011405 */
[----:B------:R-:W-:Y:S02]  /*0c50*/  LOP3.LUT R4, R4, 0x1ffffffe, RZ, 0xc0, !PT ;  /* 0x1ffffffe04047812 */ /* 0x000fe400078ec0ff */
[--C-:B------:R-:W-:Y:S02]  /*0c60*/  SHF.R.S32.HI R9, RZ, 0x2, R8.reuse ;  /* 0x00000002ff097819 */ /* 0x100fe40000011408 */
[----:B------:R-:W-:Y:S01]  /*0c70*/  SHF.R.S32.HI R10, RZ, 0x1f, R8 ;  /* 0x0000001fff0a7819 */ /* 0x000fe20000011408 */
[----:B------:R-:W-:-:S02]  /*0c80*/  IMAD.IADD R4, R7, 0x1, -R4 ;  /* 0x0000000107047824 */ /* 0x000fc400078e0a04 */
[----:B------:R-:W-:Y:S01]  /*0c90*/  IMAD R3, R15, 0x10, R3 ;  /* 0x000000100f037824 */ /* 0x000fe200078e0203 */
[----:B------:R-:W-:Y:S01]  /*0ca0*/  LEA.HI R10, R10, R9, RZ, 0x3 ;  /* 0x000000090a0a7211 */ /* 0x000fe200078f18ff */
[----:B------:R-:W-:Y:S01]  /*0cb0*/  IMAD.HI R5, R14, 0x55555556, RZ ;  /* 0x555555560e057827 */ /* 0x000fe200078e02ff */
[----:B------:R-:W-:Y:S02]  /*0cc0*/  LEA.HI R6, R6, R11, RZ, 0x5 ;  /* 0x0000000b06067211 */ /* 0x000fe400078f28ff */
[----:B------:R-:W-:Y:S01]  /*0cd0*/  LOP3.LUT R10, R10, 0xfffffff8, RZ, 0xc0, !PT ;  /* 0xfffffff80a0a7812 */ /* 0x000fe200078ec0ff */
[----:B------:R-:W-:Y:S01]  /*0ce0*/  IMAD R7, R3, 0x8, R4 ;  /* 0x0000000803077824 */ /* 0x000fe200078e0204 */
[CC--:B------:R-:W-:Y:S02]  /*0cf0*/  LEA.HI R3, R0.reuse, R12.reuse, RZ, 0x3 ;  /* 0x0000000c00037211 */ /* 0x0c0fe400078f18ff */
[----:B------:R-:W-:Y:S01]  /*0d00*/  LEA.HI R0, R0, R12, RZ, 0x2 ;  /* 0x0000000c00007211 */ /* 0x000fe200078f10ff */
[----:B------:R-:W-:Y:S01]  /*0d10*/  IMAD.IADD R9, R9, 0x1, -R10 ;  /* 0x0000000109097824 */ /* 0x000fe200078e0a0a */
[----:B------:R-:W-:-:S02]  /*0d20*/  SHF.R.S32.HI R6, RZ, 0x5, R6 ;  /* 0x00000005ff067819 */ /* 0x000fc40000011406 */
[----:B------:R-:W-:Y:S02]  /*0d30*/  LEA.HI R5, R5, R5, RZ, 0x1 ;  /* 0x0000000505057211 */ /* 0x000fe400078f08ff */
[--C-:B------:R-:W-:Y:S01]  /*0d40*/  SHF.R.S32.HI R19, RZ, 0x2, R0.reuse ;  /* 0x00000002ff137819 */ /* 0x100fe20000011400 */
[----:B------:R-:W-:Y:S01]  /*0d50*/  IMAD R6, R6, 0x10, R9 ;  /* 0x0000001006067824 */ /* 0x000fe200078e0209 */
[----:B------:R-:W-:Y:S01]  /*0d60*/  SHF.R.S32.HI R4, RZ, 0x1f, R0 ;  /* 0x0000001fff047819 */ /* 0x000fe20000011400 */
[----:B------:R-:W-:Y:S02]  /*0d70*/  IMAD R5, R5, -0x3, R14 ;  /* 0xfffffffd05057824 */ /* 0x000fe400078e020e */
[----:B------:R-:W-:Y:S01]  /*0d80*/  VIADD R9, R19, 0x60 ;  /* 0x0000006013097836 */ /* 0x000fe20000000000 */
[----:B------:R-:W-:Y:S01]  /*0d90*/  LOP3.LUT R3, R3, 0xfffffff8, RZ, 0xc0, !PT ;  /* 0xfffffff803037812 */ /* 0x000fe200078ec0ff */
[----:B------:R-:W-:Y:S01]  /*0da0*/  IMAD R10, R5, 0x40, R6 ;  /* 0x00000040050a7824 */ /* 0x000fe200078e0206 */
[----:B------:R-:W-:-:S02]  /*0db0*/  LOP3.LUT R0, R0, 0xfffffffc, RZ, 0xc0, !PT ;  /* 0xfffffffc00007812 */ /* 0x000fc400078ec0ff */
[----:B------:R-:W-:Y:S02]  /*0dc0*/  LEA.HI R4, R4, R19, RZ, 0x3 ;  /* 0x0000001304047211 */ /* 0x000fe400078f18ff */
[----:B------:R-:W-:Y:S01]  /*0dd0*/  SHF.R.S32.HI R5, RZ, 0x1f, R9 ;  /* 0x0000001fff057819 */ /* 0x000fe20000011409 */
[----:B------:R-:W-:Y:S01]  /*0de0*/  IMAD.IADD R3, R12, 0x1, -R3 ;  /* 0x000000010c037824 */ /* 0x000fe200078e0a03 */
[----:B------:R-:W-:Y:S01]  /*0df0*/  LOP3.LUT R4, R4, 0xfffffff8, RZ, 0xc0, !PT ;  /* 0xfffffff804047812 */ /* 0x000fe200078ec0ff */
[----:B------:R-:W-:Y:S01]  /*0e00*/  IMAD.IADD R6, R12, 0x1, -R0 ;  /* 0x000000010c067824 */ /* 0x000fe200078e0a00 */
[----:B------:R-:W-:Y:S01]  /*0e10*/  LEA.HI R5, R5, R9, RZ, 0x3 ;  /* 0x0000000905057211 */ /* 0x000fe200078f18ff */
[----:B------:R-:W-:Y:S01]  /*0e20*/  IMAD.SHL.U32 R3, R9, 0x40, RZ ;  /* 0x0000004009037824 */ /* 0x000fe200078e00ff */
[----:B------:R-:W-:Y:S01]  /*0e30*/  SHF.R.S32.HI R0, RZ, 0x1f, R19 ;  /* 0x0000001fff007819 */ /* 0x000fe20000011413 */
[----:B------:R-:W-:Y:S01]  /*0e40*/  IMAD.IADD R4, R19, 0x1, -R4 ;  /* 0x0000000113047824 */ /* 0x000fe200078e0a04 */
[C---:B------:R-:W-:Y:S01]  /*0e50*/  LEA.HI R0, R6.reuse, R6, RZ, 0x1 ;  /* 0x0000000606007211 */ /* 0x040fe200078f08ff */
[----:B------:R-:W-:Y:S01]  /*0e60*/  IMAD.SHL.U32 R16, R6, 0x8, RZ ;  /* 0x0000000806107824 */ /* 0x000fe200078e00ff */
[----:B------:R-:W-:Y:S01]  /*0e70*/  LOP3.LUT R3, R3, 0x1c0, RZ, 0xc0, !PT ;  /* 0x000001c003037812 */ /* 0x000fe200078ec0ff */
[----:B------:R-:W-:Y:S01]  /*0e80*/  IMAD.SHL.U32 R5, R5, 0x40, RZ ;  /* 0x0000004005057824 */ /* 0x000fe200078e00ff */
[----:B------:R-:W-:Y:S01]  /*0e90*/  STL [R1+0x64], R10 ;  /* 0x0000640a01007387 */ /* 0x000fe20000100800 */
[----:B------:R-:W-:-:S02]  /*0ea0*/  LOP3.LUT R8, R8, 0x7ffffffc, RZ, 0xc0, !PT ;  /* 0x7ffffffc08087812 */ /* 0x000fc400078ec0ff */
[----:B------:R-:W-:Y:S01]  /*0eb0*/  SHF.R.U32.HI R9, RZ, 0x3, R3 ;  /* 0x00000003ff097819 */ /* 0x000fe20000011603 */
[----:B------:R-:W-:Y:S01]  /*0ec0*/  STL [R1+0x58], RZ ;  /* 0x000058ff01007387 */ /* 0x000fe20000100800 */
[----:B------:R-:W-:Y:S02]  /*0ed0*/  LOP3.LUT R0, R0, 0x1ffffffe, RZ, 0xc0, !PT ;  /* 0x1ffffffe00007812 */ /* 0x000fe400078ec0ff */
[----:B------:R-:W-:Y:S01]  /*0ee0*/  LOP3.LUT R3, R3, 0x38, R16, 0xf8, !PT ;  /* 0x0000003803037812 */ /* 0x000fe200078ef810 */
[----:B------:R0:W-:Y:S01]  /*0ef0*/  STL [R1+0x40], R4 ;  /* 0x0000400401007387 */ /* 0x0001e20000100800 */
[----:B------:R-:W-:Y:S02]  /*0f00*/  IMAD.IADD R8, R11, 0x1, -R8 ;  /* 0x000000010b087824 */ /* 0x000fe400078e0a08 */
[----:B------:R-:W-:Y:S01]  /*0f10*/  IMAD.IADD R0, R6, 0x1, -R0 ;  /* 0x0000000106007824 */ /* 0x000fe200078e0a00 */
[----:B0-----:R-:W-:Y:S01]  /*0f20*/  LOP3.LUT R4, R5, 0xfffffe00, RZ, 0xc0, !PT ;  /* 0xfffffe0005047812 */ /* 0x001fe200078ec0ff */
[----:B------:R-:W-:-:S03]  /*0f30*/  IMAD.SHL.U32 R5, R7, 0x8, RZ ;  /* 0x0000000807057824 */ /* 0x000fc600078e00ff */
[----:B------:R-:W-:Y:S01]  /*0f40*/  LOP3.LUT R3, R4, R3, R9, 0xf6, !PT ;  /* 0x0000000304037212 */ /* 0x000fe200078ef609 */
[----:B------:R0:W-:Y:S01]  /*0f50*/  STL [R1+0x44], R4 ;  /* 0x0000440401007387 */ /* 0x0001e20000100800 */
[----:B------:R-:W-:-:S03]  /*0f60*/  IMAD R0, R0, 0x8, R10 ;  /* 0x0000000800007824 */ /* 0x000fc600078e020a */
[----:B------:R-:W-:Y:S01]  /*0f70*/  IMAD R3, R3, 0x2, R2 ;  /* 0x0000000203037824 */ /* 0x000fe200078e0202 */
[----:B------:R1:W-:Y:S01]  /*0f80*/  STL [R1+0x68], R5 ;  /* 0x0000680501007387 */ /* 0x0003e20000100800 */
[----:B0-----:R-:W-:-:S05]  /*0f90*/  IMAD.SHL.U32 R4, R8, 0x2, RZ ;  /* 0x0000000208047824 */ /* 0x001fca00078e00ff */
[----:B------:R1:W-:Y:S04]  /*0fa0*/  STL [R1+0x30], R4 ;  /* 0x0000300401007387 */ /* 0x0003e80000100800 */
[----:B------:R1:W-:Y:S04]  /*0fb0*/  STL [R1+0x48], R0 ;  /* 0x0000480001007387 */ /* 0x0003e80000100800 */
[----:B------:R1:W-:Y:S01]  /*0fc0*/  STL [R1+0x60], R3 ;  /* 0x0000600301007387 */ /* 0x0003e20000100800 */
[----:B------:R-:W-:Y:S01]  /*0fd0*/  IMAD.SHL.U32 R152, R6, 0x4, RZ ;  /* 0x0000000406987824 */ /* 0x000fe200078e00ff */
[----:B------:R-:W-:Y:S01]  /*0fe0*/  CS2R R22, SRZ ;  /* 0x0000000000167805 */ /* 0x000fe2000001ff00 */
[----:B------:R-:W-:-:S02]  /*0ff0*/  IMAD.MOV.U32 R154, RZ, RZ, RZ ;  /* 0x000000ffff9a7224 */ /* 0x000fc400078e00ff */
[----:B------:R-:W-:Y:S02]  /*1000*/  IMAD.MOV.U32 R18, RZ, RZ, RZ ;  /* 0x000000ffff127224 */ /* 0x000fe400078e00ff */
[----:B------:R-:W-:Y:S01]  /*1010*/  VIADD R155, R152, 0x10 ;  /* 0x00000010989b7836 */ /* 0x000fe20000000000 */
[----:B-12---:R-:W-:-:S07]  /*1020*/  LOP3.LUT R156, R13, 0x1, RZ, 0xfc, !PT ;  /* 0x000000010d9c7812 */ /* 0x006fce00078efcff */
.L_x_2413:
[----:B01-3--:R-:W0:Y:S02]  /*1030*/  LDC.64 R4, c[0x0][0xc88] ;  /* 0x00032200ff047b82 */ /* 0x00be240000000a00 */
[----:B0-----:R-:W-:-:S05]  /*1040*/  IMAD.WIDE R4, R31, 0x4, R4 ;  /* 0x000000041f047825 */ /* 0x001fca00078e0204 */
[----:B--2---:R-:W2:Y:S01]  /*1050*/  LDG.E R35, desc[UR40][R4.64] ;  /* 0x0000002804237981 */ /* 0x004ea2000c1e1900 */
[----:B------:R-:W-:Y:S05]  /*1060*/  YIELD ;  /* 0x0000000000007946 */ /* 0x000fea0003800000 */
[----:B------:R-:W-:Y:S01]  /*1070*/  ULDC.64 UR4, c[0x0][0xa28] ;  /* 0x00028a0000047ab9 */ /* 0x000fe20000000a00 */
[----:B------:R-:W-:Y:S01]  /*1080*/  ULDC.64 UR8, c[0x0][0xa18] ;  /* 0x0002860000087ab9 */ /* 0x000fe20000000a00 */
[----:B------:R-:W-:Y:S01]  /*1090*/  ISETP.NE.U32.AND P1, PT, RZ, UR4, PT ;  /* 0x00000004ff007c0c */ /* 0x000fe2000bf25070 */
[----:B------:R-:W-:Y:S01]  /*10a0*/  IMAD.MOV.U32 R11, RZ, RZ, RZ ;  /* 0x000000ffff0b7224 */ /* 0x000fe200078e00ff */
[----:B------:R-:W-:Y:S01]  /*10b0*/  ULDC.64 UR6, c[0x0][0xa08] ;  /* 0x0002820000067ab9 */ /* 0x000fe20000000a00 */
[----:B------:R-:W-:Y:S01]  /*10c0*/  IMAD.MOV.U32 R31, RZ, RZ, RZ ;  /* 0x000000ffff1f7224 */ /* 0x000fe200078e00ff */
[----:B------:R-:W-:-:S02]  /*10d0*/  ISETP.NE.AND.EX P1, PT, RZ, UR5, PT, P1 ;  /* 0x00000005ff007c0c */ /* 0x000fc4000bf25310 */
[----:B------:R-:W-:-:S04]  /*10e0*/  ISETP.NE.U32.AND P0, PT, RZ, UR6, PT ;  /* 0x00000006ff007c0c */ /* 0x000fc8000bf05070 */
[----:B------:R-:W-:Y:S02]  /*10f0*/  ISETP.NE.AND.EX P0, PT, RZ, UR7, PT, P0 ;  /* 0x00000007ff007c0c */ /* 0x000fe4000bf05300 */
[----:B--2---:R-:W-:Y:S01]  /*1100*/  SHF.R.S32.HI R0, RZ, 0x1f, R35 ;  /* 0x0000001fff007819 */ /* 0x004fe20000011423 */
[----:B------:R-:W-:-:S04]  /*1110*/  IMAD.SHL.U32 R33, R35, 0x4, RZ ;  /* 0x0000000423217824 */ /* 0x000fc800078e00ff */
[C---:B------:R-:W-:Y:S01]  /*1120*/  @P1 LEA R6, P2, R35.reuse, UR4, 0x2 ;  /* 0x0000000423061c11 */ /* 0x040fe2000f8410ff */
[----:B------:R0:W-:Y:S01]  /*1130*/  STL [R1+0x50], R35 ;  /* 0x0000502301007387 */ /* 0x0001e20000100800 */
[C-C-:B------:R-:W-:Y:S02]  /*1140*/  SHF.L.U64.HI R34, R35.reuse, 0x2, R0.reuse ;  /* 0x0000000223227819 */ /* 0x140fe40000010200 */
[----:B------:R-:W-:Y:S02]  /*1150*/  @P1 LEA.HI.X R7, R35, UR5, R0, 0x2, P2 ;  /* 0x0000000523071c11 */ /* 0x000fe400090f1400 */
[----:B------:R-:W-:Y:S01]  /*1160*/  ISETP.NE.U32.AND P2, PT, RZ, UR8, PT ;  /* 0x00000008ff007c0c */ /* 0x000fe2000bf45070 */
[----:B------:R-:W-:Y:S01]  /*1170*/  ULDC UR4, c[0x0][0x288] ;  /* 0x0000a20000047ab9 */ /* 0x000fe20000000800 */
[----:B------:R-:W-:Y:S01]  /*1180*/  IADD3 R8, P3, R33, UR6, RZ ;  /* 0x0000000621087c10 */ /* 0x000fe2000ff7e0ff */
[----:B------:R0:W5:Y:S01]  /*1190*/  @P1 LDG.E R11, desc[UR40][R6.64] ;  /* 0x00000028060b1981 */ /* 0x000162000c1e1900 */
[----:B------:R-:W-:Y:S01]  /*11a0*/  ISETP.NE.AND.EX P2, PT, RZ, UR9, PT, P2 ;  /* 0x00000009ff007c0c */ /* 0x000fe2000bf45320 */
[----:B----4-:R-:W-:Y:S01]  /*11b0*/  IMAD.U32 R3, RZ, RZ, UR4 ;  /* 0x00000004ff037e24 */ /* 0x010fe2000f8e00ff */
[----:B------:R-:W-:Y:S01]  /*11c0*/  IADD3.X R9, R34, UR7, RZ, P3, !PT ;  /* 0x0000000722097c10 */ /* 0x000fe20009ffe4ff */
[----:B------:R-:W-:-:S04]  /*11d0*/  ULDC.64 UR4, c[0x0][0x418] ;  /* 0x0001060000047ab9 */ /* 0x000fc80000000a00 */
[----:B------:R0:W5:Y:S06]  /*11e0*/  @P0 LDG.E R31, desc[UR40][R8.64] ;  /* 0x00000028081f0981 */ /* 0x00016c000c1e1900 */
[----:B------:R-:W-:-:S04]  /*11f0*/  @P2 IADD3 R4, P1, R33, UR8, RZ ;  /* 0x0000000821042c10 */ /* 0x000fc8000ff3e0ff */
[----:B------:R-:W-:-:S05]  /*1200*/  @P2 IADD3.X R5, R34, UR9, RZ, P1, !PT ;  /* 0x0000000922052c10 */ /* 0x000fca0008ffe4ff */
[----:B------:R-:W2:Y:S01]  /*1210*/  @P2 LDG.E R3, desc[UR40][R4.64] ;  /* 0x0000002804032981 */ /* 0x000ea2000c1e1900 */
        /* <DEDUP_REMOVED lines=9> */
[----:B--2---:R0:W-:Y:S01]  /*12b0*/  STL [R1+0x20], R3 ;  /* 0x0000200301007387 */ /* 0x0041e20000100800 */
[----:B------:R-:W-:Y:S01]  /*12c0*/  IMAD.MOV.U32 R13, RZ, RZ, R3 ;  /* 0x000000ffff0d7224 */ /* 0x000fe200078e0003 */
[----:B------:R-:W-:Y:S06]  /*12d0*/  @P2 BRA `(.L_x_2271) ;  /* 0x0000000000282947 */ /* 0x000fec0003800000 */
[----:B------:R-:W-:Y:S02]  /*12e0*/  ULDC.64 UR4, c[0x0][0xa00] ;  /* 0x0002800000047ab9 */ /* 0x000fe40000000a00 */
[----:B------:R-:W-:-:S04]  /*12f0*/  ISETP.NE.U32.AND P1, PT, RZ, UR4, PT ;  /* 0x00000004ff007c0c */ /* 0x000fc8000bf25070 */
[----:B------:R-:W-:-:S13]  /*1300*/  ISETP.NE.AND.EX P1, PT, RZ, UR5, PT, P1 ;  /* 0x00000005ff007c0c */ /* 0x000fda000bf25310 */
[----:B------:R-:W-:Y:S05]  /*1310*/  @!P1 BRA `(.L_x_2271) ;  /* 0x0000000000189947 */ /* 0x000fea0003800000 */
[----:B------:R-:W1:Y:S02]  /*1320*/  LDC.64 R4, c[0x0][0xa00] ;  /* 0x00028000ff047b82 */ /* 0x000e640000000a00 */
[----:B-1----:R-:W-:-:S05]  /*1330*/  IMAD.WIDE R4, R35, 0x4, R4 ;  /* 0x0000000423047825 */ /* 0x002fca00078e0204 */
[----:B------:R-:W2:Y:S04]  /*1340*/  LDG.E R0, desc[UR40][R4.64] ;  /* 0x0000002804007981 */ /* 0x000ea8000c1e1900 */
[----:B0-----:R-:W2:Y:S02]  /*1350*/  LDG.E R3, desc[UR40][R4.64+0x4] ;  /* 0x0000042804037981 */ /* 0x001ea4000c1e1900 */
[----:B--2---:R-:W-:-:S05]  /*1360*/  IMAD.IADD R13, R3, 0x1, -R0 ;  /* 0x00000001030d7824 */ /* 0x004fca00078e0a00 */
[----:B------:R1:W-:Y:S02]  /*1370*/  STL [R1+0x20], R13 ;  /* 0x0000200d01007387 */ /* 0x0003e40000100800 */
.L_x_2271:
[C---:B------:R-:W-:Y:S01]  /*1380*/  LOP3.LUT R37, R30.reuse, 0xffff, RZ, 0xc0, !PT ;  /* 0x0000ffff1e257812 */ /* 0x040fe200078ec0ff */
[----:B------:R-:W-:Y:S01]  /*1390*/  ULDC.64 UR4, c[0x0][0xa20] ;  /* 0x0002880000047ab9 */ /* 0x000fe20000000a00 */
[C---:B0-----:R-:W-:Y:S02]  /*13a0*/  LOP3.LUT R3, R30.reuse, 0xff000000, RZ, 0xc0, !PT ;  /* 0xff0000001e037812 */ /* 0x041fe400078ec0ff */
[----:B------:R-:W-:Y:S01]  /*13b0*/  ISETP.NE.U32.AND P1, PT, RZ, UR4, PT ;  /* 0x00000004ff007c0c */ /* 0x000fe2000bf25070 */
[----:B------:R0:W-:Y:S01]  /*13c0*/  STL [R1+0x4c], R37 ;  /* 0x00004c2501007387 */ /* 0x0001e20000100800 */
[----:B------:R-:W-:Y:S02]  /*13d0*/  LOP3.LUT R0, R30, 0xff0000, RZ, 0xc0, !PT ;  /* 0x00ff00001e007812 */ /* 0x000fe400078ec0ff */
[----:B------:R-:W-:Y:S02]  /*13e0*/  ISETP.NE.AND.EX P1, PT, RZ, UR5, PT, P1 ;  /* 0x00000005ff007c0c */ /* 0x000fe4000bf25310 */
[----:B------:R-:W-:-:S04]  /*13f0*/  SHF.R.U32.HI R3, RZ, 0x8, R3 ;  /* 0x00000008ff037819 */ /* 0x000fc80000011603 */
[----:B------:R-:W-:-:S07]  /*1400*/  LEA.HI R10, R0, R3, RZ, 0x10 ;  /* 0x00000003000a7211 */ /* 0x000fce00078f80ff */
[----:B0-----:R-:W-:Y:S05]  /*1410*/  @!P1 BRA `(.L_x_2272) ;  /* 0x0000000000109947 */ /* 0x001fea0003800000 */
[----:B------:R-:W-:-:S04]  /*1420*/  IADD3 R4, P0, R33, UR4, RZ ;  /* 0x0000000421047c10 */ /* 0x000fc8000ff1e0ff */
[----:B------:R-:W-:-:S05]  /*1430*/  IADD3.X R5, R34, UR5, RZ, P0, !PT ;  /* 0x0000000522057c10 */ /* 0x000fca00087fe4ff */
[----:B------:R0:W5:Y:S01]  /*1440*/  LDG.E R32, desc[UR40][R4.64] ;  /* 0x0000002804207981 */ /* 0x000162000c1e1900 */
[----:B------:R-:W-:Y:S05]  /*1450*/  BRA `(.L_x_2273) ;  /* 0x0000000000107947 */ /* 0x000fea0003800000 */
.L_x_2272:
[----:B------:R-:W-:Y:S05]  /*1460*/  @!P0 BRA `(.L_x_2273) ;  /* 0x00000000000c8947 */ /* 0x000fea0003800000 */
[----:B------:R-:W2:Y:S04]  /*1470*/  LDG.E R3, desc[UR40][R8.64] ;  /* 0x0000002808037981 */ /* 0x000ea8000c1e1900 */
[----:B------:R-:W2:Y:S02]  /*1480*/  LDG.E R32, desc[UR40][R8.64+0x4] ;  /* 0x0000042808207981 */ /* 0x000ea4000c1e1900 */
[----:B--2---:R-:W-:-:S07]  /*1490*/  IMAD.IADD R32, R32, 0x1, -R3 ;  /* 0x0000000120207824 */ /* 0x004fce00078e0a03 */
.L_x_2273:
[----:B------:R-:W-:Y:S01]  /*14a0*/  ULDC.64 UR4, c[0x0][0xa10] ;  /* 0x0002840000047ab9 */ /* 0x000fe20000000a00 */
[----:B------:R-:W2:Y:S01]  /*14b0*/  LDC R8, c[0x0][0x448] ;  /* 0x00011200ff087b82 */ /* 0x000ea20000000800 */
[----:B------:R-:W-:-:S04]  /*14c0*/  ISETP.NE.U32.AND P0, PT, RZ, UR4, PT ;  /* 0x00000004ff007c0c */ /* 0x000fc8000bf05070 */
[----:B------:R-:W-:Y:S01]  /*14d0*/  ISETP.NE.AND.EX P0, PT, RZ, UR5, PT, P0 ;  /* 0x00000005ff007c0c */ /* 0x000fe2000bf05300 */
[----:B------:R-:W-:-:S12]  /*14e0*/  ULDC.64 UR4, c[0x0][0xa30] ;  /* 0x00028c0000047ab9 */ /* 0x000fd80000000a00 */
[----:B0-----:R-:W0:Y:S02]  /*14f0*/  @P0 LDC.64 R4, c[0x0][0xa10] ;  /* 0x00028400ff040b82 */ /* 0x001e240000000a00 */
[----:B0-----:R-:W-:-:S05]  /*1500*/  @P0 IMAD.WIDE R4, R35, 0x4, R4 ;  /* 0x0000000423040825 */ /* 0x001fca00078e0204 */
[----:B------:R-:W3:Y:S04]  /*1510*/  @P0 LDG.E R0, desc[UR40][R4.64] ;  /* 0x0000002804000981 */ /* 0x000ee8000c1e1900 */
[----:B------:R0:W3:Y:S01]  /*1520*/  @P0 LDG.E R3, desc[UR40][R4.64+0x4] ;  /* 0x0000042804030981 */ /* 0x0000e2000c1e1900 */
[----:B------:R-:W-:Y:S01]  /*1530*/  ISETP.NE.U32.AND P1, PT, RZ, UR4, PT ;  /* 0x00000004ff007c0c */ /* 0x000fe2000bf25070 */
[----:B-----5:R-:W-:-:S03]  /*1540*/  IMAD.MOV.U32 R24, RZ, RZ, R32 ;  /* 0x000000ffff187224 */ /* 0x020fc600078e0020 */
[----:B------:R-:W-:-:S13]  /*1550*/  ISETP.NE.AND.EX P1, PT, RZ, UR5, PT, P1 ;  /* 0x00000005ff007c0c */ /* 0x000fda000bf25310 */
[----:B------:R-:W-:-:S04]  /*1560*/  @P1 IADD3 R6, P2, R33, UR4, RZ ;  /* 0x0000000421061c10 */ /* 0x000fc8000ff5e0ff */
[----:B------:R-:W-:-:S05]  /*1570*/  @P1 IADD3.X R7, R34, UR5, RZ, P2, !PT ;  /* 0x0000000522071c10 */ /* 0x000fca00097fe4ff */
[----:B------:R4:W5:Y:S01]  /*1580*/  @P1 LDG.E R24, desc[UR40][R6.64] ;  /* 0x0000002806181981 */ /* 0x000962000c1e1900 */
[----:B--2---:R-:W-:Y:S01]  /*1590*/  ISETP.NE.AND P1, PT, R8, 0x1, PT ;  /* 0x000000010800780c */ /* 0x004fe20003f25270 */
[----:B------:R-:W-:Y:S01]  /*15a0*/  IMAD R12, R29, 0xc0, RZ ;  /* 0x000000c01d0c7824 */ /* 0x000fe200078e02ff */
[----:B------:R-:W-:Y:S03]  /*15b0*/  BSSY B0, `(.L_x_2274) ;  /* 0x0000039000007945 */ /* 0x000fe60003800000 */
[----:B0-----:R-:W-:Y:S01]  /*15c0*/  VIADD R4, R12, 0xbf ;  /* 0x000000bf0c047836 */ /* 0x001fe20000000000 */
[----:B------:R0:W-:Y:S07]  /*15d0*/  STL [R1+0x24], R12 ;  /* 0x0000240c01007387 */ /* 0x0001ee0000100800 */
[----:B------:R-:W2:Y:S01]  /*15e0*/  @P1 LDC R9, c[0x0][0x44c] ;  /* 0x00011300ff091b82 */ /* 0x000ea20000000800 */
[----:B0-----:R-:W-:-:S07]  /*15f0*/  IMAD.IADD R12, R32, 0x1, -R11 ;  /* 0x00000001200c7824 */ /* 0x001fce00078e0a0b */
[----:B------:R-:W0:Y:S01]  /*1600*/  @P1 LDC R5, c[0x0][0x450] ;  /* 0x00011400ff051b82 */ /* 0x000e220000000800 */
[----:B---3--:R-:W-:Y:S02]  /*1610*/  @P0 IMAD.IADD R25, R3, 0x1, -R0 ;  /* 0x0000000103190824 */ /* 0x008fe400078e0a00 */
[----:B--2---:R-:W-:-:S04]  /*1620*/  @P1 IMAD.HI.U32 R0, R4, R9, RZ ;  /* 0x0000000904001227 */ /* 0x004fc800078e00ff */
[----:B----4-:R-:W-:Y:S01]  /*1630*/  IMAD.IADD R6, R12, 0x1, R25 ;  /* 0x000000010c067824 */ /* 0x010fe200078e0219 */
[----:B0-----:R-:W-:-:S03]  /*1640*/  @P1 SHF.R.U32.HI R4, RZ, R5, R0 ;  /* 0x00000005ff041219 */ /* 0x001fc60000011600 */
[C---:B------:R-:W-:Y:S01]  /*1650*/  VIADD R0, R6.reuse, 0x7f ;  /* 0x0000007f06007836 */ /* 0x040fe20000000000 */
[----:B------:R-:W-:Y:S01]  /*1660*/  IADD3 R91, R6, 0x80, -R13 ;  /* 0x00000080065b7810 */ /* 0x000fe20007ffe80d */
[----:B------:R0:W-:Y:S01]  /*1670*/  STL [R1+0x2c], R6 ;  /* 0x00002c0601007387 */ /* 0x0001e20000100800 */
[----:B-1----:R-:W-:Y:S02]  /*1680*/  LOP3.LUT R13, R10, 0xff, RZ, 0xc0, !PT ;  /* 0x000000ff0a0d7812 */ /* 0x002fe400078ec0ff */
[----:B------:R-:W-:Y:S01]  /*1690*/  SHF.R.S32.HI R3, RZ, 0x1f, R0 ;  /* 0x0000001fff037819 */ /* 0x000fe20000011400 */
[----:B------:R-:W-:Y:S02]  /*16a0*/  IMAD.IADD R4, R91, 0x1, R4 ;  /* 0x000000015b047824 */ /* 0x000fe400078e0204 */
[----:B------:R1:W-:Y:S01]  /*16b0*/  STL [R1+0x5c], R13 ;  /* 0x00005c0d01007387 */ /* 0x0003e20000100800 */
[----:B------:R-:W-:Y:S01]  /*16c0*/  LEA.HI R3, R3, R0, RZ, 0x7 ;  /* 0x0000000003037211 */ /* 0x000fe200078f38ff */
[----:B------:R-:W-:Y:S01]  /*16d0*/  IMAD.MOV.U32 R0, RZ, RZ, RZ ;  /* 0x000000ffff007224 */ /* 0x000fe200078e00ff */
[----:B------:R-:W-:-:S02]  /*16e0*/  SHF.R.S32.HI R5, RZ, 0x1f, R4 ;  /* 0x0000001fff057819 */ /* 0x000fc40000011404 */
[----:B0-----:R-:W-:Y:S02]  /*16f0*/  SHF.R.U32.HI R6, RZ, 0x10, R10 ;  /* 0x00000010ff067819 */ /* 0x001fe4000001160a */
[----:B------:R-:W-:Y:S02]  /*1700*/  LEA.HI R5, R5, R4, RZ, 0x7 ;  /* 0x0000000405057211 */ /* 0x000fe400078f38ff */
[----:B------:R-:W-:Y:S01]  /*1710*/  SHF.R.S32.HI R92, RZ, 0x7, R3 ;  /* 0x00000007ff5c7819 */ /* 0x000fe20000011403 */
[----:B------:R1:W-:Y:S01]  /*1720*/  STL [R1+0x54], R6 ;  /* 0x0000540601007387 */ /* 0x0003e20000100800 */
[----:B------:R-:W-:-:S04]  /*1730*/  SHF.R.S32.HI R5, RZ, 0x7, R5 ;  /* 0x00000007ff057819 */ /* 0x000fc80000011405 */
[----:B------:R-:W-:-:S04]  /*1740*/  VIMNMX R9, R92, R5, PT ;  /* 0x000000055c097248 */ /* 0x000fc80003fe0100 */
[----:B------:R-:W-:-:S13]  /*1750*/  ISETP.GE.AND P0, PT, R9, 0x1, PT ;  /* 0x000000010900780c */ /* 0x000fda0003f06270 */
[----:B-1----:R-:W-:Y:S05]  /*1760*/  @!P0 BRA `(.L_x_2275) ;  /* 0x0000000000748947 */ /* 0x002fea0003800000 */
[----:B------:R-:W-:Y:S01]  /*1770*/  ISETP.NE.AND P0, PT, R6, RZ, PT ;  /* 0x000000ff0600720c */ /* 0x000fe20003f05270 */
[----:B------:R-:W-:-:S03]  /*1780*/  ULDC UR4, c[0x0][0x9f0] ;  /* 0x00027c0000047ab9 */ /* 0x000fc60000000800 */
[----:B------:R-:W-:-:S04]  /*1790*/  SEL R10, R6, UR4, P0 ;  /* 0x00000004060a7c07 */ /* 0x000fc80008000000 */
[-C--:B------:R-:W-:Y:S02]  /*17a0*/  IABS R6, R10.reuse ;  /* 0x0000000a00067213 */ /* 0x080fe40000000000 */
[----:B------:R-:W-:Y:S02]  /*17b0*/  IADD3 R0, R10, -0x1, R9 ;  /* 0xffffffff0a007810 */ /* 0x000fe40007ffe009 */
[----:B------:R-:W0:Y:S01]  /*17c0*/  I2F.RP R3, R6 ;  /* 0x0000000600037306 */ /* 0x000e220000209400 */
[----:B------:R-:W-:Y:S02]  /*17d0*/  IABS R11, R10 ;  /* 0x0000000a000b7213 */ /* 0x000fe40000000000 */
        /* <DEDUP_REMOVED lines=22> */
.L_x_2275:
[----:B------:R-:W-:Y:S05]  /*1940*/  BSYNC B0 ;  /* 0x0000000000007941 */ /* 0x000fea0003800000 */
.L_x_2274:
[----:B------:R-:W-:-:S05]  /*1950*/  IMAD R3, R13, R0, RZ ;  /* 0x000000000d037224 */ /* 0x000fca00078e02ff */
        /* <DEDUP_REMOVED lines=35> */
.L_x_2278:
[----:B------:R-:W-:Y:S05]  /*1b90*/  BSYNC B6 ;  /* 0x0000000000067941 */ /* 0x000fea0003800000 */
.L_x_2277:
        /* <DEDUP_REMOVED lines=20> */
.L_x_2280:
[----:B------:R-:W-:Y:S05]  /*1ce0*/  BSYNC B6 ;  /* 0x0000000000067941 */ /* 0x000fea0003800000 */
.L_x_2279:
[----:B------:R-:W-:Y:S01]  /*1cf0*/  ULDC.64 UR4, c[0x0][0x9f8] ;  /* 0x00027e0000047ab9 */ /* 0x000fe20000000a00 */
[----:B------:R-:W-:Y:S01]  /*1d00*/  IMAD.MOV.U32 R0, RZ, RZ, R35 ;  /* 0x000000ffff007224 */ /* 0x000fe200078e0023 */
[----:B------:R-:W-:Y:S01]  /*1d10*/  ISETP.NE.U32.AND P0, PT, RZ, UR4, PT ;  /* 0x00000004ff007c0c */ /* 0x000fe2000bf05070 */
[----:B------:R-:W2:Y:S01]  /*1d20*/  LDL R14, [R1+0x40] ;  /* 0x00004000010e7983 */ /* 0x000ea20000100800 */
[----:B------:R-:W0:Y:S02]  /*1d30*/  LDC.64 R72, c[0x0][0x300] ;  /* 0x0000c000ff487b82 */ /* 0x000e240000000a00 */
[----:B------:R-:W-:Y:S01]  /*1d40*/  ISETP.NE.AND.EX P0, PT, RZ, UR5, PT, P0 ;  /* 0x00000005ff007c0c */ /* 0x000fe2000bf05300 */
[----:B------:R-:W1:Y:S01]  /*1d50*/  S2R R20, SR_TID.X ;  /* 0x0000000000147919 */ /* 0x000e620000002100 */
[----:B------:R-:W-:-:S04]  /*1d60*/  IMAD.IADD R10, R31, 0x1, R32 ;  /* 0x000000011f0a7824 */ /* 0x000fc800078e0220 */
[----:B------:R-:W3:Y:S07]  /*1d70*/  LDC R63, c[0x0][0x3f4] ;  /* 0x0000fd00ff3f7b82 */ /* 0x000eee0000000800 */
[----:B------:R-:W-:Y:S01]  /*1d80*/  @P0 IADD3 R4, P1, R33, UR4, RZ ;  /* 0x0000000421040c10 */ /* 0x000fe2000ff3e0ff */
[----:B------:R-:W4:Y:S01]  /*1d90*/  LDC.64 R70, c[0x0][0x3f8] ;  /* 0x0000fe00ff467b82 */ /* 0x000f220000000a00 */
[----:B------:R-:W2:Y:S02]  /*1da0*/  LDL.LU R33, [R1] ;  /* 0x0000000001217983 */ /* 0x000ea40000300800 */
[----:B------:R-:W-:Y:S01]  /*1db0*/  @P0 IADD3.X R5, R34, UR5, RZ, P1, !PT ;  /* 0x0000000522050c10 */ /* 0x000fe20008ffe4ff */
[----:B------:R-:W-:Y:S01]  /*1dc0*/  ULDC.64 UR4, c[0x0][0xa08] ;  /* 0x0002820000047ab9 */ /* 0x000fe20000000a00 */
[----:B------:R-:W2:Y:S04]  /*1dd0*/  LDL R12, [R1+0x44] ;  /* 0x00004400010c7983 */ /* 0x000ea80000100800 */
[----:B------:R1:W3:Y:S01]  /*1de0*/  @P0 LDG.E R0, desc[UR40][R4.64] ;  /* 0x0000002804000981 */ /* 0x0002e2000c1e1900 */
[----:B------:R-:W-:Y:S01]  /*1df0*/  SHF.R.S32.HI R15, RZ, 0x1f, R10 ;  /* 0x0000001fff0f7819 */ /* 0x000fe2000001140a */
[----:B0-----:R-:W-:Y:S01]  /*1e00*/  IMAD.WIDE.U32 R6, R10, R72, RZ ;  /* 0x000000480a067225 */ /* 0x001fe200078e00ff */
[----:B------:R-:W-:-:S02]  /*1e10*/  ISETP.NE.U32.AND P0, PT, RZ, UR4, PT ;  /* 0x00000004ff007c0c */ /* 0x000fc4000bf05070 */
[----:B------:R-:W-:Y:S01]  /*1e20*/  SHF.R.S32.HI R35, RZ, 0x1f, R19 ;  /* 0x0000001fff237819 */ /* 0x000fe20000011413 */
[----:B------:R-:W-:Y:S01]  /*1e30*/  IMAD R8, R15, R72, RZ ;  /* 0x000000480f087224 */ /* 0x000fe200078e02ff */
[----:B------:R-:W-:Y:S01]  /*1e40*/  ISETP.NE.AND.EX P0, PT, RZ, UR5, PT, P0 ;  /* 0x00000005ff007c0c */ /* 0x000fe2000bf05300 */
[----:B------:R-:W-:Y:S01]  /*1e50*/  ULDC.64 UR4, c[0x0][0x308] ;  /* 0x0000c20000047ab9 */ /* 0x000fe20000000a00 */
[----:B------:R-:W-:Y:S01]  /*1e60*/  SHF.R.S32.HI R17, RZ, 0x1f, R16 ;  /* 0x0000001fff117819 */ /* 0x000fe20000011410 */
[----:B------:R-:W-:Y:S01]  /*1e70*/  IMAD R3, R10, R73, R8 ;  /* 0x000000490a037224 */ /* 0x000fe200078e0208 */
[----:B-1----:R-:W-:-:S03]  /*1e80*/  SHF.R.U32.HI R36, RZ, 0x7, R20 ;  /* 0x00000007ff247819 */ /* 0x002fc60000011614 */
[----:B------:R-:W-:Y:S01]  /*1e90*/  IMAD.IADD R7, R7, 0x1, R3 ;  /* 0x0000000107077824 */ /* 0x000fe200078e0203 */
[----:B------:R-:W-:Y:S01]  /*1ea0*/  ISETP.NE.AND P6, PT, R36, 0x1, PT ;  /* 0x000000012400780c */ /* 0x000fe20003fc5270 */
[----:B------:R-:W0:Y:S01]  /*1eb0*/  S2R R32, SR_TID.X ;  /* 0x0000000000207919 */ /* 0x000e220000002100 */
[----:B------:R-:W-:-:S04]  /*1ec0*/  IMAD.WIDE.U32 R4, R37, UR4, R6 ;  /* 0x0000000425047c25 */ /* 0x000fc8000f8e0006 */
[----:B------:R-:W-:Y:S01]  /*1ed0*/  IMAD R5, R37, UR5, R5 ;  /* 0x0000000525057c24 */ /* 0x000fe2000f8e0205 */
[----:B------:R-:W-:Y:S01]  /*1ee0*/  ULDC.64 UR4, c[0x0][0x310] ;  /* 0x0000c40000047ab9 */ /* 0x000fe20000000a00 */
[----:B------:R-:W-:Y:S01]  /*1ef0*/  IMAD.WIDE.U32 R6, R19, R72, R16 ;  /* 0x0000004813067225 */ /* 0x000fe200078e0010 */
[----:B------:R-:W-:-:S03]  /*1f00*/  SHF.R.S32.HI R153, RZ, 0x1f, R152 ;  /* 0x0000001fff997819 */ /* 0x000fc60000011498 */
[----:B----4-:R-:W-:-:S04]  /*1f10*/  IMAD.WIDE.U32 R48, R19, R70, R16 ;  /* 0x0000004613307225 */ /* 0x010fc800078e0010 */
[----:B------:R-:W-:-:S04]  /*1f20*/  IMAD.WIDE.U32 R50, R19, R70, R152 ;  /* 0x0000004613327225 */ /* 0x000fc800078e0098 */
[----:B------:R-:W-:Y:S02]  /*1f30*/  VIADD R65, R16, 0x20 ;  /* 0x0000002010417836 */ /* 0x000fe40000000000 */
[----:B------:R-:W-:Y:S01]  /*1f40*/  VIADD R90, R36, 0x8 ;  /* 0x00000008245a7836 */ /* 0x000fe20000000000 */
[----:B---3--:R-:W-:Y:S02]  /*1f50*/  SHF.R.S32.HI R3, RZ, 0x1f, R0 ;  /* 0x0000001fff037819 */ /* 0x008fe40000011400 */
[----:B------:R-:W-:Y:S02]  /*1f60*/  SEL R53, R0, RZ, !P0 ;  /* 0x000000ff00357207 */ /* 0x000fe40004000000 */
[----:B------:R-:W-:-:S03]  /*1f70*/  SEL R3, R3, RZ, !P0 ;  /* 0x000000ff03037207 */ /* 0x000fc60004000000 */
[----:B------:R-:W-:Y:S02]  /*1f80*/  IMAD.WIDE.U32 R54, R53, UR4, R4 ;  /* 0x0000000435367c25 */ /* 0x000fe4000f8e0004 */
[----:B------:R-:W1:Y:S02]  /*1f90*/  LDC.64 R4, c[0x0][0x408] ;  /* 0x00010200ff047b82 */ /* 0x000e640000000a00 */
[----:B------:R-:W-:Y:S01]  /*1fa0*/  IMAD R0, R3, UR4, RZ ;  /* 0x0000000403007c24 */ /* 0x000fe2000f8e02ff */
[----:B------:R-:W-:-:S03]  /*1fb0*/  IADD3 R76, P0, R54, R6, RZ ;  /* 0x00000006364c7210 */ /* 0x000fc60007f1e0ff */
[----:B------:R-:W-:Y:S01]  /*1fc0*/  IMAD R75, R53, UR5, R0 ;  /* 0x00000005354b7c24 */ /* 0x000fe2000f8e0200 */
[----:B------:R-:W-:Y:S05]  /*1fd0*/  @!P6 WARPSYNC.ALL ;  /* 0x000000000000e948 */ /* 0x000fea0003800000 */
[----:B------:R-:W-:Y:S01]  /*1fe0*/  IMAD R0, R35, R72, RZ ;  /* 0x0000004823007224 */ /* 0x000fe200078e02ff */
[----:B------:R-:W-:Y:S01]  /*1ff0*/  ULDC.64 UR4, c[0x0][0x330] ;  /* 0x0000cc0000047ab9 */ /* 0x000fe20000000a00 */
[----:B------:R-:W-:Y:S02]  /*2000*/  IMAD.IADD R75, R55, 0x1, R75 ;  /* 0x00000001374b7824 */ /* 0x000fe400078e024b */
[----:B------:R-:W-:-:S04]  /*2010*/  IMAD.WIDE.U32 R8, R37, UR4, R16 ;  /* 0x0000000425087c25 */ /* 0x000fc8000f8e0010 */
[----:B------:R-:W-:Y:S02]  /*2020*/  IMAD R0, R19, R73, R0 ;  /* 0x0000004913007224 */ /* 0x000fe400078e0200 */
[----:B------:R-:W-:Y:S01]  /*2030*/  IMAD R9, R37, UR5, R9 ;  /* 0x0000000525097c24 */ /* 0x000fe2000f8e0209 */
[----:B------:R-:W-:Y:S02]  /*2040*/  ULDC.64 UR4, c[0x0][0x338] ;  /* 0x0000ce0000047ab9 */ /* 0x000fe40000000a00 */
[----:B------:R-:W-:Y:S01]  /*2050*/  IADD3.X R74, R75, R7, R0, P0, !PT ;  /* 0x000000074b4a7210 */ /* 0x000fe200007fe400 */
[----:B------:R-:W-:Y:S01]  /*2060*/  IMAD R3, R3, UR4, RZ ;  /* 0x0000000403037c24 */ /* 0x000fe2000f8e02ff */
[----:B------:R-:W-:Y:S01]  /*2070*/  ISETP.GE.AND P0, PT, R16, R63, PT ;  /* 0x0000003f1000720c */ /* 0x000fe20003f06270 */
[----:B------:R-:W-:Y:S02]  /*2080*/  IMAD R0, R35, R70, RZ ;  /* 0x0000004623007224 */ /* 0x000fe400078e02ff */
[----:B------:R-:W-:Y:S01]  /*2090*/  IMAD R13, R53, UR5, R3 ;  /* 0x00000005350d7c24 */ /* 0x000fe2000f8e0203 */
[----:B------:R-:W-:Y:S01]  /*20a0*/  SEL R3, R63, RZ, P0 ;  /* 0x000000ff3f037207 */ /* 0x000fe20000000000 */
[----:B------:R-:W-:Y:S01]  /*20b0*/  IMAD R7, R19, R71, R0 ;  /* 0x0000004713077224 */ /* 0x000fe200078e0200 */
[----:B--2---:R-:W-:Y:S01]  /*20c0*/  LOP3.LUT P1, RZ, R14, 0x4, RZ, 0xc0, !PT ;  /* 0x000000040eff7812 */ /* 0x004fe2000782c0ff */
[----:B0-----:R-:W-:-:S02]  /*20d0*/  VIADD R37, R32, 0xffffff80 ;  /* 0xffffff8020257836 */ /* 0x001fc40000000000 */
[-C--:B-1----:R-:W-:Y:S02]  /*20e0*/  IMAD R0, R35, R4.reuse, RZ ;  /* 0x0000000423007224 */ /* 0x082fe400078e02ff */
[----:B------:R-:W-:Y:S02]  /*20f0*/  IMAD.IADD R3, R16, 0x1, R3 ;  /* 0x0000000110037824 */ /* 0x000fe400078e0203 */
[----:B------:R-:W-:Y:S02]  /*2100*/  VIADD R32, R19, 0x60 ;  /* 0x0000006013207836 */ /* 0x000fe40000000000 */
[----:B------:R-:W-:Y:S01]  /*2110*/  IMAD.WIDE.U32 R52, R53, UR4, R8 ;  /* 0x0000000435347c25 */ /* 0x000fe2000f8e0008 */
[----:B------:R-:W-:Y:S01]  /*2120*/  LOP3.LUT R33, R33, 0xfffffffb, RZ, 0xc0, !PT ;  /* 0xfffffffb21217812 */ /* 0x000fe200078ec0ff */
[----:B------:R-:W-:Y:S02]  /*2130*/  ULDC UR4, c[0x0][0x2f4] ;  /* 0x0000bd0000047ab9 */ /* 0x000fe40000000800 */
        /* <DEDUP_REMOVED lines=8> */
[----:B------:R-:W-:Y:S02]  /*21c0*/  IMAD.SHL.U32 R69, R14, 0x40, RZ ;  /* 0x000000400e457824 */ /* 0x000fe400078e00ff */
[----:B------:R-:W-:Y:S01]  /*21d0*/  VIADD R14, R19, 0x60 ;  /* 0x00000060130e7836 */ /* 0x000fe20000000000 */
[----:B------:R-:W-:Y:S01]  /*21e0*/  LEA.HI R0, R0, R3, RZ, 0x3 ;  /* 0x0000000300007211 */ /* 0x000fe200078f18ff */
[----:B------:R-:W-:Y:S01]  /*21f0*/  IMAD.IADD R31, R31, 0x1, R9 ;  /* 0x000000011f1f7824 */ /* 0x000fe200078e0209 */
[----:B------:R-:W-:Y:S01]  /*2200*/  LOP3.LUT R32, R32, 0x1c0, RZ, 0xc0, !PT ;  /* 0x000001c020207812 */ /* 0x000fe200078ec0ff */
[----:B------:R-:W-:Y:S01]  /*2210*/  IMAD.IADD R21, R9, 0x1, R21 ;  /* 0x0000000109157824 */ /* 0x000fe200078e0215 */
[----:B------:R-:W-:Y:S01]  /*2220*/  @P1 LOP3.LUT R33, R33, 0x4, RZ, 0xfc, !PT ;  /* 0x0000000421211812 */ /* 0x000fe200078efcff */
[C---:B------:R-:W-:Y:S01]  /*2230*/  IMAD R3, R7.reuse, R70, RZ ;  /* 0x0000004607037224 */ /* 0x040fe200078e02ff */
[----:B------:R-:W-:Y:S01]  /*2240*/  SHF.R.S32.HI R64, RZ, 0x1f, R14 ;  /* 0x0000001fff407819 */ /* 0x000fe2000001140e */
[-C--:B------:R-:W-:Y:S01]  /*2250*/  IMAD R7, R7, R4.reuse, RZ ;  /* 0x0000000407077224 */ /* 0x080fe200078e02ff */
[----:B------:R-:W-:Y:S01]  /*2260*/  LOP3.LUT R69, R69, 0x1c0, RZ, 0xc0, !PT ;  /* 0x000001c045457812 */ /* 0x000fe200078ec0ff */
[----:B------:R-:W-:Y:S01]  /*2270*/  IMAD.WIDE.U32 R30, R24, R4, R30 ;  /* 0x00000004181e7225 */ /* 0x000fe200078e001e */
[----:B------:R-:W-:-:S02]  /*2280*/  SHF.L.U64.HI R68, R4, 0x7, R5 ;  /* 0x0000000704447819 */ /* 0x000fc40000010205 */
[----:B------:R-:W-:Y:S01]  /*2290*/  SHF.R.S32.HI R14, RZ, 0x1f, R37 ;  /* 0x0000001fff0e7819 */ /* 0x000fe20000011425 */
[----:B------:R-:W-:-:S04]  /*22a0*/  IMAD.WIDE.U32 R20, R24, R4, R20 ;  /* 0x0000000418147225 */ /* 0x000fc800078e0014 */
[----:B------:R-:W-:Y:S01]  /*22b0*/  IMAD.SHL.U32 R67, R4, 0x80, RZ ;  /* 0x0000008004437824 */ /* 0x000fe200078e00ff */
[----:B------:R-:W-:Y:S01]  /*22c0*/  LOP3.LUT R4, R32, 0x38, R0, 0xf8, !PT ;  /* 0x0000003820047812 */ /* 0x000fe200078ef800 */
[----:B------:R-:W-:Y:S01]  /*22d0*/  VIADD R32, R19, 0x60 ;  /* 0x0000006013207836 */ /* 0x000fe20000000000 */
[----:B------:R-:W-:Y:S01]  /*22e0*/  SHF.R.U32.HI R66, RZ, 0x3, R69 ;  /* 0x00000003ff427819 */ /* 0x000fe20000011645 */
[----:B------:R-:W-:Y:S01]  /*22f0*/  IMAD R9, R24, R71, R3 ;  /* 0x0000004718097224 */ /* 0x000fe200078e0203 */
[----:B------:R-:W-:Y:S01]  /*2300*/  LOP3.LUT R3, R69, 0x18, R16, 0xf8, !PT ;  /* 0x0000001845037812 */ /* 0x000fe200078ef810 */
[----:B------:R0:W-:Y:S01]  /*2310*/  STL [R1], R33 ;  /* 0x0000002101007387 */ /* 0x0001e20000100800 */
[----:B------:R-:W-:Y:S01]  /*2320*/  LEA.HI R14, R14, R37, RZ, 0x5 ;  /* 0x000000250e0e7211 */ /* 0x000fe200078f28ff */
[----:B------:R-:W-:Y:S01]  /*2330*/  IMAD.SHL.U32 R32, R32, 0x40, RZ ;  /* 0x0000004020207824 */ /* 0x000fe200078e00ff */
[----:B------:R-:W-:Y:S02]  /*2340*/  LOP3.LUT R3, R3, R66, RZ, 0x3c, !PT ;  /* 0x0000004203037212 */ /* 0x000fe400078e3cff */
[----:B------:R-:W-:-:S02]  /*2350*/  SHF.R.S32.HI R14, RZ, 0x5, R14 ;  /* 0x00000005ff0e7819 */ /* 0x000fc4000001140e */
[----:B------:R-:W-:-:S03]  /*2360*/  LOP3.LUT R32, R32, 0x1c0, RZ, 0xc0, !PT ;  /* 0x000001c020207812 */ /* 0x000fc600078ec0ff */
[----:B------:R-:W-:Y:S01]  /*2370*/  IMAD R62, R14, 0x200, R3 ;  /* 0x000002000e3e7824 */ /* 0x000fe200078e0203 */
[----:B------:R-:W-:Y:S02]  /*2380*/  LOP3.LUT R3, R69, 0x38, R0, 0xf8, !PT ;  /* 0x0000003845037812 */ /* 0x000fe400078ef800 */
[----:B------:R-:W-:Y:S02]  /*2390*/  SHF.R.U32.HI R32, RZ, 0x3, R32 ;  /* 0x00000003ff207819 */ /* 0x000fe40000011620 */
[----:B------:R-:W-:Y:S02]  /*23a0*/  IADD3 R6, P1, R19, R10, RZ ;  /* 0x0000000a13067210 */ /* 0x000fe40007f3e0ff */
[----:B------:R-:W-:Y:S01]  /*23b0*/  LOP3.LUT R3, R3, R66, RZ, 0x3c, !PT ;  /* 0x0000004203037212 */ /* 0x000fe200078e3cff */
[----:B------:R-:W-:Y:S01]  /*23c0*/  IMAD.WIDE.U32 R50, R24, R70, R50 ;  /* 0x0000004618327225 */ /* 0x000fe200078e0032 */
[----:B------:R-:W-:Y:S02]  /*23d0*/  LOP3.LUT R8, R4, R32, RZ, 0x3c, !PT ;  /* 0x0000002004087212 */ /* 0x000fe400078e3cff */
[----:B------:R-:W-:Y:S01]  /*23e0*/  LOP3.LUT R57, R0, 0xfffffff8, RZ, 0xc0, !PT ;  /* 0xfffffff800397812 */ /* 0x000fe200078ec0ff */
[----:B------:R-:W-:Y:S01]  /*23f0*/  IMAD.WIDE.U32 R48, R24, R70, R48 ;  /* 0x0000004618307225 */ /* 0x000fe200078e0030 */
[----:B------:R-:W-:-:S03]  /*2400*/  SHF.L.U64.HI R73, R72, 0x7, R73 ;  /* 0x0000000748497819 */ /* 0x000fc60000010249 */
[----:B------:R-:W-:Y:S01]  /*2410*/  IMAD R11, R24, R5, R7 ;  /* 0x00000005180b7224 */ /* 0x000fe200078e0207 */
[----:B------:R-:W-:Y:S01]  /*2420*/  SHF.L.U64.HI R71, R70, 0x7, R71 ;  /* 0x0000000746477819 */ /* 0x000fe20000010247 */
[----:B------:R-:W-:Y:S01]  /*2430*/  IMAD.X R7, R35, 0x1, R15, P1 ;  /* 0x0000000123077824 */ /* 0x000fe200008e060f */
[----:B------:R-:W-:Y:S01]  /*2440*/  SHF.R.S32.HI R56, RZ, 0x3, R0 ;  /* 0x00000003ff387819 */ /* 0x000fe20000011400 */
[----:B------:R-:W-:Y:S01]  /*2450*/  IMAD R4, R14, 0x200, R3 ;  /* 0x000002000e047824 */ /* 0x000fe200078e0203 */
[----:B------:R-:W-:Y:S01]  /*2460*/  ISETP.GE.AND P1, PT, R16, UR4, PT ;  /* 0x0000000410007c0c */ /* 0x000fe2000bf26270 */
[----:B------:R-:W-:Y:S01]  /*2470*/  IMAD.SHL.U32 R72, R72, 0x80, RZ ;  /* 0x0000008048487824 */ /* 0x000fe200078e00ff */
[----:B------:R-:W-:Y:S01]  /*2480*/  ISETP.GE.AND P2, PT, R65, UR4, PT ;  /* 0x0000000441007c0c */ /* 0x000fe2000bf46270 */
[----:B------:R-:W-:Y:S01]  /*2490*/  IMAD.SHL.U32 R70, R70, 0x80, RZ ;  /* 0x0000008046467824 */ /* 0x000fe200078e00ff */
[----:B------:R-:W-:Y:S01]  /*24a0*/  SHF.R.S32.HI R5, RZ, 0x1f, R57 ;  /* 0x0000001fff057819 */ /* 0x000fe20000011439 */
[----:B------:R-:W-:-:S02]  /*24b0*/  IMAD.SHL.U32 R63, R63, 0x2, RZ ;  /* 0x000000023f3f7824 */ /* 0x000fc400078e00ff */
[----:B------:R-:W-:Y:S02]  /*24c0*/  IMAD.IADD R61, R51, 0x1, R9 ;  /* 0x00000001333d7824 */ /* 0x000fe400078e0209 */
[----:B------:R-:W-:Y:S02]  /*24d0*/  IMAD.IADD R60, R9, 0x1, R49 ;  /* 0x00000001093c7824 */ /* 0x000fe400078e0231 */
[----:B------:R-:W-:Y:S02]  /*24e0*/  IMAD.IADD R59, R31, 0x1, R11 ;  /* 0x000000011f3b7824 */ /* 0x000fe400078e020b */
[----:B------:R-:W-:Y:S02]  /*24f0*/  IMAD.IADD R58, R11, 0x1, R21 ;  /* 0x000000010b3a7824 */ /* 0x000fe400078e0215 */
[----:B------:R-:W-:Y:S02]  /*2500*/  IMAD.IADD R3, R12, 0x1, R8 ;  /* 0x000000010c037824 */ /* 0x000fe400078e0208 */
[----:B------:R-:W-:Y:S01]  /*2510*/  IMAD.IADD R0, R53, 0x1, R13 ;  /* 0x0000000135007824 */ /* 0x000fe200078e020d */
[----:B0-----:R-:W-:Y:S06]  /*2520*/  @!P6 BAR.SYNC.DEFER_BLOCKING 0x9, 0x100 ;  /* 0x024400000000eb1d */ /* 0x001fec0000010000 */
.L_x_2330:
        /* <DEDUP_REMOVED lines=11> */
[----:B------:R-:W4:Y:S01]  /*25e0*/  LDC R86, c[0x0][0x3f4] ;  /* 0x0000fd00ff567b82 */ /* 0x000f220000000800 */
[----:B------:R-:W-:Y:S02]  /*25f0*/  IMAD.MOV.U32 R82, RZ, RZ, R10 ;  /* 0x000000ffff527224 */ /* 0x000fe400078e000a */
[----:B------:R-:W-:Y:S01]  /*2600*/  IMAD.IADD R83, R11, 0x1, R9 ;  /* 0x000000010b537824 */ /* 0x000fe200078e0209 */
[----:B------:R-:W-:Y:S01]  /*2610*/  IADD3 R11, P3, R76, R10, RZ ;  /* 0x0000000a4c0b7210 */ /* 0x000fe20007f7e0ff */
[----:B0-----:R-:W-:Y:S02]  /*2620*/  IMAD R13, R85, 0x60, RZ ;  /* 0x00000060550d7824 */ /* 0x001fe400078e02ff */
[----:B------:R-:W-:-:S04]  /*2630*/  IMAD.WIDE.U32 R8, R84, 0x60, R82 ;  /* 0x0000006054087825 */ /* 0x000fc800078e0052 */
[----:B------:R-:W-:Y:S01]  /*2640*/  IMAD.X R12, R83, 0x1, R74, P3 ;  /* 0x00000001530c7824 */ /* 0x000fe200018e064a */
[----:B------:R-:W-:Y:S01]  /*2650*/  IADD3 R8, P4, R76, R8, RZ ;  /* 0x000000084c087210 */ /* 0x000fe20007f9e0ff */
[----:B------:R-:W-:Y:S01]  /*2660*/  IMAD R81, R22, 0x2000, R62 ;  /* 0x0000200016517824 */ /* 0x000fe200078e023e */
[-C--:B-1----:R-:W-:Y:S02]  /*2670*/  LEA R34, P3, R11, R78.reuse, 0x1 ;  /* 0x0000004e0b227211 */ /* 0x082fe400078608ff */
[----:B------:R-:W-:Y:S01]  /*2680*/  IADD3.X R10, R74, R9, R13, P4, !PT ;  /* 0x000000094a0a7210 */ /* 0x000fe200027fe40d */
[----:B------:R-:W-:Y:S01]  /*2690*/  VIADD R9, R81, 0x20 ;  /* 0x0000002051097836 */ /* 0x000fe20000000000 */
[C---:B------:R-:W-:Y:S02]  /*26a0*/  LEA R32, P4, R8.reuse, R78, 0x1 ;  /* 0x0000004e08207211 */ /* 0x040fe400078808ff */
[-C--:B------:R-:W-:Y:S02]  /*26b0*/  LEA.HI.X R35, R11, R79.reuse, R12, 0x1, P3 ;  /* 0x0000004f0b237211 */ /* 0x080fe400018f0c0c */
[----:B------:R-:W-:-:S02]  /*26c0*/  LEA.HI.X R33, R8, R79, R10, 0x1, P4 ;  /* 0x0000004f08217211 */ /* 0x000fc400020f0c0a */
[----:B------:R-:W-:Y:S02]  /*26d0*/  ISETP.GT.AND P4, PT, R27, R28, PT ;  /* 0x0000001c1b00720c */ /* 0x000fe40003f84270 */
[----:B----4-:R-:W-:Y:S02]  /*26e0*/  ISETP.GE.AND P3, PT, R86, 0x1, PT ;  /* 0x000000015600780c */ /* 0x010fe40003f66270 */
[----:B--2---:R-:W-:Y:S02]  /*26f0*/  LOP3.LUT P5, RZ, R15, 0x4, RZ, 0xc0, !PT ;  /* 0x000000040fff7812 */ /* 0x004fe400078ac0ff */
[----:B---3--:R-:W-:-:S07]  /*2700*/  LOP3.LUT R14, R14, 0xfffffffd, RZ, 0xc0, !PT ;  /* 0xfffffffd0e0e7812 */ /* 0x008fce00078ec0ff */
[----:B------:R-:W-:-:S05]  /*2710*/  @P4 LOP3.LUT R14, R14, 0x2, RZ, 0xfc, !PT ;  /* 0x000000020e0e4812 */ /* 0x000fca00078efcff */
[----:B------:R0:W-:Y:S01]  /*2720*/  STL [R1], R14 ;  /* 0x0000000e01007387 */ /* 0x0001e20000100800 */
[C---:B------:R-:W-:Y:S02]  /*2730*/  @P5 VIADD R9, R81.reuse, 0xffffffe0 ;  /* 0xffffffe051095836 */ /* 0x040fe40000000000 */
[--C-:B------:R-:W-:Y:S02]  /*2740*/  IMAD R81, R81, 0x2, R26.reuse ;  /* 0x0000000251517824 */ /* 0x100fe400078e021a */
[----:B------:R-:W-:Y:S01]  /*2750*/  IMAD R80, R9, 0x2, R26 ;  /* 0x0000000209507824 */ /* 0x000fe200078e021a */
[----:B------:R-:W-:Y:S06]  /*2760*/  @!P3 BRA `(.L_x_2282) ;  /* 0x0000002c000cb947 */ /* 0x000fec0003800000 */
[----:B------:R-:W-:Y:S01]  /*2770*/  ULDC.U8 UR4, c[0x0][0x410] ;  /* 0x0001040000047ab9 */ /* 0x000fe20000000000 */
[-C--:B------:R-:W-:Y:S01]  /*2780*/  IMAD R9, R71, R27.reuse, RZ ;  /* 0x0000001b47097224 */ /* 0x080fe200078e02ff */
[----:B------:R-:W-:Y:S01]  /*2790*/  ISETP.NE.AND P3, PT, RZ, UR4, PT ;  /* 0x00000004ff007c0c */ /* 0x000fe2000bf65270 */
[----:B------:R-:W-:Y:S02]  /*27a0*/  IMAD R8, R68, R27, RZ ;  /* 0x0000001b44087224 */ /* 0x000fe400078e02ff */
[----:B------:R-:W-:Y:S02]  /*27b0*/  IMAD R9, R77, R70, R9 ;  /* 0x000000464d097224 */ /* 0x000fe400078e0209 */
        /* <DEDUP_REMOVED lines=15> */
[----:B0-----:R-:W-:Y:S02]  /*28b0*/  CS2R R14, SRZ ;  /* 0x00000000000e7805 */ /* 0x001fe4000001ff00 */
        /* <DEDUP_REMOVED lines=23> */
.L_x_2285:
[----:B------:R-:W-:Y:S05]  /*2a30*/  BSYNC B1 ;  /* 0x0000000000017941 */ /* 0x000fea0003800000 */
.L_x_2284:
        /* <DEDUP_REMOVED lines=34> */
.L_x_2287:
[----:B------:R-:W-:Y:S05]  /*2c60*/  BSYNC B1 ;  /* 0x0000000000017941 */ /* 0x000fea0003800000 */
.L_x_2286:
        /* <DEDUP_REMOVED lines=33> */
.L_x_2288:
[----:B------:R-:W-:Y:S01]  /*2e80*/  IMAD R77, R22, 0x8, R2 ;  /* 0x00000008164d7824 */ /* 0x000fe200078e0202 */
[----:B------:R-:W-:Y:S01]  /*2e90*/  SHF.L.U32 R89, R154, 0x1f, RZ ;  /* 0x0000001f9a597819 */ /* 0x000fe200000006ff */
[----:B------:R-:W-:Y:S03]  /*2ea0*/  BSSY B1, `(.L_x_2289) ;  /* 0x0000003000017945 */ /* 0x000fe60003800000 */
[----:B------:R-:W0:Y:S02]  /*2eb0*/  SYNCS.PHASECHK.TRANS64.TRYWAIT P6, [R77+URZ+0x16890], R89 ;  /* 0x016890594d0075a7 */ /* 0x000e2400080c017f */
[----:B0-----:R-:W-:Y:S05]  /*2ec0*/  @!P6 BRA `(.L_x_2290) ;  /* 0x000001700090e947 */ /* 0x001fea0003800000 */
.L_x_2560:
[----:B------:R-:W-:Y:S05]  /*2ed0*/  BSYNC B1 ;  /* 0x0000000000017941 */ /* 0x000fea0003800000 */
.L_x_2289:
        /* <DEDUP_REMOVED lines=9> */
[----:B------:R-:W-:Y:S02]  /*2f70*/  SHF.R.U64 R98, R78, 0x10, R79 ;  /* 0x000000104e627819 */ /* 0x000fe4000000124f */
[----:B------:R-:W-:Y:S02]  /*2f80*/  PRMT R101, R99, 0x5410, R101 ;  /* 0x0000541063657816 */ /* 0x000fe40000000065 */
[----:B------:R-:W-:Y:S02]  /*2f90*/  PRMT R98, R40, 0x5432, R98 ;  /* 0x0000543228627816 */ /* 0x000fe40000000062 */
[----:B------:R-:W-:Y:S01]  /*2fa0*/  SHF.R.U32.HI R100, RZ, 0x10, R79 ;  /* 0x00000010ff647819 */ /* 0x000fe2000001164f */
[----:B--2---:R-:W-:Y:S01]  /*2fb0*/  IMAD.U32 R79, R10, 0x10000, RZ ;  /* 0x000100000a4f7824 */ /* 0x004fe200078e00ff */
[----:B------:R-:W-:-:S02]  /*2fc0*/  SHF.R.U32.HI R104, RZ, 0x10, R83 ;  /* 0x00000010ff687819 */ /* 0x000fc40000011653 */
[----:B------:R-:W-:Y:S02]  /*2fd0*/  LOP3.LUT R82, R9, 0xffff0000, RZ, 0xc0, !PT ;  /* 0xffff000009527812 */ /* 0x000fe400078ec0ff */
[C---:B------:R-:W-:Y:S01]  /*2fe0*/  LOP3.LUT R103, R101.reuse, 0xffff0000, RZ, 0xc0, !PT ;  /* 0xffff000065677812 */ /* 0x040fe200078ec0ff */
[----:B------:R-:W-:Y:S01]  /*2ff0*/  IMAD.U32 R101, R101, 0x10000, RZ ;  /* 0x0001000065657824 */ /* 0x000fe200078e00ff */
[C---:B------:R-:W-:Y:S01]  /*3000*/  LOP3.LUT R99, R98.reuse, 0xffff0000, RZ, 0xc0, !PT ;  /* 0xffff000062637812 */ /* 0x040fe200078ec0ff */
[----:B------:R-:W-:Y:S01]  /*3010*/  IMAD.U32 R98, R98, 0x10000, RZ ;  /* 0x0001000062627824 */ /* 0x000fe200078e00ff */
[----:B------:R-:W-:Y:S01]  /*3020*/  PRMT R100, R41, 0x5432, R100 ;  /* 0x0000543229647816 */ /* 0x000fe20000000064 */
[----:B------:R-:W-:Y:S01]  /*3030*/  FMUL.FTZ R108, R82, R103 ;  /* 0x00000067526c7220 */ /* 0x000fe20000410000 */
[----:B------:R-:W-:Y:S01]  /*3040*/  PRMT R104, R42, 0x5432, R104 ;  /* 0x000054322a687816 */ /* 0x000fe20000000068 */
[----:B------:R-:W-:Y:S01]  /*3050*/  FMUL.FTZ R82, R82, R99 ;  /* 0x0000006352527220 */ /* 0x000fe20000410000 */
[----:B------:R-:W-:Y:S01]  /*3060*/  LOP3.LUT R83, R10, 0xffff0000, RZ, 0xc0, !PT ;  /* 0xffff00000a537812 */ /* 0x000fe200078ec0ff */
[C---:B------:R-:W-:Y:S01]  /*3070*/  IMAD.U32 R10, R11.reuse, 0x10000, RZ ;  /* 0x000100000b0a7824 */ /* 0x040fe200078e00ff */
[----:B------:R-:W-:Y:S01]  /*3080*/  LOP3.LUT R78, R11, 0xffff0000, RZ, 0xc0, !PT ;  /* 0xffff00000b4e7812 */ /* 0x000fe200078ec0ff */
[----:B------:R-:W-:-:S02]  /*3090*/  IMAD.U32 R11, R9, 0x10000, RZ ;  /* 0x00010000090b7824 */ /* 0x000fc400078e00ff */
[----:B------:R-:W-:Y:S02]  /*30a0*/  IMAD.U32 R106, R104, 0x10000, RZ ;  /* 0x00010000686a7824 */ /* 0x000fe400078e00ff */
[----:B------:R-:W-:Y:S02]  /*30b0*/  IMAD.U32 R102, R100, 0x10000, RZ ;  /* 0x0001000064667824 */ /* 0x000fe400078e00ff */
[----:B------:R-:W-:Y:S01]  /*30c0*/  FFMA.FTZ R103, R11, R103, R82 ;  /* 0x000000670b677223 */ /* 0x000fe20000010052 */
[----:B------:R-:W-:Y:S01]  /*30d0*/  FMUL.FTZ R110, R83, R106 ;  /* 0x0000006a536e7220 */ /* 0x000fe20000410000 */
[----:B------:R-:W-:Y:S01]  /*30e0*/  FFMA.FTZ R108, R11, R99, -R108 ;  /* 0x000000630b6c7223 */ /* 0x000fe2000001086c */
[-C--:B------:R-:W-:Y:S01]  /*30f0*/  FMUL.FTZ R82, R83, R102.reuse ;  /* 0x0000006653527220 */ /* 0x080fe20000410000 */
[----:B------:R-:W-:Y:S01]  /*3100*/  IMAD.U32 R9, R8, 0x10000, RZ ;  /* 0x0001000008097824 */ /* 0x000fe200078e00ff */
[----:B------:R-:W-:Y:S01]  /*3110*/  LOP3.LUT R83, R104, 0xffff0000, RZ, 0xc0, !PT ;  /* 0xffff000068537812 */ /* 0x000fe200078ec0ff */
[C---:B------:R-:W-:Y:S01]  /*3120*/  FFMA.FTZ R110, R79.reuse, R102, -R110 ;  /* 0x000000664f6e7223 */ /* 0x040fe2000001086e */
[----:B------:R-:W-:Y:S01]  /*3130*/  LOP3.LUT R11, R100, 0xffff0000, RZ, 0xc0, !PT ;  /* 0xffff0000640b7812 */ /* 0x000fe200078ec0ff */
[----:B------:R-:W-:Y:S01]  /*3140*/  FFMA.FTZ R79, R79, R106, R82 ;  /* 0x0000006a4f4f7223 */ /* 0x000fe20000010052 */
[----:B------:R-:W-:Y:S01]  /*3150*/  LOP3.LUT R8, R8, 0xffff0000, RZ, 0xc0, !PT ;  /* 0xffff000008087812 */ /* 0x000fe200078ec0ff */
[C---:B------:R-:W-:Y:S01]  /*3160*/  FMUL.FTZ R99, R78.reuse, R83 ;  /* 0x000000534e637220 */ /* 0x040fe20000410000 */
[----:B------:R-:W-:Y:S01]  /*3170*/  F2FP.BF16.F32.PACK_AB R103, R103, R108 ;  /* 0x0000006c6767723e */ /* 0x000fe200000010ff */
[----:B------:R-:W-:-:S02]  /*3180*/  FMUL.FTZ R82, R78, R11 ;  /* 0x0000000b4e527220 */ /* 0x000fc40000410000 */
[C---:B------:R-:W-:Y:S01]  /*3190*/  FMUL.FTZ R78, R8.reuse, R101 ;  /* 0x00000065084e7220 */ /* 0x040fe20000410000 */
[-C--:B------:R-:W-:Y:S01]  /*31a0*/  FMUL.FTZ R8, R8, R98.reuse ;  /* 0x0000006208087220 */ /* 0x080fe20000410000 */
[C---:B------:R-:W-:Y:S01]  /*31b0*/  FFMA.FTZ R99, R10.reuse, R11, -R99 ;  /* 0x0000000b0a637223 */ /* 0x040fe20000010863 */
[----:B------:R-:W-:Y:S01]  /*31c0*/  FFMA.FTZ R82, R10, R83, R82 ;  /* 0x000000530a527223 */ /* 0x000fe20000010052 */
[C---:B------:R-:W-:Y:S01]  /*31d0*/  FFMA.FTZ R78, R9.reuse, R98, -R78 ;  /* 0x00000062094e7223 */ /* 0x040fe2000001084e */
[----:B------:R-:W-:Y:S01]  /*31e0*/  FFMA.FTZ R9, R9, R101, R8 ;  /* 0x0000006509097223 */ /* 0x000fe20000010008 */
[----:B------:R-:W-:Y:S02]  /*31f0*/  F2FP.BF16.F32.PACK_AB R10, R79, R110 ;  /* 0x0000006e4f0a723e */ /* 0x000fe400000010ff */
[----:B------:R-:W-:Y:S02]  /*3200*/  F2FP.BF16.F32.PACK_AB R11, R82, R99 ;  /* 0x00000063520b723e */ /* 0x000fe400000010ff */
[----:B------:R-:W-:Y:S01]  /*3210*/  F2FP.BF16.F32.PACK_AB R8, R9, R78 ;  /* 0x0000004e0908723e */ /* 0x000fe200000010ff */
[----:B------:R-:W-:-:S07]  /*3220*/  IMAD.MOV.U32 R9, RZ, RZ, R103 ;  /* 0x000000ffff097224 */ /* 0x000fce00078e0067 */
.L_x_2296:
[----:B------:R-:W-:Y:S05]  /*3230*/  BSYNC B3 ;  /* 0x0000000000037941 */ /* 0x000fea0003800000 */
.L_x_2295:
[----:B--2---:R1:W-:Y:S02]  /*3240*/  STG.E.128 desc[UR40][R34.64], R8 ;  /* 0x0000000822007986 */ /* 0x0043e4000c101d28 */
.L_x_2294:
[----:B------:R-:W-:Y:S05]  /*3250*/  BSYNC B2 ;  /* 0x0000000000027941 */ /* 0x000fea0003800000 */
.L_x_2293:
[----:B------:R-:W-:Y:S05]  /*3260*/  @P2 BRA `(.L_x_2292) ;  /* 0x0000000000cc2947 */ /* 0x000fea0003800000 */
[----:B-1----:R1:W2:Y:S01]  /*3270*/  LDS.128 R8, [R80+0xe000] ;  /* 0x00e0000050087984 */ /* 0x0022a20000000c00 */
[----:B------:R-:W-:Y:S01]  /*3280*/  ISETP.GE.AND P4, PT, R155, R86, PT ;  /* 0x000000569b00720c */ /* 0x000fe20003f86270 */
[----:B------:R-:W-:-:S12]  /*3290*/  BSSY B2, `(.L_x_2297) ;  /* 0x000002f000027945 */ /* 0x000fd80003800000 */
[----:B-1----:R-:W-:Y:S05]  /*32a0*/  @P4 BRA `(.L_x_2298) ;  /* 0x0000000000b44947 */ /* 0x002fea0003800000 */
[----:B------:R-:W-:Y:S02]  /*32b0*/  SHF.R.U64 R78, R44, 0x10, R45 ;  /* 0x000000102c4e7819 */ /* 0x000fe4000000122d */
[--C-:B------:R-:W-:Y:S02]  /*32c0*/  SHF.R.U64 R44, R46, 0x10, R47.reuse ;  /* 0x000000102e2c7819 */ /* 0x100fe4000000122f */
[----:B------:R-:W-:Y:S02]  /*32d0*/  SHF.R.U32.HI R79, RZ, 0x10, R47 ;  /* 0x00000010ff4f7819 */ /* 0x000fe4000001162f */
[----:B------:R-:W-:Y:S01]  /*32e0*/  SHF.R.U32.HI R83, RZ, 0x10, R45 ;  /* 0x00000010ff537819 */ /* 0x000fe2000001162d */
[----:B--2---:R-:W-:Y:S01]  /*32f0*/  IMAD.U32 R45, R10, 0x10000, RZ ;  /* 0x000100000a2d7824 */ /* 0x004fe200078e00ff */
        /* <DEDUP_REMOVED lines=13> */
[----:B------:R-:W-:-:S02]  /*33d0*/  IMAD.U32 R11, R9, 0x10000, RZ ;  /* 0x00010000090b7824 */ /* 0x000fc400078e00ff */
[----:B------:R-:W-:Y:S01]  /*33e0*/  FMUL.FTZ R98, R44, R82 ;  /* 0x000000522c627220 */ /* 0x000fe20000410000 */
[----:B------:R-:W-:Y:S02]  /*33f0*/  IMAD.U32 R9, R8, 0x10000, RZ ;  /* 0x0001000008097824 */ /* 0x000fe400078e00ff */
[-C--:B------:R-:W-:Y:S01]  /*3400*/  FMUL.FTZ R99, R44, R78.reuse ;  /* 0x0000004e2c637220 */ /* 0x080fe20000410000 */
[----:B------:R-:W-:Y:S01]  /*3410*/  LOP3.LUT R8, R8, 0xffff0000, RZ, 0xc0, !PT ;  /* 0xffff000008087812 */ /* 0x000fe200078ec0ff */
[----:B------:R-:W-:Y:S01]  /*3420*/  FMUL.FTZ R44, R46, R83 ;  /* 0x000000532e2c7220 */ /* 0x000fe20000410000 */
[----:B------:R-:W-:Y:S01]  /*3430*/  LOP3.LUT R94, R94, 0xffff0000, RZ, 0xc0, !PT ;  /* 0xffff00005e5e7812 */ /* 0x000fe200078ec0ff */
[----:B------:R-:W-:Y:S01]  /*3440*/  IMAD.U32 R97, R97, 0x10000, RZ ;  /* 0x0001000061617824 */ /* 0x000fe200078e00ff */
[----:B------:R-:W-:Y:S01]  /*3450*/  LOP3.LUT R96, R96, 0xffff0000, RZ, 0xc0, !PT ;  /* 0xffff000060607812 */ /* 0x000fe200078ec0ff */
[-C--:B------:R-:W-:Y:S01]  /*3460*/  FMUL.FTZ R46, R46, R79.reuse ;  /* 0x0000004f2e2e7220 */ /* 0x080fe20000410000 */
[C---:B------:R-:W-:Y:S01]  /*3470*/  FFMA.FTZ R98, R11.reuse, R78, -R98 ;  /* 0x0000004e0b627223 */ /* 0x040fe20000010862 */
[----:B------:R-:W-:Y:S01]  /*3480*/  FFMA.FTZ R99, R11, R82, R99 ;  /* 0x000000520b637223 */ /* 0x000fe20000010063 */
[----:B------:R-:W-:Y:S01]  /*3490*/  FFMA.FTZ R79, R45, R79, -R44 ;  /* 0x0000004f2d4f7223 */ /* 0x000fe2000001082c */
[C---:B------:R-:W-:Y:S01]  /*34a0*/  FMUL.FTZ R11, R47.reuse, R94 ;  /* 0x0000005e2f0b7220 */ /* 0x040fe20000410000 */
[C---:B------:R-:W-:Y:S01]  /*34b0*/  FMUL.FTZ R44, R8.reuse, R95 ;  /* 0x0000005f082c7220 */ /* 0x040fe20000410000 */
[-C--:B------:R-:W-:Y:S01]  /*34c0*/  FMUL.FTZ R47, R47, R96.reuse ;  /* 0x000000602f2f7220 */ /* 0x080fe20000410000 */
[-C--:B------:R-:W-:Y:S01]  /*34d0*/  FMUL.FTZ R8, R8, R97.reuse ;  /* 0x0000006108087220 */ /* 0x080fe20000410000 */
[C---:B------:R-:W-:Y:S01]  /*34e0*/  FFMA.FTZ R11, R10.reuse, R96, -R11 ;  /* 0x000000600a0b7223 */ /* 0x040fe2000001080b */
[C---:B------:R-:W-:Y:S01]  /*34f0*/  FFMA.FTZ R44, R9.reuse, R97, -R44 ;  /* 0x00000061092c7223 */ /* 0x040fe2000001082c */
[----:B------:R-:W-:Y:S01]  /*3500*/  FFMA.FTZ R10, R10, R94, R47 ;  /* 0x0000005e0a0a7223 */ /* 0x000fe2000001002f */
[----:B------:R-:W-:Y:S01]  /*3510*/  FFMA.FTZ R9, R9, R95, R8 ;  /* 0x0000005f09097223 */ /* 0x000fe20000010008 */
[----:B------:R-:W-:Y:S01]  /*3520*/  FFMA.FTZ R46, R45, R83, R46 ;  /* 0x000000532d2e7223 */ /* 0x000fe2000001002e */
[----:B------:R-:W-:-:S02]  /*3530*/  F2FP.BF16.F32.PACK_AB R98, R99, R98 ;  /* 0x000000626362723e */ /* 0x000fc400000010ff */
[----:B------:R-:W-:Y:S02]  /*3540*/  F2FP.BF16.F32.PACK_AB R11, R10, R11 ;  /* 0x0000000b0a0b723e */ /* 0x000fe400000010ff */
[----:B------:R-:W-:Y:S01]  /*3550*/  F2FP.BF16.F32.PACK_AB R8, R9, R44 ;  /* 0x0000002c0908723e */ /* 0x000fe200000010ff */
[----:B------:R-:W-:Y:S01]  /*3560*/  IMAD.MOV.U32 R9, RZ, RZ, R98 ;  /* 0x000000ffff097224 */ /* 0x000fe200078e0062 */
[----:B------:R-:W-:-:S07]  /*3570*/  F2FP.BF16.F32.PACK_AB R10, R46, R79 ;  /* 0x0000004f2e0a723e */ /* 0x000fce00000010ff */
.L_x_2298:
[----:B------:R-:W-:Y:S05]  /*3580*/  BSYNC B2 ;  /* 0x0000000000027941 */ /* 0x000fea0003800000 */
.L_x_2297:
[----:B--2---:R2:W-:Y:S02]  /*3590*/  STG.E.128 desc[UR40][R34.64+0x40], R8 ;  /* 0x0000400822007986 */ /* 0x0045e4000c101d28 */
.L_x_2292:
[----:B------:R-:W-:Y:S05]  /*35a0*/  BSYNC B1 ;  /* 0x0000000000017941 */ /* 0x000fea0003800000 */
.L_x_2291:
        /* <DEDUP_REMOVED lines=31> */
[-C--:B------:R-:W-:Y:S01]  /*37a0*/  FMUL.FTZ R35, R35, R39.reuse ;  /* 0x0000002723237220 */ /* 0x080fe20000410000 */
[----:B------:R-:W-:Y:S01]  /*37b0*/  LOP3.LUT R93, R93, 0xffff0000, RZ, 0xc0, !PT ;  /* 0xffff00005d5d7812 */ /* 0x000fe200078ec0ff */
[----:B------:R-:W-:Y:S01]  /*37c0*/  IMAD.U32 R84, R84, 0x10000, RZ ;  /* 0x0001000054547824 */ /* 0x000fe200078e00ff */
[----:B------:R-:W-:Y:S01]  /*37d0*/  LOP3.LUT R85, R85, 0xffff0000, RZ, 0xc0, !PT ;  /* 0xffff000055557812 */ /* 0x000fe200078ec0ff */
[C---:B------:R-:W-:Y:S01]  /*37e0*/  FFMA.FTZ R47, R10.reuse, R38, -R47 ;  /* 0x000000260a2f7223 */ /* 0x040fe2000001082f */
[----:B------:R-:W-:Y:S01]  /*37f0*/  FFMA.FTZ R44, R10, R44, R11 ;  /* 0x0000002c0a2c7223 */ /* 0x000fe2000001000b */
[----:B------:R-:W-:Y:S01]  /*3800*/  FFMA.FTZ R79, R34, R39, -R79 ;  /* 0x00000027224f7223 */ /* 0x000fe2000001084f */
[----:B------:R-:W-:Y:S01]  /*3810*/  FMUL.FTZ R10, R8, R87 ;  /* 0x00000057080a7220 */ /* 0x000fe20000410000 */
[----:B------:R-:W-:Y:S01]  /*3820*/  FFMA.FTZ R34, R34, R45, R35 ;  /* 0x0000002d22227223 */ /* 0x000fe20000010023 */
        /* <DEDUP_REMOVED lines=13> */
.L_x_2303:
[----:B------:R-:W-:Y:S05]  /*3900*/  BSYNC B2 ;  /* 0x0000000000027941 */ /* 0x000fea0003800000 */
.L_x_2302:
[----:B--2---:R3:W-:Y:S02]  /*3910*/  STG.E.128 desc[UR40][R32.64], R8 ;  /* 0x0000000820007986 */ /* 0x0047e4000c101d28 */
.L_x_2301:
[----:B------:R-:W-:Y:S05]  /*3920*/  BSYNC B1 ;  /* 0x0000000000017941 */ /* 0x000fea0003800000 */
.L_x_2300:
[----:B------:R-:W-:Y:S05]  /*3930*/  @P2 BRA `(.L_x_2299) ;  /* 0x0000001c00002947 */ /* 0x000fea0003800000 */
[----:B-123--:R1:W2:Y:S01]  /*3940*/  LDS.128 R8, [R80+0x11000] ;  /* 0x0110000050087984 */ /* 0x00e2a20000000c00 */
[----:B------:R-:W-:Y:S01]  /*3950*/  ISETP.GE.AND P4, PT, R155, R86, PT ;  /* 0x000000569b00720c */ /* 0x000fe20003f86270 */
[----:B------:R-:W-:-:S12]  /*3960*/  BSSY B1, `(.L_x_2304) ;  /* 0x0000030000017945 */ /* 0x000fd80003800000 */
[----:B-1----:R-:W-:Y:S05]  /*3970*/  @P4 BRA `(.L_x_2305) ;  /* 0x0000000000b84947 */ /* 0x002fea0003800000 */
[----:B------:R-:W-:Y:S02]  /*3980*/  SHF.R.U32.HI R34, RZ, 0x10, R15 ;  /* 0x00000010ff227819 */ /* 0x000fe4000001160f */
[----:B------:R-:W-:Y:S02]  /*3990*/  SHF.R.U32.HI R36, RZ, 0x10, R13 ;  /* 0x00000010ff247819 */ /* 0x000fe4000001160d */
[----:B------:R-:W-:Y:S01]  /*39a0*/  SHF.R.U64 R35, R14, 0x10, R15 ;  /* 0x000000100e237819 */ /* 0x000fe2000000120f */
[----:B--2---:R-:W-:Y:S01]  /*39b0*/  IMAD.U32 R14, R11, 0x10000, RZ ;  /* 0x000100000b0e7824 */ /* 0x004fe200078e00ff */
        /* <DEDUP_REMOVED lines=14> */
[C---:B------:R-:W-:Y:S01]  /*3aa0*/  FMUL.FTZ R45, R13.reuse, R37 ;  /* 0x000000250d2d7220 */ /* 0x040fe20000410000 */
        /* <DEDUP_REMOVED lines=11> */
[C---:B------:R-:W-:Y:S01]  /*3b60*/  FMUL.FTZ R13, R15.reuse, R43 ;  /* 0x0000002b0f0d7220 */ /* 0x040fe20000410000 */
[----:B------:R-:W-:Y:S02]  /*3b70*/  IMAD.U32 R40, R40, 0x10000, RZ ;  /* 0x0001000028287824 */ /* 0x000fe400078e00ff */
[-C--:B------:R-:W-:Y:S01]  /*3b80*/  FMUL.FTZ R34, R15, R41.reuse ;  /* 0x000000290f227220 */ /* 0x080fe20000410000 */
[----:B------:R-:W-:Y:S01]  /*3b90*/  FFMA.FTZ R36, R10, R36, R11 ;  /* 0x000000240a247223 */ /* 0x000fe2000001000b */
        /* <DEDUP_REMOVED lines=12> */
.L_x_2305:
[----:B------:R-:W-:Y:S05]  /*3c60*/  BSYNC B1 ;  /* 0x0000000000017941 */ /* 0x000fea0003800000 */
.L_x_2304:
[----:B--2---:R4:W-:Y:S01]  /*3c70*/  STG.E.128 desc[UR40][R32.64+0x40], R8 ;  /* 0x0000400820007986 */ /* 0x0049e2000c101d28 */
[----:B------:R-:W-:Y:S05]  /*3c80*/  BRA `(.L_x_2299) ;  /* 0x00000018002c7947 */ /* 0x000fea0003800000 */
.L_x_2283:
[C---:B------:R-:W-:Y:S02]  /*3c90*/  ISETP.GE.AND P3, PT, R19.reuse, R88, PT ;  /* 0x000000581300720c */ /* 0x040fe40003f66270 */
[----:B0-----:R-:W-:Y:S02]  /*3ca0*/  CS2R R14, SRZ ;  /* 0x00000000000e7805 */ /* 0x001fe4000001ff00 */
        /* <DEDUP_REMOVED lines=46> */
.L_x_2307:
[----:B------:R-:W-:Y:S05]  /*3f90*/  BSYNC B1 ;  /* 0x0000000000017941 */ /* 0x000fea0003800000 */
.L_x_2306:
[----:B-----5:R-:W-:Y:S01]  /*3fa0*/  IMAD.MOV.U32 R40, RZ, RZ, R34 ;  /* 0x000000ffff287224 */ /* 0x020fe200078e0022 */
[----:B------:R-:W-:Y:S01]  /*3fb0*/  ISETP.NE.AND P3, PT, R156, 0x3, PT ;  /* 0x000000039c00780c */ /* 0x000fe20003f65270 */
        /* <DEDUP_REMOVED lines=33> */
.L_x_2308:
[----:B------:R-:W-:Y:S01]  /*41d0*/  IMAD R77, R22, 0x8, R2 ;  /* 0x00000008164d7824 */ /* 0x000fe200078e0202 */
[----:B------:R-:W-:Y:S01]  /*41e0*/  SHF.L.U32 R89, R154, 0x1f, RZ ;  /* 0x0000001f9a597819 */ /* 0x000fe200000006ff */
[----:B------:R-:W0:Y:S01]  /*41f0*/  LDC R94, c[0x0][0x2f4] ;  /* 0x0000bd00ff5e7b82 */ /* 0x000e220000000800 */
[----:B------:R-:W-:Y:S02]  /*4200*/  BSSY B1, `(.L_x_2309) ;  /* 0x0000004000017945 */ /* 0x000fe40003800000 */
[----:B------:R-:W1:Y:S01]  /*4210*/  SYNCS.PHASECHK.TRANS64.TRYWAIT P5, [R77+URZ+0x16890], R89 ;  /* 0x016890594d0075a7 */ /* 0x000e6200080a017f */
[----:B0-----:R-:W-:Y:S01]  /*4220*/  IMAD.IADD R96, R94, 0x1, -R63 ;  /* 0x000000015e607824 */ /* 0x001fe200078e0a3f */
[----:B-1----:R-:W-:Y:S06]  /*4230*/  @!P5 BRA `(.L_x_2310) ;  /* 0x0000015c00c8d947 */ /* 0x002fec0003800000 */
.L_x_2561:
[----:B------:R-:W-:Y:S05]  /*4240*/  BSYNC B1 ;  /* 0x0000000000017941 */ /* 0x000fea0003800000 */
.L_x_2309:
        /* <DEDUP_REMOVED lines=11> */
[----:B------:R-:W-:Y:S01]  /*4300*/  IMAD.IADD R100, R41, 0x1, R87 ;  /* 0x0000000129647824 */ /* 0x000fe200078e0257 */
[----:B------:R-:W-:-:S04]  /*4310*/  SHF.R.S32.HI R41, RZ, 0x1f, R40 ;  /* 0x0000001fff297819 */ /* 0x000fc80000011428 */
[----:B------:R-:W-:Y:S02]  /*4320*/  LEA.HI R41, R41, R40, RZ, 0x4 ;  /* 0x0000002829297211 */ /* 0x000fe400078f20ff */
[----:B------:R-:W-:Y:S02]  /*4330*/  IADD3.X R98, R75, R100, R5, P5, P6 ;  /* 0x000000644b627210 */ /* 0x000fe40002fec405 */
[----:B------:R-:W-:-:S05]  /*4340*/  LEA.HI.SX32 R41, R41, R56, 0x1c ;  /* 0x0000003829297211 */ /* 0x000fca00078fe2ff */
[----:B------:R-:W-:Y:S02]  /*4350*/  IMAD.SHL.U32 R95, R41, 0x8, RZ ;  /* 0x00000008295f7824 */ /* 0x000fe400078e00ff */
[----:B-1----:R-:W-:-:S03]  /*4360*/  VIADD R43, R42, 0xffffff80 ;  /* 0xffffff802a2b7836 */ /* 0x002fc60000000000 */
[----:B------:R-:W-:Y:S02]  /*4370*/  LOP3.LUT R41, R69, 0x38, R95, 0xf8, !PT ;  /* 0x0000003845297812 */ /* 0x000fe400078ef85f */
[----:B------:R-:W-:Y:S02]  /*4380*/  SHF.R.S32.HI R42, RZ, 0x1f, R43 ;  /* 0x0000001fff2a7819 */ /* 0x000fe4000001142b */
[----:B------:R-:W-:Y:S02]  /*4390*/  LOP3.LUT R41, R41, R66, RZ, 0x3c, !PT ;  /* 0x0000004229297212 */ /* 0x000fe400078e3cff */
[----:B------:R-:W-:-:S04]  /*43a0*/  LEA.HI R42, R42, R43, RZ, 0x5 ;  /* 0x0000002b2a2a7211 */ /* 0x000fc800078f28ff */
[----:B------:R-:W-:-:S05]  /*43b0*/  SHF.R.S32.HI R42, RZ, 0x5, R42 ;  /* 0x00000005ff2a7819 */ /* 0x000fca000001142a */
        /* <DEDUP_REMOVED lines=8> */
[----:B------:R-:W-:Y:S01]  /*4440*/  SHF.R.U64 R12, R12, 0x10, R13 ;  /* 0x000000100c0c7819 */ /* 0x000fe2000000120d */
[----:B--2---:R-:W-:Y:S01]  /*4450*/  IMAD.U32 R101, R45, 0x10000, RZ ;  /* 0x000100002d657824 */ /* 0x004fe200078e00ff */
[----:B------:R-:W-:Y:S01]  /*4460*/  SHF.R.U64 R8, R8, 0x10, R9 ;  /* 0x0000001008087819 */ /* 0x000fe20000001209 */
[----:B-1----:R-:W-:Y:S01]  /*4470*/  IMAD.U32 R99, R41, 0x10000, RZ ;  /* 0x0001000029637824 */ /* 0x002fe200078e00ff */
[----:B------:R-:W-:Y:S01]  /*4480*/  SHF.R.U32.HI R13, RZ, 0x10, R13 ;  /* 0x00000010ff0d7819 */ /* 0x000fe2000001160d */
[----:B------:R-:W-:Y:S01]  /*4490*/  IMAD.U32 R106, R47, 0x10000, RZ ;  /* 0x000100002f6a7824 */ /* 0x000fe200078e00ff */
[----:B------:R-:W-:Y:S01]  /*44a0*/  SHF.R.U32.HI R9, RZ, 0x10, R9 ;  /* 0x00000010ff097819 */ /* 0x000fe20000011609 */
[----:B------:R-:W-:Y:S01]  /*44b0*/  IMAD.U32 R104, R43, 0x10000, RZ ;  /* 0x000100002b687824 */ /* 0x000fe200078e00ff */
[----:B------:R-:W-:Y:S01]  /*44c0*/  SHF.R.U64 R10, R10, 0x10, R11 ;  /* 0x000000100a0a7819 */ /* 0x000fe2000000120b */
[----:B------:R-:W-:Y:S01]  /*44d0*/  IMAD.U32 R97, R40, 0x10000, RZ ;  /* 0x0001000028617824 */ /* 0x000fe200078e00ff */
[----:B------:R-:W-:Y:S01]  /*44e0*/  PRMT R13, R116, 0x5410, R13 ;  /* 0x00005410740d7816 */ /* 0x000fe2000000000d */
[----:B------:R-:W-:Y:S01]  /*44f0*/  IMAD.U32 R103, R42, 0x10000, RZ ;  /* 0x000100002a677824 */ /* 0x000fe200078e00ff */
[----:B------:R-:W-:-:S02]  /*4500*/  SHF.R.U32.HI R11, RZ, 0x10, R11 ;  /* 0x00000010ff0b7819 */ /* 0x000fc4000001160b */
[----:B------:R-:W-:Y:S01]  /*4510*/  PRMT R115, R115, 0x5410, R9 ;  /* 0x0000541073737816 */ /* 0x000fe20000000009 */
[----:B------:R-:W-:Y:S01]  /*4520*/  IMAD.U32 R116, R13, 0x10000, RZ ;  /* 0x000100000d747824 */ /* 0x000fe200078e00ff */
[----:B------:R-:W-:Y:S02]  /*4530*/  PRMT R11, R118, 0x5410, R11 ;  /* 0x00005410760b7816 */ /* 0x000fe4000000000b */
[--C-:B------:R-:W-:Y:S01]  /*4540*/  SHF.R.U64 R14, R14, 0x10, R15.reuse ;  /* 0x000000100e0e7819 */ /* 0x100fe2000000120f */
[----:B------:R-:W-:Y:S01]  /*4550*/  IMAD.U32 R118, R115, 0x10000, RZ ;  /* 0x0001000073767824 */ /* 0x000fe200078e00ff */
[----:B------:R-:W-:Y:S01]  /*4560*/  SHF.R.U32.HI R15, RZ, 0x10, R15 ;  /* 0x00000010ff0f7819 */ /* 0x000fe2000001160f */
[----:B------:R-:W-:Y:S01]  /*4570*/  FMUL.FTZ R120, R101, R116 ;  /* 0x0000007465787220 */ /* 0x000fe20000410000 */
[----:B------:R-:W-:Y:S01]  /*4580*/  LOP3.LUT R102, R45, 0xffff0000, RZ, 0xc0, !PT ;  /* 0xffff00002d667812 */ /* 0x000fe200078ec0ff */
[-C--:B------:R-:W-:Y:S01]  /*4590*/  FMUL.FTZ R101, R101, R118.reuse ;  /* 0x0000007665657220 */ /* 0x080fe20000410000 */
[----:B------:R-:W-:Y:S01]  /*45a0*/  LOP3.LUT R13, R13, 0xffff0000, RZ, 0xc0, !PT ;  /* 0xffff00000d0d7812 */ /* 0x000fe200078ec0ff */
[----:B------:R-:W-:Y:S01]  /*45b0*/  FFMA.FTZ R9, R99, R118, -R120 ;  /* 0x0000007663097223 */ /* 0x000fe20000010878 */
[----:B------:R-:W-:Y:S01]  /*45c0*/  PRMT R15, R117, 0x5410, R15 ;  /* 0x00005410750f7816 */ /* 0x000fe2000000000f */
[----:B------:R-:W-:Y:S01]  /*45d0*/  FFMA.FTZ R99, R99, R116, R101 ;  /* 0x0000007463637223 */ /* 0x000fe20000010065 */
[----:B------:R-:W-:Y:S01]  /*45e0*/  LOP3.LUT R115, R115, 0xffff0000, RZ, 0xc0, !PT ;  /* 0xffff000073737812 */ /* 0x000fe200078ec0ff */
[----:B------:R-:W-:Y:S01]  /*45f0*/  FMUL.FTZ R116, R102, R13 ;  /* 0x0000000d66747220 */ /* 0x000fe20000410000 */
[----:B------:R-:W-:Y:S01]  /*4600*/  LOP3.LUT R41, R41, 0xffff0000, RZ, 0xc0, !PT ;  /* 0xffff000029297812 */ /* 0x000fe200078ec0ff */
[----:B------:R-:W-:Y:S01]  /*4610*/  IMAD.U32 R101, R15, 0x10000, RZ ;  /* 0x000100000f657824 */ /* 0x000fe200078e00ff */
[----:B------:R-:W-:Y:S01]  /*4620*/  PRMT R12, R108, 0x5432, R12 ;  /* 0x000054326c0c7816 */ /* 0x000fe2000000000c */
[----:B------:R-:W-:-:S02]  /*4630*/  IMAD.U32 R117, R11, 0x10000, RZ ;  /* 0x000100000b757824 */ /* 0x000fc400078e00ff */
[-C--:B------:R-:W-:Y:S01]  /*4640*/  FMUL.FTZ R118, R102, R115.reuse ;  /* 0x0000007366767220 */ /* 0x080fe20000410000 */
[C---:B------:R-:W-:Y:S01]  /*4650*/  FFMA.FTZ R102, R41.reuse, R115, -R116 ;  /* 0x0000007329667223 */ /* 0x040fe20000010874 */
[C---:B------:R-:W-:Y:S01]  /*4660*/  FMUL.FTZ R115, R106.reuse, R101 ;  /* 0x000000656a737220 */ /* 0x040fe20000410000 */
[----:B------:R-:W-:Y:S01]  /*4670*/  FMUL.FTZ R120, R106, R117 ;  /* 0x000000756a787220 */ /* 0x000fe20000410000 */
[----:B------:R-:W-:Y:S01]  /*4680*/  PRMT R8, R110, 0x5432, R8 ;  /* 0x000054326e087816 */ /* 0x000fe20000000008 */
[----:B------:R-:W-:Y:S01]  /*4690*/  FFMA.FTZ R106, R41, R13, R118 ;  /* 0x0000000d296a7223 */ /* 0x000fe20000010076 */
[C---:B------:R-:W-:Y:S01]  /*46a0*/  FFMA.FTZ R13, R104.reuse, R117, -R115 ;  /* 0x00000075680d7223 */ /* 0x040fe20000010873 */
[----:B------:R-:W-:Y:S01]  /*46b0*/  FFMA.FTZ R104, R104, R101, R120 ;  /* 0x0000006568687223 */ /* 0x000fe20000010078 */
[----:B------:R-:W-:Y:S01]  /*46c0*/  IMAD.U32 R45, R44, 0x10000, RZ ;  /* 0x000100002c2d7824 */ /* 0x000fe200078e00ff */
[----:B------:R-:W-:Y:S01]  /*46d0*/  LOP3.LUT R118, R11, 0xffff0000, RZ, 0xc0, !PT ;  /* 0xffff00000b767812 */ /* 0x000fe200078ec0ff */
[----:B------:R-:W-:Y:S01]  /*46e0*/  IMAD.U32 R120, R12, 0x10000, RZ ;  /* 0x000100000c787824 */ /* 0x000fe200078e00ff */
[----:B------:R-:W-:Y:S01]  /*46f0*/  LOP3.LUT R44, R44, 0xffff0000, RZ, 0xc0, !PT ;  /* 0xffff00002c2c7812 */ /* 0x000fe200078ec0ff */
[----:B------:R-:W-:Y:S01]  /*4700*/  IMAD.U32 R122, R8, 0x10000, RZ ;  /* 0x00010000087a7824 */ /* 0x000fe200078e00ff */
[----:B------:R-:W-:-:S02]  /*4710*/  LOP3.LUT R116, R15, 0xffff0000, RZ, 0xc0, !PT ;  /* 0xffff00000f747812 */ /* 0x000fc400078ec0ff */
[----:B------:R-:W-:Y:S02]  /*4720*/  LOP3.LUT R11, R12, 0xffff0000, RZ, 0xc0, !PT ;  /* 0xffff00000c0b7812 */ /* 0x000fe400078ec0ff */
[----:B------:R-:W-:Y:S01]  /*4730*/  LOP3.LUT R15, R8, 0xffff0000, RZ, 0xc0, !PT ;  /* 0xffff0000080f7812 */ /* 0x000fe200078ec0ff */
[C---:B------:R-:W-:Y:S01]  /*4740*/  FMUL.FTZ R8, R45.reuse, R120 ;  /* 0x000000782d087220 */ /* 0x040fe20000410000 */
[-C--:B------:R-:W-:Y:S01]  /*4750*/  FMUL.FTZ R45, R45, R122.reuse ;  /* 0x0000007a2d2d7220 */ /* 0x080fe20000410000 */
[----:B------:R-:W-:Y:S01]  /*4760*/  LOP3.LUT R40, R40, 0xffff0000, RZ, 0xc0, !PT ;  /* 0xffff000028287812 */ /* 0x000fe200078ec0ff */
[C---:B------:R-:W-:Y:S01]  /*4770*/  FMUL.FTZ R41, R44.reuse, R11 ;  /* 0x0000000b2c297220 */ /* 0x040fe20000410000 */
[----:B------:R-:W-:Y:S01]  /*4780*/  LOP3.LUT R47, R47, 0xffff0000, RZ, 0xc0, !PT ;  /* 0xffff00002f2f7812 */ /* 0x000fe200078ec0ff */
[----:B------:R-:W-:Y:S01]  /*4790*/  FFMA.FTZ R8, R97, R122, -R8 ;  /* 0x0000007a61087223 */ /* 0x000fe20000010808 */
[----:B------:R-:W-:Y:S01]  /*47a0*/  PRMT R14, R107, 0x5432, R14 ;  /* 0x000054326b0e7816 */ /* 0x000fe2000000000e */
[----:B------:R-:W-:Y:S01]  /*47b0*/  FFMA.FTZ R97, R97, R120, R45 ;  /* 0x0000007861617223 */ /* 0x000fe2000001002d */
[-C--:B------:R-:W-:Y:S01]  /*47c0*/  FMUL.FTZ R45, R44, R15.reuse ;  /* 0x0000000f2c2d7220 */ /* 0x080fe20000410000 */
[----:B------:R-:W-:Y:S01]  /*47d0*/  LOP3.LUT R43, R43, 0xffff0000, RZ, 0xc0, !PT ;  /* 0xffff00002b2b7812 */ /* 0x000fe200078ec0ff */
[----:B------:R-:W-:Y:S01]  /*47e0*/  FFMA.FTZ R15, R40, R15, -R41 ;  /* 0x0000000f280f7223 */ /* 0x000fe20000010829 */
[----:B------:R-:W-:Y:S01]  /*47f0*/  LOP3.LUT R105, R42, 0xffff0000, RZ, 0xc0, !PT ;  /* 0xffff00002a697812 */ /* 0x000fe200078ec0ff */
[----:B------:R-:W-:Y:S01]  /*4800*/  IMAD.U32 R42, R46, 0x10000, RZ ;  /* 0x000100002e2a7824 */ /* 0x000fe200078e00ff */
[----:B------:R-:W-:Y:S01]  /*4810*/  PRMT R10, R109, 0x5432, R10 ;  /* 0x000054326d0a7816 */ /* 0x000fe2000000000a */
[C---:B------:R-:W-:Y:S01]  /*4820*/  FMUL.FTZ R124, R47.reuse, R116 ;  /* 0x000000742f7c7220 */ /* 0x040fe20000410000 */
[----:B------:R-:W-:Y:S01]  /*4830*/  IMAD.U32 R41, R14, 0x10000, RZ ;  /* 0x000100000e297824 */ /* 0x000fe200078e00ff */
[----:B------:R-:W-:Y:S01]  /*4840*/  LOP3.LUT R46, R46, 0xffff0000, RZ, 0xc0, !PT ;  /* 0xffff00002e2e7812 */ /* 0x000fe200078ec0ff */
[-C--:B------:R-:W-:Y:S01]  /*4850*/  FMUL.FTZ R126, R47, R118.reuse ;  /* 0x000000762f7e7220 */ /* 0x080fe20000410000 */
[----:B------:R-:W-:Y:S01]  /*4860*/  LOP3.LUT R14, R14, 0xffff0000, RZ, 0xc0, !PT ;  /* 0xffff00000e0e7812 */ /* 0x000fe200078ec0ff */
[----:B------:R-:W-:Y:S01]  /*4870*/  FFMA.FTZ R118, R43, R118, -R124 ;  /* 0x000000762b767223 */ /* 0x000fe2000001087c */
[----:B------:R-:W-:-:S02]  /*4880*/  IMAD.U32 R12, R10, 0x10000, RZ ;  /* 0x000100000a0c7824 */ /* 0x000fc400078e00ff */
[----:B------:R-:W-:Y:S01]  /*4890*/  FFMA.FTZ R43, R43, R116, R126 ;  /* 0x000000742b2b7223 */ /* 0x000fe2000001007e */
[----:B------:R-:W-:Y:S01]  /*48a0*/  LOP3.LUT R10, R10, 0xffff0000, RZ, 0xc0, !PT ;  /* 0xffff00000a0a7812 */ /* 0x000fe200078ec0ff */
[----:B------:R-:W-:Y:S01]  /*48b0*/  FMUL.FTZ R44, R42, R41 ;  /* 0x000000292a2c7220 */ /* 0x000fe20000410000 */
[----:B------:R-:W-:Y:S01]  /*48c0*/  FMUL.FTZ R116, R46, R14 ;  /* 0x0000000e2e747220 */ /* 0x000fe20000410000 */
        /* <DEDUP_REMOVED lines=18> */
[----:B------:R-:W-:-:S02]  /*49f0*/  IMAD.MOV.U32 R42, RZ, RZ, R12 ;  /* 0x000000ffff2a7224 */ /* 0x000fc400078e000c */
[----:B------:R-:W-:-:S07]  /*4a00*/  IMAD.MOV.U32 R43, RZ, RZ, R13 ;  /* 0x000000ffff2b7224 */ /* 0x000fce00078e000d */
.L_x_2314:
[----:B------:R-:W-:Y:S05]  /*4a10*/  BSYNC B2 ;  /* 0x0000000000027941 */ /* 0x000fea0003800000 */
.L_x_2313:
[----:B------:R-:W-:Y:S02]  /*4a20*/  ISETP.GE.AND P5, PT, R95, R94, PT ;  /* 0x0000005e5f00720c */ /* 0x000fe40003fa6270 */
[----:B------:R-:W-:-:S11]  /*4a30*/  P2R R9, PR, RZ, 0x1 ;  /* 0x00000001ff097803 */ /* 0x000fd60000000000 */
[--C-:B------:R-:W-:Y:S02]  /*4a40*/  @!P5 SHF.R.S32.HI R8, RZ, 0x1f, R95.reuse ;  /* 0x0000001fff08d819 */ /* 0x100fe4000001145f */
[----:B------:R-:W-:-:S04]  /*4a50*/  @!P5 IADD3 R86, P0, P6, R54, R86, R95 ;  /* 0x000000563656d210 */ /* 0x000fc80007e1e05f */
[----:B------:R-:W-:Y:S02]  /*4a60*/  @!P5 IADD3.X R100, R75, R100, R8, P0, P6 ;  /* 0x000000644b64d210 */ /* 0x000fe400007ec408 */
[-C--:B------:R-:W-:Y:S02]  /*4a70*/  LEA R8, P6, R93, R78.reuse, 0x1 ;  /* 0x0000004e5d087211 */ /* 0x080fe400078c08ff */
[----:B------:R-:W-:Y:S02]  /*4a80*/  ISETP.NE.AND P0, PT, R9, RZ, PT ;  /* 0x000000ff0900720c */ /* 0x000fe40003f05270 */
[----:B------:R-:W-:Y:S02]  /*4a90*/  LEA.HI.X R9, R93, R79, R98, 0x1, P6 ;  /* 0x0000004f5d097211 */ /* 0x000fe400030f0c62 */
[----:B------:R-:W-:-:S03]  /*4aa0*/  @!P5 LEA R10, P6, R86, R78, 0x1 ;  /* 0x0000004e560ad211 */ /* 0x000fc600078c08ff */
[----:B-1----:R1:W-:Y:S01]  /*4ab0*/  STG.E.128 desc[UR40][R8.64], R40 ;  /* 0x0000002808007986 */ /* 0x0023e2000c101d28 */
[----:B------:R-:W-:-:S05]  /*4ac0*/  @!P5 LEA.HI.X R11, R86, R79, R100, 0x1, P6 ;  /* 0x0000004f560bd211 */ /* 0x000fca00030f0c64 */
[----:B--2---:R1:W-:Y:S04]  /*4ad0*/  @!P5 STG.E.128 desc[UR40][R10.64], R44 ;  /* 0x0000002c0a00d986 */ /* 0x0043e8000c101d28 */
.L_x_2312:
[----:B------:R-:W-:Y:S05]  /*4ae0*/  BSYNC B1 ;  /* 0x0000000000017941 */ /* 0x000fea0003800000 */
.L_x_2311:
        /* <DEDUP_REMOVED lines=17> */
[----:B------:R-:W-:-:S02]  /*4c00*/  LEA.HI.X R41, R8, R79, R9, 0x1, P5 ;  /* 0x0000004f08297211 */ /* 0x000fc400028f0c09 */
[----:B------:R-:W-:Y:S02]  /*4c10*/  SHF.R.S32.HI R9, RZ, 0x1f, R96 ;  /* 0x0000001fff097819 */ /* 0x000fe40000011460 */
[----:B------:R-:W-:Y:S02]  /*4c20*/  LOP3.LUT R11, R11, 0x1c0, RZ, 0xc0, !PT ;  /* 0x000001c00b0b7812 */ /* 0x000fe400078ec0ff */
[----:B------:R-:W-:Y:S02]  /*4c30*/  LEA.HI R9, R9, R96, RZ, 0x4 ;  /* 0x0000006009097211 */ /* 0x000fe400078f20ff */
[----:B------:R-:W-:Y:S02]  /*4c40*/  LOP3.LUT R12, R12, 0x1c0, RZ, 0xc0, !PT ;  /* 0x000001c00c0c7812 */ /* 0x000fe400078ec0ff */
[----:B------:R-:W-:Y:S02]  /*4c50*/  LEA.HI.SX32 R9, R9, R56, 0x1c ;  /* 0x0000003809097211 */ /* 0x000fe400078fe2ff */
[----:B------:R-:W-:-:S03]  /*4c60*/  SHF.R.U32.HI R11, RZ, 0x3, R11 ;  /* 0x00000003ff0b7819 */ /* 0x000fc6000001160b */
[----:B------:R-:W-:Y:S02]  /*4c70*/  IMAD.SHL.U32 R43, R9, 0x8, RZ ;  /* 0x00000008092b7824 */ /* 0x000fe400078e00ff */
[----:B------:R-:W-:-:S03]  /*4c80*/  IMAD R9, R22, 0x2000, R3 ;  /* 0x0000200016097824 */ /* 0x000fc600078e0203 */
[----:B------:R-:W-:Y:S01]  /*4c90*/  LOP3.LUT R8, R12, 0x38, R43, 0xf8, !PT ;  /* 0x000000380c087812 */ /* 0x000fe200078ef82b */
[----:B------:R-:W-:-:S03]  /*4ca0*/  IMAD R9, R9, 0x2, R2 ;  /* 0x0000000209097824 */ /* 0x000fc600078e0202 */
        /* <DEDUP_REMOVED lines=11> */
[----:B-1----:R-:W-:Y:S01]  /*4d60*/  IMAD.U32 R34, R9, 0x10000, RZ ;  /* 0x0001000009227824 */ /* 0x002fe200078e00ff */
[----:B------:R-:W-:Y:S02]  /*4d70*/  PRMT R107, R107, 0x5410, R84 ;  /* 0x000054106b6b7816 */ /* 0x000fe40000000054 */
[----:B------:R-:W-:Y:S02]  /*4d80*/  PRMT R111, R111, 0x5410, R96 ;  /* 0x000054106f6f7816 */ /* 0x000fe40000000060 */
[----:B------:R-:W-:-:S02]  /*4d90*/  SHF.R.U32.HI R46, RZ, 0x10, R39 ;  /* 0x00000010ff2e7819 */ /* 0x000fc40000011627 */
[----:B------:R-:W-:Y:S02]  /*4da0*/  SHF.R.U32.HI R86, RZ, 0x10, R35 ;  /* 0x00000010ff567819 */ /* 0x000fe40000011623 */
[----:B------:R-:W-:Y:S02]  /*4db0*/  SHF.R.U64 R85, R36, 0x10, R37 ;  /* 0x0000001024557819 */ /* 0x000fe40000001225 */
[----:B------:R-:W-:Y:S01]  /*4dc0*/  SHF.R.U64 R47, R38, 0x10, R39 ;  /* 0x00000010262f7819 */ /* 0x000fe20000001227 */
[----:B------:R-:W-:Y:S01]  /*4dd0*/  IMAD.U32 R39, R15, 0x10000, RZ ;  /* 0x000100000f277824 */ /* 0x000fe200078e00ff */
[----:B------:R-:W-:Y:S01]  /*4de0*/  PRMT R114, R114, 0x5410, R45 ;  /* 0x0000541072727816 */ /* 0x000fe2000000002d */
[----:B------:R-:W-:Y:S01]  /*4df0*/  IMAD.U32 R45, R107, 0x10000, RZ ;  /* 0x000100006b2d7824 */ /* 0x000fe200078e00ff */
[----:B------:R-:W-:Y:S01]  /*4e00*/  LOP3.LUT R37, R15, 0xffff0000, RZ, 0xc0, !PT ;  /* 0xffff00000f257812 */ /* 0x000fe200078ec0ff */
[----:B------:R-:W-:Y:S01]  /*4e10*/  IMAD.U32 R15, R111, 0x10000, RZ ;  /* 0x000100006f0f7824 */ /* 0x000fe200078e00ff */
[----:B------:R-:W-:Y:S01]  /*4e20*/  LOP3.LUT R36, R13, 0xffff0000, RZ, 0xc0, !PT ;  /* 0xffff00000d247812 */ /* 0x000fe200078ec0ff */
[----:B------:R-:W-:Y:S01]  /*4e30*/  IMAD.U32 R38, R11, 0x10000, RZ ;  /* 0x000100000b267824 */ /* 0x000fe200078e00ff */
[----:B------:R-:W-:Y:S01]  /*4e40*/  PRMT R109, R109, 0x5410, R46 ;  /* 0x000054106d6d7816 */ /* 0x000fe2000000002e */
[----:B------:R-:W-:Y:S01]  /*4e50*/  IMAD.U32 R13, R12, 0x10000, RZ ;  /* 0x000100000c0d7824 */ /* 0x000fe200078e00ff */
[----:B------:R-:W-:-:S02]  /*4e60*/  LOP3.LUT R107, R107, 0xffff0000, RZ, 0xc0, !PT ;  /* 0xffff00006b6b7812 */ /* 0x000fc400078ec0ff */
[----:B------:R-:W-:Y:S01]  /*4e70*/  PRMT R113, R113, 0x5410, R86 ;  /* 0x0000541071717816 */ /* 0x000fe20000000056 */
[----:B------:R-:W-:Y:S01]  /*4e80*/  IMAD.U32 R46, R109, 0x10000, RZ ;  /* 0x000100006d2e7824 */ /* 0x000fe200078e00ff */
[----:B------:R-:W-:Y:S01]  /*4e90*/  PRMT R110, R110, 0x5410, R47 ;  /* 0x000054106e6e7816 */ /* 0x000fe2000000002f */
[----:B------:R-:W-:Y:S01]  /*4ea0*/  FMUL.FTZ R47, R44, R45 ;  /* 0x0000002d2c2f7220 */ /* 0x000fe20000410000 */
[----:B------:R-:W-:Y:S01]  /*4eb0*/  PRMT R108, R108, 0x5410, R85 ;  /* 0x000054106c6c7816 */ /* 0x000fe20000000055 */
[----:B------:R-:W-:Y:S01]  /*4ec0*/  FMUL.FTZ R85, R44, R15 ;  /* 0x0000000f2c557220 */ /* 0x000fe20000410000 */
[----:B------:R-:W-:Y:S01]  /*4ed0*/  LOP3.LUT R111, R111, 0xffff0000, RZ, 0xc0, !PT ;  /* 0xffff00006f6f7812 */ /* 0x000fe200078ec0ff */
[----:B------:R-:W-:Y:S01]  /*4ee0*/  FMUL.FTZ R84, R36, R107 ;  /* 0x0000006b24547220 */ /* 0x000fe20000410000 */
[----:B------:R-:W-:Y:S01]  /*4ef0*/  LOP3.LUT R35, R9, 0xffff0000, RZ, 0xc0, !PT ;  /* 0xffff000009237812 */ /* 0x000fe200078ec0ff */
[----:B------:R-:W-:Y:S01]  /*4f00*/  FFMA.FTZ R15, R34, R15, -R47 ;  /* 0x0000000f220f7223 */ /* 0x000fe2000001082f */
[----:B------:R-:W-:Y:S01]  /*4f10*/  SHF.R.U64 R87, R32, 0x10, R33 ;  /* 0x0000001020577819 */ /* 0x000fe20000001221 */
[----:B------:R-:W-:-:S02]  /*4f20*/  IMAD.U32 R44, R113, 0x10000, RZ ;  /* 0x00010000712c7824 */ /* 0x000fc400078e00ff */
[----:B------:R-:W-:Y:S01]  /*4f30*/  FFMA.FTZ R34, R34, R45, R85 ;  /* 0x0000002d22227223 */ /* 0x000fe20000010055 */
[-C--:B------:R-:W-:Y:S01]  /*4f40*/  FMUL.FTZ R86, R36, R111.reuse ;  /* 0x0000006f24567220 */ /* 0x080fe20000410000 */
[----:B------:R-:W-:Y:S01]  /*4f50*/  FFMA.FTZ R36, R35, R111, -R84 ;  /* 0x0000006f23247223 */ /* 0x000fe20000010854 */
[----:B------:R-:W-:Y:S01]  /*4f60*/  FMUL.FTZ R45, R39, R46 ;  /* 0x0000002e272d7220 */ /* 0x000fe20000410000 */
[----:B------:R-:W-:Y:S01]  /*4f70*/  LOP3.LUT R84, R109, 0xffff0000, RZ, 0xc0, !PT ;  /* 0xffff00006d547812 */ /* 0x000fe200078ec0ff */
[-C--:B------:R-:W-:Y:S01]  /*4f80*/  FMUL.FTZ R47, R39, R44.reuse ;  /* 0x0000002c272f7220 */ /* 0x080fe20000410000 */
[----:B------:R-:W-:Y:S01]  /*4f90*/  PRMT R112, R112, 0x5410, R87 ;  /* 0x0000541070707816 */ /* 0x000fe20000000057 */
[C---:B------:R-:W-:Y:S01]  /*4fa0*/  FFMA.FTZ R39, R38.reuse, R44, -R45 ;  /* 0x0000002c26277223 */ /* 0x040fe2000001082d */
[----:B------:R-:W-:Y:S01]  /*4fb0*/  LOP3.LUT R33, R11, 0xffff0000, RZ, 0xc0, !PT ;  /* 0xffff00000b217812 */ /* 0x000fe200078ec0ff */
[----:B------:R-:W-:Y:S01]  /*4fc0*/  FFMA.FTZ R35, R35, R107, R86 ;  /* 0x0000006b23237223 */ /* 0x000fe20000010056 */
[----:B------:R-:W-:Y:S01]  /*4fd0*/  LOP3.LUT R44, R113, 0xffff0000, RZ, 0xc0, !PT ;  /* 0xffff0000712c7812 */ /* 0x000fe200078ec0ff */
[----:B------:R-:W-:Y:S01]  /*4fe0*/  FFMA.FTZ R46, R38, R46, R47 ;  /* 0x0000002e262e7223 */ /* 0x000fe2000001002f */
[----:B------:R-:W-:Y:S01]  /*4ff0*/  FMUL.FTZ R86, R37, R84 ;  /* 0x0000005425567220 */ /* 0x000fe20000410000 */
[----:B------:R-:W-:Y:S01]  /*5000*/  LOP3.LUT R12, R12, 0xffff0000, RZ, 0xc0, !PT ;  /* 0xffff00000c0c7812 */ /* 0x000fe200078ec0ff */
[----:B------:R-:W-:Y:S01]  /*5010*/  IMAD.U32 R38, R112, 0x10000, RZ ;  /* 0x0001000070267824 */ /* 0x000fe200078e00ff */
[C---:B------:R-:W-:Y:S01]  /*5020*/  LOP3.LUT R47, R108.reuse, 0xffff0000, RZ, 0xc0, !PT ;  /* 0xffff00006c2f7812 */ /* 0x040fe200078ec0ff */
[----:B------:R-:W-:-:S02]  /*5030*/  IMAD.U32 R45, R108, 0x10000, RZ ;  /* 0x000100006c2d7824 */ /* 0x000fc400078e00ff */
[-C--:B------:R-:W-:Y:S01]  /*5040*/  FMUL.FTZ R96, R37, R44.reuse ;  /* 0x0000002c25607220 */ /* 0x080fe20000410000 */
[C---:B------:R-:W-:Y:S02]  /*5050*/  IMAD.U32 R32, R8.reuse, 0x10000, RZ ;  /* 0x0001000008207824 */ /* 0x040fe400078e00ff */
[----:B------:R-:W-:Y:S01]  /*5060*/  FFMA.FTZ R86, R33, R44, -R86 ;  /* 0x0000002c21567223 */ /* 0x000fe20000010856 */
[----:B------:R-:W-:Y:S01]  /*5070*/  LOP3.LUT R8, R8, 0xffff0000, RZ, 0xc0, !PT ;  /* 0xffff000008087812 */ /* 0x000fe200078ec0ff */
[C---:B------:R-:W-:Y:S01]  /*5080*/  FMUL.FTZ R85, R13.reuse, R45 ;  /* 0x0000002d0d557220 */ /* 0x040fe20000410000 */
[----:B------:R-:W-:Y:S01]  /*5090*/  LOP3.LUT R37, R112, 0xffff0000, RZ, 0xc0, !PT ;  /* 0xffff000070257812 */ /* 0x000fe200078ec0ff */
[----:B------:R-:W-:Y:S01]  /*50a0*/  FMUL.FTZ R44, R13, R38 ;  /* 0x000000260d2c7220 */ /* 0x000fe20000410000 */
[----:B------:R-:W-:Y:S01]  /*50b0*/  FMUL.FTZ R13, R12, R47 ;  /* 0x0000002f0c0d7220 */ /* 0x000fe20000410000 */
[----:B------:R-:W-:Y:S01]  /*50c0*/  FFMA.FTZ R87, R33, R84, R96 ;  /* 0x0000005421577223 */ /* 0x000fe20000010060 */
[C---:B------:R-:W-:Y:S01]  /*50d0*/  FFMA.FTZ R85, R32.reuse, R38, -R85 ;  /* 0x0000002620557223 */ /* 0x040fe20000010855 */
[----:B------:R-:W-:Y:S01]  /*50e0*/  FFMA.FTZ R44, R32, R45, R44 ;  /* 0x0000002d202c7223 */ /* 0x000fe2000001002c */
[C---:B------:R-:W-:Y:S01]  /*50f0*/  IMAD.U32 R9, R10.reuse, 0x10000, RZ ;  /* 0x000100000a097824 */ /* 0x040fe200078e00ff */
[----:B------:R-:W-:Y:S01]  /*5100*/  LOP3.LUT R11, R10, 0xffff0000, RZ, 0xc0, !PT ;  /* 0xffff00000a0b7812 */ /* 0x000fe200078ec0ff */
[-C--:B------:R-:W-:Y:S01]  /*5110*/  FMUL.FTZ R33, R12, R37.reuse ;  /* 0x000000250c217220 */ /* 0x080fe20000410000 */
[----:B------:R-:W-:Y:S01]  /*5120*/  FFMA.FTZ R32, R8, R37, -R13 ;  /* 0x0000002508207223 */ /* 0x000fe2000001080d */
[C---:B------:R-:W-:Y:S01]  /*5130*/  IMAD.U32 R10, R14.reuse, 0x10000, RZ ;  /* 0x000100000e0a7824 */ /* 0x040fe200078e00ff */
[----:B------:R-:W-:Y:S01]  /*5140*/  LOP3.LUT R14, R14, 0xffff0000, RZ, 0xc0, !PT ;  /* 0xffff00000e0e7812 */ /* 0x000fe200078ec0ff */
[C---:B------:R-:W-:Y:S01]  /*5150*/  IMAD.U32 R13, R110.reuse, 0x10000, RZ ;  /* 0x000100006e0d7824 */ /* 0x040fe200078e00ff */
[----:B------:R-:W-:Y:S01]  /*5160*/  LOP3.LUT R110, R110, 0xffff0000, RZ, 0xc0, !PT ;  /* 0xffff00006e6e7812 */ /* 0x000fe200078ec0ff */
[C---:B------:R-:W-:Y:S01]  /*5170*/  IMAD.U32 R12, R114.reuse, 0x10000, RZ ;  /* 0x00010000720c7824 */ /* 0x040fe200078e00ff */
[----:B------:R-:W-:Y:S01]  /*5180*/  LOP3.LUT R114, R114, 0xffff0000, RZ, 0xc0, !PT ;  /* 0xffff000072727812 */ /* 0x000fe200078ec0ff */
[----:B------:R-:W-:Y:S01]  /*5190*/  FFMA.FTZ R33, R8, R47, R33 ;  /* 0x0000002f08217223 */ /* 0x000fe20000010021 */
[CC--:B------:R-:W-:Y:S01]  /*51a0*/  FMUL.FTZ R8, R10.reuse, R13.reuse ;  /* 0x0000000d0a087220 */ /* 0x0c0fe20000410000 */
        /* <DEDUP_REMOVED lines=18> */
[----:B------:R-:W-:Y:S01]  /*52d0*/  F2FP.BF16.F32.PACK_AB R12, R33, R44 ;  /* 0x0000002c210c723e */ /* 0x000fe200000010ff */
[----:B------:R-:W-:-:S07]  /*52e0*/  IMAD.MOV.U32 R15, RZ, RZ, R46 ;  /* 0x000000ffff0f7224 */ /* 0x000fce00078e002e */
.L_x_2316:
[----:B------:R-:W-:Y:S05]  /*52f0*/  BSYNC B1 ;  /* 0x0000000000017941 */ /* 0x000fea0003800000 */
.L_x_2315:
        /* <DEDUP_REMOVED lines=10> */
.L_x_2282:
[----:B------:R-:W-:-:S13]  /*53a0*/  ISETP.NE.AND P3, PT, R156, 0x3, PT ;  /* 0x000000039c00780c */ /* 0x000fda0003f65270 */
[----:B------:R-:W-:Y:S05]  /*53b0*/  @!P3 BRA `(.L_x_2317) ;  /* 0x000000000004b947 */ /* 0x000fea0003800000 */
[----:B------:R-:W-:Y:S01]  /*53c0*/  BPT.TRAP 0x1 ;  /* 0x000000040000795c */ /* 0x000fe20000300000 */
.L_x_2317:
[----:B------:R-:W-:Y:S01]  /*53d0*/  IMAD R77, R22, 0x8, R2 ;  /* 0x00000008164d7824 */ /* 0x000fe200078e0202 */
[----:B------:R-:W-:Y:S01]  /*53e0*/  SHF.L.U32 R89, R154, 0x1f, RZ ;  /* 0x0000001f9a597819 */ /* 0x000fe200000006ff */
[----:B------:R-:W-:Y:S01]  /*53f0*/  IMAD R88, R27, -0x80, R25 ;  /* 0xffffff801b587824 */ /* 0x000fe200078e0219 */
[----:B------:R-:W-:Y:S02]  /*5400*/  BSSY B1, `(.L_x_2318) ;  /* 0x0000004000017945 */ /* 0x000fe40003800000 */
[----:B------:R-:W1:Y:S02]  /*5410*/  SYNCS.PHASECHK.TRANS64.TRYWAIT P4, [R77+URZ+0x16890], R89 ;  /* 0x016890594d0075a7 */ /* 0x000e64000808017f */
[----:B------:R-:W-:Y:S01]  /*5420*/  VIMNMX R88, R88, 0x80, PT ;  /* 0x0000008058587848 */ /* 0x000fe20003fe0100 */
[----:B-1----:R-:W-:Y:S06]  /*5430*/  @!P4 BRA `(.L_x_2319) ;  /* 0x0000014c005cc947 */ /* 0x002fec0003800000 */
.L_x_2562:
[----:B------:R-:W-:Y:S05]  /*5440*/  BSYNC B1 ;  /* 0x0000000000017941 */ /* 0x000fea0003800000 */
.L_x_2318:
[----:B------:R-:W-:Y:S01]  /*5450*/  ISETP.GE.AND P4, PT, R19, R88, PT ;  /* 0x000000581300720c */ /* 0x000fe20003f86270 */
[----:B------:R-:W-:-:S12]  /*5460*/  BSSY B1, `(.L_x_2320) ;  /* 0x0000006000017945 */ /* 0x000fd80003800000 */
[----:B------:R-:W-:Y:S05]  /*5470*/  @P4 BRA `(.L_x_2321) ;  /* 0x0000000000104947 */ /* 0x000fea0003800000 */
[----:B------:R-:W2:Y:S04]  /*5480*/  @!P1 LDS.128 R8, [R81+0xe000] ;  /* 0x00e0000051089984 */ /* 0x000ea80000000c00 */
[----:B0-----:R-:W0:Y:S04]  /*5490*/  @!P2 LDS.128 R12, [R80+0xe000] ;  /* 0x00e00000500ca984 */ /* 0x001e280000000c00 */
[----:B--2---:R2:W-:Y:S04]  /*54a0*/  @!P1 STG.E.128 desc[UR40][R34.64], R8 ;  /* 0x0000000822009986 */ /* 0x0045e8000c101d28 */
[----:B0-----:R2:W-:Y:S02]  /*54b0*/  @!P2 STG.E.128 desc[UR40][R34.64+0x40], R12 ;  /* 0x0000400c2200a986 */ /* 0x0015e4000c101d28 */
.L_x_2321:
[----:B------:R-:W-:Y:S05]  /*54c0*/  BSYNC B1 ;  /* 0x0000000000017941 */ /* 0x000fea0003800000 */
.L_x_2320:
[----:B--2---:R-:W-:-:S05]  /*54d0*/  VIADD R8, R19, 0x60 ;  /* 0x0000006013087836 */ /* 0x004fca0000000000 */
[----:B------:R-:W-:-:S13]  /*54e0*/  ISETP.GE.AND P4, PT, R8, R88, PT ;  /* 0x000000580800720c */ /* 0x000fda0003f86270 */
[----:B------:R-:W-:Y:S05]  /*54f0*/  @P4 BRA `(.L_x_2299) ;  /* 0x0000000000104947 */ /* 0x000fea0003800000 */
[----:B------:R-:W2:Y:S04]  /*5500*/  @!P1 LDS.128 R8, [R81+0x11000] ;  /* 0x0110000051089984 */ /* 0x000ea80000000c00 */
[----:B0-----:R-:W0:Y:S04]  /*5510*/  @!P2 LDS.128 R12, [R80+0x11000] ;  /* 0x01100000500ca984 */ /* 0x001e280000000c00 */
[----:B--2---:R2:W-:Y:S04]  /*5520*/  @!P1 STG.E.128 desc[UR40][R32.64], R8 ;  /* 0x0000000820009986 */ /* 0x0045e8000c101d28 */
[----:B0-----:R2:W-:Y:S02]  /*5530*/  @!P2 STG.E.128 desc[UR40][R32.64+0x40], R12 ;  /* 0x0000400c2000a986 */ /* 0x0015e4000c101d28 */
.L_x_2299:
[----:B------:R-:W-:Y:S05]  /*5540*/  BSYNC B0 ;  /* 0x0000000000007941 */ /* 0x000fea0003800000 */
.L_x_2281:
        /* <DEDUP_REMOVED lines=17> */
.L_x_2323:
[----:B------:R-:W-:Y:S05]  /*5660*/  BSYNC B0 ;  /* 0x0000000000007941 */ /* 0x000fea0003800000 */
.L_x_2322:
[----:B------:R-:W2:Y:S01]  /*5670*/  SYNCS.PHASECHK.TRANS64.TRYWAIT P3, [R77+URZ+0x168b0], R89 ;  /* 0x0168b0594d0075a7 */ /* 0x000ea2000806017f */
[----:B------:R-:W-:Y:S01]  /*5680*/  ULDC UR42, c[0x0][0x2f4] ;  /* 0x0000bd00002a7ab9 */ /* 0x000fe20000000800 */
[----:B------:R-:W-:Y:S01]  /*5690*/  ULDC.64 UR38, c[0x0][0x328] ;  /* 0x0000ca0000267ab9 */ /* 0x000fe20000000a00 */
[----:B------:R-:W-:Y:S01]  /*56a0*/  ULDC.64 UR36, c[0x0][0x318] ;  /* 0x0000c60000247ab9 */ /* 0x000fe20000000a00 */
[----:B------:R-:W-:Y:S01]  /*56b0*/  BSSY B0, `(.L_x_2324) ;  /* 0x0000003000007945 */ /* 0x000fe20003800000 */
[----:B------:R-:W-:-:S03]  /*56c0*/  IMAD.WIDE R12, R27, 0x80, R6 ;  /* 0x000000801b0c7825 */ /* 0x000fc600078e0206 */
[----:B--2---:R-:W-:Y:S05]  /*56d0*/  @!P3 BRA `(.L_x_2325) ;  /* 0x0000014800c8b947 */ /* 0x004fea0003800000 */
.L_x_2563:
[----:B------:R-:W-:Y:S05]  /*56e0*/  BSYNC B0 ;  /* 0x0000000000007941 */ /* 0x000fea0003800000 */
.L_x_2324:
        /* <DEDUP_REMOVED lines=9> */
[----:B0-----:R-:W-:-:S04]  /*5780*/  LEA R14, P3, R8, UR36, 0x1 ;  /* 0x00000024080e7c11 */ /* 0x001fc8000f8608ff */
[----:B------:R-:W-:Y:S02]  /*5790*/  LEA.HI.X R15, R8, UR37, R9, 0x1, P3 ;  /* 0x00000025080f7c11 */ /* 0x000fe400098f0c09 */
[----:B------:R-:W-:-:S13]  /*57a0*/  ISETP.GE.AND P3, PT, R16, UR42, PT ;  /* 0x0000002a10007c0c */ /* 0x000fda000bf66270 */
[----:B------:R-:W0:Y:S04]  /*57b0*/  @!P3 LDS.128 R8, [R81] ;  /* 0x000000005108b984 */ /* 0x000e280000000c00 */
[----:B0-----:R-:W-:Y:S01]  /*57c0*/  @!P3 STG.E.128 desc[UR40][R14.64], R8 ;  /* 0x000000080e00b986 */ /* 0x001fe2000c101d28 */
[----:B------:R-:W-:-:S13]  /*57d0*/  ISETP.GE.AND P3, PT, R65, UR42, PT ;  /* 0x0000002a41007c0c */ /* 0x000fda000bf66270 */
[----:B------:R-:W0:Y:S04]  /*57e0*/  @!P3 LDS.128 R8, [R80] ;  /* 0x000000005008b984 */ /* 0x000e280000000c00 */
[----:B0-----:R3:W-:Y:S02]  /*57f0*/  @!P3 STG.E.128 desc[UR40][R14.64+0x40], R8 ;  /* 0x000040080e00b986 */ /* 0x0017e4000c101d28 */
.L_x_2327:
[----:B------:R-:W-:Y:S05]  /*5800*/  BSYNC B0 ;  /* 0x0000000000007941 */ /* 0x000fea0003800000 */
.L_x_2326:
        /* <DEDUP_REMOVED lines=20> */
.L_x_2329:
[----:B------:R-:W-:Y:S05]  /*5950*/  BSYNC B0 ;  /* 0x0000000000007941 */ /* 0x000fea0003800000 */
.L_x_2328:
        /* <DEDUP_REMOVED lines=13> */
[----:B------:R-:W-:Y:S02]  /*5a30*/  SEL R22, R22, RZ, P3 ;  /* 0x000000ff16167207 */ /* 0x000fe40001800000 */
[----:B------:R-:W-:Y:S01]  /*5a40*/  LOP3.LUT R154, R154, R9, RZ, 0x3c, !PT ;  /* 0x000000099a9a7212 */ /* 0x000fe200078e3cff */
[----:B------:R0:W-:Y:S01]  /*5a50*/  @!P4 SYNCS.ARRIVE.TRANS64.RED.A1T0 RZ, [R77+URZ], RZ ;  /* 0x000000ff4dffc9a7 */ /* 0x0001e2000810043f */
[----:B---3--:R-:W-:-:S13]  /*5a60*/  LOP3.LUT P5, RZ, R8, 0x2, RZ, 0xc0, !PT ;  /* 0x0000000208ff7812 */ /* 0x008fda00078ac0ff */
[----:B0-----:R-:W-:Y:S05]  /*5a70*/  @P5 BRA `(.L_x_2330) ;  /* 0xffffffc800ac5947 */ /* 0x001fea000383ffff */
[----:B------:R-:W0:Y:S01]  /*5a80*/  S2R R8, SR_TID.X ;  /* 0x0000000000087919 */ /* 0x000e220000002100 */
[----:B------:R-:W-:Y:S02]  /*5a90*/  PLOP3.LUT P0, PT, PT, PT, PT, 0x8, 0x0 ;  /* 0x000000000000781c */ /* 0x000fe40003f0e170 */
[----:B0-----:R-:W-:-:S04]  /*5aa0*/  SHF.R.U32.HI R8, RZ, 0x7, R8 ;  /* 0x00000007ff087819 */ /* 0x001fc80000011608 */
[----:B------:R-:W-:-:S13]  /*5ab0*/  ISETP.NE.AND P5, PT, R8, 0x1, PT ;  /* 0x000000010800780c */ /* 0x000fda0003fa5270 */
[----:B------:R-:W-:Y:S06]  /*5ac0*/  @!P5 BAR.ARV 0x9, 0x100 ;  /* 0x024400000000db1d */ /* 0x000fec0000002000 */
.L_x_2276:
[----:B------:R-:W2:Y:S01]  /*5ad0*/  LDL R5, [R1+0x24] ;  /* 0x0000240001057983 */ /* 0x000ea20000100800 */
[----:B------:R-:W0:Y:S01]  /*5ae0*/  LDC R0, c[0x0][0x448] ;  /* 0x00011200ff007b82 */ /* 0x000e220000000800 */
[----:B------:R-:W-:Y:S01]  /*5af0*/  IMAD.MOV.U32 R88, RZ, RZ, RZ ;  /* 0x000000ffff587224 */ /* 0x000fe200078e00ff */
[----:B0-----:R-:W-:-:S13]  /*5b00*/  ISETP.NE.AND P1, PT, R0, 0x1, PT ;  /* 0x000000010000780c */ /* 0x001fda0003f25270 */
[----:B------:R-:W0:Y:S08]  /*5b10*/  @P1 LDC R3, c[0x0][0x44c] ;  /* 0x00011300ff031b82 */ /* 0x000e300000000800 */
[----:B------:R-:W1:Y:S01]  /*5b20*/  @P1 LDC R4, c[0x0][0x450] ;  /* 0x00011400ff041b82 */ /* 0x000e620000000800 */
[----:B--2---:R-:W-:-:S04]  /*5b30*/  VIADD R0, R5, 0xbf ;  /* 0x000000bf05007836 */ /* 0x004fc80000000000 */
[----:B0-----:R-:W-:-:S05]  /*5b40*/  @P1 IMAD.HI.U32 R3, R0, R3, RZ ;  /* 0x0000000300031227 */ /* 0x001fca00078e00ff */
[----:B-1----:R-:W-:-:S05]  /*5b50*/  @P1 SHF.R.U32.HI R0, RZ, R4, R3 ;  /* 0x00000004ff001219 */ /* 0x002fca0000011603 */
[----:B------:R-:W-:-:S05]  /*5b60*/  IMAD.IADD R0, R91, 0x1, R0 ;  /* 0x000000015b007824 */ /* 0x000fca00078e0200 */
[----:B------:R-:W-:-:S04]  /*5b70*/  SHF.R.S32.HI R3, RZ, 0x1f, R0 ;  /* 0x0000001fff037819 */ /* 0x000fc80000011400 */
[----:B------:R-:W-:-:S04]  /*5b80*/  LEA.HI R3, R3, R0, RZ, 0x7 ;  /* 0x0000000003037211 */ /* 0x000fc800078f38ff */
[----:B------:R-:W-:-:S04]  /*5b90*/  SHF.R.S32.HI R3, RZ, 0x7, R3 ;  /* 0x00000007ff037819 */ /* 0x000fc80000011403 */
[----:B------:R-:W-:-:S04]  /*5ba0*/  VIMNMX R9, R92, R3, PT ;  /* 0x000000035c097248 */ /* 0x000fc80003fe0100 */
[----:B------:R-:W-:Y:S01]  /*5bb0*/  ISETP.GE.AND P1, PT, R9, 0x1, PT ;  /* 0x000000010900780c */ /* 0x000fe20003f26270 */
[----:B------:R-:W-:-:S12]  /*5bc0*/  @P0 BRA `(.L_x_2331) ;  /* 0x00000000000c0947 */ /* 0x000fd80003800000 */
[----:B------:R-:W0:Y:S01]  /*5bd0*/  FENCE.VIEW.ASYNC.G ;  /* 0x00000000000073c6 */ /* 0x000e220000000100 */
[----:B------:R-:W-:Y:S05]  /*5be0*/  WARPSYNC.ALL ;  /* 0x0000000000007948 */ /* 0x000fea0003800000 */
[----:B0-----:R-:W-:Y:S06]  /*5bf0*/  BAR.ARV 0xc, 0x200 ;  /* 0x0308000000007b1d */ /* 0x001fec0000002000 */
.L_x_2331:
[----:B------:R-:W-:Y:S04]  /*5c00*/  BSSY B0, `(.L_x_2332) ;  /* 0x0000020000007945 */ /* 0x000fe80003800000 */
        /* <DEDUP_REMOVED lines=31> */
.L_x_2333:
[----:B------:R-:W-:Y:S05]  /*5e00*/  BSYNC B0 ;  /* 0x0000000000007941 */ /* 0x000fea0003800000 */
.L_x_2332:
        /* <DEDUP_REMOVED lines=18> */
[----:B------:R-:W-:Y:S01]  /*5f30*/  CS2R R20, SRZ ;  /* 0x0000000000147805 */ /* 0x000fe2000001ff00 */
[----:B--2---:R-:W-:-:S05]  /*5f40*/  IMAD R0, R0, R88, RZ ;  /* 0x0000005800007224 */ /* 0x004fca00078e02ff */
[----:B------:R0:W-:Y:S01]  /*5f50*/  STL [R1+0x38], R0 ;  /* 0x0000380001007387 */ /* 0x0001e20000100800 */
[----:B------:R-:W-:-:S04]  /*5f60*/  VIADDMNMX R88, R0, R88, R9, PT ;  /* 0x0000005800587246 */ /* 0x000fc80003800109 */
        /* <DEDUP_REMOVED lines=8> */
[----:B------:R-:W-:-:S05]  /*5ff0*/  SHF.R.S32.HI R0, RZ, 0x7, R0 ;  /* 0x00000007ff007819 */ /* 0x000fca0000011400 */
[----:B------:R0:W1:Y:S02]  /*6000*/  SHFL.IDX PT, R157, R0, RZ, 0x1f ;  /* 0x00001fff009d7589 */ /* 0x00006400000e0000 */
.L_x_2566:
[----:B01----:R-:W-:Y:S01]  /*6010*/  IMAD.HI R0, R157, 0x55555556, RZ ;  /* 0x555555569d007827 */ /* 0x003fe200078e02ff */
[----:B------:R-:W-:Y:S03]  /*6020*/  BSSY B6, `(.L_x_2336) ;  /* 0x000001a000067945 */ /* 0x000fe60003800000 */
[----:B------:R-:W-:Y:S01]  /*6030*/  VIADD R3, R2, 0x8400 ;  /* 0x0000840002037836 */ /* 0x000fe20000000000 */
[----:B------:R-:W-:-:S04]  /*6040*/  LEA.HI R0, R0, R0, RZ, 0x1 ;  /* 0x0000000000007211 */ /* 0x000fc800078f08ff */
[----:B------:R-:W-:Y:S01]  /*6050*/  LOP3.LUT P0, RZ, R3, 0x3ff, RZ, 0xc0, !PT ;  /* 0x000003ff03ff7812 */ /* 0x000fe2000780c0ff */
[----:B------:R-:W-:-:S03]  /*6060*/  IMAD R0, R0, -0x3, R157 ;  /* 0xfffffffd00007824 */ /* 0x000fc600078e029d */
[----:B------:R-:W-:Y:S01]  /*6070*/  P2R R25, PR, RZ, 0x1 ;  /* 0x00000001ff197803 */ /* 0x000fe20000000000 */
[----:B------:R-:W-:-:S05]  /*6080*/  IMAD R0, R0, 0x2000, R3 ;  /* 0x0000200000007824 */ /* 0x000fca00078e0203 */
[----:B------:R-:W-:-:S04]  /*6090*/  SHF.R.U32.HI R0, RZ, 0x4, R0 ;  /* 0x00000004ff007819 */ /* 0x000fc80000011600 */
[----:B------:R-:W-:Y:S01]  /*60a0*/  LOP3.LUT R28, R0, 0x3fff, RZ, 0xc0, !PT ;  /* 0x00003fff001c7812 */ /* 0x000fe200078ec0ff */
[----:B------:R-:W-:Y:S06]  /*60b0*/  @!P0 BRA `(.L_x_2337) ;  /* 0x0000000000408947 */ /* 0x000fec0003800000 */
        /* <DEDUP_REMOVED lines=16> */
.L_x_2337:
[----:B------:R-:W-:Y:S05]  /*61c0*/  BSYNC B6 ;  /* 0x0000000000067941 */ /* 0x000fea0003800000 */
.L_x_2336:
        /* <DEDUP_REMOVED lines=8> */
[----:B------:R0:W1:Y:S03]  /*6250*/  SYNCS.PHASECHK.TRANS64.TRYWAIT P0, [R2+URZ+0x16800], R3 ;  /* 0x01680003020075a7 */ /* 0x000066000800017f */
[----:B-1----:R-:W-:Y:S05]  /*6260*/  @!P0 NANOSLEEP.SYNCS 0x989680 ;  /* 0x009896800000895d */ /* 0x002fea0003900000 */
[----:B------:R-:W1:Y:S01]  /*6270*/  @!P0 SYNCS.PHASECHK.TRANS64 P0, [R2+URZ+0x16800], R3 ;  /* 0x01680003020085a7 */ /* 0x000e62000800007f */
[----:B------:R-:W-:Y:S04]  /*6280*/  BSSY B0, `(.L_x_2339) ;  /* 0x0000006000007945 */ /* 0x000fe80003800000 */
[----:B-1----:R-:W-:Y:S05]  /*6290*/  @P0 BRA `(.L_x_2340) ;  /* 0x0000000000100947 */ /* 0x002fea0003800000 */
.L_x_2341:
[----:B-1----:R1:W2:Y:S02]  /*62a0*/  SYNCS.PHASECHK.TRANS64.TRYWAIT P0, [R2+URZ+0x16800], R3 ;  /* 0x01680003020075a7 */ /* 0x0022a4000800017f */
[----:B--2---:R-:W-:Y:S05]  /*62b0*/  @!P0 NANOSLEEP.SYNCS 0x989680 ;  /* 0x009896800000895d */ /* 0x004fea0003900000 */
[----:B------:R-:W2:Y:S02]  /*62c0*/  @!P0 SYNCS.PHASECHK.TRANS64 P0, [R2+URZ+0x16800], R3 ;  /* 0x01680003020085a7 */ /* 0x000ea4000800007f */
[----:B--2---:R-:W-:Y:S05]  /*62d0*/  @!P0 BRA `(.L_x_2341) ;  /* 0xfffffffc00f08947 */ /* 0x004fea000383ffff */
.L_x_2340:
[----:B------:R-:W-:Y:S05]  /*62e0*/  BSYNC B0 ;  /* 0x0000000000007941 */ /* 0x000fea0003800000 */
.L_x_2339:
[----:B------:R-:W-:Y:S05]  /*62f0*/  BRA `(.L_x_2342) ;  /* 0x00000030002c7947 */ /* 0x000fea0003800000 */
.L_x_2338:
        /* <DEDUP_REMOVED lines=30> */
.L_x_2344:
[----:B------:R-:W-:Y:S05]  /*64e0*/  BSYNC B6 ;  /* 0x0000000000067941 */ /* 0x000fea0003800000 */
.L_x_2343:
[----:B------:R-:W2:Y:S01]  /*64f0*/  LDL R20, [R1+0x24] ;  /* 0x0000240001147983 */ /* 0x000ea20000100800 */
[----:B------:R-:W-:Y:S01]  /*6500*/  ULDC.U8 UR4, c[0x0][0x410] ;  /* 0x0001040000047ab9 */ /* 0x000fe20000000000 */
[----:B------:R-:W-:Y:S01]  /*6510*/  BSSY B0, `(.L_x_2345) ;  /* 0x00002e1000007945 */ /* 0x000fe20003800000 */
[----:B------:R-:W-:Y:S01]  /*6520*/  ISETP.NE.AND P0, PT, RZ, UR4, PT ;  /* 0x00000004ff007c0c */ /* 0x000fe2000bf05270 */
[----:B--2---:R-:W-:-:S12]  /*6530*/  IMAD.IADD R35, R19, 0x1, R20 ;  /* 0x0000000113237824 */ /* 0x004fd800078e0214 */
[----:B------:R-:W-:Y:S05]  /*6540*/  @!P0 BRA `(.L_x_2346) ;  /* 0x0000001400e08947 */ /* 0x000fea0003800000 */
[----:B------:R-:W0:Y:S01]  /*6550*/  LDC R38, c[0x0][0x448] ;  /* 0x00011200ff267b82 */ /* 0x000e220000000800 */
[----:B------:R-:W1:Y:S01]  /*6560*/  S2R R20, SR_TID.X ;  /* 0x0000000000147919 */ /* 0x000e620000002100 */
[----:B------:R-:W-:Y:S01]  /*6570*/  ULDC.64 UR4, c[0x0][0x3f8] ;  /* 0x0000fe0000047ab9 */ /* 0x000fe20000000a00 */
[----:B------:R-:W-:Y:S01]  /*6580*/  ULDC.64 UR6, c[0x0][0x408] ;  /* 0x0001020000067ab9 */ /* 0x000fe20000000a00 */
[----:B------:R-:W-:Y:S01]  /*6590*/  IMAD.MOV.U32 R6, RZ, RZ, R26 ;  /* 0x000000ffff067224 */ /* 0x000fe200078e001a */
[----:B------:R-:W-:Y:S01]  /*65a0*/  SHF.R.S32.HI R34, RZ, 0x1f, R155 ;  /* 0x0000001fff227819 */ /* 0x000fe2000001149b */
[----:B------:R-:W-:Y:S02]  /*65b0*/  IMAD.MOV.U32 R7, RZ, RZ, R31 ;  /* 0x000000ffff077224 */ /* 0x000fe400078e001f */
[----:B------:R-:W-:Y:S02]  /*65c0*/  IMAD.MOV.U32 R8, RZ, RZ, R24 ;  /* 0x000000ffff087224 */ /* 0x000fe400078e0018 */
[----:B------:R-:W-:Y:S01]  /*65d0*/  IMAD.MOV.U32 R9, RZ, RZ, R33 ;  /* 0x000000ffff097224 */ /* 0x000fe200078e0021 */
[----:B0-----:R-:W-:Y:S01]  /*65e0*/  ISETP.NE.AND P0, PT, R38, 0x1, PT ;  /* 0x000000012600780c */ /* 0x001fe20003f05270 */
[----:B-1----:R-:W-:-:S12]  /*65f0*/  VIADD R21, R20, 0xffffff80 ;  /* 0xffffff8014157836 */ /* 0x002fd80000000000 */
[----:B------:R-:W0:Y:S01]  /*6600*/  @P0 LDC R0, c[0x0][0x44c] ;  /* 0x00011300ff000b82 */ /* 0x000e220000000800 */
[----:B------:R-:W-:-:S04]  /*6610*/  SHF.R.S32.HI R20, RZ, 0x1f, R21 ;  /* 0x0000001fff147819 */ /* 0x000fc80000011415 */
[----:B------:R-:W-:-:S03]  /*6620*/  LEA.HI R20, R20, R21, RZ, 0x2 ;  /* 0x0000001514147211 */ /* 0x000fc600078f10ff */
[----:B------:R-:W1:Y:S01]  /*6630*/  @P0 LDC R5, c[0x0][0x450] ;  /* 0x00011400ff050b82 */ /* 0x000e620000000800 */
[----:B------:R-:W-:-:S05]  /*6640*/  LOP3.LUT R20, R20, 0xfffffffc, RZ, 0xc0, !PT ;  /* 0xfffffffc14147812 */ /* 0x000fca00078ec0ff */
[----:B------:R-:W-:-:S04]  /*6650*/  IMAD.IADD R20, R21, 0x1, -R20 ;  /* 0x0000000115147824 */ /* 0x000fc800078e0a14 */
[----:B------:R-:W-:-:S04]  /*6660*/  IMAD R3, R20, 0x60, R35 ;  /* 0x0000006014037824 */ /* 0x000fc800078e0223 */
[----:B0-----:R-:W-:-:S05]  /*6670*/  @P0 IMAD.HI.U32 R0, R3, R0, RZ ;  /* 0x0000000003000227 */ /* 0x001fca00078e00ff */
[----:B-1----:R-:W-:-:S04]  /*6680*/  @P0 SHF.R.U32.HI R3, RZ, R5, R0 ;  /* 0x00000005ff030219 */ /* 0x002fc80000011600 */
        /* <DEDUP_REMOVED lines=17> */
[----:B------:R0:W1:Y:S04]  /*67a0*/  SHFL.IDX PT, R3, R6, RZ, 0x1c1f ;  /* 0x001c1fff06037589 */ /* 0x00006800000e0000 */
[----:B------:R0:W2:Y:S04]  /*67b0*/  SHFL.IDX PT, R0, R4, RZ, 0x1c1f ;  /* 0x001c1fff04007589 */ /* 0x0000a800000e0000 */
[----:B------:R0:W3:Y:S04]  /*67c0*/  SHFL.IDX PT, R5, R8, RZ, 0x1c1f ;  /* 0x001c1fff08057589 */ /* 0x0000e800000e0000 */
[----:B------:R0:W4:Y:S02]  /*67d0*/  SHFL.IDX PT, R14, R7, RZ, 0x1c1f ;  /* 0x001c1fff070e7589 */ /* 0x00012400000e0000 */
.L_x_2572:
[----:B------:R-:W5:Y:S01]  /*67e0*/  LDL R9, [R1+0x20] ;  /* 0x0000200001097983 */ /* 0x000f620000100800 */
[----:B------:R-:W-:Y:S01]  /*67f0*/  BSSY B1, `(.L_x_2348) ;  /* 0x000001e000017945 */ /* 0x000fe20003800000 */
[----:B------:R-:W-:Y:S02]  /*6800*/  CS2R R30, SRZ ;  /* 0x00000000001e7805 */ /* 0x000fe4000001ff00 */
[----:B------:R-:W-:Y:S02]  /*6810*/  CS2R R26, SRZ ;  /* 0x00000000001a7805 */ /* 0x000fe4000001ff00 */
[----:B------:R-:W-:Y:S02]  /*6820*/  CS2R R32, SRZ ;  /* 0x0000000000207805 */ /* 0x000fe4000001ff00 */
[----:B------:R-:W-:Y:S01]  /*6830*/  CS2R R24, SRZ ;  /* 0x0000000000187805 */ /* 0x000fe2000001ff00 */
[----:B-----5:R-:W-:-:S05]  /*6840*/  IMAD R38, R9, R38, RZ ;  /* 0x0000002609267224 */ /* 0x020fca00078e02ff */
[----:B------:R-:W-:-:S13]  /*6850*/  ISETP.GE.AND P0, PT, R35, R38, PT ;  /* 0x000000262300720c */ /* 0x000fda0003f06270 */
[----:B------:R-:W-:Y:S05]  /*6860*/  @P0 BRA `(.L_x_2349) ;  /* 0x0000000000580947 */ /* 0x000fea0003800000 */
[----:B------:R-:W-:Y:S01]  /*6870*/  ULDC UR4, c[0x0][0x3f4] ;  /* 0x0000fd0000047ab9 */ /* 0x000fe20000000800 */
[----:B--2---:R-:W-:Y:S01]  /*6880*/  IMAD.MOV.U32 R10, RZ, RZ, R0 ;  /* 0x000000ffff0a7224 */ /* 0x004fe200078e0000 */
[----:B------:R-:W-:Y:S01]  /*6890*/  ISETP.GE.AND P3, PT, R155, UR4, PT ;  /* 0x000000049b007c0c */ /* 0x000fe2000bf66270 */
[----:B-1----:R-:W-:Y:S01]  /*68a0*/  IMAD.MOV.U32 R11, RZ, RZ, R3 ;  /* 0x000000ffff0b7224 */ /* 0x002fe200078e0003 */
[----:B------:R-:W-:Y:S01]  /*68b0*/  ISETP.GE.AND P2, PT, R152, UR4, PT ;  /* 0x0000000498007c0c */ /* 0x000fe2000bf46270 */
[----:B---3--:R-:W-:Y:S01]  /*68c0*/  IMAD.MOV.U32 R15, RZ, RZ, R5 ;  /* 0x000000ffff0f7224 */ /* 0x008fe200078e0005 */
[----:B------:R-:W-:-:S09]  /*68d0*/  CS2R R32, SRZ ;  /* 0x0000000000207805 */ /* 0x000fd2000001ff00 */
[C---:B------:R-:W-:Y:S01]  /*68e0*/  @!P3 IMAD.SHL.U32 R37, R155.reuse, 0x2, RZ ;  /* 0x000000029b25b824 */ /* 0x040fe200078e00ff */
[----:B------:R-:W-:Y:S02]  /*68f0*/  @!P3 SHF.L.U64.HI R26, R155, 0x1, R34 ;  /* 0x000000019b1ab819 */ /* 0x000fe40000010222 */
[----:B------:R-:W-:Y:S02]  /*6900*/  CS2R R30, SRZ ;  /* 0x00000000001e7805 */ /* 0x000fe4000001ff00 */
[----:B------:R-:W-:Y:S01]  /*6910*/  CS2R R24, SRZ ;  /* 0x0000000000187805 */ /* 0x000fe2000001ff00 */
[----:B------:R-:W-:Y:S01]  /*6920*/  @!P2 IMAD.WIDE R10, R152, 0x2, R10 ;  /* 0x00000002980aa825 */ /* 0x000fe200078e020a */
[-C--:B------:R-:W-:Y:S02]  /*6930*/  @!P3 IADD3 R20, P0, R0, R37.reuse, RZ ;  /* 0x000000250014b210 */ /* 0x080fe40007f1e0ff */
[----:B----4-:R-:W-:Y:S01]  /*6940*/  @!P3 IADD3 R36, P1, R14, R37, RZ ;  /* 0x000000250e24b210 */ /* 0x010fe20007f3e0ff */
[----:B------:R-:W-:Y:S01]  /*6950*/  @!P2 IMAD.WIDE R12, R152, 0x2, R14 ;  /* 0x00000002980ca825 */ /* 0x000fe200078e020e */
[----:B------:R1:W5:Y:S03]  /*6960*/  @!P2 LD.E.64 R32, desc[UR40][R10.64] ;  /* 0x000000280a20a980 */ /* 0x000366000c101b00 */
[--C-:B------:R-:W-:Y:S01]  /*6970*/  @!P3 IMAD.X R21, R3, 0x1, R26.reuse, P0 ;  /* 0x000000010315b824 */ /* 0x100fe200000e061a */
[----:B------:R1:W5:Y:S01]  /*6980*/  @!P2 LD.E.64 R30, desc[UR40][R12.64] ;  /* 0x000000280c1ea980 */ /* 0x000362000c101b00 */
[----:B------:R-:W-:Y:S01]  /*6990*/  @!P3 IMAD.X R37, R5, 0x1, R26, P1 ;  /* 0x000000010525b824 */ /* 0x000fe200008e061a */
[----:B------:R-:W-:-:S02]  /*69a0*/  CS2R R26, SRZ ;  /* 0x00000000001a7805 */ /* 0x000fc4000001ff00 */
[----:B------:R1:W5:Y:S04]  /*69b0*/  @!P3 LD.E.64 R24, desc[UR40][R20.64] ;  /* 0x000000281418b980 */ /* 0x000368000c101b00 */
[----:B------:R1:W5:Y:S02]  /*69c0*/  @!P3 LD.E.64 R26, desc[UR40][R36.64] ;  /* 0x00000028241ab980 */ /* 0x000364000c101b00 */
.L_x_2349:
[----:B------:R-:W-:Y:S05]  /*69d0*/  BSYNC B1 ;  /* 0x0000000000017941 */ /* 0x000fea0003800000 */
.L_x_2348:
[----:B--2--5:R-:W-:Y:S01]  /*69e0*/  IMAD.MOV.U32 R0, RZ, RZ, R30 ;  /* 0x000000ffff007224 */ /* 0x024fe200078e001e */
[----:B------:R-:W-:Y:S01]  /*69f0*/  UMOV UR4, 0xffffffff ;  /* 0xffffffff00047882 */ /* 0x000fe20000000000 */
[----:B-1----:R-:W-:Y:S01]  /*6a00*/  IMAD.MOV.U32 R3, RZ, RZ, R31 ;  /* 0x000000ffff037224 */ /* 0x002fe200078e001f */
[----:B------:R-:W-:Y:S01]  /*6a10*/  CS2R R20, SRZ ;  /* 0x0000000000147805 */ /* 0x000fe2000001ff00 */
[----:B---3--:R-:W-:Y:S01]  /*6a20*/  IMAD.MOV.U32 R5, RZ, RZ, R26 ;  /* 0x000000ffff057224 */ /* 0x008fe200078e001a */
        /* <DEDUP_REMOVED lines=13> */
[----:B------:R-:W-:Y:S06]  /*6b00*/  BRA.DIV UR4, `(.L_x_2350) ;  /* 0x0000013a04807947 */ /* 0x000fec000b800000 */
[----:B------:R1:W2:Y:S04]  /*6b10*/  SHFL.IDX PT, R3, R6, 0x1, 0x1c1f ;  /* 0x003c1f0006037f89 */ /* 0x0002a800000e0000 */
[----:B------:R1:W3:Y:S04]  /*6b20*/  SHFL.IDX PT, R0, R4, 0x1, 0x1c1f ;  /* 0x003c1f0004007f89 */ /* 0x0002e800000e0000 */
[----:B------:R1:W0:Y:S04]  /*6b30*/  SHFL.IDX PT, R5, R8, 0x1, 0x1c1f ;  /* 0x003c1f0008057f89 */ /* 0x00022800000e0000 */
[----:B----4-:R1:W4:Y:S02]  /*6b40*/  SHFL.IDX PT, R14, R7, 0x1, 0x1c1f ;  /* 0x003c1f00070e7f89 */ /* 0x01032400000e0000 */
.L_x_2578:
[----:B01----:R-:W5:Y:S04]  /*6b50*/  LDL R6, [R1+0x58] ;  /* 0x0000580001067983 */ /* 0x003f680000100800 */
[----:B------:R-:W2:Y:S01]  /*6b60*/  LDL R42, [R1+0x40] ;  /* 0x00004000012a7983 */ /* 0x000ea20000100800 */
[----:B------:R-:W-:Y:S01]  /*6b70*/  VIADD R35, R35, 0x60 ;  /* 0x0000006023237836 */ /* 0x000fe20000000000 */
[----:B------:R-:W-:Y:S01]  /*6b80*/  BSSY B1, `(.L_x_2351) ;  /* 0x0000021000017945 */ /* 0x000fe20003800000 */
[----:B------:R-:W-:Y:S02]  /*6b90*/  CS2R R10, SRZ ;  /* 0x00000000000a7805 */ /* 0x000fe4000001ff00 */
[----:B------:R-:W-:Y:S02]  /*6ba0*/  CS2R R12, SRZ ;  /* 0x00000000000c7805 */ /* 0x000fe4000001ff00 */
[----:B------:R-:W-:-:S02]  /*6bb0*/  CS2R R8, SRZ ;  /* 0x0000000000087805 */ /* 0x000fc4000001ff00 */
[----:B------:R-:W-:Y:S02]  /*6bc0*/  ISETP.GE.AND P0, PT, R35, R38, PT ;  /* 0x000000262300720c */ /* 0x000fe40003f06270 */
[----:B-----5:R-:W-:-:S04]  /*6bd0*/  LEA.HI R4, R6, R6, RZ, 0x1 ;  /* 0x0000000606047211 */ /* 0x020fc800078f08ff */
[----:B------:R-:W-:Y:S01]  /*6be0*/  LOP3.LUT R4, R4, 0xfffffffe, RZ, 0xc0, !PT ;  /* 0xfffffffe04047812 */ /* 0x000fe200078ec0ff */
[----:B--2---:R-:W-:-:S04]  /*6bf0*/  IMAD.SHL.U32 R36, R42, 0x40, RZ ;  /* 0x000000402a247824 */ /* 0x004fc800078e00ff */
[----:B------:R-:W-:-:S05]  /*6c00*/  IMAD.IADD R4, R6, 0x1, -R4 ;  /* 0x0000000106047824 */ /* 0x000fca00078e0a04 */
[----:B------:R-:W-:Y:S01]  /*6c10*/  SHF.L.U32 R43, R4, 0x1f, RZ ;  /* 0x0000001f042b7819 */ /* 0x000fe200000006ff */
[----:B------:R-:W-:Y:S06]  /*6c20*/  @P0 BRA `(.L_x_2352) ;  /* 0x0000000000580947 */ /* 0x000fec0003800000 */
[----:B------:R-:W-:Y:S01]  /*6c30*/  ULDC UR4, c[0x0][0x3f4] ;  /* 0x0000fd0000047ab9 */ /* 0x000fe20000000800 */
[----:B---3--:R-:W-:Y:S01]  /*6c40*/  IMAD.MOV.U32 R6, RZ, RZ, R0 ;  /* 0x000000ffff067224 */ /* 0x008fe200078e0000 */
[----:B------:R-:W-:Y:S01]  /*6c50*/  ISETP.GE.AND P3, PT, R155, UR4, PT ;  /* 0x000000049b007c0c */ /* 0x000fe2000bf66270 */
[----:B------:R-:W-:Y:S01]  /*6c60*/  IMAD.MOV.U32 R7, RZ, RZ, R3 ;  /* 0x000000ffff077224 */ /* 0x000fe200078e0003 */
[----:B------:R-:W-:Y:S01]  /*6c70*/  ISETP.GE.AND P2, PT, R152, UR4, PT ;  /* 0x0000000498007c0c */ /* 0x000fe2000bf46270 */
[----:B------:R-:W-:Y:S01]  /*6c80*/  IMAD.MOV.U32 R15, RZ, RZ, R5 ;  /* 0x000000ffff0f7224 */ /* 0x000fe200078e0005 */
[----:B------:R-:W-:-:S09]  /*6c90*/  CS2R R12, SRZ ;  /* 0x00000000000c7805 */ /* 0x000fd2000001ff00 */
[C---:B------:R-:W-:Y:S01]  /*6ca0*/  @!P3 IMAD.SHL.U32 R9, R155.reuse, 0x2, RZ ;  /* 0x000000029b09b824 */ /* 0x040fe200078e00ff */
[----:B------:R-:W-:Y:S02]  /*6cb0*/  @!P3 SHF.L.U64.HI R10, R155, 0x1, R34 ;  /* 0x000000019b0ab819 */ /* 0x000fe40000010222 */
[----:B------:R-:W-:Y:S01]  /*6cc0*/  CS2R R20, SRZ ;  /* 0x0000000000147805 */ /* 0x000fe2000001ff00 */
[----:B------:R-:W-:Y:S01]  /*6cd0*/  @!P2 IMAD.WIDE R6, R152, 0x2, R6 ;  /* 0x000000029806a825 */ /* 0x000fe200078e0206 */
[-C--:B------:R-:W-:Y:S02]  /*6ce0*/  @!P3 IADD3 R34, P0, R0, R9.reuse, RZ ;  /* 0x000000090022b210 */ /* 0x080fe40007f1e0ff */
[----:B----4-:R-:W-:Y:S02]  /*6cf0*/  @!P3 IADD3 R4, P1, R14, R9, RZ ;  /* 0x000000090e04b210 */ /* 0x010fe40007f3e0ff */
[----:B------:R-:W-:Y:S01]  /*6d00*/  CS2R R8, SRZ ;  /* 0x0000000000087805 */ /* 0x000fe2000001ff00 */
[----:B------:R0:W5:Y:S01]  /*6d10*/  @!P2 LD.E.64 R12, desc[UR40][R6.64] ;  /* 0x00000028060ca980 */ /* 0x000162000c101b00 */
[----:B------:R-:W-:-:S02]  /*6d20*/  @!P3 IMAD.X R35, R3, 0x1, R10, P0 ;  /* 0x000000010323b824 */ /* 0x000fc400000e060a */
[----:B------:R-:W-:Y:S01]  /*6d30*/  @!P3 IMAD.X R5, R5, 0x1, R10, P1 ;  /* 0x000000010505b824 */ /* 0x000fe200008e060a */
[----:B------:R-:W-:Y:S01]  /*6d40*/  CS2R R10, SRZ ;  /* 0x00000000000a7805 */ /* 0x000fe2000001ff00 */
[----:B------:R-:W-:Y:S01]  /*6d50*/  @!P2 IMAD.WIDE R14, R152, 0x2, R14 ;  /* 0x00000002980ea825 */ /* 0x000fe200078e020e */
[----:B------:R0:W5:Y:S04]  /*6d60*/  @!P3 LD.E.64 R8, desc[UR40][R34.64] ;  /* 0x000000282208b980 */ /* 0x000168000c101b00 */
[----:B------:R0:W5:Y:S04]  /*6d70*/  @!P2 LD.E.64 R20, desc[UR40][R14.64] ;  /* 0x000000280e14a980 */ /* 0x000168000c101b00 */
[----:B------:R0:W5:Y:S02]  /*6d80*/  @!P3 LD.E.64 R10, desc[UR40][R4.64] ;  /* 0x00000028040ab980 */ /* 0x000164000c101b00 */
.L_x_2352:
[----:B------:R-:W-:Y:S05]  /*6d90*/  BSYNC B1 ;  /* 0x0000000000017941 */ /* 0x000fea0003800000 */
.L_x_2351:
[----:B0-----:R-:W0:Y:S01]  /*6da0*/  S2R R7, SR_TID.X ;  /* 0x0000000000077919 */ /* 0x001e220000002100 */
[----:B------:R-:W1:Y:S01]  /*6db0*/  SYNCS.PHASECHK.TRANS64.TRYWAIT P0, [R2+URZ+0x16800], R43 ;  /* 0x0168002b020075a7 */ /* 0x000e62000800017f */
[----:B------:R-:W-:Y:S01]  /*6dc0*/  LOP3.LUT R3, R36, 0x1c0, RZ, 0xc0, !PT ;  /* 0x000001c024037812 */ /* 0x000fe200078ec0ff */
[----:B-----5:R-:W-:Y:S01]  /*6dd0*/  IMAD.MOV.U32 R4, RZ, RZ, R20 ;  /* 0x000000ffff047224 */ /* 0x020fe200078e0014 */
[----:B------:R-:W-:Y:S01]  /*6de0*/  BSSY B1, `(.L_x_2353) ;  /* 0x000001f000017945 */ /* 0x000fe20003800000 */
[----:B----4-:R-:W-:Y:S01]  /*6df0*/  IMAD R14, R29, -0xc0, R38 ;  /* 0xffffff401d0e7824 */ /* 0x010fe200078e0226 */
[----:B---3--:R-:W-:Y:S01]  /*6e00*/  LOP3.LUT R0, R3, 0x18, R16, 0xf8, !PT ;  /* 0x0000001803007812 */ /* 0x008fe200078ef810 */
[----:B------:R-:W-:Y:S01]  /*6e10*/  IMAD.MOV.U32 R5, RZ, RZ, R11 ;  /* 0x000000ffff057224 */ /* 0x000fe200078e000b */
[----:B------:R-:W-:Y:S01]  /*6e20*/  SHF.R.U32.HI R3, RZ, 0x3, R3 ;  /* 0x00000003ff037819 */ /* 0x000fe20000011603 */
[----:B------:R-:W-:Y:S01]  /*6e30*/  IMAD.MOV.U32 R6, RZ, RZ, R12 ;  /* 0x000000ffff067224 */ /* 0x000fe200078e000c */
[----:B------:R-:W-:Y:S01]  /*6e40*/  PRMT R37, R4, 0x7610, R37 ;  /* 0x0000761004257816 */ /* 0x000fe20000000025 */
[----:B------:R-:W-:Y:S01]  /*6e50*/  IMAD.MOV.U32 R4, RZ, RZ, R10 ;  /* 0x000000ffff047224 */ /* 0x000fe200078e000a */
[----:B------:R-:W-:Y:S01]  /*6e60*/  LOP3.LUT R0, R0, R3, RZ, 0x3c, !PT ;  /* 0x0000000300007212 */ /* 0x000fe200078e3cff */
[----:B------:R-:W-:Y:S01]  /*6e70*/  IMAD.MOV.U32 R3, RZ, RZ, R21 ;  /* 0x000000ffff037224 */ /* 0x000fe200078e0015 */
[----:B------:R-:W-:-:S02]  /*6e80*/  VIMNMX R14, R14, 0xc0, PT ;  /* 0x000000c00e0e7848 */ /* 0x000fc40003fe0100 */
[----:B------:R-:W-:Y:S01]  /*6e90*/  PRMT R15, R4, 0x7610, R15 ;  /* 0x00007610040f7816 */ /* 0x000fe2000000000f */
[----:B------:R-:W-:Y:S01]  /*6ea0*/  IMAD.MOV.U32 R4, RZ, RZ, R8 ;  /* 0x000000ffff047224 */ /* 0x000fe200078e0008 */
[----:B------:R-:W-:Y:S02]  /*6eb0*/  PRMT R36, R3, 0x7610, R36 ;  /* 0x0000761003247816 */ /* 0x000fe40000000024 */
[----:B------:R-:W-:Y:S01]  /*6ec0*/  PRMT R29, R5, 0x7610, R29 ;  /* 0x00007610051d7816 */ /* 0x000fe2000000001d */
[----:B------:R-:W-:Y:S01]  /*6ed0*/  IMAD.MOV.U32 R5, RZ, RZ, R9 ;  /* 0x000000ffff057224 */ /* 0x000fe200078e0009 */
[----:B------:R-:W-:Y:S02]  /*6ee0*/  PRMT R34, R4, 0x7610, R34 ;  /* 0x0000761004227816 */ /* 0x000fe40000000022 */
[----:B------:R-:W-:Y:S02]  /*6ef0*/  PRMT R38, R6, 0x7610, R38 ;  /* 0x0000761006267816 */ /* 0x000fe40000000026 */
[----:B------:R-:W-:-:S02]  /*6f00*/  LOP3.LUT P2, RZ, R42, 0x4, RZ, 0xc0, !PT ;  /* 0x000000042aff7812 */ /* 0x000fc4000784c0ff */
[----:B------:R-:W-:Y:S01]  /*6f10*/  ISETP.GE.AND P1, PT, R19, R14, PT ;  /* 0x0000000e1300720c */ /* 0x000fe20003f26270 */
[----:B0-----:R-:W-:-:S05]  /*6f20*/  VIADD R35, R7, 0xffffff80 ;  /* 0xffffff8007237836 */ /* 0x001fca0000000000 */
[----:B------:R-:W-:-:S04]  /*6f30*/  SHF.R.S32.HI R7, RZ, 0x1f, R35 ;  /* 0x0000001fff077819 */ /* 0x000fc80000011423 */
[----:B------:R-:W-:-:S04]  /*6f40*/  LEA.HI R7, R7, R35, RZ, 0x5 ;  /* 0x0000002307077211 */ /* 0x000fc800078f28ff */
[----:B------:R-:W-:-:S05]  /*6f50*/  SHF.R.S32.HI R7, RZ, 0x5, R7 ;  /* 0x00000005ff077819 */ /* 0x000fca0000011407 */
[----:B------:R-:W-:Y:S02]  /*6f60*/  IMAD R3, R7, 0x200, R0 ;  /* 0x0000020007037824 */ /* 0x000fe400078e0200 */
[----:B------:R-:W-:Y:S02]  /*6f70*/  IMAD.MOV.U32 R0, RZ, RZ, R13 ;  /* 0x000000ffff007224 */ /* 0x000fe400078e000d */
[----:B------:R-:W-:-:S03]  /*6f80*/  IMAD R3, R3, 0x2, R2 ;  /* 0x0000000203037824 */ /* 0x000fc600078e0202 */
[----:B------:R-:W-:Y:S01]  /*6f90*/  PRMT R41, R0, 0x7610, R41 ;  /* 0x0000761000297816 */ /* 0x000fe20000000029 */
[C---:B------:R-:W-:Y:S02]  /*6fa0*/  VIADD R4, R3.reuse, 0x8400 ;  /* 0x0000840003047836 */ /* 0x040fe40000000000 */
[----:B------:R-:W-:Y:S01]  /*6fb0*/  VIADD R0, R3, 0x8440 ;  /* 0x0000844003007836 */ /* 0x000fe20000000000 */
[----:B-1----:R-:W-:Y:S06]  /*6fc0*/  @!P0 BRA `(.L_x_2354) ;  /* 0x0000013400c08947 */ /* 0x002fec0003800000 */
.L_x_2579:
[----:B------:R-:W-:Y:S05]  /*6fd0*/  BSYNC B1 ;  /* 0x0000000000017941 */ /* 0x000fea0003800000 */
.L_x_2353:
[----:B------:R-:W-:Y:S01]  /*6fe0*/  BSSY B1, `(.L_x_2355) ;  /* 0x0000067000017945 */ /* 0x000fe20003800000 */
[----:B------:R-:W-:Y:S01]  /*6ff0*/  PRMT R35, R5, 0x7610, R35 ;  /* 0x0000761005237816 */ /* 0x000fe20000000023 */
[----:B------:R-:W-:Y:S02]  /*7000*/  @P2 VIADD R0, R4, 0xffffffc0 ;  /* 0xffffffc004002836 */ /* 0x000fe40000000000 */
[----:B------:R-:W-:Y:S05]  /*7010*/  @P1 BRA `(.L_x_2356) ;  /* 0x00000004008c1947 */ /* 0x000fea0003800000 */
[----:B------:R-:W1:Y:S01]  /*7020*/  LDC R4, c[0x0][0x3f4] ;  /* 0x0000fd00ff047b82 */ /* 0x000e620000000800 */
[----:B------:R-:W-:Y:S01]  /*7030*/  BSSY B2, `(.L_x_2357) ;  /* 0x0000032000027945 */ /* 0x000fe20003800000 */
[-C--:B-1----:R-:W-:Y:S02]  /*7040*/  ISETP.GE.AND P0, PT, R152, R4.reuse, PT ;  /* 0x000000049800720c */ /* 0x082fe40003f06270 */
[----:B------:R-:W-:-:S11]  /*7050*/  ISETP.GE.AND P1, PT, R155, R4, PT ;  /* 0x000000049b00720c */ /* 0x000fd60003f26270 */
[----:B------:R-:W-:Y:S05]  /*7060*/  @P0 BRA `(.L_x_2358) ;  /* 0x0000000000b80947 */ /* 0x000fea0003800000 */
[----:B------:R-:W1:Y:S01]  /*7070*/  LDS.128 R4, [R3+0x8400] ;  /* 0x0084000003047984 */ /* 0x000e620000000c00 */
[----:B------:R-:W-:Y:S02]  /*7080*/  SHF.R.U32.HI R46, RZ, 0x10, R31 ;  /* 0x00000010ff2e7819 */ /* 0x000fe4000001161f */
[----:B0-----:R-:W-:Y:S02]  /*7090*/  SHF.R.U32.HI R43, RZ, 0x10, R33 ;  /* 0x00000010ff2b7819 */ /* 0x001fe40000011621 */
[----:B------:R-:W-:Y:S02]  /*70a0*/  PRMT R46, R37, 0x5432, R46 ;  /* 0x00005432252e7816 */ /* 0x000fe4000000002e */
[----:B------:R-:W-:Y:S02]  /*70b0*/  SHF.R.U64 R45, R30, 0x10, R31 ;  /* 0x000000101e2d7819 */ /* 0x000fe4000000121f */
[----:B------:R-:W-:Y:S01]  /*70c0*/  PRMT R43, R47, 0x5410, R43 ;  /* 0x000054102f2b7816 */ /* 0x000fe2000000002b */
[----:B------:R-:W-:Y:S01]  /*70d0*/  IMAD.U32 R47, R46, 0x10000, RZ ;  /* 0x000100002e2f7824 */ /* 0x000fe200078e00ff */
[----:B------:R-:W-:-:S02]  /*70e0*/  SHF.R.U64 R42, R32, 0x10, R33 ;  /* 0x00000010202a7819 */ /* 0x000fc40000001221 */
[----:B------:R-:W-:Y:S01]  /*70f0*/  PRMT R45, R44, 0x5410, R45 ;  /* 0x000054102c2d7816 */ /* 0x000fe2000000002d */
[C---:B------:R-:W-:Y:S01]  /*7100*/  IMAD.U32 R44, R43.reuse, 0x10000, RZ ;  /* 0x000100002b2c7824 */ /* 0x040fe200078e00ff */
[----:B------:R-:W-:Y:S02]  /*7110*/  LOP3.LUT R46, R46, 0xffff0000, RZ, 0xc0, !PT ;  /* 0xffff00002e2e7812 */ /* 0x000fe400078ec0ff */
[----:B------:R-:W-:Y:S02]  /*7120*/  LOP3.LUT R43, R43, 0xffff0000, RZ, 0xc0, !PT ;  /* 0xffff00002b2b7812 */ /* 0x000fe400078ec0ff */
[----:B------:R-:W-:Y:S02]  /*7130*/  PRMT R42, R39, 0x5432, R42 ;  /* 0x00005432272a7816 */ /* 0x000fe4000000002a */
[C---:B-1----:R-:W-:Y:S01]  /*7140*/  LOP3.LUT R31, R6.reuse, 0xffff0000, RZ, 0xc0, !PT ;  /* 0xffff0000061f7812 */ /* 0x042fe200078ec0ff */
[----:B------:R-:W-:Y:S01]  /*7150*/  IMAD.U32 R30, R6, 0x10000, RZ ;  /* 0x00010000061e7824 */ /* 0x000fe200078e00ff */
[C---:B------:R-:W-:Y:S01]  /*7160*/  LOP3.LUT R33, R7.reuse, 0xffff0000, RZ, 0xc0, !PT ;  /* 0xffff000007217812 */ /* 0x040fe200078ec0ff */
[----:B------:R-:W-:-:S02]  /*7170*/  IMAD.U32 R32, R7, 0x10000, RZ ;  /* 0x0001000007207824 */ /* 0x000fc400078e00ff */
[CC--:B------:R-:W-:Y:S01]  /*7180*/  FMUL.FTZ R49, R31.reuse, R47.reuse ;  /* 0x0000002f1f317220 */ /* 0x0c0fe20000410000 */
[----:B------:R-:W-:Y:S01]  /*7190*/  FMUL.FTZ R48, R31, R44 ;  /* 0x0000002c1f307220 */ /* 0x000fe20000410000 */
[----:B------:R-:W-:Y:S01]  /*71a0*/  FMUL.FTZ R31, R33, R46 ;  /* 0x0000002e211f7220 */ /* 0x000fe20000410000 */
[----:B------:R-:W-:Y:S02]  /*71b0*/  IMAD.U32 R6, R4, 0x10000, RZ ;  /* 0x0001000004067824 */ /* 0x000fe400078e00ff */
[C---:B------:R-:W-:Y:S01]  /*71c0*/  FFMA.FTZ R49, R30.reuse, R44, -R49 ;  /* 0x0000002c1e317223 */ /* 0x040fe20000010831 */
[----:B------:R-:W-:Y:S01]  /*71d0*/  FFMA.FTZ R48, R30, R47, R48 ;  /* 0x0000002f1e307223 */ /* 0x000fe20000010030 */
[-C--:B------:R-:W-:Y:S01]  /*71e0*/  FFMA.FTZ R47, R32, R43.reuse, -R31 ;  /* 0x0000002b202f7223 */ /* 0x080fe2000001081f */
[C---:B------:R-:W-:Y:S01]  /*71f0*/  IMAD.U32 R7, R5.reuse, 0x10000, RZ ;  /* 0x0001000005077824 */ /* 0x040fe200078e00ff */
[----:B------:R-:W-:Y:S01]  /*7200*/  LOP3.LUT R4, R4, 0xffff0000, RZ, 0xc0, !PT ;  /* 0xffff000004047812 */ /* 0x000fe200078ec0ff */
[C---:B------:R-:W-:Y:S01]  /*7210*/  IMAD.U32 R31, R42.reuse, 0x10000, RZ ;  /* 0x000100002a1f7824 */ /* 0x040fe200078e00ff */
[----:B------:R-:W-:Y:S01]  /*7220*/  LOP3.LUT R5, R5, 0xffff0000, RZ, 0xc0, !PT ;  /* 0xffff000005057812 */ /* 0x000fe200078ec0ff */
[----:B------:R-:W-:Y:S01]  /*7230*/  FMUL.FTZ R51, R33, R43 ;  /* 0x0000002b21337220 */ /* 0x000fe20000410000 */
[C---:B------:R-:W-:Y:S01]  /*7240*/  LOP3.LUT R30, R45.reuse, 0xffff0000, RZ, 0xc0, !PT ;  /* 0xffff00002d1e7812 */ /* 0x040fe200078ec0ff */
[----:B------:R-:W-:Y:S01]  /*7250*/  IMAD.U32 R33, R45, 0x10000, RZ ;  /* 0x000100002d217824 */ /* 0x000fe200078e00ff */
[----:B------:R-:W-:Y:S01]  /*7260*/  LOP3.LUT R42, R42, 0xffff0000, RZ, 0xc0, !PT ;  /* 0xffff00002a2a7812 */ /* 0x000fe200078ec0ff */
[----:B------:R-:W-:Y:S01]  /*7270*/  FFMA.FTZ R46, R32, R46, R51 ;  /* 0x0000002e202e7223 */ /* 0x000fe20000010033 */
[C---:B------:R-:W-:Y:S01]  /*7280*/  FMUL.FTZ R32, R4.reuse, R31 ;  /* 0x0000001f04207220 */ /* 0x040fe20000410000 */
[-C--:B------:R-:W-:Y:S01]  /*7290*/  FMUL.FTZ R43, R4, R33.reuse ;  /* 0x00000021042b7220 */ /* 0x080fe20000410000 */
[C---:B------:R-:W-:Y:S01]  /*72a0*/  FMUL.FTZ R44, R5.reuse, R30 ;  /* 0x0000001e052c7220 */ /* 0x040fe20000410000 */
[-C--:B------:R-:W-:Y:S01]  /*72b0*/  FMUL.FTZ R45, R5, R42.reuse ;  /* 0x0000002a052d7220 */ /* 0x080fe20000410000 */
[C---:B------:R-:W-:Y:S01]  /*72c0*/  FFMA.FTZ R33, R6.reuse, R33, R32 ;  /* 0x0000002106217223 */ /* 0x040fe20000010020 */
[----:B------:R-:W-:Y:S01]  /*72d0*/  FFMA.FTZ R4, R6, R31, -R43 ;  /* 0x0000001f06047223 */ /* 0x000fe2000001082b */
[C---:B------:R-:W-:Y:S01]  /*72e0*/  FFMA.FTZ R5, R7.reuse, R42, -R44 ;  /* 0x0000002a07057223 */ /* 0x040fe2000001082c */
[----:B------:R-:W-:Y:S01]  /*72f0*/  FFMA.FTZ R30, R7, R30, R45 ;  /* 0x0000001e071e7223 */ /* 0x000fe2000001002d */
[----:B------:R-:W-:-:S02]  /*7300*/  F2FP.BF16.F32.PACK_AB R6, R48, R49 ;  /* 0x000000313006723e */ /* 0x000fc400000010ff */
[----:B------:R-:W-:Y:S02]  /*7310*/  F2FP.BF16.F32.PACK_AB R7, R46, R47 ;  /* 0x0000002f2e07723e */ /* 0x000fe400000010ff */
[----:B------:R-:W-:Y:S02]  /*7320*/  F2FP.BF16.F32.PACK_AB R4, R33, R4 ;  /* 0x000000042104723e */ /* 0x000fe400000010ff */
[----:B------:R-:W-:-:S05]  /*7330*/  F2FP.BF16.F32.PACK_AB R5, R30, R5 ;  /* 0x000000051e05723e */ /* 0x000fca00000010ff */
[----:B------:R1:W-:Y:S02]  /*7340*/  STS.128 [R3+0x8400], R4 ;  /* 0x0084000403007388 */ /* 0x0003e40000000c00 */
.L_x_2358:
[----:B------:R-:W-:Y:S05]  /*7350*/  BSYNC B2 ;  /* 0x0000000000027941 */ /* 0x000fea0003800000 */
.L_x_2357:
[----:B------:R-:W-:Y:S05]  /*7360*/  @P1 BRA `(.L_x_2356) ;  /* 0x0000000000b81947 */ /* 0x000fea0003800000 */
[----:B-1----:R-:W1:Y:S01]  /*7370*/  LDS.128 R4, [R0] ;  /* 0x0000000000047984 */ /* 0x002e620000000c00 */
[----:B------:R-:W-:Y:S02]  /*7380*/  SHF.R.U64 R30, R24, 0x10, R25 ;  /* 0x00000010181e7819 */ /* 0x000fe40000001219 */
[--C-:B------:R-:W-:Y:S02]  /*7390*/  SHF.R.U64 R24, R26, 0x10, R27.reuse ;  /* 0x000000101a187819 */ /* 0x100fe4000000121b */
[----:B------:R-:W-:Y:S02]  /*73a0*/  SHF.R.U32.HI R27, RZ, 0x10, R27 ;  /* 0x00000010ff1b7819 */ /* 0x000fe4000001161b */
[----:B------:R-:W-:Y:S02]  /*73b0*/  SHF.R.U32.HI R31, RZ, 0x10, R25 ;  /* 0x00000010ff1f7819 */ /* 0x000fe40000011619 */
[C---:B------:R-:W-:Y:S02]  /*73c0*/  PRMT R30, R40.reuse, 0x5432, R30 ;  /* 0x00005432281e7816 */ /* 0x040fe4000000001e */
[----:B------:R-:W-:-:S02]  /*73d0*/  PRMT R40, R40, 0x5410, R27 ;  /* 0x0000541028287816 */ /* 0x000fc4000000001b */
[----:B------:R-:W-:Y:S02]  /*73e0*/  PRMT R31, R50, 0x5410, R31 ;  /* 0x00005410321f7816 */ /* 0x000fe4000000001f */
[----:B------:R-:W-:Y:S01]  /*73f0*/  PRMT R39, R39, 0x5410, R24 ;  /* 0x0000541027277816 */ /* 0x000fe20000000018 */
[C---:B------:R-:W-:Y:S01]  /*7400*/  IMAD.U32 R33, R40.reuse, 0x10000, RZ ;  /* 0x0001000028217824 */ /* 0x040fe200078e00ff */
[----:B------:R-:W-:Y:S01]  /*7410*/  LOP3.LUT R40, R40, 0xffff0000, RZ, 0xc0, !PT ;  /* 0xffff000028287812 */ /* 0x000fe200078ec0ff */
[C---:B------:R-:W-:Y:S01]  /*7420*/  IMAD.U32 R32, R31.reuse, 0x10000, RZ ;  /* 0x000100001f207824 */ /* 0x040fe200078e00ff */
[----:B------:R-:W-:Y:S02]  /*7430*/  LOP3.LUT R31, R31, 0xffff0000, RZ, 0xc0, !PT ;  /* 0xffff00001f1f7812 */ /* 0x000fe400078ec0ff */
[C---:B-1----:R-:W-:Y:S01]  /*7440*/  LOP3.LUT R25, R6.reuse, 0xffff0000, RZ, 0xc0, !PT ;  /* 0xffff000006197812 */ /* 0x042fe200078ec0ff */
[C---:B------:R-:W-:Y:S01]  /*7450*/  IMAD.U32 R26, R7.reuse, 0x10000, RZ ;  /* 0x00010000071a7824 */ /* 0x040fe200078e00ff */
[----:B------:R-:W-:Y:S01]  /*7460*/  LOP3.LUT R27, R7, 0xffff0000, RZ, 0xc0, !PT ;  /* 0xffff0000071b7812 */ /* 0x000fe200078ec0ff */
[----:B------:R-:W-:-:S02]  /*7470*/  IMAD.U32 R24, R6, 0x10000, RZ ;  /* 0x0001000006187824 */ /* 0x000fc400078e00ff */
[C---:B0-----:R-:W-:Y:S01]  /*7480*/  FMUL.FTZ R43, R25.reuse, R33 ;  /* 0x00000021192b7220 */ /* 0x041fe20000410000 */
[----:B------:R-:W-:Y:S01]  /*7490*/  FMUL.FTZ R42, R25, R32 ;  /* 0x00000020192a7220 */ /* 0x000fe20000410000 */
[----:B------:R-:W-:Y:S01]  /*74a0*/  FMUL.FTZ R25, R27, R40 ;  /* 0x000000281b197220 */ /* 0x000fe20000410000 */
[----:B------:R-:W-:Y:S02]  /*74b0*/  IMAD.U32 R6, R4, 0x10000, RZ ;  /* 0x0001000004067824 */ /* 0x000fe400078e00ff */
[----:B------:R-:W-:Y:S01]  /*74c0*/  FFMA.FTZ R43, R24, R32, -R43 ;  /* 0x00000020182b7223 */ /* 0x000fe2000001082b */
[----:B------:R-:W-:Y:S02]  /*74d0*/  IMAD.U32 R7, R5, 0x10000, RZ ;  /* 0x0001000005077824 */ /* 0x000fe400078e00ff */
[----:B------:R-:W-:Y:S01]  /*74e0*/  FFMA.FTZ R44, R26, R31, -R25 ;  /* 0x0000001f1a2c7223 */ /* 0x000fe20000010819 */
[----:B------:R-:W-:Y:S01]  /*74f0*/  FFMA.FTZ R42, R24, R33, R42 ;  /* 0x00000021182a7223 */ /* 0x000fe2000001002a */
[----:B------:R-:W-:Y:S01]  /*7500*/  IMAD.U32 R25, R30, 0x10000, RZ ;  /* 0x000100001e197824 */ /* 0x000fe200078e00ff */
[----:B------:R-:W-:Y:S01]  /*7510*/  LOP3.LUT R4, R4, 0xffff0000, RZ, 0xc0, !PT ;  /* 0xffff000004047812 */ /* 0x000fe200078ec0ff */
[----:B------:R-:W-:Y:S01]  /*7520*/  FMUL.FTZ R33, R27, R31 ;  /* 0x0000001f1b217220 */ /* 0x000fe20000410000 */
[----:B------:R-:W-:Y:S01]  /*7530*/  LOP3.LUT R5, R5, 0xffff0000, RZ, 0xc0, !PT ;  /* 0xffff000005057812 */ /* 0x000fe200078ec0ff */
[C---:B------:R-:W-:Y:S01]  /*7540*/  IMAD.U32 R27, R39.reuse, 0x10000, RZ ;  /* 0x00010000271b7824 */ /* 0x040fe200078e00ff */
        /* <DEDUP_REMOVED lines=15> */
[----:B------:R2:W-:Y:S02]  /*7640*/  STS.128 [R0], R4 ;  /* 0x0000000400007388 */ /* 0x0005e40000000c00 */
.L_x_2356:
[----:B------:R-:W-:Y:S05]  /*7650*/  BSYNC B1 ;  /* 0x0000000000017941 */ /* 0x000fea0003800000 */
.L_x_2355:
        /* <DEDUP_REMOVED lines=9> */
[----:B------:R-:W-:Y:S02]  /*76f0*/  SHF.R.U64 R25, R12, 0x10, R13 ;  /* 0x000000100c197819 */ /* 0x000fe4000000120d */
[--C-:B------:R-:W-:Y:S02]  /*7700*/  SHF.R.U64 R12, R20, 0x10, R21.reuse ;  /* 0x00000010140c7819 */ /* 0x100fe40000001215 */
[----:B------:R-:W-:Y:S02]  /*7710*/  SHF.R.U32.HI R21, RZ, 0x10, R21 ;  /* 0x00000010ff157819 */ /* 0x000fe40000011615 */
        /* <DEDUP_REMOVED lines=17> */
[C---:B------:R-:W-:Y:S02]  /*7830*/  IMAD.U32 R7, R5.reuse, 0x10000, RZ ;  /* 0x0001000005077824 */ /* 0x040fe400078e00ff */
[C---:B------:R-:W-:Y:S01]  /*7840*/  FFMA.FTZ R31, R12.reuse, R24, R13 ;  /* 0x000000180c1f7223 */ /* 0x040fe2000001000d */
[----:B------:R-:W-:Y:S01]  /*7850*/  FFMA.FTZ R26, R12, R21, -R27 ;  /* 0x000000150c1a7223 */ /* 0x000fe2000001081b */
[----:B------:R-:W-:Y:S01]  /*7860*/  IMAD.U32 R13, R38, 0x10000, RZ ;  /* 0x00010000260d7824 */ /* 0x000fe200078e00ff */
[----:B------:R-:W-:Y:S01]  /*7870*/  LOP3.LUT R5, R5, 0xffff0000, RZ, 0xc0, !PT ;  /* 0xffff000005057812 */ /* 0x000fe200078ec0ff */
[C---:B------:R-:W-:Y:S01]  /*7880*/  FMUL.FTZ R33, R20.reuse, R25 ;  /* 0x0000001914217220 */ /* 0x040fe20000410000 */
[-C--:B------:R-:W-:Y:S01]  /*7890*/  FMUL.FTZ R27, R20, R41.reuse ;  /* 0x00000029141b7220 */ /* 0x080fe20000410000 */
[C---:B------:R-:W-:Y:S01]  /*78a0*/  LOP3.LUT R12, R37.reuse, 0xffff0000, RZ, 0xc0, !PT ;  /* 0xffff0000250c7812 */ /* 0x040fe200078ec0ff */
[----:B------:R-:W-:Y:S01]  /*78b0*/  IMAD.U32 R21, R37, 0x10000, RZ ;  /* 0x0001000025157824 */ /* 0x000fe200078e00ff */
        /* <DEDUP_REMOVED lines=16> */
.L_x_2361:
[----:B------:R-:W-:Y:S05]  /*79c0*/  BSYNC B1 ;  /* 0x0000000000017941 */ /* 0x000fea0003800000 */
.L_x_2360:
        /* <DEDUP_REMOVED lines=15> */
[C---:B------:R-:W-:Y:S01]  /*7ac0*/  IMAD.U32 R10, R7.reuse, 0x10000, RZ ;  /* 0x00010000070a7824 */ /* 0x040fe200078e00ff */
[----:B------:R-:W-:Y:S01]  /*7ad0*/  LOP3.LUT R7, R7, 0xffff0000, RZ, 0xc0, !PT ;  /* 0xffff000007077812 */ /* 0x000fe200078ec0ff */
[----:B------:R-:W-:-:S02]  /*7ae0*/  IMAD.U32 R8, R6, 0x10000, RZ ;  /* 0x0001000006087824 */ /* 0x000fc400078e00ff */
[CC--:B------:R-:W-:Y:S01]  /*7af0*/  FMUL.FTZ R13, R9.reuse, R12.reuse ;  /* 0x0000000c090d7220 */ /* 0x0c0fe20000410000 */
[----:B------:R-:W-:Y:S01]  /*7b00*/  FMUL.FTZ R9, R9, R11 ;  /* 0x0000000b09097220 */ /* 0x000fe20000410000 */
[C---:B------:R-:W-:Y:S01]  /*7b10*/  FMUL.FTZ R21, R7.reuse, R29 ;  /* 0x0000001d07157220 */ /* 0x040fe20000410000 */
[----:B------:R-:W-:Y:S02]  /*7b20*/  IMAD.U32 R3, R4, 0x10000, RZ ;  /* 0x0001000004037824 */ /* 0x000fe400078e00ff */
[C---:B------:R-:W-:Y:S01]  /*7b30*/  FFMA.FTZ R13, R8.reuse, R11, -R13 ;  /* 0x0000000b080d7223 */ /* 0x040fe2000001080d */
[----:B------:R-:W-:Y:S01]  /*7b40*/  FFMA.FTZ R14, R8, R12, R9 ;  /* 0x0000000c080e7223 */ /* 0x000fe20000010009 */
[-C--:B------:R-:W-:Y:S01]  /*7b50*/  FMUL.FTZ R9, R7, R35.reuse ;  /* 0x0000002307097220 */ /* 0x080fe20000410000 */
[----:B------:R-:W-:Y:S01]  /*7b60*/  IMAD.U32 R6, R5, 0x10000, RZ ;  /* 0x0001000005067824 */ /* 0x000fe200078e00ff */
        /* <DEDUP_REMOVED lines=22> */
.L_x_2346:
[----:B------:R-:W0:Y:S01]  /*7cd0*/  S2R R0, SR_TID.X ;  /* 0x0000000000007919 */ /* 0x000e220000002100 */
[----:B------:R-:W1:Y:S01]  /*7ce0*/  LDC R32, c[0x0][0x448] ;  /* 0x00011200ff207b82 */ /* 0x000e620000000800 */
[----:B------:R-:W-:Y:S01]  /*7cf0*/  ULDC.64 UR4, c[0x0][0x3f8] ;  /* 0x0000fe0000047ab9 */ /* 0x000fe20000000a00 */
[----:B------:R-:W-:Y:S01]  /*7d00*/  ULDC.64 UR6, c[0x0][0x408] ;  /* 0x0001020000067ab9 */ /* 0x000fe20000000a00 */
[----:B------:R-:W-:Y:S01]  /*7d10*/  IMAD.MOV.U32 R27, RZ, RZ, R31 ;  /* 0x000000ffff1b7224 */ /* 0x000fe200078e001f */
[----:B------:R-:W-:Y:S01]  /*7d20*/  SHF.R.S32.HI R43, RZ, 0x1f, R16 ;  /* 0x0000001fff2b7819 */ /* 0x000fe20000011410 */
[----:B------:R-:W-:Y:S01]  /*7d30*/  IMAD.MOV.U32 R4, RZ, RZ, R24 ;  /* 0x000000ffff047224 */ /* 0x000fe200078e0018 */
[----:B-1----:R-:W-:Y:S01]  /*7d40*/  ISETP.NE.AND P0, PT, R32, 0x1, PT ;  /* 0x000000012000780c */ /* 0x002fe20003f05270 */
[----:B0-----:R-:W-:-:S05]  /*7d50*/  VIADD R0, R0, 0xffffff80 ;  /* 0xffffff8000007836 */ /* 0x001fca0000000000 */
[----:B------:R-:W-:-:S07]  /*7d60*/  SHF.R.S32.HI R3, RZ, 0x1f, R0 ;  /* 0x0000001fff037819 */ /* 0x000fce0000011400 */
[----:B------:R-:W0:Y:S01]  /*7d70*/  @P0 LDC R5, c[0x0][0x450] ;  /* 0x00011400ff050b82 */ /* 0x000e220000000800 */
[----:B------:R-:W-:-:S04]  /*7d80*/  LEA.HI R3, R3, R0, RZ, 0x2 ;  /* 0x0000000003037211 */ /* 0x000fc800078f10ff */
[----:B------:R-:W-:-:S05]  /*7d90*/  LOP3.LUT R3, R3, 0xfffffffc, RZ, 0xc0, !PT ;  /* 0xfffffffc03037812 */ /* 0x000fca00078ec0ff */
[----:B------:R-:W-:Y:S02]  /*7da0*/  IMAD.IADD R3, R0, 0x1, -R3 ;  /* 0x0000000100037824 */ /* 0x000fe400078e0a03 */
[----:B------:R-:W1:Y:S02]  /*7db0*/  @P0 LDC R0, c[0x0][0x44c] ;  /* 0x00011300ff000b82 */ /* 0x000e640000000800 */
[----:B------:R-:W-:-:S04]  /*7dc0*/  IMAD R3, R3, 0x60, R35 ;  /* 0x0000006003037824 */ /* 0x000fc800078e0223 */
[----:B-1----:R-:W-:-:S05]  /*7dd0*/  @P0 IMAD.HI.U32 R0, R3, R0, RZ ;  /* 0x0000000003000227 */ /* 0x002fca00078e00ff */
[----:B0-----:R-:W-:Y:S01]  /*7de0*/  @P0 SHF.R.U32.HI R3, RZ, R5, R0 ;  /* 0x00000005ff030219 */ /* 0x001fe20000011600 */
        /* <DEDUP_REMOVED lines=18> */
[----:B------:R-:W2:Y:S01]  /*7f10*/  LDL R6, [R1+0x20] ;  /* 0x0000200001067983 */ /* 0x000ea20000100800 */
[----:B------:R-:W0:Y:S03]  /*7f20*/  LDC R41, c[0x0][0x3f4] ;  /* 0x0000fd00ff297b82 */ /* 0x000e260000000800 */
[----:B------:R-:W1:Y:S04]  /*7f30*/  SHFL.IDX PT, R3, R25, RZ, 0x1c1f ;  /* 0x001c1fff19037589 */ /* 0x000e6800000e0000 */
[----:B------:R-:W3:Y:S04]  /*7f40*/  SHFL.IDX PT, R0, R26, RZ, 0x1c1f ;  /* 0x001c1fff1a007589 */ /* 0x000ee800000e0000 */
[----:B------:R-:W4:Y:S04]  /*7f50*/  SHFL.IDX PT, R14, R27, RZ, 0x1c1f ;  /* 0x001c1fff1b0e7589 */ /* 0x000f2800000e0000 */
[----:B------:R-:W5:Y:S01]  /*7f60*/  SHFL.IDX PT, R4, R24, RZ, 0x1c1f ;  /* 0x001c1fff18047589 */ /* 0x000f6200000e0000 */
[----:B0-----:R-:W-:Y:S01]  /*7f70*/  ISETP.GE.AND P0, PT, R16, R41, PT ;  /* 0x000000291000720c */ /* 0x001fe20003f06270 */
[----:B--2---:R-:W-:-:S05]  /*7f80*/  IMAD R32, R6, R32, RZ ;  /* 0x0000002006207224 */ /* 0x004fca00078e02ff */
[----:B------:R-:W-:-:S13]  /*7f90*/  ISETP.GE.OR P1, PT, R35, R32, P0 ;  /* 0x000000202300720c */ /* 0x000fda0000726670 */
[C---:B------:R-:W-:Y:S01]  /*7fa0*/  @!P1 IMAD.SHL.U32 R5, R16.reuse, 0x2, RZ ;  /* 0x0000000210059824 */ /* 0x040fe200078e00ff */
[----:B------:R-:W-:-:S04]  /*7fb0*/  @!P1 SHF.L.U64.HI R21, R16, 0x1, R43 ;  /* 0x0000000110159819 */ /* 0x000fc8000001022b */
[----:B-1----:R-:W-:-:S05]  /*7fc0*/  @!P1 IADD3 R6, P2, R3, R5, RZ ;  /* 0x0000000503069210 */ /* 0x002fca0007f5e0ff */
[----:B---3--:R-:W-:-:S05]  /*7fd0*/  @!P1 IMAD.X R7, R0, 0x1, R21, P2 ;  /* 0x0000000100079824 */ /* 0x008fca00010e0615 */
[----:B------:R-:W2:Y:S01]  /*7fe0*/  @!P1 LD.E.128 R8, desc[UR40][R6.64] ;  /* 0x0000002806089980 */ /* 0x000ea2000c101d00 */
[----:B----4-:R-:W-:-:S05]  /*7ff0*/  @!P1 IADD3 R14, P2, R14, R5, RZ ;  /* 0x000000050e0e9210 */ /* 0x010fca0007f5e0ff */
[----:B-----5:R-:W-:-:S04]  /*8000*/  @!P1 IMAD.X R3, R4, 0x1, R21, P2 ;  /* 0x0000000104039824 */ /* 0x020fc800010e0615 */
[----:B------:R-:W-:-:S05]  /*8010*/  @!P1 IMAD.MOV.U32 R15, RZ, RZ, R3 ;  /* 0x000000ffff0f9224 */ /* 0x000fca00078e0003 */
[----:B------:R0:W3:Y:S01]  /*8020*/  @!P1 LD.E.128 R4, desc[UR40][R14.64] ;  /* 0x000000280e049980 */ /* 0x0000e2000c101d00 */
[----:B------:R-:W-:Y:S02]  /*8030*/  CS2R R36, SRZ ;  /* 0x0000000000247805 */ /* 0x000fe4000001ff00 */
[----:B------:R-:W-:Y:S02]  /*8040*/  CS2R R38, SRZ ;  /* 0x0000000000267805 */ /* 0x000fe4000001ff00 */
[----:B------:R-:W-:Y:S01]  /*8050*/  CS2R R30, SRZ ;  /* 0x00000000001e7805 */ /* 0x000fe2000001ff00 */
[----:B------:R-:W1:Y:S01]  /*8060*/  SHFL.IDX PT, R24, R24, 0x1, 0x1c1f ;  /* 0x003c1f0018187f89 */ /* 0x000e6200000e0000 */
[----:B------:R-:W-:-:S03]  /*8070*/  CS2R R20, SRZ ;  /* 0x0000000000147805 */ /* 0x000fc6000001ff00 */
[----:B0-----:R0:W4:Y:S01]  /*8080*/  SHFL.IDX PT, R14, R27, 0x1, 0x1c1f ;  /* 0x003c1f001b0e7f89 */ /* 0x00112200000e0000 */
[----:B--2---:R-:W-:Y:S02]  /*8090*/  @!P1 IMAD.MOV.U32 R36, RZ, RZ, R8 ;  /* 0x000000ffff249224 */ /* 0x004fe400078e0008 */
[----:B------:R-:W-:Y:S02]  /*80a0*/  @!P1 IMAD.MOV.U32 R37, RZ, RZ, R9 ;  /* 0x000000ffff259224 */ /* 0x000fe400078e0009 */
[----:B------:R-:W-:Y:S02]  /*80b0*/  IMAD.MOV.U32 R0, RZ, RZ, R36 ;  /* 0x000000ffff007224 */ /* 0x000fe400078e0024 */
[----:B------:R-:W-:Y:S02]  /*80c0*/  IMAD.MOV.U32 R3, RZ, RZ, R37 ;  /* 0x000000ffff037224 */ /* 0x000fe400078e0025 */
[----:B------:R-:W-:Y:S01]  /*80d0*/  @!P1 IMAD.MOV.U32 R38, RZ, RZ, R10 ;  /* 0x000000ffff269224 */ /* 0x000fe200078e000a */
[----:B------:R-:W-:Y:S01]  /*80e0*/  PRMT R48, R0, 0x7610, R48 ;  /* 0x0000761000307816 */ /* 0x000fe20000000030 */
[----:B------:R-:W-:Y:S01]  /*80f0*/  @!P1 IMAD.MOV.U32 R39, RZ, RZ, R11 ;  /* 0x000000ffff279224 */ /* 0x000fe200078e000b */
[----:B------:R-:W-:Y:S01]  /*8100*/  PRMT R34, R34, 0x5410, R3 ;  /* 0x0000541022227816 */ /* 0x000fe20000000003 */
[----:B------:R0:W2:Y:S01]  /*8110*/  SHFL.IDX PT, R0, R26, 0x1, 0x1c1f ;  /* 0x003c1f001a007f89 */ /* 0x0000a200000e0000 */
[----:B------:R-:W-:-:S02]  /*8120*/  IMAD.MOV.U32 R8, RZ, RZ, R38 ;  /* 0x000000ffff087224 */ /* 0x000fc400078e0026 */
[----:B---3--:R-:W-:Y:S01]  /*8130*/  @!P1 IMAD.MOV.U32 R30, RZ, RZ, R4 ;  /* 0x000000ffff1e9224 */ /* 0x008fe200078e0004 */
[----:B------:R0:W3:Y:S01]  /*8140*/  SHFL.IDX PT, R3, R25, 0x1, 0x1c1f ;  /* 0x003c1f0019037f89 */ /* 0x0000e200000e0000 */
[----:B------:R-:W-:Y:S01]  /*8150*/  @!P1 IMAD.MOV.U32 R31, RZ, RZ, R5 ;  /* 0x000000ffff1f9224 */ /* 0x000fe200078e0005 */
[----:B------:R-:W-:Y:S01]  /*8160*/  PRMT R33, R8, 0x7610, R33 ;  /* 0x0000761008217816 */ /* 0x000fe20000000021 */
[----:B------:R-:W-:Y:S02]  /*8170*/  @!P1 IMAD.MOV.U32 R20, RZ, RZ, R6 ;  /* 0x000000ffff149224 */ /* 0x000fe400078e0006 */
[----:B------:R-:W-:Y:S02]  /*8180*/  @!P1 IMAD.MOV.U32 R21, RZ, RZ, R7 ;  /* 0x000000ffff159224 */ /* 0x000fe400078e0007 */
[----:B------:R-:W-:Y:S02]  /*8190*/  IMAD.MOV.U32 R4, RZ, RZ, R30 ;  /* 0x000000ffff047224 */ /* 0x000fe400078e001e */
[----:B------:R-:W-:-:S02]  /*81a0*/  IMAD.MOV.U32 R5, RZ, RZ, R31 ;  /* 0x000000ffff057224 */ /* 0x000fc400078e001f */
[----:B------:R-:W-:Y:S01]  /*81b0*/  IMAD.MOV.U32 R9, RZ, RZ, R39 ;  /* 0x000000ffff097224 */ /* 0x000fe200078e0027 */
[----:B------:R-:W-:Y:S01]  /*81c0*/  PRMT R50, R4, 0x7610, R50 ;  /* 0x0000761004327816 */ /* 0x000fe20000000032 */
[----:B------:R-:W-:Y:S01]  /*81d0*/  IMAD.MOV.U32 R6, RZ, RZ, R20 ;  /* 0x000000ffff067224 */ /* 0x000fe200078e0014 */
[----:B------:R-:W-:Y:S01]  /*81e0*/  PRMT R54, R5, 0x7610, R54 ;  /* 0x0000761005367816 */ /* 0x000fe20000000036 */
[----:B------:R-:W-:Y:S01]  /*81f0*/  IMAD.MOV.U32 R7, RZ, RZ, R21 ;  /* 0x000000ffff077224 */ /* 0x000fe200078e0015 */
[----:B------:R-:W-:Y:S02]  /*8200*/  PRMT R34, R9, 0x7610, R34 ;  /* 0x0000761009227816 */ /* 0x000fe40000000022 */
[----:B------:R-:W-:Y:S02]  /*8210*/  CS2R R4, SRZ ;  /* 0x0000000000047805 */ /* 0x000fe4000001ff00 */
[----:B------:R-:W-:Y:S02]  /*8220*/  PRMT R33, R33, 0x5410, R6 ;  /* 0x0000541021217816 */ /* 0x000fe40000000006 */
[----:B012-4-:R-:W-:-:S07]  /*8230*/  PRMT R55, R7, 0x7610, R55 ;  /* 0x0000761007377816 */ /* 0x017fce0000000037 */
.L_x_2589:
        /* <DEDUP_REMOVED lines=18> */
[-C--:B---3--:R-:W-:Y:S02]  /*8360*/  IADD3 R8, P1, R3, R4.reuse, RZ ;  /* 0x0000000403087210 */ /* 0x088fe40007f3e0ff */
[----:B------:R-:W-:-:S03]  /*8370*/  IADD3 R4, P2, R14, R4, RZ ;  /* 0x000000040e047210 */ /* 0x000fc60007f5e0ff */
[--C-:B------:R-:W-:Y:S02]  /*8380*/  IMAD.X R9, R0, 0x1, R5.reuse, P1 ;  /* 0x0000000100097824 */ /* 0x100fe400008e0605 */
[----:B------:R-:W-:-:S04]  /*8390*/  IMAD.X R5, R24, 0x1, R5, P2 ;  /* 0x0000000118057824 */ /* 0x000fc800010e0605 */
[----:B------:R-:W5:Y:S04]  /*83a0*/  LD.E.128 R8, desc[UR40][R8.64] ;  /* 0x0000002808087980 */ /* 0x000f68000c101d00 */
[----:B------:R-:W5:Y:S02]  /*83b0*/  LD.E.128 R4, desc[UR40][R4.64] ;  /* 0x0000002804047980 */ /* 0x000f64000c101d00 */
.L_x_2364:
[----:B------:R-:W-:Y:S05]  /*83c0*/  BSYNC B1 ;  /* 0x0000000000017941 */ /* 0x000fea0003800000 */
.L_x_2363:
[----:B------:R-:W0:Y:S01]  /*83d0*/  SYNCS.PHASECHK.TRANS64.TRYWAIT P1, [R2+URZ+0x16800], R13 ;  /* 0x0168000d020075a7 */ /* 0x000e22000802017f */
[----:B------:R-:W-:Y:S01]  /*83e0*/  IMAD R29, R29, -0xc0, R32 ;  /* 0xffffff401d1d7824 */ /* 0x000fe200078e0220 */
[----:B------:R-:W-:Y:S01]  /*83f0*/  BSSY B1, `(.L_x_2365) ;  /* 0x0000014000017945 */ /* 0x000fe20003800000 */
[----:B------:R-:W-:Y:S02]  /*8400*/  VIADD R14, R19, 0x60 ;  /* 0x00000060130e7836 */ /* 0x000fe40000000000 */
[----:B---3-5:R-:W-:Y:S01]  /*8410*/  IMAD.MOV.U32 R3, RZ, RZ, R4 ;  /* 0x000000ffff037224 */ /* 0x028fe200078e0004 */
[----:B------:R-:W-:Y:S01]  /*8420*/  VIMNMX R0, R29, 0xc0, PT ;  /* 0x000000c01d007848 */ /* 0x000fe20003fe0100 */
[----:B------:R-:W-:-:S03]  /*8430*/  IMAD.MOV.U32 R12, RZ, RZ, R5 ;  /* 0x000000ffff0c7224 */ /* 0x000fc600078e0005 */
[-C--:B------:R-:W-:Y:S02]  /*8440*/  ISETP.GE.OR P2, PT, R19, R0.reuse, P0 ;  /* 0x000000001300720c */ /* 0x080fe40000746670 */
        /* <DEDUP_REMOVED lines=13> */
[----:B0-----:R-:W-:Y:S06]  /*8520*/  @!P1 BRA `(.L_x_2366) ;  /* 0x0000012400f09947 */ /* 0x001fec0003800000 */
.L_x_2590:
[----:B------:R-:W-:Y:S05]  /*8530*/  BSYNC B1 ;  /* 0x0000000000017941 */ /* 0x000fea0003800000 */
.L_x_2365:
        /* <DEDUP_REMOVED lines=10> */
[----:B------:R-:W-:Y:S02]  /*85e0*/  SHF.R.U32.HI R39, RZ, 0x10, R39 ;  /* 0x00000010ff277819 */ /* 0x000fe40000011627 */
[----:B------:R-:W-:Y:S01]  /*85f0*/  PRMT R38, R48, 0x5410, R47 ;  /* 0x0000541030267816 */ /* 0x000fe2000000002f */
[----:B------:R-:W-:Y:S01]  /*8600*/  IMAD.U32 R50, R49, 0x10000, RZ ;  /* 0x0001000031327824 */ /* 0x000fe200078e00ff */
[----:B------:R-:W-:Y:S02]  /*8610*/  SHF.R.U32.HI R53, RZ, 0x10, R21 ;  /* 0x00000010ff357819 */ /* 0x000fe40000011615 */
[C---:B------:R-:W-:Y:S02]  /*8620*/  PRMT R47, R33.reuse, 0x5410, R36 ;  /* 0x00005410212f7816 */ /* 0x040fe40000000024 */
[----:B------:R-:W-:Y:S02]  /*8630*/  PRMT R52, R33, 0x5432, R52 ;  /* 0x0000543221347816 */ /* 0x000fe40000000034 */
[----:B------:R-:W-:Y:S01]  /*8640*/  PRMT R48, R34, 0x5410, R39 ;  /* 0x0000541022307816 */ /* 0x000fe20000000027 */
[----:B------:R-:W-:Y:S01]  /*8650*/  IMAD.U32 R39, R38, 0x10000, RZ ;  /* 0x0001000026277824 */ /* 0x000fe200078e00ff */
[----:B------:R-:W-:-:S02]  /*8660*/  SHF.R.U32.HI R46, RZ, 0x10, R37 ;  /* 0x00000010ff2e7819 */ /* 0x000fc40000011625 */
[----:B------:R-:W-:Y:S02]  /*8670*/  SHF.R.U32.HI R51, RZ, 0x10, R31 ;  /* 0x00000010ff337819 */ /* 0x000fe4000001161f */
[----:B------:R-:W-:Y:S02]  /*8680*/  PRMT R53, R55, 0x5410, R53 ;  /* 0x0000541037357816 */ /* 0x000fe40000000035 */
[----:B------:R-:W-:Y:S02]  /*8690*/  LOP3.LUT R49, R49, 0xffff0000, RZ, 0xc0, !PT ;  /* 0xffff000031317812 */ /* 0x000fe400078ec0ff */
[----:B------:R-:W-:Y:S02]  /*86a0*/  PRMT R46, R34, 0x5432, R46 ;  /* 0x00005432222e7816 */ /* 0x000fe4000000002e */
[----:B------:R-:W-:Y:S01]  /*86b0*/  PRMT R51, R54, 0x5410, R51 ;  /* 0x0000541036337816 */ /* 0x000fe20000000033 */
[----:B0-----:R-:W-:-:S05]  /*86c0*/  VIADD R25, R14, 0xffffff80 ;  /* 0xffffff800e197836 */ /* 0x001fca0000000000 */
[----:B------:R-:W-:-:S04]  /*86d0*/  SHF.R.S32.HI R24, RZ, 0x1f, R25 ;  /* 0x0000001fff187819 */ /* 0x000fc80000011419 */
[----:B------:R-:W-:-:S04]  /*86e0*/  LEA.HI R24, R24, R25, RZ, 0x5 ;  /* 0x0000001918187211 */ /* 0x000fc800078f28ff */
[----:B------:R-:W-:Y:S01]  /*86f0*/  SHF.R.S32.HI R24, RZ, 0x5, R24 ;  /* 0x00000005ff187819 */ /* 0x000fe20000011418 */
[----:B--2---:R-:W-:-:S05]  /*8700*/  IMAD.SHL.U32 R12, R12, 0x40, RZ ;  /* 0x000000400c0c7824 */ /* 0x004fca00078e00ff */
[----:B------:R-:W-:-:S04]  /*8710*/  LOP3.LUT R14, R12, 0x1c0, RZ, 0xc0, !PT ;  /* 0x000001c00c0e7812 */ /* 0x000fc800078ec0ff */
[----:B------:R-:W-:Y:S02]  /*8720*/  SHF.R.U32.HI R15, RZ, 0x3, R14 ;  /* 0x00000003ff0f7819 */ /* 0x000fe4000001160e */
[C---:B------:R-:W-:Y:S02]  /*8730*/  LOP3.LUT R13, R14.reuse, 0x38, R13, 0xf8, !PT ;  /* 0x000000380e0d7812 */ /* 0x040fe400078ef80d */
        /* <DEDUP_REMOVED lines=13> */
[C---:B-1----:R-:W-:Y:S02]  /*8810*/  IMAD.U32 R20, R12.reuse, 0x10000, RZ ;  /* 0x000100000c147824 */ /* 0x042fe400078e00ff */
[C---:B------:R-:W-:Y:S01]  /*8820*/  FMUL.FTZ R55, R33.reuse, R50 ;  /* 0x0000003221377220 */ /* 0x040fe20000410000 */
[----:B------:R-:W-:Y:S01]  /*8830*/  FMUL.FTZ R57, R33, R39 ;  /* 0x0000002721397220 */ /* 0x000fe20000410000 */
[----:B------:R-:W-:Y:S01]  /*8840*/  LOP3.LUT R12, R12, 0xffff0000, RZ, 0xc0, !PT ;  /* 0xffff00000c0c7812 */ /* 0x000fe200078ec0ff */
[----:B------:R-:W-:-:S02]  /*8850*/  IMAD.U32 R21, R13, 0x10000, RZ ;  /* 0x000100000d157824 */ /* 0x000fc400078e00ff */
[----:B------:R-:W-:Y:S01]  /*8860*/  FFMA.FTZ R55, R20, R39, -R55 ;  /* 0x0000002714377223 */ /* 0x000fe20000010837 */
[----:B------:R-:W-:Y:S01]  /*8870*/  LOP3.LUT R33, R38, 0xffff0000, RZ, 0xc0, !PT ;  /* 0xffff000026217812 */ /* 0x000fe200078ec0ff */
[----:B------:R-:W-:Y:S01]  /*8880*/  FMUL.FTZ R39, R24, R49 ;  /* 0x0000003118277220 */ /* 0x000fe20000410000 */
[----:B------:R-:W-:Y:S01]  /*8890*/  FFMA.FTZ R57, R20, R50, R57 ;  /* 0x0000003214397223 */ /* 0x000fe20000010039 */
[C---:B------:R-:W-:Y:S01]  /*88a0*/  IMAD.U32 R20, R46.reuse, 0x10000, RZ ;  /* 0x000100002e147824 */ /* 0x040fe200078e00ff */
[----:B------:R-:W-:Y:S01]  /*88b0*/  LOP3.LUT R46, R46, 0xffff0000, RZ, 0xc0, !PT ;  /* 0xffff00002e2e7812 */ /* 0x000fe200078ec0ff */
[C---:B------:R-:W-:Y:S02]  /*88c0*/  IMAD.U32 R38, R51.reuse, 0x10000, RZ ;  /* 0x0001000033267824 */ /* 0x040fe400078e00ff */
[-C--:B------:R-:W-:Y:S01]  /*88d0*/  FMUL.FTZ R59, R24, R33.reuse ;  /* 0x00000021183b7220 */ /* 0x080fe20000410000 */
[----:B------:R-:W-:Y:S01]  /*88e0*/  FFMA.FTZ R50, R12, R33, -R39 ;  /* 0x000000210c327223 */ /* 0x000fe20000010827 */
[C---:B------:R-:W-:Y:S01]  /*88f0*/  FMUL.FTZ R33, R34.reuse, R20 ;  /* 0x0000001422217220 */ /* 0x040fe20000410000 */
[----:B------:R-:W-:Y:S01]  /*8900*/  FMUL.FTZ R54, R34, R38 ;  /* 0x0000002622367220 */ /* 0x000fe20000410000 */
[----:B------:R-:W-:Y:S01]  /*8910*/  LOP3.LUT R24, R51, 0xffff0000, RZ, 0xc0, !PT ;  /* 0xffff000033187812 */ /* 0x000fe200078ec0ff */
[----:B------:R-:W-:-:S02]  /*8920*/  IMAD.U32 R36, R26, 0x10000, RZ ;  /* 0x000100001a247824 */ /* 0x000fc400078e00ff */
[----:B------:R-:W-:Y:S01]  /*8930*/  FFMA.FTZ R38, R21, R38, R33 ;  /* 0x0000002615267223 */ /* 0x000fe20000010021 */
[----:B------:R-:W-:Y:S01]  /*8940*/  LOP3.LUT R13, R13, 0xffff0000, RZ, 0xc0, !PT ;  /* 0xffff00000d0d7812 */ /* 0x000fe200078ec0ff */
[----:B------:R-:W-:Y:S01]  /*8950*/  FFMA.FTZ R34, R12, R49, R59 ;  /* 0x000000310c227223 */ /* 0x000fe2000001003b */
[----:B------:R-:W-:Y:S01]  /*8960*/  FFMA.FTZ R54, R21, R20, -R54 ;  /* 0x0000001415367223 */ /* 0x000fe20000010836 */
[----:B------:R-:W-:Y:S02]  /*8970*/  IMAD.U32 R33, R52, 0x10000, RZ ;  /* 0x0001000034217824 */ /* 0x000fe400078e00ff */
[----:B------:R-:W-:Y:S01]  /*8980*/  FMUL.FTZ R12, R25, R24 ;  /* 0x00000018190c7220 */ /* 0x000fe20000410000 */
[----:B------:R-:W-:Y:S02]  /*8990*/  IMAD.U32 R21, R47, 0x10000, RZ ;  /* 0x000100002f157824 */ /* 0x000fe400078e00ff */
[----:B------:R-:W-:Y:S01]  /*89a0*/  FMUL.FTZ R56, R25, R46 ;  /* 0x0000002e19387220 */ /* 0x000fe20000410000 */
[----:B------:R-:W-:-:S02]  /*89b0*/  IMAD.U32 R37, R27, 0x10000, RZ ;  /* 0x000100001b257824 */ /* 0x000fc400078e00ff */
[----:B------:R-:W-:Y:S01]  /*89c0*/  FMUL.FTZ R49, R36, R33 ;  /* 0x0000002124317220 */ /* 0x000fe20000410000 */
[----:B------:R-:W-:Y:S02]  /*89d0*/  IMAD.U32 R20, R53, 0x10000, RZ ;  /* 0x0001000035147824 */ /* 0x000fe400078e00ff */
[C---:B------:R-:W-:Y:S01]  /*89e0*/  FFMA.FTZ R25, R13.reuse, R46, -R12 ;  /* 0x0000002e0d197223 */ /* 0x040fe2000001080c */
[----:B------:R-:W-:Y:S02]  /*89f0*/  IMAD.U32 R30, R14, 0x10000, RZ ;  /* 0x000100000e1e7824 */ /* 0x000fe400078e00ff */
[----:B------:R-:W-:Y:S01]  /*8a00*/  FMUL.FTZ R36, R36, R21 ;  /* 0x0000001524247220 */ /* 0x000fe20000410000 */
[----:B------:R-:W-:Y:S01]  /*8a10*/  FFMA.FTZ R39, R13, R24, R56 ;  /* 0x000000180d277223 */ /* 0x000fe20000010038 */
[----:B------:R-:W-:Y:S02]  /*8a20*/  IMAD.U32 R31, R15, 0x10000, RZ ;  /* 0x000100000f1f7824 */ /* 0x000fe400078e00ff */
[----:B------:R-:W-:Y:S01]  /*8a30*/  FMUL.FTZ R24, R37, R20 ;  /* 0x0000001425187220 */ /* 0x000fe20000410000 */
[----:B------:R-:W-:-:S02]  /*8a40*/  IMAD.U32 R12, R48, 0x10000, RZ ;  /* 0x00010000300c7824 */ /* 0x000fc400078e00ff */
[C---:B------:R-:W-:Y:S01]  /*8a50*/  FFMA.FTZ R49, R30.reuse, R21, -R49 ;  /* 0x000000151e317223 */ /* 0x040fe20000010831 */
[----:B------:R-:W-:Y:S01]  /*8a60*/  FFMA.FTZ R36, R30, R33, R36 ;  /* 0x000000211e247223 */ /* 0x000fe20000010024 */
[----:B------:R-:W-:Y:S01]  /*8a70*/  LOP3.LUT R26, R26, 0xffff0000, RZ, 0xc0, !PT ;  /* 0xffff00001a1a7812 */ /* 0x000fe200078ec0ff */
[-C--:B------:R-:W-:Y:S01]  /*8a80*/  FMUL.FTZ R46, R37, R12.reuse ;  /* 0x0000000c252e7220 */ /* 0x080fe20000410000 */
[----:B------:R-:W-:Y:S01]  /*8a90*/  FFMA.FTZ R30, R31, R12, -R24 ;  /* 0x0000000c1f1e7223 */ /* 0x000fe20000010818 */
[----:B------:R-:W-:Y:S02]  /*8aa0*/  LOP3.LUT R27, R27, 0xffff0000, RZ, 0xc0, !PT ;  /* 0xffff00001b1b7812 */ /* 0x000fe400078ec0ff */
[----:B------:R-:W-:Y:S01]  /*8ab0*/  LOP3.LUT R13, R52, 0xffff0000, RZ, 0xc0, !PT ;  /* 0xffff0000340d7812 */ /* 0x000fe200078ec0ff */
[----:B------:R-:W-:Y:S01]  /*8ac0*/  FFMA.FTZ R46, R31, R20, R46 ;  /* 0x000000141f2e7223 */ /* 0x000fe2000001002e */
[----:B------:R-:W-:Y:S02]  /*8ad0*/  LOP3.LUT R12, R53, 0xffff0000, RZ, 0xc0, !PT ;  /* 0xffff0000350c7812 */ /* 0x000fe400078ec0ff */
        /* <DEDUP_REMOVED lines=22> */
.L_x_2368:
[----:B------:R-:W-:Y:S05]  /*8c40*/  BSYNC B1 ;  /* 0x0000000000017941 */ /* 0x000fea0003800000 */
.L_x_2367:
[----:B------:R-:W-:Y:S02]  /*8c50*/  PRMT R20, R0, 0x7610, R20 ;  /* 0x0000761000147816 */ /* 0x000fe40000000014 */
[----:B------:R-:W-:Y:S01]  /*8c60*/  PRMT R30, R3, 0x7610, R30 ;  /* 0x00007610031e7816 */ /* 0x000fe2000000001e */
[----:B------:R-:W-:Y:S06]  /*8c70*/  @P0 BRA `(.L_x_2359) ;  /* 0x0000000400a80947 */ /* 0x000fec0003800000 */
[----:B-1----:R-:W2:Y:S01]  /*8c80*/  LDL R12, [R1+0x44] ;  /* 0x00004400010c7983 */ /* 0x002ea20000100800 */
[C---:B0-----:R-:W-:Y:S02]  /*8c90*/  VIADD R13, R19.reuse, 0x60 ;  /* 0x00000060130d7836 */ /* 0x041fe40000000000 */
[----:B------:R-:W-:Y:S01]  /*8ca0*/  VIADD R14, R19, 0x60 ;  /* 0x00000060130e7836 */ /* 0x000fe20000000000 */
        /* <DEDUP_REMOVED lines=9> */
[----:B------:R-:W-:Y:S02]  /*8d40*/  SHF.R.U64 R4, R4, 0x10, R5 ;  /* 0x0000001004047819 */ /* 0x000fe40000001205 */
[--C-:B------:R-:W-:Y:S02]  /*8d50*/  SHF.R.U64 R8, R8, 0x10, R9.reuse ;  /* 0x0000001008087819 */ /* 0x100fe40000001209 */
[----:B------:R-:W-:Y:S02]  /*8d60*/  SHF.R.U32.HI R9, RZ, 0x10, R9 ;  /* 0x00000010ff097819 */ /* 0x000fe40000011609 */
[----:B------:R-:W-:Y:S02]  /*8d70*/  PRMT R43, R43, 0x5410, R4 ;  /* 0x000054102b2b7816 */ /* 0x000fe40000000004 */
[----:B------:R-:W-:-:S02]  /*8d80*/  SHF.R.U32.HI R29, RZ, 0x10, R11 ;  /* 0x00000010ff1d7819 */ /* 0x000fc4000001160b */
[----:B------:R-:W-:Y:S01]  /*8d90*/  SHF.R.U32.HI R5, RZ, 0x10, R5 ;  /* 0x00000010ff057819 */ /* 0x000fe20000011605 */
[----:B------:R-:W-:Y:S01]  /*8da0*/  IMAD.U32 R32, R43, 0x10000, RZ ;  /* 0x000100002b207824 */ /* 0x000fe200078e00ff */
[----:B------:R-:W-:Y:S02]  /*8db0*/  PRMT R45, R45, 0x5410, R8 ;  /* 0x000054102d2d7816 */ /* 0x000fe40000000008 */
[----:B------:R-:W-:Y:S02]  /*8dc0*/  PRMT R44, R44, 0x5410, R9 ;  /* 0x000054102c2c7816 */ /* 0x000fe40000000009 */
[----:B------:R-:W-:Y:S01]  /*8dd0*/  PRMT R29, R30, 0x5410, R29 ;  /* 0x000054101e1d7816 */ /* 0x000fe2000000001d */
[----:B------:R-:W-:Y:S01]  /*8de0*/  IMAD.U32 R30, R45, 0x10000, RZ ;  /* 0x000100002d1e7824 */ /* 0x000fe200078e00ff */
[----:B------:R-:W-:Y:S02]  /*8df0*/  PRMT R42, R42, 0x5410, R5 ;  /* 0x000054102a2a7816 */ /* 0x000fe40000000005 */
[----:B------:R-:W-:-:S03]  /*8e00*/  SHF.R.U64 R21, R10, 0x10, R11 ;  /* 0x000000100a157819 */ /* 0x000fc6000000120b */
[----:B------:R-:W-:Y:S01]  /*8e10*/  IMAD.U32 R34, R42, 0x10000, RZ ;  /* 0x000100002a227824 */ /* 0x000fe200078e00ff */
[----:B------:R-:W-:Y:S02]  /*8e20*/  PRMT R21, R20, 0x5410, R21 ;  /* 0x0000541014157816 */ /* 0x000fe40000000015 */
[----:B------:R-:W-:Y:S02]  /*8e30*/  LOP3.LUT R43, R43, 0xffff0000, RZ, 0xc0, !PT ;  /* 0xffff00002b2b7812 */ /* 0x000fe400078ec0ff */
[----:B------:R-:W-:Y:S01]  /*8e40*/  LOP3.LUT R45, R45, 0xffff0000, RZ, 0xc0, !PT ;  /* 0xffff00002d2d7812 */ /* 0x000fe200078ec0ff */
[----:B--2---:R-:W-:-:S04]  /*8e50*/  IMAD.IADD R3, R12, 0x1, R0 ;  /* 0x000000010c037824 */ /* 0x004fc800078e0200 */
[----:B------:R-:W-:Y:S01]  /*8e60*/  IMAD R0, R3, 0x2, R2 ;  /* 0x0000000203007824 */ /* 0x000fe200078e0202 */
[----:B---3--:R-:W0:Y:S04]  /*8e70*/  LDS.128 R12, [R31+0x8400] ;  /* 0x008400001f0c7984 */ /* 0x008e280000000c00 */
[----:B------:R-:W1:Y:S01]  /*8e80*/  LDS.128 R24, [R0+0x8400] ;  /* 0x0084000000187984 */ /* 0x000e620000000c00 */
[--C-:B------:R-:W-:Y:S02]  /*8e90*/  SHF.R.U64 R3, R6, 0x10, R7.reuse ;  /* 0x0000001006037819 */ /* 0x100fe40000001207 */
[----:B------:R-:W-:Y:S02]  /*8ea0*/  SHF.R.U32.HI R6, RZ, 0x10, R7 ;  /* 0x00000010ff067819 */ /* 0x000fe40000011607 */
[----:B------:R-:W-:-:S02]  /*8eb0*/  PRMT R40, R40, 0x5410, R3 ;  /* 0x0000541028287816 */ /* 0x000fc40000000003 */
[----:B------:R-:W-:Y:S01]  /*8ec0*/  PRMT R35, R35, 0x5410, R6 ;  /* 0x0000541023237816 */ /* 0x000fe20000000006 */
[----:B0-----:R-:W-:Y:S02]  /*8ed0*/  IMAD.U32 R3, R12, 0x10000, RZ ;  /* 0x000100000c037824 */ /* 0x001fe400078e00ff */
[----:B-1----:R-:W-:-:S04]  /*8ee0*/  IMAD.U32 R9, R24, 0x10000, RZ ;  /* 0x0001000018097824 */ /* 0x002fc800078e00ff */
[----:B------:R-:W-:Y:S01]  /*8ef0*/  FMUL.FTZ R36, R9, R32 ;  /* 0x0000002009247220 */ /* 0x000fe20000410000 */
[----:B------:R-:W-:Y:S02]  /*8f00*/  IMAD.U32 R11, R25, 0x10000, RZ ;  /* 0x00010000190b7824 */ /* 0x000fe400078e00ff */
[-C--:B------:R-:W-:Y:S01]  /*8f10*/  FMUL.FTZ R38, R9, R30.reuse ;  /* 0x0000001e09267220 */ /* 0x080fe20000410000 */
[----:B------:R-:W-:Y:S01]  /*8f20*/  FFMA.FTZ R36, R3, R30, -R36 ;  /* 0x0000001e03247223 */ /* 0x000fe20000010824 */
[----:B------:R-:W-:Y:S02]  /*8f30*/  IMAD.U32 R30, R44, 0x10000, RZ ;  /* 0x000100002c1e7824 */ /* 0x000fe400078e00ff */
[----:B------:R-:W-:Y:S01]  /*8f40*/  FMUL.FTZ R46, R11, R34 ;  /* 0x000000220b2e7220 */ /* 0x000fe20000410000 */
[----:B------:R-:W-:Y:S02]  /*8f50*/  IMAD.U32 R5, R13, 0x10000, RZ ;  /* 0x000100000d057824 */ /* 0x000fe400078e00ff */
[----:B------:R-:W-:Y:S01]  /*8f60*/  FFMA.FTZ R38, R3, R32, R38 ;  /* 0x0000002003267223 */ /* 0x000fe20000010026 */
[----:B------:R-:W-:Y:S01]  /*8f70*/  IMAD.U32 R20, R27, 0x10000, RZ ;  /* 0x000100001b147824 */ /* 0x000fe200078e00ff */
[----:B------:R-:W-:Y:S01]  /*8f80*/  LOP3.LUT R10, R24, 0xffff0000, RZ, 0xc0, !PT ;  /* 0xffff0000180a7812 */ /* 0x000fe200078ec0ff */
[----:B------:R-:W-:-:S02]  /*8f90*/  IMAD.U32 R9, R35, 0x10000, RZ ;  /* 0x0001000023097824 */ /* 0x000fc400078e00ff */
[-C--:B------:R-:W-:Y:S01]  /*8fa0*/  FMUL.FTZ R32, R11, R30.reuse ;  /* 0x0000001e0b207220 */ /* 0x080fe20000410000 */
[----:B------:R-:W-:Y:S02]  /*8fb0*/  IMAD.U32 R3, R29, 0x10000, RZ ;  /* 0x000100001d037824 */ /* 0x000fe400078e00ff */
[----:B------:R-:W-:Y:S01]  /*8fc0*/  FFMA.FTZ R46, R5, R30, -R46 ;  /* 0x0000001e052e7223 */ /* 0x000fe2000001082e */
[----:B------:R-:W-:Y:S02]  /*8fd0*/  IMAD.U32 R8, R15, 0x10000, RZ ;  /* 0x000100000f087824 */ /* 0x000fe400078e00ff */
[----:B------:R-:W-:Y:S01]  /*8fe0*/  FMUL.FTZ R11, R20, R9 ;  /* 0x00000009140b7220 */ /* 0x000fe20000410000 */
[----:B------:R-:W-:Y:S01]  /*8ff0*/  LOP3.LUT R4, R12, 0xffff0000, RZ, 0xc0, !PT ;  /* 0xffff00000c047812 */ /* 0x000fe200078ec0ff */
[----:B------:R-:W-:Y:S01]  /*9000*/  FMUL.FTZ R30, R20, R3 ;  /* 0x00000003141e7220 */ /* 0x000fe20000410000 */
[----:B------:R-:W-:Y:S01]  /*9010*/  FFMA.FTZ R32, R5, R34, R32 ;  /* 0x0000002205207223 */ /* 0x000fe20000010020 */
[----:B------:R-:W-:Y:S01]  /*9020*/  FMUL.FTZ R5, R10, R43 ;  /* 0x0000002b0a057220 */ /* 0x000fe20000410000 */
[C---:B------:R-:W-:Y:S01]  /*9030*/  FFMA.FTZ R20, R8.reuse, R3, -R11 ;  /* 0x0000000308147223 */ /* 0x040fe2000001080b */
[----:B------:R-:W-:Y:S01]  /*9040*/  LOP3.LUT R12, R13, 0xffff0000, RZ, 0xc0, !PT ;  /* 0xffff00000d0c7812 */ /* 0x000fe200078ec0ff */
        /* <DEDUP_REMOVED lines=8> */
[----:B------:R-:W-:Y:S01]  /*90d0*/  IMAD.U32 R8, R40, 0x10000, RZ ;  /* 0x0001000028087824 */ /* 0x000fe200078e00ff */
[----:B------:R-:W-:Y:S01]  /*90e0*/  LOP3.LUT R14, R15, 0xffff0000, RZ, 0xc0, !PT ;  /* 0xffff00000f0e7812 */ /* 0x000fe200078ec0ff */
[----:B------:R-:W-:Y:S01]  /*90f0*/  IMAD.U32 R5, R21, 0x10000, RZ ;  /* 0x0001000015057824 */ /* 0x000fe200078e00ff */
[----:B------:R-:W-:-:S02]  /*9100*/  LOP3.LUT R15, R26, 0xffff0000, RZ, 0xc0, !PT ;  /* 0xffff00001a0f7812 */ /* 0x000fc400078ec0ff */
[----:B------:R-:W-:Y:S01]  /*9110*/  LOP3.LUT R26, R27, 0xffff0000, RZ, 0xc0, !PT ;  /* 0xffff00001b1a7812 */ /* 0x000fe200078ec0ff */
[C---:B------:R-:W-:Y:S01]  /*9120*/  FMUL.FTZ R27, R13.reuse, R8 ;  /* 0x000000080d1b7220 */ /* 0x040fe20000410000 */
[----:B------:R-:W-:Y:S01]  /*9130*/  LOP3.LUT R3, R44, 0xffff0000, RZ, 0xc0, !PT ;  /* 0xffff00002c037812 */ /* 0x000fe200078ec0ff */
[----:B------:R-:W-:Y:S01]  /*9140*/  FMUL.FTZ R25, R24, R9 ;  /* 0x0000000918197220 */ /* 0x000fe20000410000 */
[----:B------:R-:W-:Y:S01]  /*9150*/  FFMA.FTZ R11, R4, R43, R11 ;  /* 0x0000002b040b7223 */ /* 0x000fe2000001000b */
[----:B------:R-:W-:Y:S01]  /*9160*/  FMUL.FTZ R13, R13, R5 ;  /* 0x000000050d0d7220 */ /* 0x000fe20000410000 */
[----:B------:R-:W-:Y:S02]  /*9170*/  LOP3.LUT R40, R40, 0xffff0000, RZ, 0xc0, !PT ;  /* 0xffff000028287812 */ /* 0x000fe400078ec0ff */
[----:B------:R-:W-:Y:S02]  /*9180*/  LOP3.LUT R35, R35, 0xffff0000, RZ, 0xc0, !PT ;  /* 0xffff000023237812 */ /* 0x000fe400078ec0ff */
[----:B------:R-:W-:-:S02]  /*9190*/  LOP3.LUT R4, R21, 0xffff0000, RZ, 0xc0, !PT ;  /* 0xffff000015047812 */ /* 0x000fc400078ec0ff */
[----:B------:R-:W-:Y:S01]  /*91a0*/  LOP3.LUT R29, R29, 0xffff0000, RZ, 0xc0, !PT ;  /* 0xffff00001d1d7812 */ /* 0x000fe200078ec0ff */
[-C--:B------:R-:W-:Y:S01]  /*91b0*/  FMUL.FTZ R24, R24, R3.reuse ;  /* 0x0000000318187220 */ /* 0x080fe20000410000 */
[----:B------:R-:W-:Y:S01]  /*91c0*/  FFMA.FTZ R25, R12, R3, -R25 ;  /* 0x000000030c197223 */ /* 0x000fe20000010819 */
[C---:B------:R-:W-:Y:S01]  /*91d0*/  FFMA.FTZ R27, R6.reuse, R5, -R27 ;  /* 0x00000005061b7223 */ /* 0x040fe2000001081b */
[----:B------:R-:W-:Y:S01]  /*91e0*/  FFMA.FTZ R10, R6, R8, R13 ;  /* 0x00000008060a7223 */ /* 0x000fe2000001000d */
[C---:B------:R-:W-:Y:S01]  /*91f0*/  FMUL.FTZ R6, R15.reuse, R40 ;  /* 0x000000280f067220 */ /* 0x040fe20000410000 */
[C---:B------:R-:W-:Y:S01]  /*9200*/  FMUL.FTZ R3, R26.reuse, R35 ;  /* 0x000000231a037220 */ /* 0x040fe20000410000 */
[-C--:B------:R-:W-:Y:S01]  /*9210*/  FMUL.FTZ R15, R15, R4.reuse ;  /* 0x000000040f0f7220 */ /* 0x080fe20000410000 */
[-C--:B------:R-:W-:Y:S01]  /*9220*/  FMUL.FTZ R26, R26, R29.reuse ;  /* 0x0000001d1a1a7220 */ /* 0x080fe20000410000 */
[C---:B------:R-:W-:Y:S01]  /*9230*/  FFMA.FTZ R6, R7.reuse, R4, -R6 ;  /* 0x0000000407067223 */ /* 0x040fe20000010806 */
[----:B------:R-:W-:Y:S01]  /*9240*/  FFMA.FTZ R3, R14, R29, -R3 ;  /* 0x0000001d0e037223 */ /* 0x000fe20000010803 */
        /* <DEDUP_REMOVED lines=13> */
.L_x_2359:
[----:B------:R-:W-:Y:S05]  /*9320*/  BSYNC B0 ;  /* 0x0000000000007941 */ /* 0x000fea0003800000 */
.L_x_2345:
        /* <DEDUP_REMOVED lines=8> */
.L_x_2342:
[----:B------:R-:W-:-:S13]  /*93b0*/  ISETP.NE.AND P0, PT, R156, 0x3, PT ;  /* 0x000000039c00780c */ /* 0x000fda0003f05270 */
[----:B------:R-:W-:Y:S05]  /*93c0*/  @!P0 BRA `(.L_x_2369) ;  /* 0x0000000000048947 */ /* 0x000fea0003800000 */
[----:B------:R-:W-:Y:S01]  /*93d0*/  BPT.TRAP 0x1 ;  /* 0x000000040000795c */ /* 0x000fe20000300000 */
.L_x_2369:
[----:B---3--:R-:W-:Y:S01]  /*93e0*/  IMAD R10, R18, 0x8, R2 ;  /* 0x00000008120a7824 */ /* 0x008fe200078e0202 */
[----:B01----:R-:W-:-:S04]  /*93f0*/  SHF.L.U32 R3, R23, 0x1f, RZ ;  /* 0x0000001f17037819 */ /* 0x003fc800000006ff */
[----:B------:R0:W1:Y:S01]  /*9400*/  SYNCS.PHASECHK.TRANS64.TRYWAIT P2, [R10+URZ+0x16830], R3 ;  /* 0x016830030a0075a7 */ /* 0x000062000804017f */
[----:B------:R-:W-:Y:S05]  /*9410*/  @!P0 BRA `(.L_x_2370) ;  /* 0x0000000000048947 */ /* 0x000fea0003800000 */
[----:B------:R-:W-:Y:S01]  /*9420*/  BPT.TRAP 0x1 ;  /* 0x000000040000795c */ /* 0x000fe20000300000 */
.L_x_2370:
[----:B--2---:R-:W2:Y:S02]  /*9430*/  S2R R0, SR_TID.X ;  /* 0x0000000000007919 */ /* 0x004ea40000002100 */
[----:B--2---:R-:W-:-:S04]  /*9440*/  LOP3.LUT R0, R0, 0x7f, RZ, 0xc0, !PT ;  /* 0x0000007f00007812 */ /* 0x004fc800078ec0ff */
[----:B------:R-:W-:Y:S01]  /*9450*/  ISETP.NE.AND P1, PT, R0, RZ, PT ;  /* 0x000000ff0000720c */ /* 0x000fe20003f25270 */
[----:B-1----:R-:W-:-:S12]  /*9460*/  @P2 BRA `(.L_x_2371) ;  /* 0x0000000000082947 */ /* 0x002fd80003800000 */
[----:B------:R-:W1:Y:S02]  /*9470*/  SYNCS.PHASECHK.TRANS64.TRYWAIT P2, [R10+URZ+0x16830], R3 ;  /* 0x016830030a0075a7 */ /* 0x000e64000804017f */
[----:B-1----:R-:W-:Y:S05]  /*9480*/  @!P2 BRA `(.L_x_2372) ;  /* 0x00000118002ca947 */ /* 0x002fea0003800000 */
.L_x_2371:
[----:B------:R-:W-:Y:S05]  /*9490*/  WARPSYNC.ALL ;  /* 0x0000000000007948 */ /* 0x000fea0003800000 */
[----:B------:R-:W-:Y:S01]  /*94a0*/  VIADD R0, R2, 0xe400 ;  /* 0x0000e40002007836 */ /* 0x000fe20000000000 */
[----:B------:R-:W-:-:S04]  /*94b0*/  LOP3.LUT R6, R28, 0x10000, RZ, 0xfc, !PT ;  /* 0x000100001c067812 */ /* 0x000fc800078efcff */
[----:B------:R-:W-:-:S04]  /*94c0*/  SHF.R.U32.HI R0, RZ, 0x4, R0 ;  /* 0x00000004ff007819 */ /* 0x000fc80000011600 */
[----:B------:R-:W-:-:S04]  /*94d0*/  LOP3.LUT R0, R0, 0x3fff, RZ, 0xc0, !PT ;  /* 0x00003fff00007812 */ /* 0x000fc800078ec0ff */
[----:B01----:R-:W-:Y:S01]  /*94e0*/  LOP3.LUT R3, R0, 0x10000, RZ, 0xfc, !PT ;  /* 0x0001000000037812 */ /* 0x003fe200078efcff */
[----:B------:R-:W-:Y:S02]  /*94f0*/  IMAD.MOV.U32 R7, RZ, RZ, 0x40000040 ;  /* 0x40000040ff077424 */ /* 0x000fe400078e00ff */
[----:B------:R-:W-:Y:S01]  /*9500*/  IMAD.MOV.U32 R5, RZ, RZ, 0x40000040 ;  /* 0x40000040ff057424 */ /* 0x000fe200078e00ff */
[----:B------:R-:W-:Y:S01]  /*9510*/  R2UR UR4, R6 ;  /* 0x00000000060472ca */ /* 0x000fe200000e0000 */
[----:B------:R-:W-:Y:S01]  /*9520*/  IMAD R4, R18, 0x400, R3 ;  /* 0x0000040012047824 */ /* 0x000fe200078e0203 */
[----:B------:R-:W-:Y:S01]  /*9530*/  R2UR UR5, R7 ;  /* 0x00000000070572ca */ /* 0x000fe200000e0000 */
[----:B-----5:R-:W-:Y:S01]  /*9540*/  WARPGROUP.ARRIVE ;  /* 0x00000000000079c5 */ /* 0x020fe20000000000 */
[----:B------:R-:W-:Y:S01]  /*9550*/  R2UR UR7, R5 ;  /* 0x00000000050772ca */ /* 0x000fe200000e0000 */
[----:B------:R-:W-:Y:S01]  /*9560*/  VIADD R92, R6, 0x2 ;  /* 0x00000002065c7836 */ /* 0x000fe20000000000 */
[C---:B------:R-:W-:Y:S01]  /*9570*/  R2UR UR6, R4.reuse ;  /* 0x00000000040672ca */ /* 0x040fe200000e0000 */
[----:B------:R-:W-:Y:S01]  /*9580*/  IMAD.MOV.U32 R93, RZ, RZ, 0x40000040 ;  /* 0x40000040ff5d7424 */ /* 0x000fe200078e00ff */
[----:B------:R-:W-:Y:S01]  /*9590*/  STL [R1+0x4], R3 ;  /* 0x0000040301007387 */ /* 0x000fe20000100800 */
[----:B------:R-:W-:Y:S01]  /*95a0*/  VIADD R8, R4, 0x2 ;  /* 0x0000000204087836 */ /* 0x000fe20000000000 */
[----:B------:R-:W0:Y:S01]  /*95b0*/  LDC R0, c[0x0][0x448] ;  /* 0x00011200ff007b82 */ /* 0x000e220000000800 */
[----:B------:R-:W-:Y:S01]  /*95c0*/  IMAD.MOV.U32 R9, RZ, RZ, 0x40000040 ;  /* 0x40000040ff097424 */ /* 0x000fe200078e00ff */
[----:B------:R-:W2:Y:S04]  /*95d0*/  LDL R12, [R1+0x48] ;  /* 0x00004800010c7983 */ /* 0x000ea80000100800 */
[----:B------:R-:W2:Y:S03]  /*95e0*/  LDL R94, [R1+0x24] ;  /* 0x00002400015e7983 */ /* 0x000ea60000100800 */
[----:B------:R-:W-:Y:S01]  /*95f0*/  HGMMA.64x128x16.F32.BF16 R24, gdesc[UR4], RZ, !UPT, gsb0 ;  /* 0x01e00000041879f0 */ /* 0x000fe2000c0018ff */
[----:B------:R-:W-:Y:S01]  /*9600*/  R2UR UR4, R92 ;  /* 0x000000005c0472ca */ /* 0x000fe200000e0000 */
[----:B------:R-:W3:Y:S01]  /*9610*/  LDL R11, [R1+0x30] ;  /* 0x00003000010b7983 */ /* 0x000ee20000100800 */
[----:B------:R-:W-:-:S02]  /*9620*/  R2UR UR5, R93 ;  /* 0x000000005d0572ca */ /* 0x000fc400000e0000 */
[----:B------:R-:W-:Y:S01]  /*9630*/  R2UR UR6, R8 ;  /* 0x00000000080672ca */ /* 0x000fe200000e0000 */
[----:B------:R-:W4:Y:S01]  /*9640*/  LDL R90, [R1+0x2c] ;  /* 0x00002c00015a7983 */ /* 0x000f220000100800 */
[----:B------:R-:W-:-:S03]  /*9650*/  R2UR UR7, R9 ;  /* 0x00000000090772ca */ /* 0x000fc600000e0000 */
[----:B------:R1:W-:Y:S04]  /*9660*/  STL.64 [R1+0x18], R92 ;  /* 0x0000185c01007387 */ /* 0x0003e80000100a00 */
[----:B-1----:R-:W4:Y:S01]  /*9670*/  LDL R92, [R1+0x20] ;  /* 0x00002000015c7983 */ /* 0x002f220000100800 */
[----:B------:R-:W-:Y:S02]  /*9680*/  VIADD R20, R6, 0x4 ;  /* 0x0000000406147836 */ /* 0x000fe40000000000 */
[----:B------:R-:W-:Y:S02]  /*9690*/  VIADD R8, R4, 0x4 ;  /* 0x0000000404087836 */ /* 0x000fe40000000000 */
[----:B------:R-:W-:Y:S02]  /*96a0*/  IMAD.MOV.U32 R21, RZ, RZ, 0x40000040 ;  /* 0x40000040ff157424 */ /* 0x000fe400078e00ff */
[----:B------:R-:W-:Y:S01]  /*96b0*/  IMAD.MOV.U32 R9, RZ, RZ, 0x40000040 ;  /* 0x40000040ff097424 */ /* 0x000fe200078e00ff */
[----:B------:R-:W-:-:S02]  /*96c0*/  WARPGROUP.DEPBAR.LE gsb0, 0x0 ;  /* 0x00008000000079c5 */ /* 0x000fc40000010000 */
[----:B------:R-:W-:-:S06]  /*96d0*/  WARPGROUP.ARRIVE ;  /* 0x00000000000079c5 */ /* 0x000fcc0000000000 */
[----:B------:R-:W-:Y:S01]  /*96e0*/  HGMMA.64x128x16.F32.BF16 R24, gdesc[UR4], R24, gsb0 ;  /* 0x01e00000041879f0 */ /* 0x000fe20008001818 */
[----:B------:R-:W-:Y:S02]  /*96f0*/  R2UR UR4, R20 ;  /* 0x00000000140472ca */ /* 0x000fe400000e0000 */
[----:B------:R-:W-:Y:S02]  /*9700*/  R2UR UR5, R21 ;  /* 0x00000000150572ca */ /* 0x000fe400000e0000 */
[----:B------:R-:W-:Y:S02]  /*9710*/  R2UR UR6, R8 ;  /* 0x00000000080672ca */ /* 0x000fe400000e0000 */
[----:B------:R-:W-:Y:S01]  /*9720*/  R2UR UR7, R9 ;  /* 0x00000000090772ca */ /* 0x000fe200000e0000 */
[----:B------:R-:W-:Y:S02]  /*9730*/  VIADD R14, R6, 0x6 ;  /* 0x00000006060e7836 */ /* 0x000fe40000000000 */
[----:B------:R-:W-:-:S02]  /*9740*/  VIADD R4, R4, 0x6 ;  /* 0x0000000604047836 */ /* 0x000fc40000000000 */
[----:B------:R-:W-:Y:S02]  /*9750*/  IMAD.MOV.U32 R15, RZ, RZ, 0x40000040 ;  /* 0x40000040ff0f7424 */ /* 0x000fe400078e00ff */
[----:B------:R-:W-:Y:S01]  /*9760*/  IMAD.MOV.U32 R5, RZ, RZ, 0x40000040 ;  /* 0x40000040ff057424 */ /* 0x000fe200078e00ff */
[----:B------:R-:W-:Y:S02]  /*9770*/  WARPGROUP.DEPBAR.LE gsb0, 0x0 ;  /* 0x00008000000079c5 */ /* 0x000fe40000010000 */
[----:B------:R-:W-:-:S06]  /*9780*/  WARPGROUP.ARRIVE ;  /* 0x00000000000079c5 */ /* 0x000fcc0000000000 */
[----:B------:R-:W-:Y:S01]  /*9790*/  HGMMA.64x128x16.F32.BF16 R24, gdesc[UR4], R24, gsb0 ;  /* 0x01e00000041879f0 */ /* 0x000fe20008001818 */
[----:B------:R-:W-:Y:S02]  /*97a0*/  R2UR UR4, R14 ;  /* 0x000000000e0472ca */ /* 0x000fe400000e0000 */
[----:B------:R-:W-:Y:S02]  /*97b0*/  R2UR UR5, R15 ;  /* 0x000000000f0572ca */ /* 0x000fe400000e0000 */
[----:B------:R-:W-:Y:S02]  /*97c0*/  R2UR UR6, R4 ;  /* 0x00000000040672ca */ /* 0x000fe400000e0000 */
[----:B------:R-:W-:Y:S02]  /*97d0*/  R2UR UR7, R5 ;  /* 0x00000000050772ca */ /* 0x000fe400000e0000 */
[----:B0-----:R-:W-:-:S13]  /*97e0*/  ISETP.NE.AND P2, PT, R0, 0x1, PT ;  /* 0x000000010000780c */ /* 0x001fda0003f45270 */
[----:B------:R-:W0:Y:S08]  /*97f0*/  @P2 LDC R3, c[0x0][0x44c] ;  /* 0x00011300ff032b82 */ /* 0x000e300000000800 */
[----:B------:R-:W1:Y:S01]  /*9800*/  @P2 LDC R5, c[0x0][0x450] ;  /* 0x00011400ff052b82 */ /* 0x000e620000000800 */
[----:B------:R-:W-:Y:S04]  /*9810*/  STL.64 [R1+0x10], R20 ;  /* 0x0000101401007387 */ /* 0x000fe80000100a00 */
[----:B------:R2:W-:Y:S02]  /*9820*/  STL.64 [R1+0x8], R14 ;  /* 0x0000080e01007387 */ /* 0x0005e40000100a00 */
[----:B--2---:R-:W-:-:S04]  /*9830*/  IMAD.IADD R14, R12, 0x1, R94 ;  /* 0x000000010c0e7824 */ /* 0x004fc800078e025e */
[----:B0-----:R-:W-:-:S05]  /*9840*/  @P2 IMAD.HI.U32 R0, R14, R3, RZ ;  /* 0x000000030e002227 */ /* 0x001fca00078e00ff */
[----:B-1----:R-:W-:Y:S01]  /*9850*/  @P2 SHF.R.U32.HI R14, RZ, R5, R0 ;  /* 0x00000005ff0e2219 */ /* 0x002fe20000011600 */
[----:B------:R-:W-:Y:S02]  /*9860*/  WARPGROUP.DEPBAR.LE gsb0, 0x0 ;  /* 0x00008000000079c5 */ /* 0x000fe40000010000 */
[----:B------:R-:W-:-:S06]  /*9870*/  WARPGROUP.ARRIVE ;  /* 0x00000000000079c5 */ /* 0x000fcc0000000000 */
[----:B------:R-:W-:Y:S01]  /*9880*/  HGMMA.64x128x16.F32.BF16 R24, gdesc[UR4], R24, gsb0 ;  /* 0x01e00000041879f0 */ /* 0x000fe20008001818 */
[----:B------:R-:W0:Y:S01]  /*9890*/  SHFL.IDX PT, R0, R14, 0x1, 0x1c1f ;  /* 0x003c1f000e007f89 */ /* 0x000e2200000e0000 */
[----:B------:R-:W-:Y:S01]  /*98a0*/  IMAD.MOV.U32 R95, RZ, RZ, -0x80 ;  /* 0xffffff80ff5f7424 */ /* 0x000fe200078e00ff */
[----:B------:R-:W-:Y:S01]  /*98b0*/  ULDC UR4, c[0x0][0x988] ;  /* 0x0002620000047ab9 */ /* 0x000fe20000000800 */
[----:B------:R-:W-:Y:S01]  /*98c0*/  @!P1 VIADD R10, R10, 0x16840 ;  /* 0x000168400a0a9836 */ /* 0x000fe20000000000 */
[----:B------:R-:W-:Y:S01]  /*98d0*/  ULDC UR5, c[0x0][0x988] ;  /* 0x0002620000057ab9 */ /* 0x000fe20000000800 */
[----:B------:R-:W-:-:S05]  /*98e0*/  IMAD R95, R88, R95, 0x80 ;  /* 0x00000080585f7424 */ /* 0x000fca00078e025f */
[C-C-:B---3--:R-:W-:Y:S02]  /*98f0*/  IADD3 R12, -R11.reuse, 0x1, R95.reuse ;  /* 0x000000010b0c7810 */ /* 0x148fe40007ffe15f */
[----:B----4-:R-:W-:Y:S02]  /*9900*/  IADD3 R95, -R11, R90, R95 ;  /* 0x0000005a0b5f7210 */ /* 0x010fe40007ffe15f */
[----:B------:R-:W-:-:S04]  /*9910*/  IADD3 R12, -R92, R12, R90 ;  /* 0x0000000c5c0c7210 */ /* 0x000fc80007ffe15a */
[----:B0-----:R-:W-:-:S04]  /*9920*/  VIADDMNMX R0, R0, R12, R95, PT ;  /* 0x0000000c00007246 */ /* 0x001fc8000380015f */
[C---:B------:R-:W-:Y:S02]  /*9930*/  ISETP.GT.AND P4, PT, R0.reuse, RZ, PT ;  /* 0x000000ff0000720c */ /* 0x040fe40003f84270 */
[C---:B------:R-:W-:Y:S02]  /*9940*/  ISETP.GT.AND P5, PT, R0.reuse, 0x1, PT ;  /* 0x000000010000780c */ /* 0x040fe40003fa4270 */
[----:B------:R-:W-:Y:S01]  /*9950*/  ISETP.GT.AND P3, PT, R0, 0x8, PT ;  /* 0x000000080000780c */ /* 0x000fe20003f64270 */
[----:B------:R-:W-:Y:S02]  /*9960*/  WARPGROUP.DEPBAR.LE gsb0, 0x0 ;  /* 0x00008000000079c5 */ /* 0x000fe40000010000 */
[----:B------:R-:W-:Y:S02]  /*9970*/  FSEL R109, R26, -INF , P4 ;  /* 0xff8000001a6d7808 */ /* 0x000fe40002000000 */
[----:B------:R-:W-:Y:S02]  /*9980*/  FSEL R107, R27, -INF , P5 ;  /* 0xff8000001b6b7808 */ /* 0x000fe40002800000 */
[----:B------:R-:W-:-:S02]  /*9990*/  ISETP.GT.AND P4, PT, R0, 0x9, PT ;  /* 0x000000090000780c */ /* 0x000fc40003f84270 */
[----:B------:R-:W-:Y:S02]  /*99a0*/  FSEL R97, R30, -INF , P3 ;  /* 0xff8000001e617808 */ /* 0x000fe40001800000 */
[----:B------:R-:W-:Y:S02]  /*99b0*/  FMNMX.FTZ R4, R109, R107, !PT ;  /* 0x0000006b6d047209 */ /* 0x000fe40007810000 */
[C---:B------:R-:W-:Y:S02]  /*99c0*/  ISETP.GT.AND P3, PT, R0.reuse, 0x10, PT ;  /* 0x000000100000780c */ /* 0x040fe40003f64270 */
[----:B------:R-:W-:Y:S02]  /*99d0*/  FSEL R99, R31, -INF , P4 ;  /* 0xff8000001f637808 */ /* 0x000fe40002000000 */
[----:B------:R-:W-:Y:S02]  /*99e0*/  FMNMX.FTZ R4, R97, R4, !PT ;  /* 0x0000000461047209 */ /* 0x000fe40007810000 */
        /* <DEDUP_REMOVED lines=81> */
[----:B------:R-:W-:Y:S02]  /*9f00*/  FSEL R87, R87, -INF , P4 ;  /* 0xff80000057577808 */ /* 0x000fe40002000000 */
[----:B------:R-:W-:-:S04]  /*9f10*/  FMNMX.FTZ R4, R93, R4, !PT ;  /* 0x000000045d047209 */ /* 0x000fc80007810000 */
[----:B------:R-:W-:-:S05]  /*9f20*/  FMNMX.FTZ R4, R87, R4, !PT ;  /* 0x0000000457047209 */ /* 0x000fca0007810000 */
[----:B------:R-:W0:Y:S04]  /*9f30*/  SHFL.BFLY PT, R9, R4, 0x2, 0x1f ;  /* 0x0c401f0004097f89 */ /* 0x000e2800000e0000 */
[----:B------:R-:W1:Y:S01]  /*9f40*/  SHFL.IDX PT, R14, R14, RZ, 0x1c1f ;  /* 0x001c1fff0e0e7589 */ /* 0x000e6200000e0000 */
[----:B0-----:R-:W-:-:S05]  /*9f50*/  FMNMX.FTZ R20, R4, R9, !PT ;  /* 0x0000000904147209 */ /* 0x001fca0007810000 */
[----:B------:R-:W0:Y:S01]  /*9f60*/  SHFL.BFLY PT, R9, R20, 0x1, 0x1f ;  /* 0x0c201f0014097f89 */ /* 0x000e2200000e0000 */
[----:B------:R-:W-:Y:S01]  /*9f70*/  IMAD.U32 R0, RZ, RZ, UR4 ;  /* 0x00000004ff007e24 */ /* 0x000fe2000f8e00ff */
[----:B-1----:R-:W-:Y:S01]  /*9f80*/  VIADDMNMX R12, R14, R12, R95, PT ;  /* 0x0000000c0e0c7246 */ /* 0x002fe2000380015f */
[----:B------:R-:W-:-:S03]  /*9f90*/  ULDC UR4, c[0x0][0x988] ;  /* 0x0002620000047ab9 */ /* 0x000fc60000000800 */
[C---:B------:R-:W-:Y:S02]  /*9fa0*/  ISETP.GT.AND P4, PT, R12.reuse, RZ, PT ;  /* 0x000000ff0c00720c */ /* 0x040fe40003f84270 */
[----:B------:R-:W-:Y:S02]  /*9fb0*/  ISETP.GT.AND P5, PT, R12, 0x1, PT ;  /* 0x000000010c00780c */ /* 0x000fe40003fa4270 */
[----:B------:R-:W-:Y:S02]  /*9fc0*/  FSEL R95, R24, -INF , P4 ;  /* 0xff800000185f7808 */ /* 0x000fe40002000000 */
[----:B------:R-:W-:Y:S02]  /*9fd0*/  FSEL R25, R25, -INF , P5 ;  /* 0xff80000019197808 */ /* 0x000fe40002800000 */
[----:B0-----:R-:W-:-:S04]  /*9fe0*/  FMNMX.FTZ R9, R20, R9, !PT ;  /* 0x0000000914097209 */ /* 0x001fc80007810000 */
[C---:B------:R-:W-:Y:S01]  /*9ff0*/  FSETP.NEU.FTZ.AND P3, PT, R9.reuse, -INF , PT ;  /* 0xff8000000900780b */ /* 0x040fe20003f7d000 */
[----:B------:R-:W-:-:S05]  /*a000*/  FMUL.FTZ R8, R9, R0 ;  /* 0x0000000009087220 */ /* 0x000fca0000410000 */
[----:B------:R-:W-:Y:S02]  /*a010*/  FSEL R8, R8, RZ, P3 ;  /* 0x000000ff08087208 */ /* 0x000fe40001800000 */
[C---:B------:R-:W-:Y:S02]  /*a020*/  ISETP.GT.AND P3, PT, R12.reuse, 0x8, PT ;  /* 0x000000080c00780c */ /* 0x040fe40003f64270 */
[----:B------:R-:W-:Y:S01]  /*a030*/  ISETP.GT.AND P4, PT, R12, 0x9, PT ;  /* 0x000000090c00780c */ /* 0x000fe20003f84270 */
[----:B------:R-:W-:Y:S01]  /*a040*/  FFMA.FTZ R151, R97, R0, -R8 ;  /* 0x0000000061977223 */ /* 0x000fe20000010808 */
[----:B------:R-:W-:Y:S02]  /*a050*/  FSEL R97, R28, -INF , P3 ;  /* 0xff8000001c617808 */ /* 0x000fe40001800000 */
[----:B------:R-:W-:Y:S02]  /*a060*/  FMNMX.FTZ R20, R95, R25, !PT ;  /* 0x000000195f147209 */ /* 0x000fe40007810000 */
[----:B------:R-:W-:-:S02]  /*a070*/  ISETP.GT.AND P3, PT, R12, 0x10, PT ;  /* 0x000000100c00780c */ /* 0x000fc40003f64270 */
[----:B------:R-:W-:Y:S02]  /*a080*/  FSEL R29, R29, -INF , P4 ;  /* 0xff8000001d1d7808 */ /* 0x000fe40002000000 */
[----:B------:R-:W-:Y:S01]  /*a090*/  FMNMX.FTZ R20, R97, R20, !PT ;  /* 0x0000001461147209 */ /* 0x000fe20007810000 */
[----:B------:R-:W-:Y:S01]  /*a0a0*/  FFMA.FTZ R14, R99, R0, -R8 ;  /* 0x00000000630e7223 */ /* 0x000fe20000010808 */
[----:B------:R-:W-:Y:S02]  /*a0b0*/  ISETP.GT.AND P4, PT, R12, 0x11, PT ;  /* 0x000000110c00780c */ /* 0x000fe40003f84270 */
        /* <DEDUP_REMOVED lines=19> */
[----:B------:R0:W-:Y:S01]  /*a1f0*/  MUFU.EX2 R20, R26 ;  /* 0x0000001a00147308 */ /* 0x0001e20000000800 */
[----:B------:R-:W-:Y:S01]  /*a200*/  FFMA.FTZ R147, R105, R0, -R8 ;  /* 0x0000000069937223 */ /* 0x000fe20000010808 */
[----:B------:R-:W-:Y:S02]  /*a210*/  ISETP.GT.AND P4, PT, R12, 0x29, PT ;  /* 0x000000290c00780c */ /* 0x000fe40003f84270 */
[----:B------:R-:W-:Y:S02]  /*a220*/  FSEL R105, R44, -INF , P3 ;  /* 0xff8000002c697808 */ /* 0x000fe40001800000 */
[----:B0-----:R-:W-:Y:S02]  /*a230*/  FMNMX.FTZ R26, R41, R24, !PT ;  /* 0x00000018291a7209 */ /* 0x001fe40007810000 */
        /* <DEDUP_REMOVED lines=10> */
[-CC-:B------:R-:W-:Y:S01]  /*a2e0*/  FFMA.FTZ R4, R107, R0.reuse, -R8.reuse ;  /* 0x000000006b047223 */ /* 0x180fe20000010808 */
[----:B------:R0:W-:Y:S01]  /*a2f0*/  MUFU.EX2 R24, R28 ;  /* 0x0000001c00187308 */ /* 0x0001e20000000800 */
[----:B------:R-:W-:Y:S02]  /*a300*/  ISETP.GT.AND P4, PT, R12, 0x39, PT ;  /* 0x000000390c00780c */ /* 0x000fe40003f84270 */
[----:B------:R-:W-:Y:S02]  /*a310*/  FSEL R107, R52, -INF , P3 ;  /* 0xff800000346b7808 */ /* 0x000fe40001800000 */
[----:B------:R-:W-:Y:S01]  /*a320*/  ISETP.GT.AND P3, PT, R12, 0x40, PT ;  /* 0x000000400c00780c */ /* 0x000fe20003f64270 */
[----:B------:R-:W-:Y:S01]  /*a330*/  FFMA.FTZ R141, R3, R0, -R8 ;  /* 0x00000000038d7223 */ /* 0x000fe20000010808 */
[----:B0-----:R-:W-:-:S02]  /*a340*/  FMNMX.FTZ R28, R49, R26, !PT ;  /* 0x0000001a311c7209 */ /* 0x001fc40007810000 */
        /* <DEDUP_REMOVED lines=27> */
[----:B------:R0:W-:Y:S01]  /*a500*/  MUFU.EX2 R26, R3 ;  /* 0x00000003001a7308 */ /* 0x0001e20000000800 */
[----:B------:R-:W-:Y:S01]  /*a510*/  ISETP.GT.AND P4, PT, R12, 0x51, PT ;  /* 0x000000510c00780c */ /* 0x000fe20003f84270 */
[--C-:B------:R-:W-:Y:S01]  /*a520*/  FFMA.FTZ R42, R79, R0, -R8.reuse ;  /* 0x000000004f2a7223 */ /* 0x100fe20000010808 */
[----:B------:R-:W-:Y:S01]  /*a530*/  FMNMX.FTZ R30, R61, R30, !PT ;  /* 0x0000001e3d1e7209 */ /* 0x000fe20007810000 */
[-CC-:B------:R-:W-:Y:S01]  /*a540*/  FFMA.FTZ R121, R91, R0.reuse, -R8.reuse ;  /* 0x000000005b797223 */ /* 0x180fe20000010808 */
[-CC-:B------:R-:W-:Y:S01]  /*a550*/  FFMA.FTZ R83, R83, R0.reuse, -R8.reuse ;  /* 0x0000000053537223 */ /* 0x180fe20000010808 */
[-CC-:B------:R-:W-:Y:S01]  /*a560*/  FFMA.FTZ R123, R93, R0.reuse, -R8.reuse ;  /* 0x000000005d7b7223 */ /* 0x180fe20000010808 */
[-CC-:B------:R-:W-:Y:S01]  /*a570*/  FFMA.FTZ R46, R87, R0.reuse, -R8.reuse ;  /* 0x00000000572e7223 */ /* 0x180fe20000010808 */
[----:B------:R-:W1:Y:S01]  /*a580*/  @P2 LDC R52, c[0x0][0x450] ;  /* 0x00011400ff342b82 */ /* 0x000e620000000800 */
[----:B0-----:R-:W-:Y:S01]  /*a590*/  FFMA.FTZ R3, R47, R0, -R8 ;  /* 0x000000002f037223 */ /* 0x001fe20000010808 */
[----:B------:R-:W-:-:S02]  /*a5a0*/  FSEL R47, R64, -INF , P3 ;  /* 0xff800000402f7808 */ /* 0x000fc40001800000 */
        /* <DEDUP_REMOVED lines=8> */
[----:B------:R-:W-:Y:S01]  /*a630*/  FMNMX.FTZ R32, R11, R32, !PT ;  /* 0x000000200b207209 */ /* 0x000fe20007810000 */
[----:B------:R0:W-:Y:S01]  /*a640*/  MUFU.EX2 R28, R3 ;  /* 0x00000003001c7308 */ /* 0x0001e20000000800 */
[----:B------:R-:W-:Y:S02]  /*a650*/  ISETP.GT.AND P4, PT, R12, 0x61, PT ;  /* 0x000000610c00780c */ /* 0x000fe40003f84270 */
[----:B------:R-:W-:Y:S01]  /*a660*/  FMNMX.FTZ R32, R69, R32, !PT ;  /* 0x0000002045207209 */ /* 0x000fe20007810000 */
        /* <DEDUP_REMOVED lines=22> */
[----:B------:R-:W-:Y:S02]  /*a7d0*/  FSEL R85, R85, -INF , P4 ;  /* 0xff80000055557808 */ /* 0x000fe40002000000 */
[----:B------:R-:W-:Y:S01]  /*a7e0*/  FMNMX.FTZ R34, R15, R34, !PT ;  /* 0x000000220f227209 */ /* 0x000fe20007810000 */
[----:B------:R0:W-:Y:S03]  /*a7f0*/  MUFU.EX2 R32, R3 ;  /* 0x0000000300207308 */ /* 0x0001e60000000800 */
[----:B0-----:R-:W-:-:S05]  /*a800*/  FMNMX.FTZ R3, R85, R34, !PT ;  /* 0x0000002255037209 */ /* 0x001fca0007810000 */
[----:B------:R-:W0:Y:S02]  /*a810*/  SHFL.BFLY PT, R40, R3, 0x2, 0x1f ;  /* 0x0c401f0003287f89 */ /* 0x000e2400000e0000 */
[----:B0-----:R-:W-:-:S05]  /*a820*/  FMNMX.FTZ R21, R3, R40, !PT ;  /* 0x0000002803157209 */ /* 0x001fca0007810000 */
[----:B------:R-:W0:Y:S01]  /*a830*/  SHFL.BFLY PT, R44, R21, 0x1, 0x1f ;  /* 0x0c201f00152c7f89 */ /* 0x000e2200000e0000 */
[-CC-:B------:R-:W-:Y:S01]  /*a840*/  FFMA.FTZ R12, R59, R0.reuse, -R8.reuse ;  /* 0x000000003b0c7223 */ /* 0x180fe20000010808 */
[-CC-:B------:R-:W-:Y:S01]  /*a850*/  FFMA.FTZ R34, R63, R0.reuse, -R8.reuse ;  /* 0x000000003f227223 */ /* 0x180fe20000010808 */
[----:B------:R-:W-:Y:S01]  /*a860*/  FFMA.FTZ R40, R75, R0, -R8 ;  /* 0x000000004b287223 */ /* 0x000fe20000010808 */
[----:B0-----:R-:W-:-:S04]  /*a870*/  FMNMX.FTZ R3, R21, R44, !PT ;  /* 0x0000002c15037209 */ /* 0x001fc80007810000 */
[C---:B------:R-:W-:Y:S01]  /*a880*/  FSETP.NEU.FTZ.AND P3, PT, R3.reuse, -INF , PT ;  /* 0xff8000000300780b */ /* 0x040fe20003f7d000 */
[----:B------:R-:W-:-:S05]  /*a890*/  FMUL.FTZ R21, R3, R0 ;  /* 0x0000000003157220 */ /* 0x000fca0000410000 */
[----:B------:R-:W-:-:S05]  /*a8a0*/  FSEL R8, R21, RZ, P3 ;  /* 0x000000ff15087208 */ /* 0x000fca0001800000 */
[-CC-:B------:R-:W-:Y:S01]  /*a8b0*/  FFMA.FTZ R27, R33, R0.reuse, -R8.reuse ;  /* 0x00000000211b7223 */ /* 0x180fe20000010808 */
[-CC-:B------:R-:W-:Y:S02]  /*a8c0*/  FFMA.FTZ R33, R45, R0.reuse, -R8.reuse ;  /* 0x000000002d217223 */ /* 0x180fe40000010808 */
[----:B------:R-:W0:Y:S01]  /*a8d0*/  @P2 LDC R45, c[0x0][0x44c] ;  /* 0x00011300ff2d2b82 */ /* 0x000e220000000800 */
[----:B------:R-:W-:Y:S01]  /*a8e0*/  FFMA.FTZ R128, R47, R0, -R8 ;  /* 0x000000002f807223 */ /* 0x000fe20000010808 */
[----:B------:R-:W-:Y:S02]  /*a8f0*/  IMAD.MOV.U32 R47, RZ, RZ, R94 ;  /* 0x000000ffff2f7224 */ /* 0x000fe400078e005e */
[----:B0-----:R-:W-:-:S05]  /*a900*/  @P2 IMAD.HI.U32 R45, R94, R45, RZ ;  /* 0x0000002d5e2d2227 */ /* 0x001fca00078e00ff */
[----:B-1----:R-:W-:Y:S02]  /*a910*/  @P2 SHF.R.U32.HI R47, RZ, R52, R45 ;  /* 0x00000034ff2f2219 */ /* 0x002fe4000001162d */
[----:B------:R-:W2:Y:S01]  /*a920*/  LDL R52, [R1+0x38] ;  /* 0x0000380001347983 */ /* 0x000ea20000100800 */
[----:B------:R-:W-:Y:S08]  /*a930*/  MUFU.EX2 R149, R149 ;  /* 0x0000009500957308 */ /* 0x000ff00000000800 */
[----:B------:R-:W0:Y:S01]  /*a940*/  MUFU.EX2 R4, R4 ;  /* 0x0000000400047308 */ /* 0x000e220000000800 */
[----:B------:R-:W-:-:S07]  /*a950*/  FFMA.FTZ R148, R95, R0, -R8 ;  /* 0x000000005f947223 */ /* 0x000fce0000010808 */
[----:B------:R-:W1:Y:S01]  /*a960*/  MUFU.EX2 R151, R151 ;  /* 0x0000009700977308 */ /* 0x000e620000000800 */
[----:B------:R-:W-:-:S07]  /*a970*/  FFMA.FTZ R21, R25, R0, -R8 ;  /* 0x0000000019157223 */ /* 0x000fce0000010808 */
[----:B------:R-:W3:Y:S01]  /*a980*/  MUFU.EX2 R14, R14 ;  /* 0x0000000e000e7308 */ /* 0x000ee20000000800 */
[----:B------:R-:W-:Y:S01]  /*a990*/  FFMA.FTZ R150, R97, R0, -R8 ;  /* 0x0000000061967223 */ /* 0x000fe20000010808 */
[----:B0-----:R-:W-:-:S06]  /*a9a0*/  FADD.FTZ R48, R149, R4 ;  /* 0x0000000495307221 */ /* 0x001fcc0000010000 */
[----:B------:R-:W0:Y:S01]  /*a9b0*/  MUFU.EX2 R145, R145 ;  /* 0x0000009100917308 */ /* 0x000e220000000800 */
[----:B------:R-:W-:Y:S01]  /*a9c0*/  FFMA.FTZ R25, R29, R0, -R8 ;  /* 0x000000001d197223 */ /* 0x000fe20000010808 */
[----:B-1----:R-:W-:-:S06]  /*a9d0*/  FADD.FTZ R39, R151, R48 ;  /* 0x0000003097277221 */ /* 0x002fcc0000010000 */
[----:B------:R-:W-:Y:S01]  /*a9e0*/  MUFU.EX2 R148, R148 ;  /* 0x0000009400947308 */ /* 0x000fe20000000800 */
[----:B------:R-:W-:-:S07]  /*a9f0*/  FFMA.FTZ R144, R99, R0, -R8 ;  /* 0x0000000063907223 */ /* 0x000fce0000010808 */
[----:B------:R-:W1:Y:S01]  /*aa00*/  MUFU.EX2 R21, R21 ;  /* 0x0000001500157308 */ /* 0x000e620000000800 */
[----:B---3--:R-:W-:-:S07]  /*aa10*/  FADD.FTZ R48, R14, R39 ;  /* 0x000000270e307221 */ /* 0x008fce0000010000 */
[----:B------:R-:W3:Y:S01]  /*aa20*/  MUFU.EX2 R147, R147 ;  /* 0x0000009300937308 */ /* 0x000ee20000000800 */
[----:B------:R-:W-:-:S07]  /*aa30*/  FFMA.FTZ R31, R41, R0, -R8 ;  /* 0x00000000291f7223 */ /* 0x000fce0000010808 */
[----:B------:R-:W4:Y:S01]  /*aa40*/  MUFU.EX2 R150, R150 ;  /* 0x0000009600967308 */ /* 0x000f220000000800 */
[----:B0-----:R-:W-:Y:S01]  /*aa50*/  FADD.FTZ R41, R145, R48 ;  /* 0x0000003091297221 */ /* 0x001fe20000010000 */
[----:B------:R-:W-:-:S06]  /*aa60*/  FFMA.FTZ R146, R101, R0, -R8 ;  /* 0x0000000065927223 */ /* 0x000fcc0000010808 */
[----:B------:R-:W0:Y:S01]  /*aa70*/  MUFU.EX2 R25, R25 ;  /* 0x0000001900197308 */ /* 0x000e220000000800 */
[----:B------:R-:W-:Y:S01]  /*aa80*/  FADD.FTZ R48, R20, R41 ;  /* 0x0000002914307221 */ /* 0x000fe20000010000 */
[----:B-1----:R-:W-:-:S06]  /*aa90*/  FADD.FTZ R41, R148, R21 ;  /* 0x0000001594297221 */ /* 0x002fcc0000010000 */
[----:B------:R-:W1:Y:S01]  /*aaa0*/  MUFU.EX2 R141, R141 ;  /* 0x0000008d008d7308 */ /* 0x000e620000000800 */
[----:B------:R-:W-:-:S07]  /*aab0*/  FFMA.FTZ R29, R37, R0, -R8 ;  /* 0x00000000251d7223 */ /* 0x000fce0000010808 */
[----:B------:R-:W1:Y:S01]  /*aac0*/  MUFU.EX2 R144, R144 ;  /* 0x0000009000907308 */ /* 0x000e620000000800 */
[----:B------:R-:W-:Y:S01]  /*aad0*/  FFMA.FTZ R134, R5, R0, -R8 ;  /* 0x0000000005867223 */ /* 0x000fe20000010808 */
[----:B---3--:R-:W-:Y:S01]  /*aae0*/  FADD.FTZ R5, R147, R48 ;  /* 0x0000003093057221 */ /* 0x008fe20000010000 */
[----:B----4-:R-:W-:-:S05]  /*aaf0*/  FADD.FTZ R48, R150, R41 ;  /* 0x0000002996307221 */ /* 0x010fca0000010000 */
[----:B------:R-:W3:Y:S01]  /*ab00*/  MUFU.EX2 R27, R27 ;  /* 0x0000001b001b7308 */ /* 0x000ee20000000800 */
[----:B------:R-:W-:Y:S01]  /*ab10*/  FFMA.FTZ R140, R103, R0, -R8 ;  /* 0x00000000678c7223 */ /* 0x000fe20000010808 */
[----:B------:R-:W-:Y:S01]  /*ab20*/  FADD.FTZ R50, R24, R5 ;  /* 0x0000000518327221 */ /* 0x000fe20000010000 */
[----:B------:R-:W-:-:S05]  /*ab30*/  @!P1 PRMT R10, RZ, 0x654, R10 ;  /* 0x00000654ff0a9816 */ /* 0x000fca000000000a */
[----:B------:R-:W4:Y:S01]  /*ab40*/  MUFU.EX2 R143, R143 ;  /* 0x0000008f008f7308 */ /* 0x000f220000000800 */
[----:B0-----:R-:W-:Y:S01]  /*ab50*/  FADD.FTZ R41, R25, R48 ;  /* 0x0000003019297221 */ /* 0x001fe20000010000 */
[----:B------:R-:W-:-:S06]  /*ab60*/  FFMA.FTZ R132, R43, R0, -R8 ;  /* 0x000000002b847223 */ /* 0x000fcc0000010808 */
[----:B------:R-:W0:Y:S01]  /*ab70*/  MUFU.EX2 R146, R146 ;  /* 0x0000009200927308 */ /* 0x000e220000000800 */
[----:B-1----:R-:W-:Y:S01]  /*ab80*/  FADD.FTZ R43, R141, R50 ;  /* 0x000000328d2b7221 */ /* 0x002fe20000010000 */
[----:B------:R1:W-:Y:S06]  /*ab90*/  @!P1 SYNCS.ARRIVE.TRANS64.RED.A1T0 RZ, [R10+URZ], RZ ;  /* 0x000000ff0aff99a7 */ /* 0x0003ec000810043f */
[----:B------:R-:W0:Y:S01]  /*aba0*/  MUFU.EX2 R29, R29 ;  /* 0x0000001d001d7308 */ /* 0x000e220000000800 */
[----:B------:R-:W-:Y:S01]  /*abb0*/  FFMA.FTZ R142, R105, R0, -R8 ;  /* 0x00000000698e7223 */ /* 0x000fe20000010808 */
[----:B-1----:R-:W-:Y:S01]  /*abc0*/  FADD.FTZ R10, R144, R41 ;  /* 0x00000029900a7221 */ /* 0x002fe20000010000 */
[----:B------:R-:W-:-:S05]  /*abd0*/  FADD.FTZ R48, R26, R43 ;  /* 0x0000002b1a307221 */ /* 0x000fca0000010000 */
[----:B------:R-:W1:Y:S01]  /*abe0*/  MUFU.EX2 R137, R137 ;  /* 0x0000008900897308 */ /* 0x000e620000000800 */
[----:B---3--:R-:W-:-:S07]  /*abf0*/  FADD.FTZ R43, R27, R10 ;  /* 0x0000000a1b2b7221 */ /* 0x008fce0000010000 */
[----:B------:R-:W3:Y:S01]  /*ac00*/  MUFU.EX2 R140, R140 ;  /* 0x0000008c008c7308 */ /* 0x000ee20000000800 */
[----:B----4-:R-:W-:Y:S01]  /*ac10*/  FADD.FTZ R41, R143, R48 ;  /* 0x000000308f297221 */ /* 0x010fe20000010000 */
[----:B0-----:R-:W-:-:S06]  /*ac20*/  FADD.FTZ R10, R146, R43 ;  /* 0x0000002b920a7221 */ /* 0x001fcc0000010000 */
[----:B------:R-:W0:Y:S01]  /*ac30*/  MUFU.EX2 R31, R31 ;  /* 0x0000001f001f7308 */ /* 0x000e220000000800 */
[----:B------:R-:W-:Y:S01]  /*ac40*/  FFMA.FTZ R136, R89, R0, -R8 ;  /* 0x0000000059887223 */ /* 0x000fe20000010808 */
[----:B------:R-:W-:-:S06]  /*ac50*/  FADD.FTZ R48, R28, R41 ;  /* 0x000000291c307221 */ /* 0x000fcc0000010000 */
[----:B------:R-:W4:Y:S01]  /*ac60*/  MUFU.EX2 R139, R139 ;  /* 0x0000008b008b7308 */ /* 0x000f220000000800 */
[----:B------:R-:W-:Y:S01]  /*ac70*/  FADD.FTZ R43, R29, R10 ;  /* 0x0000000a1d2b7221 */ /* 0x000fe20000010000 */
[----:B------:R-:W-:-:S06]  /*ac80*/  FFMA.FTZ R35, R49, R0, -R8 ;  /* 0x0000000031237223 */ /* 0x000fcc0000010808 */
[----:B------:R-:W4:Y:S01]  /*ac90*/  MUFU.EX2 R142, R142 ;  /* 0x0000008e008e7308 */ /* 0x000f220000000800 */
[----:B-1----:R-:W-:Y:S01]  /*aca0*/  FADD.FTZ R45, R137, R48 ;  /* 0x00000030892d7221 */ /* 0x002fe20000010000 */
[----:B---3--:R-:W-:-:S06]  /*acb0*/  FADD.FTZ R10, R140, R43 ;  /* 0x0000002b8c0a7221 */ /* 0x008fcc0000010000 */
[----:B------:R-:W1:Y:S01]  /*acc0*/  MUFU.EX2 R33, R33 ;  /* 0x0000002100217308 */ /* 0x000e620000000800 */
[----:B------:R-:W-:Y:S01]  /*acd0*/  FFMA.FTZ R138, R107, R0, -R8 ;  /* 0x000000006b8a7223 */ /* 0x000fe20000010808 */
[----:B------:R-:W-:-:S06]  /*ace0*/  FADD.FTZ R48, R30, R45 ;  /* 0x0000002d1e307221 */ /* 0x000fcc0000010000 */
[----:B------:R-:W3:Y:S01]  /*acf0*/  MUFU.EX2 R133, R133 ;  /* 0x0000008500857308 */ /* 0x000ee20000000800 */
[----:B0-----:R-:W-:Y:S01]  /*ad00*/  FADD.FTZ R43, R31, R10 ;  /* 0x0000000a1f2b7221 */ /* 0x001fe20000010000 */
[----:B------:R-:W-:-:S06]  /*ad10*/  FFMA.FTZ R37, R53, R0, -R8 ;  /* 0x0000000035257223 */ /* 0x000fcc0000010808 */
[----:B------:R-:W0:Y:S01]  /*ad20*/  MUFU.EX2 R136, R136 ;  /* 0x0000008800887308 */ /* 0x000e220000000800 */
[----:B----4-:R-:W-:Y:S01]  /*ad30*/  FADD.FTZ R45, R139, R48 ;  /* 0x000000308b2d7221 */ /* 0x010fe20000010000 */
[----:B------:R-:W-:-:S06]  /*ad40*/  FADD.FTZ R10, R142, R43 ;  /* 0x0000002b8e0a7221 */ /* 0x000fcc0000010000 */
[----:B------:R-:W4:Y:S08]  /*ad50*/  MUFU.EX2 R12, R12 ;  /* 0x0000000c000c7308 */ /* 0x000f300000000800 */
[----:B------:R-:W4:Y:S01]  /*ad60*/  MUFU.EX2 R35, R35 ;  /* 0x0000002300237308 */ /* 0x000f220000000800 */
[----:B------:R-:W-:Y:S01]  /*ad70*/  FADD.FTZ R48, R32, R45 ;  /* 0x0000002d20307221 */ /* 0x000fe20000010000 */
[----:B------:R-:W-:-:S06]  /*ad80*/  FFMA.FTZ R126, R13, R0, -R8 ;  /* 0x000000000d7e7223 */ /* 0x000fcc0000010808 */
[----:B------:R-:W4:Y:S01]  /*ad90*/  MUFU.EX2 R135, R135 ;  /* 0x0000008700877308 */ /* 0x000f220000000800 */
[----:B-1----:R-:W-:Y:S01]  /*ada0*/  FADD.FTZ R13, R33, R10 ;  /* 0x0000000a210d7221 */ /* 0x002fe20000010000 */
[----:B------:R-:W-:-:S06]  /*adb0*/  FFMA.FTZ R39, R57, R0, -R8 ;  /* 0x0000000039277223 */ /* 0x000fcc0000010808 */
[----:B------:R-:W1:Y:S01]  /*adc0*/  MUFU.EX2 R138, R138 ;  /* 0x0000008a008a7308 */ /* 0x000e620000000800 */
[----:B---3--:R-:W-:Y:S01]  /*add0*/  FADD.FTZ R43, R133, R48 ;  /* 0x00000030852b7221 */ /* 0x008fe20000010000 */
[----:B0-----:R-:W-:-:S06]  /*ade0*/  FADD.FTZ R10, R136, R13 ;  /* 0x0000000d880a7221 */ /* 0x001fcc0000010000 */
[----:B------:R-:W0:Y:S08]  /*adf0*/  MUFU.EX2 R34, R34 ;  /* 0x0000002200227308 */ /* 0x000e300000000800 */
[----:B------:R-:W3:Y:S01]  /*ae00*/  MUFU.EX2 R37, R37 ;  /* 0x0000002500257308 */ /* 0x000ee20000000800 */
[----:B----4-:R-:W-:Y:S01]  /*ae10*/  FADD.FTZ R48, R12, R43 ;  /* 0x0000002b0c307221 */ /* 0x010fe20000010000 */
[----:B------:R-:W-:-:S06]  /*ae20*/  FADD.FTZ R13, R35, R10 ;  /* 0x0000000a230d7221 */ /* 0x000fcc0000010000 */
[----:B------:R-:W4:Y:S01]  /*ae30*/  MUFU.EX2 R129, R129 ;  /* 0x0000008100817308 */ /* 0x000f220000000800 */
[----:B------:R-:W-:-:S07]  /*ae40*/  FFMA.FTZ R5, R61, R0, -R8 ;  /* 0x000000003d057223 */ /* 0x000fce0000010808 */
[----:B------:R-:W4:Y:S01]  /*ae50*/  MUFU.EX2 R132, R132 ;  /* 0x0000008400847308 */ /* 0x000f220000000800 */
[----:B------:R-:W-:Y:S01]  /*ae60*/  FADD.FTZ R45, R135, R48 ;  /* 0x00000030872d7221 */ /* 0x000fe20000010000 */
[----:B-1----:R-:W-:-:S06]  /*ae70*/  FADD.FTZ R10, R138, R13 ;  /* 0x0000000d8a0a7221 */ /* 0x002fcc0000010000 */
[----:B------:R-:W1:Y:S08]  /*ae80*/  MUFU.EX2 R36, R36 ;  /* 0x0000002400247308 */ /* 0x000e700000000800 */
[----:B------:R-:W1:Y:S01]  /*ae90*/  MUFU.EX2 R39, R39 ;  /* 0x0000002700277308 */ /* 0x000e620000000800 */
[----:B0-----:R-:W-:Y:S01]  /*aea0*/  FADD.FTZ R48, R34, R45 ;  /* 0x0000002d22307221 */ /* 0x001fe20000010000 */
[----:B---3--:R-:W-:-:S06]  /*aeb0*/  FADD.FTZ R45, R37, R10 ;  /* 0x0000000a252d7221 */ /* 0x008fcc0000010000 */
[----:B------:R-:W0:Y:S01]  /*aec0*/  MUFU.EX2 R131, R131 ;  /* 0x0000008300837308 */ /* 0x000e220000000800 */
[----:B------:R-:W-:-:S07]  /*aed0*/  FFMA.FTZ R41, R65, R0, -R8 ;  /* 0x0000000041297223 */ /* 0x000fce0000010808 */
[----:B------:R-:W3:Y:S01]  /*aee0*/  MUFU.EX2 R134, R134 ;  /* 0x0000008600867308 */ /* 0x000ee20000000800 */
[----:B------:R-:W-:Y:S01]  /*aef0*/  IADD3 R49, R47, R90, -R92 ;  /* 0x0000005a2f317210 */ /* 0x000fe20007ffe85c */
[----:B----4-:R-:W-:Y:S01]  /*af00*/  FADD.FTZ R47, R129, R48 ;  /* 0x00000030812f7221 */ /* 0x010fe20000010000 */
[----:B------:R-:W-:-:S05]  /*af10*/  F2FP.BF16.F32.PACK_AB R149, R4, R149 ;  /* 0x000000950495723e */ /* 0x000fca00000010ff */
[----:B------:R-:W4:Y:S01]  /*af20*/  MUFU.EX2 R38, R38 ;  /* 0x0000002600267308 */ /* 0x000f220000000800 */
[----:B------:R-:W-:Y:S01]  /*af30*/  FADD.FTZ R4, R132, R45 ;  /* 0x0000002d84047221 */ /* 0x000fe20000010000 */
[----:B------:R-:W-:-:S06]  /*af40*/  FFMA.FTZ R130, R11, R0, -R8 ;  /* 0x000000000b827223 */ /* 0x000fcc0000010808 */
[----:B------:R-:W2:Y:S01]  /*af50*/  MUFU.EX2 R5, R5 ;  /* 0x0000000500057308 */ /* 0x000ea20000000800 */
[----:B-1----:R-:W-:Y:S01]  /*af60*/  FADD.FTZ R10, R36, R47 ;  /* 0x0000002f240a7221 */ /* 0x002fe20000010000 */
[----:B------:R-:W-:-:S06]  /*af70*/  FADD.FTZ R45, R39, R4 ;  /* 0x00000004272d7221 */ /* 0x000fcc0000010000 */
[----:B------:R-:W1:Y:S01]  /*af80*/  MUFU.EX2 R125, R125 ;  /* 0x0000007d007d7308 */ /* 0x000e620000000800 */
[----:B------:R-:W-:-:S07]  /*af90*/  FFMA.FTZ R11, R69, R0, -R8 ;  /* 0x00000000450b7223 */ /* 0x000fce0000010808 */
[----:B------:R-:W1:Y:S01]  /*afa0*/  MUFU.EX2 R128, R128 ;  /* 0x0000008000807308 */ /* 0x000e620000000800 */
[----:B0-----:R-:W-:Y:S01]  /*afb0*/  FADD.FTZ R47, R131, R10 ;  /* 0x0000000a832f7221 */ /* 0x001fe20000010000 */
[----:B---3--:R-:W-:-:S06]  /*afc0*/  FADD.FTZ R4, R134, R45 ;  /* 0x0000002d86047221 */ /* 0x008fcc0000010000 */
[----:B------:R-:W0:Y:S01]  /*afd0*/  MUFU.EX2 R40, R40 ;  /* 0x0000002800287308 */ /* 0x000e220000000800 */
[----:B------:R-:W-:-:S07]  /*afe0*/  FFMA.FTZ R124, R51, R0, -R8 ;  /* 0x00000000337c7223 */ /* 0x000fce0000010808 */
[----:B------:R-:W3:Y:S01]  /*aff0*/  MUFU.EX2 R41, R41 ;  /* 0x0000002900297308 */ /* 0x000ee20000000800 */
[----:B----4-:R-:W-:Y:S01]  /*b000*/  FADD.FTZ R10, R38, R47 ;  /* 0x0000002f260a7221 */ /* 0x010fe20000010000 */
[----:B--2---:R-:W-:-:S06]  /*b010*/  FADD.FTZ R45, R5, R4 ;  /* 0x00000004052d7221 */ /* 0x004fcc0000010000 */
[----:B------:R-:W2:Y:S08]  /*b020*/  MUFU.EX2 R127, R127 ;  /* 0x0000007f007f7308 */ /* 0x000eb00000000800 */
[----:B------:R-:W4:Y:S01]  /*b030*/  MUFU.EX2 R130, R130 ;  /* 0x0000008200827308 */ /* 0x000f220000000800 */
[----:B------:R-:W-:Y:S01]  /*b040*/  FFMA.FTZ R73, R73, R0, -R8 ;  /* 0x0000000049497223 */ /* 0x000fe20000010808 */
[----:B-1----:R-:W-:-:S06]  /*b050*/  FADD.FTZ R47, R125, R10 ;  /* 0x0000000a7d2f7221 */ /* 0x002fcc0000010000 */
[----:B------:R-:W1:Y:S01]  /*b060*/  MUFU.EX2 R42, R42 ;  /* 0x0000002a002a7308 */ /* 0x000e620000000800 */
[----:B------:R-:W-:-:S07]  /*b070*/  FADD.FTZ R4, R128, R45 ;  /* 0x0000002d80047221 */ /* 0x000fce0000010000 */
[----:B------:R-:W1:Y:S01]  /*b080*/  MUFU.EX2 R11, R11 ;  /* 0x0000000b000b7308 */ /* 0x000e620000000800 */
[----:B0-----:R-:W-:Y:S01]  /*b090*/  FADD.FTZ R10, R40, R47 ;  /* 0x0000002f280a7221 */ /* 0x001fe20000010000 */
[----:B---3--:R-:W-:-:S06]  /*b0a0*/  FADD.FTZ R45, R41, R4 ;  /* 0x00000004292d7221 */ /* 0x008fcc0000010000 */
[----:B------:R-:W0:Y:S01]  /*b0b0*/  MUFU.EX2 R121, R121 ;  /* 0x0000007900797308 */ /* 0x000e220000000800 */
[----:B------:R-:W-:-:S07]  /*b0c0*/  FFMA.FTZ R43, R77, R0, -R8 ;  /* 0x000000004d2b7223 */ /* 0x000fce0000010808 */
[----:B------:R-:W3:Y:S01]  /*b0d0*/  MUFU.EX2 R124, R124 ;  /* 0x0000007c007c7308 */ /* 0x000ee20000000800 */
[----:B--2---:R-:W-:Y:S01]  /*b0e0*/  FADD.FTZ R47, R127, R10 ;  /* 0x0000000a7f2f7221 */ /* 0x004fe20000010000 */
[----:B------:R-:W-:-:S06]  /*b0f0*/  SHF.R.S32.HI R50, RZ, 0x1f, R49 ;  /* 0x0000001fff327819 */ /* 0x000fcc0000011431 */
[----:B------:R-:W2:Y:S01]  /*b100*/  MUFU.EX2 R44, R83 ;  /* 0x00000053002c7308 */ /* 0x000ea20000000800 */
[----:B----4-:R-:W-:Y:S01]  /*b110*/  FADD.FTZ R4, R130, R45 ;  /* 0x0000002d82047221 */ /* 0x010fe20000010000 */
[----:B------:R-:W-:-:S06]  /*b120*/  FFMA.FTZ R55, R55, R0, -R8 ;  /* 0x0000000037377223 */ /* 0x000fcc0000010808 */
[----:B------:R-:W4:Y:S01]  /*b130*/  MUFU.EX2 R13, R73 ;  /* 0x00000049000d7308 */ /* 0x000f220000000800 */
[-CC-:B------:R-:W-:Y:S01]  /*b140*/  FFMA.FTZ R81, R81, R0.reuse, -R8.reuse ;  /* 0x0000000051517223 */ /* 0x180fe20000010808 */
[-CC-:B------:R-:W-:Y:S01]  /*b150*/  FFMA.FTZ R15, R15, R0.reuse, -R8.reuse ;  /* 0x000000000f0f7223 */ /* 0x180fe20000010808 */
[----:B------:R-:W-:-:S05]  /*b160*/  FFMA.FTZ R85, R85, R0, -R8 ;  /* 0x0000000055557223 */ /* 0x000fca0000010808 */
[----:B------:R-:W4:Y:S01]  /*b170*/  MUFU.EX2 R123, R123 ;  /* 0x0000007b007b7308 */ /* 0x000f220000000800 */
[----:B-1----:R-:W-:Y:S01]  /*b180*/  FADD.FTZ R10, R42, R47 ;  /* 0x0000002f2a0a7221 */ /* 0x002fe20000010000 */
[----:B------:R-:W-:Y:S01]  /*b190*/  LEA.HI R8, R50, R49, RZ, 0x7 ;  /* 0x0000003132087211 */ /* 0x000fe200078f38ff */
[----:B------:R-:W-:-:S05]  /*b1a0*/  FADD.FTZ R45, R11, R4 ;  /* 0x000000040b2d7221 */ /* 0x000fca0000010000 */
[----:B------:R-:W1:Y:S01]  /*b1b0*/  MUFU.EX2 R126, R126 ;  /* 0x0000007e007e7308 */ /* 0x000e620000000800 */
[----:B0-----:R-:W-:Y:S01]  /*b1c0*/  FADD.FTZ R47, R121, R10 ;  /* 0x0000000a792f7221 */ /* 0x001fe20000010000 */
[----:B---3--:R-:W-:Y:S01]  /*b1d0*/  FADD.FTZ R4, R124, R45 ;  /* 0x0000002d7c047221 */ /* 0x008fe20000010000 */
[----:B------:R-:W-:-:S05]  /*b1e0*/  SHF.R.S32.HI R8, RZ, 0x7, R8 ;  /* 0x00000007ff087819 */ /* 0x000fca0000011408 */
[----:B------:R-:W0:Y:S01]  /*b1f0*/  MUFU.EX2 R43, R43 ;  /* 0x0000002b002b7308 */ /* 0x000e220000000800 */
[----:B--2---:R-:W-:Y:S01]  /*b200*/  FADD.FTZ R10, R44, R47 ;  /* 0x0000002f2c0a7221 */ /* 0x004fe20000010000 */
[----:B----4-:R-:W-:Y:S01]  /*b210*/  FADD.FTZ R45, R13, R4 ;  /* 0x000000040d2d7221 */ /* 0x010fe20000010000 */
[----:B------:R-:W-:-:S05]  /*b220*/  VIMNMX R52, R52, R8, !PT ;  /* 0x0000000834347248 */ /* 0x000fca0007fe0100 */
[----:B------:R-:W2:Y:S01]  /*b230*/  MUFU.EX2 R55, R55 ;  /* 0x0000003700377308 */ /* 0x000ea20000000800 */
[----:B------:R-:W-:Y:S01]  /*b240*/  FADD.FTZ R47, R123, R10 ;  /* 0x0000000a7b2f7221 */ /* 0x000fe20000010000 */
[----:B------:R-:W-:Y:S01]  /*b250*/  F2FP.BF16.F32.PACK_AB R151, R14, R151 ;  /* 0x000000970e97723e */ /* 0x000fe200000010ff */
[----:B-1----:R-:W-:-:S05]  /*b260*/  FADD.FTZ R10, R126, R45 ;  /* 0x0000002d7e0a7221 */ /* 0x002fca0000010000 */
[----:B------:R-:W1:Y:S01]  /*b270*/  MUFU.EX2 R120, R81 ;  /* 0x0000005100787308 */ /* 0x000e620000000800 */
[----:B------:R-:W-:Y:S01]  /*b280*/  VIADD R14, R88, 0xfffffffe ;  /* 0xfffffffe580e7836 */ /* 0x000fe20000000000 */
[----:B------:R3:W-:Y:S01]  /*b290*/  STL [R1+0x28], R52 ;  /* 0x0000283401007387 */ /* 0x0007e20000100800 */
[----:B0-----:R-:W-:-:S05]  /*b2a0*/  FADD.FTZ R10, R43, R10 ;  /* 0x0000000a2b0a7221 */ /* 0x001fca0000010000 */
[----:B------:R-:W0:Y:S01]  /*b2b0*/  MUFU.EX2 R15, R15 ;  /* 0x0000000f000f7308 */ /* 0x000e220000000800 */
[----:B------:R-:W-:Y:S02]  /*b2c0*/  ISETP.GE.AND P3, PT, R14, R52, PT ;  /* 0x000000340e00720c */ /* 0x000fe40003f66270 */
[----:B------:R-:W-:-:S05]  /*b2d0*/  F2FP.BF16.F32.PACK_AB R148, R21, R148 ;  /* 0x000000941594723e */ /* 0x000fca00000010ff */
[----:B------:R-:W4:Y:S01]  /*b2e0*/  MUFU.EX2 R122, R85 ;  /* 0x00000055007a7308 */ /* 0x000f220000000800 */
[----:B--2---:R-:W-:-:S07]  /*b2f0*/  FADD.FTZ R21, R55, R10 ;  /* 0x0000000a37157221 */ /* 0x004fce0000010000 */
[----:B------:R-:W2:Y:S01]  /*b300*/  MUFU.EX2 R46, R46 ;  /* 0x0000002e002e7308 */ /* 0x000ea20000000800 */
[----:B-1----:R-:W-:Y:S01]  /*b310*/  FADD.FTZ R10, R120, R21 ;  /* 0x00000015780a7221 */ /* 0x002fe20000010000 */
[----:B------:R-:W-:-:S03]  /*b320*/  F2FP.BF16.F32.PACK_AB R134, R5, R134 ;  /* 0x000000860586723e */ /* 0x000fc600000010ff */
[----:B0-----:R-:W-:Y:S01]  /*b330*/  FADD.FTZ R5, R15, R10 ;  /* 0x0000000a0f057221 */ /* 0x001fe20000010000 */
[----:B------:R-:W-:Y:S02]  /*b340*/  F2FP.BF16.F32.PACK_AB R145, R20, R145 ;  /* 0x000000911491723e */ /* 0x000fe400000010ff */
[----:B------:R-:W-:Y:S02]  /*b350*/  CS2R R118, SRZ ;  /* 0x0000000000767805 */ /* 0x000fe4000001ff00 */
[----:B------:R-:W-:Y:S01]  /*b360*/  F2FP.BF16.F32.PACK_AB R147, R24, R147 ;  /* 0x000000931893723e */ /* 0x000fe200000010ff */
[----:B----4-:R-:W-:Y:S01]  /*b370*/  FADD.FTZ R5, R122, R5 ;  /* 0x000000057a057221 */ /* 0x010fe20000010000 */
[----:B------:R-:W-:Y:S02]  /*b380*/  F2FP.BF16.F32.PACK_AB R141, R26, R141 ;  /* 0x0000008d1a8d723e */ /* 0x000fe400000010ff */
[----:B------:R-:W-:Y:S02]  /*b390*/  CS2R R116, SRZ ;  /* 0x0000000000747805 */ /* 0x000fe4000001ff00 */
[----:B------:R-:W-:-:S02]  /*b3a0*/  F2FP.BF16.F32.PACK_AB R143, R28, R143 ;  /* 0x0000008f1c8f723e */ /* 0x000fc400000010ff */
[----:B------:R-:W-:Y:S02]  /*b3b0*/  CS2R R114, SRZ ;  /* 0x0000000000727805 */ /* 0x000fe4000001ff00 */
[----:B------:R-:W-:Y:S02]  /*b3c0*/  F2FP.BF16.F32.PACK_AB R137, R30, R137 ;  /* 0x000000891e89723e */ /* 0x000fe400000010ff */
[----:B------:R-:W-:Y:S02]  /*b3d0*/  CS2R R112, SRZ ;  /* 0x0000000000707805 */ /* 0x000fe4000001ff00 */
[----:B------:R-:W-:Y:S01]  /*b3e0*/  F2FP.BF16.F32.PACK_AB R139, R32, R139 ;  /* 0x0000008b208b723e */ /* 0x000fe200000010ff */
[----:B--2---:R-:W-:Y:S01]  /*b3f0*/  FADD.FTZ R4, R46, R47 ;  /* 0x0000002f2e047221 */ /* 0x004fe20000010000 */
[----:B------:R-:W-:Y:S02]  /*b400*/  F2FP.BF16.F32.PACK_AB R133, R12, R133 ;  /* 0x000000850c85723e */ /* 0x000fe400000010ff */
[----:B------:R-:W-:-:S02]  /*b410*/  CS2R R110, SRZ ;  /* 0x00000000006e7805 */ /* 0x000fc4000001ff00 */
[----:B------:R-:W-:Y:S02]  /*b420*/  F2FP.BF16.F32.PACK_AB R135, R34, R135 ;  /* 0x000000872287723e */ /* 0x000fe400000010ff */
[----:B------:R-:W-:Y:S02]  /*b430*/  CS2R R108, SRZ ;  /* 0x00000000006c7805 */ /* 0x000fe4000001ff00 */
[----:B------:R-:W-:Y:S02]  /*b440*/  F2FP.BF16.F32.PACK_AB R129, R36, R129 ;  /* 0x000000812481723e */ /* 0x000fe400000010ff */
[----:B------:R-:W-:Y:S02]  /*b450*/  CS2R R106, SRZ ;  /* 0x00000000006a7805 */ /* 0x000fe4000001ff00 */
        /* <DEDUP_REMOVED lines=27> */
[----:B------:R-:W-:Y:S01]  /*b610*/  F2FP.BF16.F32.PACK_AB R122, R122, R15 ;  /* 0x0000000f7a7a723e */ /* 0x000fe200000010ff */
[----:B---3--:R-:W-:Y:S06]  /*b620*/  @!P3 BRA `(.L_x_2373) ;  /* 0x000000280038b947 */ /* 0x008fec0003800000 */
[----:B------:R-:W-:Y:S02]  /*b630*/  IMAD.MOV.U32 R10, RZ, RZ, R9 ;  /* 0x000000ffff0a7224 */ /* 0x000fe400078e0009 */
[----:B------:R-:W-:Y:S02]  /*b640*/  IMAD.MOV.U32 R11, RZ, RZ, R3 ;  /* 0x000000ffff0b7224 */ /* 0x000fe400078e0003 */
[----:B------:R-:W-:Y:S02]  /*b650*/  IMAD.MOV.U32 R8, RZ, RZ, R23 ;  /* 0x000000ffff087224 */ /* 0x000fe400078e0017 */
[----:B------:R-:W-:Y:S02]  /*b660*/  IMAD.MOV.U32 R15, RZ, RZ, R18 ;  /* 0x000000ffff0f7224 */ /* 0x000fe400078e0012 */
[----:B------:R-:W-:-:S07]  /*b670*/  IMAD.MOV.U32 R119, RZ, RZ, RZ ;  /* 0x000000ffff777224 */ /* 0x000fce00078e00ff */
.L_x_2383:
[----:B------:R-:W-:Y:S01]  /*b680*/  ISETP.NE.AND P3, PT, R157, RZ, PT ;  /* 0x000000ff9d00720c */ /* 0x000fe20003f65270 */
[----:B------:R-:W-:Y:S01]  /*b690*/  VIADD R18, R15, 0x1 ;  /* 0x000000010f127836 */ /* 0x000fe20000000000 */
[----:B------:R-:W-:Y:S05]  /*b6a0*/  YIELD ;  /* 0x0000000000007946 */ /* 0x000fea0003800000 */
[----:B------:R-:W-:-:S04]  /*b6b0*/  ISETP.NE.AND P4, PT, R18, 0x2, PT ;  /* 0x000000021200780c */ /* 0x000fc80003f85270 */
[----:B------:R-:W-:Y:S02]  /*b6c0*/  SEL R23, RZ, 0x1, P4 ;  /* 0x00000001ff177807 */ /* 0x000fe40002000000 */
[----:B------:R-:W-:Y:S02]  /*b6d0*/  SEL R18, R18, RZ, P4 ;  /* 0x000000ff12127207 */ /* 0x000fe40002000000 */
[----:B------:R-:W-:Y:S01]  /*b6e0*/  LOP3.LUT R23, R8, R23, RZ, 0x3c, !PT ;  /* 0x0000001708177212 */ /* 0x000fe200078e3cff */
[----:B------:R-:W-:Y:S06]  /*b6f0*/  @P3 BRA `(.L_x_2374) ;  /* 0x0000000000303947 */ /* 0x000fec0003800000 */
[----:B------:R-:W-:Y:S05]  /*b700*/  @!P0 BRA `(.L_x_2375) ;  /* 0x0000000000048947 */ /* 0x000fea0003800000 */
[----:B------:R-:W-:Y:S01]  /*b710*/  BPT.TRAP 0x1 ;  /* 0x000000040000795c */ /* 0x000fe20000300000 */
.L_x_2375:
[----:B------:R-:W-:Y:S01]  /*b720*/  IMAD R0, R18, 0x8, R2 ;  /* 0x0000000812007824 */ /* 0x000fe200078e0202 */
[----:B------:R-:W-:-:S04]  /*b730*/  SHF.L.U32 R3, R23, 0x1f, RZ ;  /* 0x0000001f17037819 */ /* 0x000fc800000006ff */
[----:B------:R0:W1:Y:S01]  /*b740*/  SYNCS.PHASECHK.TRANS64.TRYWAIT P4, [R0+URZ+0x16830], R3 ;  /* 0x01683003000075a7 */ /* 0x000062000808017f */
[----:B------:R-:W-:Y:S05]  /*b750*/  @!P0 BRA `(.L_x_2376) ;  /* 0x0000000000048947 */ /* 0x000fea0003800000 */
[----:B------:R-:W-:Y:S01]  /*b760*/  BPT.TRAP 0x1 ;  /* 0x000000040000795c */ /* 0x000fe20000300000 */
.L_x_2376:
[----:B------:R-:W-:Y:S04]  /*b770*/  BSSY B0, `(.L_x_2374) ;  /* 0x0000004000007945 */ /* 0x000fe80003800000 */
[----:B-1----:R-:W-:Y:S05]  /*b780*/  @P4 BRA `(.L_x_2377) ;  /* 0x0000000000084947 */ /* 0x002fea0003800000 */
[----:B------:R-:W1:Y:S02]  /*b790*/  SYNCS.PHASECHK.TRANS64.TRYWAIT P4, [R0+URZ+0x16830], R3 ;  /* 0x01683003000075a7 */ /* 0x000e64000808017f */
[----:B-1----:R-:W-:Y:S05]  /*b7a0*/  @!P4 BRA `(.L_x_2378) ;  /* 0x000000f40078c947 */ /* 0x002fea0003800000 */
.L_x_2377:
[----:B------:R-:W-:Y:S05]  /*b7b0*/  BSYNC B0 ;  /* 0x0000000000007941 */ /* 0x000fea0003800000 */
.L_x_2374:
[----:B------:R-:W2:Y:S04]  /*b7c0*/  LDL R9, [R1+0x4] ;  /* 0x0000040001097983 */ /* 0x000ea80000100800 */
[----:B------:R3:W-:Y:S01]  /*b7d0*/  STL [R1+0x6c], R2 ;  /* 0x00006c0201007387 */ /* 0x0007e20000100800 */
[----:B01----:R-:W0:Y:S03]  /*b7e0*/  S2R R0, SR_TID.X ;  /* 0x0000000000007919 */ /* 0x003e260000002100 */
[----:B---3--:R-:W3:Y:S01]  /*b7f0*/  LDL.64 R2, [R1+0x18] ;  /* 0x0000180001027983 */ /* 0x008ee20000100a00 */
[----:B------:R-:W-:Y:S01]  /*b800*/  IMAD.MOV.U32 R13, RZ, RZ, 0x40000040 ;  /* 0x40000040ff0d7424 */ /* 0x000fe200078e00ff */
[----:B------:R-:W-:Y:S05]  /*b810*/  WARPSYNC.ALL ;  /* 0x0000000000007948 */ /* 0x000fea0003800000 */
[----:B------:R-:W-:-:S02]  /*b820*/  R2UR UR19, R13 ;  /* 0x000000000d1372ca */ /* 0x000fc400000e0000 */
[----:B0-----:R-:W-:-:S05]  /*b830*/  SHF.R.U32.HI R0, RZ, 0x7, R0 ;  /* 0x00000007ff007819 */ /* 0x001fca0000011600 */
[----:B------:R-:W-:Y:S02]  /*b840*/  VIADD R0, R0, 0x8 ;  /* 0x0000000800007836 */ /* 0x000fe40000000000 */
[----:B------:R-:W-:Y:S01]  /*b850*/  IMAD.MOV.U32 R25, RZ, RZ, 0x40000040 ;  /* 0x40000040ff197424 */ /* 0x000fe200078e00ff */
[----:B------:R-:W-:Y:S02]  /*b860*/  R2UR UR8, R6 ;  /* 0x00000000060872ca */ /* 0x000fe400000e0000 */
[----:B------:R-:W-:Y:S02]  /*b870*/  R2UR UR9, R7 ;  /* 0x00000000070972ca */ /* 0x000fe400000e0000 */
[C---:B------:R-:W-:Y:S02]  /*b880*/  R2UR UR11, R25.reuse ;  /* 0x00000000190b72ca */ /* 0x040fe400000e0000 */
[----:B------:R-:W-:Y:S01]  /*b890*/  R2UR UR23, R25 ;  /* 0x00000000191772ca */ /* 0x000fe200000e0000 */
[----:B------:R-:W-:-:S05]  /*b8a0*/  IMAD.MOV.U32 R21, RZ, RZ, 0x40000040 ;  /* 0x40000040ff157424 */ /* 0x000fca00078e00ff */
[----:B------:R-:W-:Y:S01]  /*b8b0*/  R2UR UR15, R21 ;  /* 0x00000000150f72ca */ /* 0x000fe200000e0000 */
[----:B------:R0:W-:Y:S01]  /*b8c0*/  BAR.SYNC.DEFER_BLOCKING R0, 0x100 ;  /* 0x000400000000751d */ /* 0x0001e20000010000 */
[----:B--2---:R-:W-:-:S04]  /*b8d0*/  IMAD R24, R18, 0x400, R9 ;  /* 0x0000040012187824 */ /* 0x004fc800078e0209 */
[----:B------:R-:W-:-:S05]  /*b8e0*/  VIADD R12, R24, 0x4 ;  /* 0x00000004180c7836 */ /* 0x000fca0000000000 */
[----:B------:R-:W-:Y:S02]  /*b8f0*/  R2UR UR18, R12 ;  /* 0x000000000c1272ca */ /* 0x000fe400000e0000 */
[----:B------:R-:W2:Y:S01]  /*b900*/  LDL.64 R12, [R1+0x10] ;  /* 0x00001000010c7983 */ /* 0x000ea20000100a00 */
[C---:B------:R-:W-:Y:S01]  /*b910*/  R2UR UR10, R24.reuse ;  /* 0x00000000180a72ca */ /* 0x040fe200000e0000 */
[C---:B------:R-:W-:Y:S02]  /*b920*/  VIADD R20, R24.reuse, 0x2 ;  /* 0x0000000218147836 */ /* 0x040fe40000000000 */
[----:B------:R-:W-:-:S05]  /*b930*/  VIADD R24, R24, 0x6 ;  /* 0x0000000618187836 */ /* 0x000fca0000000000 */
[----:B------:R-:W-:Y:S02]  /*b940*/  R2UR UR22, R24 ;  /* 0x00000000181672ca */ /* 0x000fe400000e0000 */
[----:B------:R-:W-:-:S06]  /*b950*/  WARPGROUP.ARRIVE ;  /* 0x00000000000079c5 */ /* 0x000fcc0000000000 */
[----:B------:R-:W-:Y:S01]  /*b960*/  HGMMA.64x128x16.F32.BF16 R24, gdesc[UR8], RZ, !UPT, gsb0 ;  /* 0x01e00000081879f0 */ /* 0x000fe2000c0018ff */
[----:B------:R-:W-:Y:S02]  /*b970*/  R2UR UR14, R20 ;  /* 0x00000000140e72ca */ /* 0x000fe400000e0000 */
[----:B------:R-:W4:Y:S01]  /*b980*/  LDL.64 R20, [R1+0x8] ;  /* 0x0000080001147983 */ /* 0x000f220000100a00 */
[----:B---3--:R-:W-:Y:S02]  /*b990*/  R2UR UR12, R2 ;  /* 0x00000000020c72ca */ /* 0x008fe400000e0000 */
[----:B------:R-:W-:Y:S01]  /*b9a0*/  R2UR UR13, R3 ;  /* 0x00000000030d72ca */ /* 0x000fe200000e0000 */
[----:B------:R0:W5:Y:S01]  /*b9b0*/  LDL.LU R2, [R1+0x6c] ;  /* 0x00006c0001027983 */ /* 0x0001620000300800 */
[----:B------:R-:W-:Y:S02]  /*b9c0*/  WARPGROUP.DEPBAR.LE gsb0, 0x0 ;  /* 0x00008000000079c5 */ /* 0x000fe40000010000 */
[----:B------:R-:W-:-:S09]  /*b9d0*/  WARPGROUP.ARRIVE ;  /* 0x00000000000079c5 */ /* 0x000fd20000000000 */
[----:B------:R-:W-:Y:S03]  /*b9e0*/  HGMMA.64x128x16.F32.BF16 R24, gdesc[UR12], R24, gsb0 ;  /* 0x01e000000c1879f0 */ /* 0x000fe60008001818 */
[----:B------:R-:W-:Y:S02]  /*b9f0*/  WARPGROUP.DEPBAR.LE gsb0, 0x0 ;  /* 0x00008000000079c5 */ /* 0x000fe40000010000 */
[----:B--2---:R-:W-:Y:S02]  /*ba00*/  R2UR UR16, R12 ;  /* 0x000000000c1072ca */ /* 0x004fe400000e0000 */
[----:B------:R-:W-:Y:S01]  /*ba10*/  R2UR UR17, R13 ;  /* 0x000000000d1172ca */ /* 0x000fe200000e0000 */
[----:B------:R-:W-:-:S12]  /*ba20*/  WARPGROUP.ARRIVE ;  /* 0x00000000000079c5 */ /* 0x000fd80000000000 */
[----:B------:R-:W-:Y:S01]  /*ba30*/  HGMMA.64x128x16.F32.BF16 R24, gdesc[UR16], R24, gsb0 ;  /* 0x01e00000101879f0 */ /* 0x000fe20008001818 */
[----:B----4-:R-:W-:Y:S02]  /*ba40*/  R2UR UR20, R20 ;  /* 0x00000000141472ca */ /* 0x010fe400000e0000 */
[----:B------:R-:W-:Y:S01]  /*ba50*/  R2UR UR21, R21 ;  /* 0x00000000151572ca */ /* 0x000fe200000e0000 */
[----:B------:R-:W-:Y:S02]  /*ba60*/  WARPGROUP.DEPBAR.LE gsb0, 0x0 ;  /* 0x00008000000079c5 */ /* 0x000fe40000010000 */
[----:B------:R-:W-:-:S10]  /*ba70*/  WARPGROUP.ARRIVE ;  /* 0x00000000000079c5 */ /* 0x000fd40000000000 */
[----:B------:R-:W-:Y:S03]  /*ba80*/  HGMMA.64x128x16.F32.BF16 R24, gdesc[UR20], R24, gsb0 ;  /* 0x01e00000141879f0 */ /* 0x000fe60008001818 */
[----:B------:R-:W-:Y:S02]  /*ba90*/  WARPGROUP.DEPBAR.LE gsb0, 0x0 ;  /* 0x00008000000079c5 */ /* 0x000fe40000010000 */
[----:B0-----:R-:W-:Y:S05]  /*baa0*/  @P3 BRA `(.L_x_2379) ;  /* 0x0000000000283947 */ /* 0x001fea0003800000 */
[----:B------:R-:W-:Y:S05]  /*bab0*/  @!P0 BRA `(.L_x_2380) ;  /* 0x0000000000048947 */ /* 0x000fea0003800000 */
[----:B------:R-:W-:Y:S01]  /*bac0*/  BPT.TRAP 0x1 ;  /* 0x000000040000795c */ /* 0x000fe20000300000 */
.L_x_2380:
[----:B------:R-:W-:Y:S01]  /*bad0*/  SHF.L.U32 R0, R8, 0x1f, RZ ;  /* 0x0000001f08007819 */ /* 0x000fe200000006ff */
[----:B-----5:R-:W-:-:S04]  /*bae0*/  IMAD R3, R15, 0x8, R2 ;  /* 0x000000080f037824 */ /* 0x020fc800078e0202 */
[----:B------:R0:W1:Y:S01]  /*baf0*/  SYNCS.PHASECHK.TRANS64.TRYWAIT P3, [R3+URZ+0x16850], R0 ;  /* 0x01685000030075a7 */ /* 0x000062000806017f */
[----:B------:R-:W-:Y:S05]  /*bb00*/  @!P0 BRA `(.L_x_2381) ;  /* 0x0000000000048947 */ /* 0x000fea0003800000 */
[----:B------:R-:W-:Y:S01]  /*bb10*/  BPT.TRAP 0x1 ;  /* 0x000000040000795c */ /* 0x000fe20000300000 */
.L_x_2381:
[----:B-1----:R-:W-:Y:S05]  /*bb20*/  @P3 BRA `(.L_x_2379) ;  /* 0x0000000000083947 */ /* 0x002fea0003800000 */
[----:B------:R-:W1:Y:S02]  /*bb30*/  SYNCS.PHASECHK.TRANS64.TRYWAIT P3, [R3+URZ+0x16850], R0 ;  /* 0x01685000030075a7 */ /* 0x000e64000806017f */
[----:B-1----:R-:W-:Y:S05]  /*bb40*/  @!P3 BRA `(.L_x_2382) ;  /* 0x000000f000a4b947 */ /* 0x002fea0003800000 */
.L_x_2379:
[----:B01---5:R-:W-:Y:S01]  /*bb50*/  VIADD R0, R2, 0x400 ;  /* 0x0000040002007836 */ /* 0x023fe20000000000 */
[----:B------:R-:W-:Y:S05]  /*bb60*/  WARPSYNC.ALL ;  /* 0x0000000000007948 */ /* 0x000fea0003800000 */
[----:B------:R-:W-:Y:S01]  /*bb70*/  SHF.R.U32.HI R0, RZ, 0x4, R0 ;  /* 0x00000004ff007819 */ /* 0x000fe20000011600 */
[----:B------:R-:W-:Y:S01]  /*bb80*/  IMAD.MOV.U32 R9, RZ, RZ, 0x40000040 ;  /* 0x40000040ff097424 */ /* 0x000fe200078e00ff */
[----:B------:R-:W2:Y:S04]  /*bb90*/  LDL R21, [R1+0x2c] ;  /* 0x00002c0001157983 */ /* 0x000ea80000100800 */
[----:B------:R-:W3:Y:S01]  /*bba0*/  LDL R20, [R1+0x20] ;  /* 0x0000200001147983 */ /* 0x000ee20000100800 */
[----:B------:R-:W-:Y:S01]  /*bbb0*/  LOP3.LUT R0, R0, 0x3fff, RZ, 0xc0, !PT ;  /* 0x00003fff00007812 */ /* 0x000fe200078ec0ff */
[----:B------:R-:W-:Y:S01]  /*bbc0*/  WARPGROUP.ARRIVE ;  /* 0x00000000000079c5 */ /* 0x000fe20000000000 */
[----:B------:R-:W-:Y:S01]  /*bbd0*/  R2UR UR7, R9 ;  /* 0x00000000090772ca */ /* 0x000fe200000e0000 */
[----:B------:R-:W-:Y:S01]  /*bbe0*/  IMAD.MOV.U32 R13, RZ, RZ, 0x40000040 ;  /* 0x40000040ff0d7424 */ /* 0x000fe200078e00ff */
[----:B------:R-:W0:Y:S01]  /*bbf0*/  @P2 LDC R3, c[0x0][0x450] ;  /* 0x00011400ff032b82 */ /* 0x000e220000000800 */
[----:B------:R-:W-:-:S05]  /*bc00*/  IMAD R8, R15, 0x400, R0 ;  /* 0x000004000f087824 */ /* 0x000fca00078e0200 */
[----:B------:R-:W-:Y:S02]  /*bc10*/  R2UR UR6, R8 ;  /* 0x00000000080672ca */ /* 0x000fe400000e0000 */
[----:B------:R-:W1:Y:S11]  /*bc20*/  @P2 LDC R0, c[0x0][0x44c] ;  /* 0x00011300ff002b82 */ /* 0x000e760000000800 */
[----:B------:R-:W-:Y:S03]  /*bc30*/  HGMMA.64x64x16.F32.BF16 R88, R148, gdesc[UR4].tnspB, R88, gsb0 ;  /* 0x40e0000494587df0 */ /* 0x000fe60008001858 */
[----:B------:R-:W-:-:S02]  /*bc40*/  WARPGROUP.DEPBAR.LE gsb0, 0x0 ;  /* 0x00008000000079c5 */ /* 0x000fc40000010000 */
[----:B------:R-:W4:Y:S04]  /*bc50*/  LDL R149, [R1+0x24] ;  /* 0x0000240001957983 */ /* 0x000f280000100800 */
[----:B------:R-:W4:Y:S04]  /*bc60*/  LDL R150, [R1+0x48] ;  /* 0x0000480001967983 */ /* 0x000f280000100800 */
[----:B------:R-:W2:Y:S01]  /*bc70*/  LDL R151, [R1+0x30] ;  /* 0x0000300001977983 */ /* 0x000ea20000100800 */
[----:B------:R-:W-:Y:S01]  /*bc80*/  VIADD R12, R8, 0x80 ;  /* 0x00000080080c7836 */ /* 0x000fe20000000000 */
[----:B------:R-:W-:Y:S01]  /*bc90*/  R2UR UR7, R13 ;  /* 0x000000000d0772ca */ /* 0x000fe200000e0000 */
[----:B------:R-:W-:Y:S01]  /*bca0*/  WARPGROUP.ARRIVE ;  /* 0x00000000000079c5 */ /* 0x000fe20000000000 */
[----:B------:R-:W-:-:S02]  /*bcb0*/  IMAD.MOV.U32 R13, RZ, RZ, 0x40000040 ;  /* 0x40000040ff0d7424 */ /* 0x000fc400078e00ff */
[----:B------:R-:W-:Y:S01]  /*bcc0*/  R2UR UR6, R12 ;  /* 0x000000000c0672ca */ /* 0x000fe200000e0000 */
[----:B------:R-:W-:-:S12]  /*bcd0*/  VIADD R12, R8, 0x100 ;  /* 0x00000100080c7836 */ /* 0x000fd80000000000 */
[----:B------:R-:W-:Y:S01]  /*bce0*/  HGMMA.64x64x16.F32.BF16 R88, R144, gdesc[UR4].tnspB, R88, gsb0 ;  /* 0x40e0000490587df0 */ /* 0x000fe20008001858 */
[----:B------:R-:W-:Y:S02]  /*bcf0*/  R2UR UR6, R12 ;  /* 0x000000000c0672ca */ /* 0x000fe400000e0000 */
[----:B------:R-:W-:Y:S01]  /*bd00*/  R2UR UR7, R13 ;  /* 0x000000000d0772ca */ /* 0x000fe200000e0000 */
[----:B------:R-:W-:Y:S01]  /*bd10*/  IMAD.MOV.U32 R13, RZ, RZ, 0x40000040 ;  /* 0x40000040ff0d7424 */ /* 0x000fe200078e00ff */
[----:B------:R-:W-:Y:S02]  /*bd20*/  WARPGROUP.DEPBAR.LE gsb0, 0x0 ;  /* 0x00008000000079c5 */ /* 0x000fe40000010000 */
[----:B------:R-:W-:-:S09]  /*bd30*/  WARPGROUP.ARRIVE ;  /* 0x00000000000079c5 */ /* 0x000fd20000000000 */
[----:B------:R-:W-:Y:S01]  /*bd40*/  HGMMA.64x64x16.F32.BF16 R88, R140, gdesc[UR4].tnspB, R88, gsb0 ;  /* 0x40e000048c587df0 */ /* 0x000fe20008001858 */
[----:B------:R-:W-:Y:S01]  /*bd50*/  R2UR UR7, R13 ;  /* 0x000000000d0772ca */ /* 0x000fe200000e0000 */
[----:B------:R-:W-:Y:S01]  /*bd60*/  IMAD.MOV.U32 R13, RZ, RZ, 0x40000040 ;  /* 0x40000040ff0d7424 */ /* 0x000fe200078e00ff */
[----:B------:R-:W-:Y:S02]  /*bd70*/  WARPGROUP.DEPBAR.LE gsb0, 0x0 ;  /* 0x00008000000079c5 */ /* 0x000fe40000010000 */
[----:B------:R-:W-:Y:S01]  /*bd80*/  WARPGROUP.ARRIVE ;  /* 0x00000000000079c5 */ /* 0x000fe20000000000 */
[----:B----4-:R-:W-:-:S04]  /*bd90*/  IMAD.IADD R9, R150, 0x1, R149 ;  /* 0x0000000196097824 */ /* 0x010fc800078e0295 */
[----:B-1----:R-:W-:-:S04]  /*bda0*/  @P2 IMAD.HI.U32 R12, R9, R0, RZ ;  /* 0x00000000090c2227 */ /* 0x002fc800078e00ff */
[----:B------:R-:W-:Y:S01]  /*bdb0*/  IMAD.MOV.U32 R0, RZ, RZ, R9 ;  /* 0x000000ffff007224 */ /* 0x000fe200078e0009 */
[----:B0-----:R-:W-:Y:S01]  /*bdc0*/  @P2 SHF.R.U32.HI R0, RZ, R3, R12 ;  /* 0x00000003ff002219 */ /* 0x001fe2000001160c */
[----:B------:R-:W-:Y:S02]  /*bdd0*/  IMAD.MOV.U32 R9, RZ, RZ, -0x80 ;  /* 0xffffff80ff097424 */ /* 0x000fe400078e00ff */
[----:B------:R-:W-:Y:S02]  /*bde0*/  VIADD R12, R8, 0x180 ;  /* 0x00000180080c7836 */ /* 0x000fe40000000000 */
[----:B------:R-:W0:Y:S01]  /*bdf0*/  SHFL.IDX PT, R3, R0, RZ, 0x1c1f ;  /* 0x001c1fff00037589 */ /* 0x000e2200000e0000 */
[----:B------:R-:W-:Y:S02]  /*be00*/  IMAD R9, R14, R9, 0x1 ;  /* 0x000000010e097424 */ /* 0x000fe400078e0209 */
[----:B------:R-:W-:-:S03]  /*be10*/  R2UR UR6, R12 ;  /* 0x000000000c0672ca */ /* 0x000fc600000e0000 */
[----:B--2---:R-:W-:-:S05]  /*be20*/  IADD3 R9, R21, R9, -R151 ;  /* 0x0000000915097210 */ /* 0x004fca0007ffe897 */
[----:B---3--:R-:W-:-:S05]  /*be30*/  IMAD.IADD R9, R9, 0x1, -R20 ;  /* 0x0000000109097824 */ /* 0x008fca00078e0a14 */
[----:B------:R-:W-:Y:S01]  /*be40*/  HGMMA.64x64x16.F32.BF16 R88, R136, gdesc[UR4].tnspB, R88, gsb0 ;  /* 0x40e0000488587df0 */ /* 0x000fe20008001858 */
[----:B------:R-:W-:Y:S01]  /*be50*/  R2UR UR7, R13 ;  /* 0x000000000d0772ca */ /* 0x000fe200000e0000 */
[----:B0-----:R-:W-:-:S05]  /*be60*/  IMAD.IADD R3, R9, 0x1, R3 ;  /* 0x0000000109037824 */ /* 0x001fca00078e0203 */
[C---:B------:R-:W-:Y:S02]  /*be70*/  ISETP.GT.AND P3, PT, R3.reuse, RZ, PT ;  /* 0x000000ff0300720c */ /* 0x040fe40003f64270 */
[C---:B------:R-:W-:Y:S02]  /*be80*/  ISETP.GT.AND P4, PT, R3.reuse, 0x1, PT ;  /* 0x000000010300780c */ /* 0x040fe40003f84270 */
        /* <DEDUP_REMOVED lines=30> */
[----:B------:R-:W-:Y:S01]  /*c070*/  FMNMX.FTZ R12, R41, R12, !PT ;  /* 0x0000000c290c7209 */ /* 0x000fe20007810000 */
[----:B------:R-:W-:Y:S02]  /*c080*/  WARPGROUP.DEPBAR.LE gsb0, 0x0 ;  /* 0x00008000000079c5 */ /* 0x000fe40000010000 */
[----:B------:R-:W-:Y:S01]  /*c090*/  ISETP.GT.AND P3, PT, R3, 0x30, PT ;  /* 0x000000300300780c */ /* 0x000fe20003f64270 */
[----:B------:R-:W-:Y:S01]  /*c0a0*/  WARPGROUP.ARRIVE ;  /* 0x00000000000079c5 */ /* 0x000fe20000000000 */
        /* <DEDUP_REMOVED lines=60> */
[----:B------:R-:W-:-:S04]  /*c470*/  FMNMX.FTZ R3, R84, R12, !PT ;  /* 0x0000000c54037209 */ /* 0x000fc80007810000 */
[----:B------:R-:W-:-:S05]  /*c480*/  FMNMX.FTZ R3, R85, R3, !PT ;  /* 0x0000000355037209 */ /* 0x000fca0007810000 */
[----:B------:R-:W0:Y:S02]  /*c490*/  SHFL.BFLY PT, R12, R3, 0x2, 0x1f ;  /* 0x0c401f00030c7f89 */ /* 0x000e2400000e0000 */
[----:B0-----:R-:W-:Y:S01]  /*c4a0*/  FMNMX.FTZ R3, R3, R12, !PT ;  /* 0x0000000c03037209 */ /* 0x001fe20007810000 */
[----:B------:R-:W-:-:S04]  /*c4b0*/  VIADD R12, R8, 0x200 ;  /* 0x00000200080c7836 */ /* 0x000fc80000000000 */
[----:B------:R-:W0:Y:S01]  /*c4c0*/  SHFL.BFLY PT, R20, R3, 0x1, 0x1f ;  /* 0x0c201f0003147f89 */ /* 0x000e2200000e0000 */
[----:B------:R-:W-:-:S03]  /*c4d0*/  R2UR UR6, R12 ;  /* 0x000000000c0672ca */ /* 0x000fc600000e0000 */
[----:B------:R1:W2:Y:S02]  /*c4e0*/  SHFL.IDX PT, R12, R0, 0x1, 0x1c1f ;  /* 0x003c1f00000c7f89 */ /* 0x0002a400000e0000 */
[----:B-1----:R-:W-:-:S08]  /*c4f0*/  IMAD.U32 R0, RZ, RZ, UR5 ;  /* 0x00000005ff007e24 */ /* 0x002fd0000f8e00ff */
[----:B------:R-:W-:Y:S01]  /*c500*/  HGMMA.64x64x16.F32.BF16 R88, R132, gdesc[UR4].tnspB, R88, gsb0 ;  /* 0x40e0000484587df0 */ /* 0x000fe20008001858 */
[----:B0-----:R-:W-:Y:S01]  /*c510*/  FMNMX.FTZ R3, R3, R20, !PT ;  /* 0x0000001403037209 */ /* 0x001fe20007810000 */
[----:B--2---:R-:W-:-:S04]  /*c520*/  IMAD.IADD R9, R9, 0x1, R12 ;  /* 0x0000000109097824 */ /* 0x004fc800078e020c */
[C---:B------:R-:W-:Y:S01]  /*c530*/  FMUL.FTZ R13, R3.reuse, R0 ;  /* 0x00000000030d7220 */ /* 0x040fe20000410000 */
[----:B------:R-:W-:Y:S02]  /*c540*/  FSETP.NEU.FTZ.AND P3, PT, R3, -INF , PT ;  /* 0xff8000000300780b */ /* 0x000fe40003f7d000 */
[C---:B------:R-:W-:Y:S02]  /*c550*/  ISETP.GT.AND P5, PT, R9.reuse, RZ, PT ;  /* 0x000000ff0900720c */ /* 0x040fe40003fa4270 */
[C---:B------:R-:W-:Y:S02]  /*c560*/  ISETP.GT.AND P4, PT, R9.reuse, 0x1, PT ;  /* 0x000000010900780c */ /* 0x040fe40003f84270 */
        /* <DEDUP_REMOVED lines=10> */
[----:B------:R-:W-:Y:S02]  /*c610*/  FSEL R13, R13, RZ, P3 ;  /* 0x000000ff0d0d7208 */ /* 0x000fe40001800000 */
[----:B------:R-:W-:Y:S02]  /*c620*/  ISETP.GT.AND P4, PT, R9, 0x11, PT ;  /* 0x000000110900780c */ /* 0x000fe40003f84270 */
        /* <DEDUP_REMOVED lines=19> */
[--C-:B------:R-:W-:Y:S01]  /*c760*/  FFMA.FTZ R140, R40, R0, -R13.reuse ;  /* 0x00000000288c7223 */ /* 0x100fe2000001080d */
[----:B------:R-:W-:Y:S01]  /*c770*/  FMNMX.FTZ R24, R38, R24, !PT ;  /* 0x0000001826187209 */ /* 0x000fe20007810000 */
[--C-:B------:R-:W-:Y:S01]  /*c780*/  FFMA.FTZ R40, R64, R0, -R13.reuse ;  /* 0x0000000040287223 */ /* 0x100fe2000001080d */
[----:B------:R-:W-:Y:S01]  /*c790*/  ISETP.GT.AND P4, PT, R9, 0x21, PT ;  /* 0x000000210900780c */ /* 0x000fe20003f84270 */
[----:B------:R-:W1:Y:S01]  /*c7a0*/  S2R R64, SR_TID.X ;  /* 0x0000000000407919 */ /* 0x000e620000002100 */
[----:B------:R-:W-:Y:S01]  /*c7b0*/  FSEL R42, R42, -INF , P5 ;  /* 0xff8000002a2a7808 */ /* 0x000fe20002800000 */
[----:B------:R-:W-:Y:S01]  /*c7c0*/  MUFU.EX2 R148, R148 ;  /* 0x0000009400947308 */ /* 0x000fe20000000800 */
[----:B------:R-:W-:Y:S01]  /*c7d0*/  FMNMX.FTZ R24, R39, R24, !PT ;  /* 0x0000001827187209 */ /* 0x000fe20007810000 */
[----:B0-----:R-:W-:Y:S01]  /*c7e0*/  IMAD.MOV.U32 R33, RZ, RZ, 0x40000040 ;  /* 0x40000040ff217424 */ /* 0x001fe200078e00ff */
[----:B------:R-:W-:Y:S01]  /*c7f0*/  ISETP.GT.AND P5, PT, R9, 0x28, PT ;  /* 0x000000280900780c */ /* 0x000fe20003fa4270 */
[----:B------:R-:W-:Y:S01]  /*c800*/  FFMA.FTZ R146, R36, R0, -R13 ;  /* 0x0000000024927223 */ /* 0x000fe2000001080d */
[----:B------:R-:W-:Y:S01]  /*c810*/  FSEL R43, R43, -INF , P4 ;  /* 0xff8000002b2b7808 */ /* 0x000fe20002000000 */
[----:B------:R-:W-:-:S02]  /*c820*/  WARPGROUP.DEPBAR.LE gsb0, 0x0 ;  /* 0x00008000000079c5 */ /* 0x000fc40000010000 */
[----:B------:R-:W-:Y:S01]  /*c830*/  FMNMX.FTZ R25, R42, R24, !PT ;  /* 0x000000182a197209 */ /* 0x000fe20007810000 */
[-CC-:B------:R-:W-:Y:S01]  /*c840*/  FFMA.FTZ R132, R56, R0.reuse, -R13.reuse ;  /* 0x0000000038847223 */ /* 0x180fe2000001080d */
[----:B------:R-:W-:Y:S01]  /*c850*/  ISETP.GT.AND P4, PT, R9, 0x29, PT ;  /* 0x000000290900780c */ /* 0x000fe20003f84270 */
[----:B------:R-:W-:Y:S01]  /*c860*/  WARPGROUP.ARRIVE ;  /* 0x00000000000079c5 */ /* 0x000fe20000000000 */
[----:B------:R-:W-:Y:S01]  /*c870*/  FSEL R46, R46, -INF , P5 ;  /* 0xff8000002e2e7808 */ /* 0x000fe20002800000 */
[-CC-:B------:R-:W-:Y:S01]  /*c880*/  FFMA.FTZ R134, R60, R0.reuse, -R13.reuse ;  /* 0x000000003c867223 */ /* 0x180fe2000001080d */
[----:B------:R-:W-:Y:S01]  /*c890*/  FMNMX.FTZ R25, R43, R25, !PT ;  /* 0x000000192b197209 */ /* 0x000fe20007810000 */
[----:B------:R-:W-:Y:S01]  /*c8a0*/  MUFU.EX2 R150, R150 ;  /* 0x0000009600967308 */ /* 0x000fe20000000800 */
[----:B------:R-:W-:Y:S01]  /*c8b0*/  ISETP.GT.AND P5, PT, R9, 0x30, PT ;  /* 0x000000300900780c */ /* 0x000fe20003fa4270 */
[----:B------:R-:W-:Y:S01]  /*c8c0*/  @!P1 IMAD R15, R15, 0x8, R2 ;  /* 0x000000080f0f9824 */ /* 0x000fe200078e0202 */
[----:B------:R-:W-:Y:S01]  /*c8d0*/  FSEL R47, R47, -INF , P4 ;  /* 0xff8000002f2f7808 */ /* 0x000fe20002000000 */
[-CC-:B------:R-:W-:Y:S01]  /*c8e0*/  FFMA.FTZ R37, R37, R0.reuse, -R13.reuse ;  /* 0x0000000025257223 */ /* 0x180fe2000001080d */
[----:B------:R-:W-:Y:S01]  /*c8f0*/  FMNMX.FTZ R25, R46, R25, !PT ;  /* 0x000000192e197209 */ /* 0x000fe20007810000 */
[-CC-:B------:R-:W-:Y:S01]  /*c900*/  FFMA.FTZ R142, R44, R0.reuse, -R13.reuse ;  /* 0x000000002c8e7223 */ /* 0x180fe2000001080d */
[----:B------:R-:W-:Y:S01]  /*c910*/  ISETP.GT.AND P4, PT, R9, 0x31, PT ;  /* 0x000000310900780c */ /* 0x000fe20003f84270 */
[----:B------:R-:W-:Y:S01]  /*c920*/  MUFU.EX2 R20, R20 ;  /* 0x0000001400147308 */ /* 0x000fe20000000800 */
        /* <DEDUP_REMOVED lines=13> */
[----:B------:R-:W-:Y:S01]  /*ca00*/  FFMA.FTZ R81, R81, R0, -R13 ;  /* 0x0000000051517223 */ /* 0x000fe2000001080d */
[----:B------:R-:W-:Y:S01]  /*ca10*/  FMNMX.FTZ R28, R51, R28, !PT ;  /* 0x0000001c331c7209 */ /* 0x000fe20007810000 */
[----:B------:R0:W-:Y:S01]  /*ca20*/  MUFU.EX2 R25, R41 ;  /* 0x0000002900197308 */ /* 0x0001e20000000800 */
[----:B------:R-:W-:-:S02]  /*ca30*/  ISETP.GT.AND P5, PT, R9, 0x40, PT ;  /* 0x000000400900780c */ /* 0x000fc40003fa4270 */
[----:B------:R-:W-:Y:S02]  /*ca40*/  R2UR UR7, R33 ;  /* 0x00000000210772ca */ /* 0x000fe400000e0000 */
[----:B-1----:R-:W-:Y:S01]  /*ca50*/  SHF.R.U32.HI R135, RZ, 0x7, R64 ;  /* 0x00000007ff877819 */ /* 0x002fe20000011640 */
[----:B------:R-:W-:Y:S01]  /*ca60*/  @!P1 VIADD R15, R15, 0x16860 ;  /* 0x000168600f0f9836 */ /* 0x000fe20000000000 */
[----:B------:R-:W-:Y:S01]  /*ca70*/  FSEL R55, R55, -INF , P4 ;  /* 0xff80000037377808 */ /* 0x000fe20002000000 */
[----:B------:R-:W-:Y:S01]  /*ca80*/  MUFU.EX2 R146, R146 ;  /* 0x0000009200927308 */ /* 0x000fe20000000800 */
[----:B------:R-:W-:Y:S01]  /*ca90*/  FMNMX.FTZ R28, R54, R28, !PT ;  /* 0x0000001c361c7209 */ /* 0x000fe20007810000 */
[-CC-:B0-----:R-:W-:Y:S01]  /*caa0*/  FFMA.FTZ R41, R61, R0.reuse, -R13.reuse ;  /* 0x000000003d297223 */ /* 0x181fe2000001080d */
[----:B------:R-:W-:Y:S01]  /*cab0*/  ISETP.GT.AND P4, PT, R9, 0x41, PT ;  /* 0x000000410900780c */ /* 0x000fe20003f84270 */
[-CC-:B------:R-:W-:Y:S01]  /*cac0*/  FFMA.FTZ R44, R65, R0.reuse, -R13.reuse ;  /* 0x00000000412c7223 */ /* 0x180fe2000001080d */
[----:B------:R-:W-:Y:S01]  /*cad0*/  FSEL R58, R58, -INF , P5 ;  /* 0xff8000003a3a7808 */ /* 0x000fe20002800000 */
[--C-:B------:R-:W-:Y:S01]  /*cae0*/  FFMA.FTZ R48, R69, R0, -R13.reuse ;  /* 0x0000000045307223 */ /* 0x100fe2000001080d */
[----:B------:R-:W-:Y:S01]  /*caf0*/  FMNMX.FTZ R28, R55, R28, !PT ;  /* 0x0000001c371c7209 */ /* 0x000fe20007810000 */
[----:B------:R0:W-:Y:S01]  /*cb00*/  MUFU.EX2 R24, R37 ;  /* 0x0000002500187308 */ /* 0x0001e20000000800 */
[----:B------:R-:W-:Y:S01]  /*cb10*/  ISETP.GT.AND P5, PT, R9, 0x48, PT ;  /* 0x000000480900780c */ /* 0x000fe20003fa4270 */
[-CC-:B------:R-:W-:Y:S01]  /*cb20*/  FFMA.FTZ R52, R73, R0.reuse, -R13.reuse ;  /* 0x0000000049347223 */ /* 0x180fe2000001080d */
[----:B------:R-:W-:Y:S01]  /*cb30*/  FSEL R59, R59, -INF , P4 ;  /* 0xff8000003b3b7808 */ /* 0x000fe20002000000 */
[--C-:B------:R-:W-:Y:S01]  /*cb40*/  FFMA.FTZ R33, R77, R0, -R13.reuse ;  /* 0x000000004d217223 */ /* 0x100fe2000001080d */
[----:B------:R-:W-:Y:S01]  /*cb50*/  FMNMX.FTZ R29, R58, R28, !PT ;  /* 0x0000001c3a1d7209 */ /* 0x000fe20007810000 */
[-CC-:B------:R-:W-:Y:S01]  /*cb60*/  FFMA.FTZ R53, R80, R0.reuse, -R13.reuse ;  /* 0x0000000050357223 */ /* 0x180fe2000001080d */
[----:B------:R-:W-:Y:S01]  /*cb70*/  ISETP.GT.AND P4, PT, R9, 0x49, PT ;  /* 0x000000490900780c */ /* 0x000fe20003f84270 */
[----:B------:R-:W-:Y:S01]  /*cb80*/  MUFU.EX2 R140, R140 ;  /* 0x0000008c008c7308 */ /* 0x000fe20000000800 */
[----:B------:R-:W-:Y:S01]  /*cb90*/  FSEL R62, R62, -INF , P5 ;  /* 0xff8000003e3e7808 */ /* 0x000fe20002800000 */
[-CC-:B0-----:R-:W-:Y:S01]  /*cba0*/  FFMA.FTZ R37, R57, R0.reuse, -R13.reuse ;  /* 0x0000000039257223 */ /* 0x181fe2000001080d */
[----:B------:R-:W-:Y:S01]  /*cbb0*/  FMNMX.FTZ R29, R59, R29, !PT ;  /* 0x0000001d3b1d7209 */ /* 0x000fe20007810000 */
[----:B------:R-:W-:Y:S01]  /*cbc0*/  FFMA.FTZ R57, R84, R0, -R13 ;  /* 0x0000000054397223 */ /* 0x000fe2000001080d */
[----:B------:R-:W-:-:S02]  /*cbd0*/  ISETP.GT.AND P5, PT, R9, 0x50, PT ;  /* 0x000000500900780c */ /* 0x000fc40003fa4270 */
[----:B------:R-:W-:Y:S01]  /*cbe0*/  FSEL R63, R63, -INF , P4 ;  /* 0xff8000003f3f7808 */ /* 0x000fe20002000000 */
[----:B------:R-:W-:Y:S01]  /*cbf0*/  MUFU.EX2 R142, R142 ;  /* 0x0000008e008e7308 */ /* 0x000fe20000000800 */
[----:B------:R-:W-:Y:S02]  /*cc00*/  FMNMX.FTZ R29, R62, R29, !PT ;  /* 0x0000001d3e1d7209 */ /* 0x000fe40007810000 */
[----:B------:R-:W-:Y:S02]  /*cc10*/  ISETP.GT.AND P4, PT, R9, 0x51, PT ;  /* 0x000000510900780c */ /* 0x000fe40003f84270 */
[----:B------:R-:W-:Y:S02]  /*cc20*/  FSEL R66, R66, -INF , P5 ;  /* 0xff80000042427808 */ /* 0x000fe40002800000 */
[----:B------:R-:W-:Y:S01]  /*cc30*/  FMNMX.FTZ R29, R63, R29, !PT ;  /* 0x0000001d3f1d7209 */ /* 0x000fe20007810000 */
[----:B------:R0:W-:Y:S01]  /*cc40*/  MUFU.EX2 R28, R45 ;  /* 0x0000002d001c7308 */ /* 0x0001e20000000800 */
[----:B------:R-:W-:-:S02]  /*cc50*/  ISETP.GT.AND P5, PT, R9, 0x58, PT ;  /* 0x000000580900780c */ /* 0x000fc40003fa4270 */
[----:B------:R-:W-:Y:S02]  /*cc60*/  FSEL R67, R67, -INF , P4 ;  /* 0xff80000043437808 */ /* 0x000fe40002000000 */
[----:B------:R-:W-:Y:S02]  /*cc70*/  FMNMX.FTZ R32, R66, R29, !PT ;  /* 0x0000001d42207209 */ /* 0x000fe40007810000 */
[----:B------:R-:W-:Y:S01]  /*cc80*/  ISETP.GT.AND P4, PT, R9, 0x59, PT ;  /* 0x000000590900780c */ /* 0x000fe20003f84270 */
[----:B------:R-:W-:Y:S01]  /*cc90*/  MUFU.EX2 R136, R136 ;  /* 0x0000008800887308 */ /* 0x000fe20000000800 */
[----:B------:R-:W-:Y:S01]  /*cca0*/  FSEL R70, R70, -INF , P5 ;  /* 0xff80000046467808 */ /* 0x000fe20002800000 */
[----:B0-----:R-:W-:Y:S01]  /*ccb0*/  FFMA.FTZ R45, R68, R0, -R13 ;  /* 0x00000000442d7223 */ /* 0x001fe2000001080d */
[----:B------:R-:W-:Y:S02]  /*ccc0*/  FMNMX.FTZ R32, R67, R32, !PT ;  /* 0x0000002043207209 */ /* 0x000fe40007810000 */
[----:B------:R-:W-:-:S02]  /*ccd0*/  ISETP.GT.AND P5, PT, R9, 0x60, PT ;  /* 0x000000600900780c */ /* 0x000fc40003fa4270 */
[----:B------:R-:W-:Y:S01]  /*cce0*/  FSEL R71, R71, -INF , P4 ;  /* 0xff80000047477808 */ /* 0x000fe20002000000 */
[----:B------:R0:W-:Y:S01]  /*ccf0*/  MUFU.EX2 R29, R49 ;  /* 0x00000031001d7308 */ /* 0x0001e20000000800 */
[----:B------:R-:W-:Y:S02]  /*cd00*/  FMNMX.FTZ R32, R70, R32, !PT ;  /* 0x0000002046207209 */ /* 0x000fe40007810000 */
[----:B------:R-:W-:Y:S02]  /*cd10*/  ISETP.GT.AND P4, PT, R9, 0x61, PT ;  /* 0x000000610900780c */ /* 0x000fe40003f84270 */
[----:B------:R-:W-:Y:S02]  /*cd20*/  FSEL R74, R74, -INF , P5 ;  /* 0xff8000004a4a7808 */ /* 0x000fe40002800000 */
[----:B------:R-:W-:Y:S01]  /*cd30*/  FMNMX.FTZ R32, R71, R32, !PT ;  /* 0x0000002047207209 */ /* 0x000fe20007810000 */
[----:B------:R-:W-:Y:S01]  /*cd40*/  MUFU.EX2 R138, R138 ;  /* 0x0000008a008a7308 */ /* 0x000fe20000000800 */
[----:B------:R-:W-:Y:S01]  /*cd50*/  ISETP.GT.AND P5, PT, R9, 0x68, PT ;  /* 0x000000680900780c */ /* 0x000fe20003fa4270 */
[----:B0-----:R-:W-:Y:S01]  /*cd60*/  FFMA.FTZ R49, R72, R0, -R13 ;  /* 0x0000000048317223 */ /* 0x001fe2000001080d */
[----:B------:R-:W-:-:S02]  /*cd70*/  FSEL R75, R75, -INF , P4 ;  /* 0xff8000004b4b7808 */ /* 0x000fc40002000000 */
[----:B------:R-:W-:Y:S02]  /*cd80*/  FMNMX.FTZ R32, R74, R32, !PT ;  /* 0x000000204a207209 */ /* 0x000fe40007810000 */
[----:B------:R-:W-:Y:S01]  /*cd90*/  ISETP.GT.AND P4, PT, R9, 0x69, PT ;  /* 0x000000690900780c */ /* 0x000fe20003f84270 */
[----:B------:R-:W-:Y:S01]  /*cda0*/  MUFU.EX2 R36, R36 ;  /* 0x0000002400247308 */ /* 0x000fe20000000800 */
[----:B------:R-:W-:Y:S02]  /*cdb0*/  FSEL R78, R78, -INF , P5 ;  /* 0xff8000004e4e7808 */ /* 0x000fe40002800000 */
[----:B------:R-:W-:Y:S02]  /*cdc0*/  FMNMX.FTZ R32, R75, R32, !PT ;  /* 0x000000204b207209 */ /* 0x000fe40007810000 */
[----:B------:R-:W-:Y:S02]  /*cdd0*/  ISETP.GT.AND P5, PT, R9, 0x70, PT ;  /* 0x000000700900780c */ /* 0x000fe40003fa4270 */
[----:B------:R-:W-:Y:S01]  /*cde0*/  FSEL R79, R79, -INF , P4 ;  /* 0xff8000004f4f7808 */ /* 0x000fe20002000000 */
[----:B------:R-:W-:Y:S01]  /*cdf0*/  MUFU.EX2 R132, R132 ;  /* 0x0000008400847308 */ /* 0x000fe20000000800 */
[----:B------:R-:W-:-:S02]  /*ce00*/  FMNMX.FTZ R32, R78, R32, !PT ;  /* 0x000000204e207209 */ /* 0x000fc40007810000 */
[----:B------:R-:W-:Y:S02]  /*ce10*/  ISETP.GT.AND P4, PT, R9, 0x71, PT ;  /* 0x000000710900780c */ /* 0x000fe40003f84270 */
[----:B------:R-:W-:Y:S02]  /*ce20*/  FSEL R82, R82, -INF , P5 ;  /* 0xff80000052527808 */ /* 0x000fe40002800000 */
[----:B------:R-:W-:Y:S01]  /*ce30*/  FMNMX.FTZ R32, R79, R32, !PT ;  /* 0x000000204f207209 */ /* 0x000fe20007810000 */
[----:B------:R-:W-:Y:S01]  /*ce40*/  MUFU.EX2 R37, R37 ;  /* 0x0000002500257308 */ /* 0x000fe20000000800 */
[----:B------:R-:W-:Y:S02]  /*ce50*/  ISETP.GT.AND P5, PT, R9, 0x78, PT ;  /* 0x000000780900780c */ /* 0x000fe40003fa4270 */
[----:B------:R-:W-:Y:S02]  /*ce60*/  FSEL R83, R83, -INF , P4 ;  /* 0xff80000053537808 */ /* 0x000fe40002000000 */
[----:B------:R-:W-:-:S02]  /*ce70*/  FMNMX.FTZ R32, R82, R32, !PT ;  /* 0x0000002052207209 */ /* 0x000fc40007810000 */
[----:B------:R-:W-:Y:S01]  /*ce80*/  ISETP.GT.AND P4, PT, R9, 0x79, PT ;  /* 0x000000790900780c */ /* 0x000fe20003f84270 */
[----:B------:R-:W-:Y:S01]  /*ce90*/  MUFU.EX2 R134, R134 ;  /* 0x0000008600867308 */ /* 0x000fe20000000800 */
[----:B------:R-:W-:Y:S02]  /*cea0*/  FSEL R86, R86, -INF , P5 ;  /* 0xff80000056567808 */ /* 0x000fe40002800000 */
[----:B------:R-:W-:Y:S02]  /*ceb0*/  FMNMX.FTZ R32, R83, R32, !PT ;  /* 0x0000002053207209 */ /* 0x000fe40007810000 */
[----:B------:R-:W-:Y:S02]  /*cec0*/  FSEL R87, R87, -INF , P4 ;  /* 0xff80000057577808 */ /* 0x000fe40002000000 */
[----:B------:R-:W-:Y:S01]  /*ced0*/  FMNMX.FTZ R9, R86, R32, !PT ;  /* 0x0000002056097209 */ /* 0x000fe20007810000 */
[----:B------:R-:W-:Y:S03]  /*cee0*/  MUFU.EX2 R41, R41 ;  /* 0x0000002900297308 */ /* 0x000fe60000000800 */
[----:B------:R-:W-:-:S05]  /*cef0*/  FMNMX.FTZ R9, R87, R9, !PT ;  /* 0x0000000957097209 */ /* 0x000fca0007810000 */
[----:B------:R-:W0:Y:S01]  /*cf00*/  SHFL.BFLY PT, R32, R9, 0x2, 0x1f ;  /* 0x0c401f0009207f89 */ /* 0x000e2200000e0000 */
[----:B------:R-:W-:Y:S01]  /*cf10*/  @!P1 PRMT R15, RZ, 0x654, R15 ;  /* 0x00000654ff0f9816 */ /* 0x000fe2000000000f */
[----:B------:R-:W-:Y:S08]  /*cf20*/  MUFU.EX2 R40, R40 ;  /* 0x0000002800287308 */ /* 0x000ff00000000800 */
[----:B------:R-:W-:Y:S08]  /*cf30*/  MUFU.EX2 R44, R44 ;  /* 0x0000002c002c7308 */ /* 0x000ff00000000800 */
[----:B------:R-:W-:Y:S01]  /*cf40*/  MUFU.EX2 R45, R45 ;  /* 0x0000002d002d7308 */ /* 0x000fe20000000800 */
[----:B0-----:R-:W-:Y:S01]  /*cf50*/  FMNMX.FTZ R9, R9, R32, !PT ;  /* 0x0000002009097209 */ /* 0x001fe20007810000 */
[----:B------:R-:W-:-:S06]  /*cf60*/  VIADD R32, R8, 0x280 ;  /* 0x0000028008207836 */ /* 0x000fcc0000000000 */
[----:B------:R-:W-:Y:S01]  /*cf70*/  MUFU.EX2 R48, R48 ;  /* 0x0000003000307308 */ /* 0x000fe20000000800 */
[----:B------:R-:W0:Y:S01]  /*cf80*/  SHFL.BFLY PT, R56, R9, 0x1, 0x1f ;  /* 0x0c201f0009387f89 */ /* 0x000e2200000e0000 */
[----:B------:R-:W-:Y:S01]  /*cf90*/  R2UR UR6, R32 ;  /* 0x00000000200672ca */ /* 0x000fe200000e0000 */
[-CC-:B------:R-:W-:Y:S01]  /*cfa0*/  FFMA.FTZ R32, R76, R0.reuse, -R13.reuse ;  /* 0x000000004c207223 */ /* 0x180fe2000001080d */
[----:B------:R-:W-:-:S04]  /*cfb0*/  FFMA.FTZ R13, R85, R0, -R13 ;  /* 0x00000000550d7223 */ /* 0x000fc8000001080d */
[----:B------:R-:W-:Y:S08]  /*cfc0*/  MUFU.EX2 R49, R49 ;  /* 0x0000003100317308 */ /* 0x000ff00000000800 */
[----:B------:R-:W-:Y:S01]  /*cfd0*/  MUFU.EX2 R52, R52 ;  /* 0x0000003400347308 */ /* 0x000fe20000000800 */
[----:B------:R-:W-:Y:S07]  /*cfe0*/  HGMMA.64x64x16.F32.BF16 R88, R128, gdesc[UR4].tnspB, R88, gsb0 ;  /* 0x40e0000480587df0 */ /* 0x000fee0008001858 */
        /* <DEDUP_REMOVED lines=9> */
[----:B------:R-:W2:Y:S01]  /*d080*/  LDL R46, [R1+0x28] ;  /* 0x00002800012e7983 */ /* 0x000ea20000100800 */
[-CC-:B------:R-:W-:Y:S01]  /*d090*/  FFMA.FTZ R60, R27, R0.reuse, -R61.reuse ;  /* 0x000000001b3c7223 */ /* 0x180fe2000001083d */
[----:B------:R-:W-:Y:S02]  /*d0a0*/  VIADD R26, R8, 0x300 ;  /* 0x00000300081a7836 */ /* 0x000fe40000000000 */
[-CC-:B------:R-:W-:Y:S01]  /*d0b0*/  FFMA.FTZ R151, R30, R0.reuse, -R61.reuse ;  /* 0x000000001e977223 */ /* 0x180fe2000001083d */
[----:B------:R-:W-:Y:S02]  /*d0c0*/  IMAD.MOV.U32 R27, RZ, RZ, 0x40000040 ;  /* 0x40000040ff1b7424 */ /* 0x000fe400078e00ff */
[-CC-:B------:R-:W-:Y:S01]  /*d0d0*/  FFMA.FTZ R30, R31, R0.reuse, -R61.reuse ;  /* 0x000000001f1e7223 */ /* 0x180fe2000001083d */
[-CC-:B------:R-:W-:Y:S01]  /*d0e0*/  FFMA.FTZ R31, R35, R0.reuse, -R61.reuse ;  /* 0x00000000231f7223 */ /* 0x180fe2000001083d */
[----:B------:R-:W-:Y:S01]  /*d0f0*/  R2UR UR6, R26 ;  /* 0x000000001a0672ca */ /* 0x000fe200000e0000 */
[----:B------:R-:W-:Y:S01]  /*d100*/  VIADD R26, R8, 0x380 ;  /* 0x00000380081a7836 */ /* 0x000fe20000000000 */
[----:B------:R-:W-:Y:S01]  /*d110*/  R2UR UR7, R27 ;  /* 0x000000001b0772ca */ /* 0x000fe200000e0000 */
[-CC-:B------:R-:W-:Y:S01]  /*d120*/  FFMA.FTZ R35, R43, R0.reuse, -R61.reuse ;  /* 0x000000002b237223 */ /* 0x180fe2000001083d */
[----:B------:R-:W-:Y:S01]  /*d130*/  FSEL R27, R9, RZ, P4 ;  /* 0x000000ff091b7208 */ /* 0x000fe20002000000 */
[----:B------:R-:W-:Y:S01]  /*d140*/  MUFU.EX2 R149, R149 ;  /* 0x0000009500957308 */ /* 0x000fe20000000800 */
[----:B------:R-:W-:Y:S01]  /*d150*/  FSEL R43, R3, RZ, P3 ;  /* 0x000000ff032b7208 */ /* 0x000fe20001800000 */
[----:B------:R-:W-:Y:S01]  /*d160*/  FFMA.FTZ R145, R34, R0, -R61 ;  /* 0x0000000022917223 */ /* 0x000fe2000001083d */
[----:B------:R-:W-:Y:S01]  /*d170*/  ISETP.GE.U32.AND P3, PT, R64, 0x180, PT ;  /* 0x000001804000780c */ /* 0x000fe20003f66070 */
[----:B------:R-:W-:Y:S01]  /*d180*/  FADD.FTZ R10, -R27, R10 ;  /* 0x0000000a1b0a7221 */ /* 0x000fe20000010100 */
[----:B------:R-:W-:-:S02]  /*d190*/  IMAD.MOV.U32 R27, RZ, RZ, 0x40000040 ;  /* 0x40000040ff1b7424 */ /* 0x000fc400078e00ff */
[----:B------:R-:W-:Y:S01]  /*d1a0*/  FADD.FTZ R43, -R43, R11 ;  /* 0x0000000b2b2b7221 */ /* 0x000fe20000010100 */
[----:B------:R-:W-:Y:S02]  /*d1b0*/  VIADD R11, R135, 0x9 ;  /* 0x00000009870b7836 */ /* 0x000fe40000000000 */
[-C--:B------:R-:W-:Y:S01]  /*d1c0*/  FMUL.FTZ R10, R10, R0.reuse ;  /* 0x000000000a0a7220 */ /* 0x080fe20000410000 */
[----:B------:R-:W-:Y:S01]  /*d1d0*/  MUFU.EX2 R60, R60 ;  /* 0x0000003c003c7308 */ /* 0x000fe20000000800 */
[-C--:B------:R-:W-:Y:S01]  /*d1e0*/  FMUL.FTZ R8, R43, R0.reuse ;  /* 0x000000002b087220 */ /* 0x080fe20000410000 */
        /* <DEDUP_REMOVED lines=9> */
[----:B------:R-:W-:-:S05]  /*d280*/  FFMA.FTZ R133, R58, R0, -R61 ;  /* 0x000000003a857223 */ /* 0x000fca000001083d */
[----:B------:R-:W1:Y:S08]  /*d290*/  MUFU.EX2 R10, R10 ;  /* 0x0000000a000a7308 */ /* 0x000e700000000800 */
[----:B------:R-:W3:Y:S01]  /*d2a0*/  MUFU.EX2 R151, R151 ;  /* 0x0000009700977308 */ /* 0x000ee20000000800 */
[----:B------:R-:W-:Y:S02]  /*d2b0*/  WARPGROUP.DEPBAR.LE gsb0, 0x0 ;  /* 0x00008000000079c5 */ /* 0x000fe40000010000 */
[----:B------:R-:W-:-:S05]  /*d2c0*/  WARPGROUP.ARRIVE ;  /* 0x00000000000079c5 */ /* 0x000fca0000000000 */
[----:B------:R-:W4:Y:S01]  /*d2d0*/  MUFU.EX2 R30, R30 ;  /* 0x0000001e001e7308 */ /* 0x000f220000000800 */
[----:B------:R-:W-:Y:S01]  /*d2e0*/  HGMMA.64x64x16.F32.BF16 R88, R124, gdesc[UR4].tnspB, R88, gsb0 ;  /* 0x40e000047c587df0 */ /* 0x000fe20008001858 */
[----:B------:R-:W-:Y:S01]  /*d2f0*/  R2UR UR6, R26 ;  /* 0x000000001a0672ca */ /* 0x000fe200000e0000 */
[----:B------:R-:W-:Y:S01]  /*d300*/  @!P1 IMAD R26, R18, 0x8, R2 ;  /* 0x00000008121a9824 */ /* 0x000fe200078e0202 */
[----:B------:R-:W-:-:S04]  /*d310*/  R2UR UR7, R27 ;  /* 0x000000001b0772ca */ /* 0x000fc800000e0000 */
[----:B------:R-:W4:Y:S01]  /*d320*/  MUFU.EX2 R145, R145 ;  /* 0x0000009100917308 */ /* 0x000f220000000800 */
[----:B0-----:R-:W-:Y:S01]  /*d330*/  FFMA.FTZ R5, R8, R5, R148 ;  /* 0x0000000508057223 */ /* 0x001fe20000010094 */
[----:B------:R-:W-:Y:S02]  /*d340*/  @!P1 VIADD R26, R26, 0x16840 ;  /* 0x000168401a1a9836 */ /* 0x000fe40000000000 */
[----:B-1----:R-:W-:Y:S01]  /*d350*/  FFMA.FTZ R4, R10, R4, R149 ;  /* 0x000000040a047223 */ /* 0x002fe20000010095 */
[----:B------:R-:W-:-:S03]  /*d360*/  SEL R27, R11, 0x9, !P3 ;  /* 0x000000090b1b7807 */ /* 0x000fc60005800000 */
[----:B------:R-:W0:Y:S08]  /*d370*/  MUFU.EX2 R31, R31 ;  /* 0x0000001f001f7308 */ /* 0x000e300000000800 */
[----:B------:R-:W1:Y:S08]  /*d380*/  MUFU.EX2 R147, R147 ;  /* 0x0000009300937308 */ /* 0x000e700000000800 */
[----:B------:R-:W1:Y:S08]  /*d390*/  MUFU.EX2 R34, R34 ;  /* 0x0000002200227308 */ /* 0x000e700000000800 */
[----:B------:R-:W1:Y:S08]  /*d3a0*/  MUFU.EX2 R141, R141 ;  /* 0x0000008d008d7308 */ /* 0x000e700000000800 */
[----:B------:R-:W1:Y:S08]  /*d3b0*/  MUFU.EX2 R35, R35 ;  /* 0x0000002300237308 */ /* 0x000e700000000800 */
[----:B------:R-:W1:Y:S08]  /*d3c0*/  MUFU.EX2 R143, R143 ;  /* 0x0000008f008f7308 */ /* 0x000e700000000800 */
[----:B------:R-:W1:Y:S08]  /*d3d0*/  MUFU.EX2 R38, R38 ;  /* 0x0000002600267308 */ /* 0x000e700000000800 */
[----:B------:R-:W1:Y:S08]  /*d3e0*/  MUFU.EX2 R137, R137 ;  /* 0x0000008900897308 */ /* 0x000e700000000800 */
[----:B------:R-:W1:Y:S01]  /*d3f0*/  MUFU.EX2 R39, R39 ;  /* 0x0000002700277308 */ /* 0x000e620000000800 */
[----:B------:R-:W-:-:S02]  /*d400*/  WARPGROUP.DEPBAR.LE gsb0, 0x0 ;  /* 0x00008000000079c5 */ /* 0x000fc40000010000 */
[----:B------:R-:W-:-:S05]  /*d410*/  WARPGROUP.ARRIVE ;  /* 0x00000000000079c5 */ /* 0x000fca0000000000 */
[----:B------:R-:W1:Y:S01]  /*d420*/  MUFU.EX2 R139, R139 ;  /* 0x0000008b008b7308 */ /* 0x000e620000000800 */
[----:B------:R-:W-:Y:S01]  /*d430*/  HGMMA.64x64x16.F32.BF16 R88, R120, gdesc[UR4].tnspB, R88, gsb0 ;  /* 0x40e0000478587df0 */ /* 0x000fe20008001858 */
[----:B------:R-:W-:Y:S01]  /*d440*/  @!P1 PRMT R26, RZ, 0x654, R26 ;  /* 0x00000654ff1a9816 */ /* 0x000fe2000000001a */
[----:B------:R-:W-:Y:S01]  /*d450*/  FADD.FTZ R5, R12, R5 ;  /* 0x000000050c057221 */ /* 0x000fe20000010000 */
[----:B------:R-:W-:-:S03]  /*d460*/  FADD.FTZ R4, R60, R4 ;  /* 0x000000043c047221 */ /* 0x000fc60000010000 */
[----:B------:R-:W-:Y:S01]  /*d470*/  FADD.FTZ R5, R150, R5 ;  /* 0x0000000596057221 */ /* 0x000fe20000010000 */
[----:B------:R-:W1:Y:S03]  /*d480*/  MUFU.EX2 R42, R42 ;  /* 0x0000002a002a7308 */ /* 0x000e660000000800 */
[----:B------:R-:W-:Y:S01]  /*d490*/  FADD.FTZ R5, R20, R5 ;  /* 0x0000000514057221 */ /* 0x000fe20000010000 */
[-CC-:B------:R-:W-:Y:S01]  /*d4a0*/  FFMA.FTZ R59, R59, R0.reuse, -R61.reuse ;  /* 0x000000003b3b7223 */ /* 0x180fe2000001083d */
[----:B------:R-:W-:-:S03]  /*d4b0*/  FFMA.FTZ R135, R62, R0, -R61 ;  /* 0x000000003e877223 */ /* 0x000fc6000001083d */
[----:B------:R-:W1:Y:S01]  /*d4c0*/  MUFU.EX2 R133, R133 ;  /* 0x0000008500857308 */ /* 0x000e620000000800 */
[-CC-:B------:R-:W-:Y:S01]  /*d4d0*/  FFMA.FTZ R63, R63, R0.reuse, -R61.reuse ;  /* 0x000000003f3f7223 */ /* 0x180fe2000001083d */
[----:B------:R-:W-:-:S06]  /*d4e0*/  FFMA.FTZ R129, R66, R0, -R61 ;  /* 0x0000000042817223 */ /* 0x000fcc000001083d */
[----:B------:R-:W1:Y:S01]  /*d4f0*/  MUFU.EX2 R11, R59 ;  /* 0x0000003b000b7308 */ /* 0x000e620000000800 */
[----:B------:R-:W-:-:S07]  /*d500*/  F2FP.BF16.F32.PACK_AB R150, R20, R150 ;  /* 0x000000961496723e */ /* 0x000fce00000010ff */
[----:B------:R-:W-:Y:S08]  /*d510*/  MUFU.EX2 R56, R81 ;  /* 0x0000005100387308 */ /* 0x000ff00000000800 */
[----:B------:R-:W-:Y:S08]  /*d520*/  MUFU.EX2 R57, R57 ;  /* 0x0000003900397308 */ /* 0x000ff00000000800 */
[----:B------:R-:W-:Y:S01]  /*d530*/  MUFU.EX2 R13, R13 ;  /* 0x0000000d000d7308 */ /* 0x000fe20000000800 */
[----:B------:R-:W-:-:S02]  /*d540*/  WARPGROUP.DEPBAR.LE gsb0, 0x0 ;  /* 0x00008000000079c5 */ /* 0x000fc40000010000 */
[----:B------:R1:W-:Y:S06]  /*d550*/  BAR.ARV R27, 0x100 ;  /* 0x0004001b0000751d */ /* 0x0003ec0000002000 */
[----:B------:R3:W-:Y:S02]  /*d560*/  @!P1 SYNCS.ARRIVE.TRANS64.RED.A1T0 RZ, [R26+URZ], RZ ;  /* 0x000000ff1aff99a7 */ /* 0x0007e4000810043f */
[----:B---3--:R-:W-:Y:S01]  /*d570*/  FADD.FTZ R26, R151, R4 ;  /* 0x00000004971a7221 */ /* 0x008fe20000010000 */
[----:B------:R3:W-:Y:S03]  /*d580*/  @!P1 SYNCS.ARRIVE.TRANS64.RED.A1T0 RZ, [R15+URZ], RZ ;  /* 0x000000ff0fff99a7 */ /* 0x0007e6000810043f */
[----:B----4-:R-:W-:-:S04]  /*d590*/  FADD.FTZ R26, R30, R26 ;  /* 0x0000001a1e1a7221 */ /* 0x010fc80000010000 */
[----:B------:R-:W-:Y:S01]  /*d5a0*/  FADD.FTZ R26, R145, R26 ;  /* 0x0000001a911a7221 */ /* 0x000fe20000010000 */
[----:B---3--:R-:W-:-:S03]  /*d5b0*/  FADD.FTZ R15, R144, R5 ;  /* 0x00000005900f7221 */ /* 0x008fc60000010000 */
[----:B0-----:R-:W-:Y:S01]  /*d5c0*/  FADD.FTZ R26, R31, R26 ;  /* 0x0000001a1f1a7221 */ /* 0x001fe20000010000 */
[----:B------:R-:W-:-:S03]  /*d5d0*/  FADD.FTZ R15, R21, R15 ;  /* 0x0000000f150f7221 */ /* 0x000fc60000010000 */
[----:B-1----:R-:W-:Y:S01]  /*d5e0*/  FADD.FTZ R26, R147, R26 ;  /* 0x0000001a931a7221 */ /* 0x002fe20000010000 */
[----:B------:R-:W-:-:S03]  /*d5f0*/  FADD.FTZ R27, R146, R15 ;  /* 0x0000000f921b7221 */ /* 0x000fc60000010000 */
[----:B------:R-:W-:Y:S01]  /*d600*/  FADD.FTZ R26, R34, R26 ;  /* 0x0000001a221a7221 */ /* 0x000fe20000010000 */
        /* <DEDUP_REMOVED lines=12> */
[----:B------:R-:W-:Y:S01]  /*d6d0*/  FADD.FTZ R27, R29, R27 ;  /* 0x0000001b1d1b7221 */ /* 0x000fe20000010000 */
[----:B------:R-:W0:Y:S02]  /*d6e0*/  MUFU.EX2 R135, R135 ;  /* 0x0000008700877308 */ /* 0x000e240000000800 */
[----:B------:R-:W-:Y:S01]  /*d6f0*/  FADD.FTZ R43, R139, R26 ;  /* 0x0000001a8b2b7221 */ /* 0x000fe20000010000 */
[----:B------:R-:W-:Y:S01]  /*d700*/  FADD.FTZ R27, R138, R27 ;  /* 0x0000001b8a1b7221 */ /* 0x000fe20000010000 */
[-C--:B------:R-:W-:Y:S02]  /*d710*/  FFMA.FTZ R5, R67, R0.reuse, -R61 ;  /* 0x0000000043057223 */ /* 0x080fe4000001083d */
[----:B------:R-:W-:Y:S01]  /*d720*/  FADD.FTZ R20, R42, R43 ;  /* 0x0000002b2a147221 */ /* 0x000fe20000010000 */
[----:B------:R-:W-:Y:S01]  /*d730*/  FADD.FTZ R27, R36, R27 ;  /* 0x0000001b241b7221 */ /* 0x000fe20000010000 */
[----:B------:R-:W1:Y:S01]  /*d740*/  MUFU.EX2 R4, R63 ;  /* 0x0000003f00047308 */ /* 0x000e620000000800 */
[----:B------:R-:W-:Y:S01]  /*d750*/  FFMA.FTZ R131, R70, R0, -R61 ;  /* 0x0000000046837223 */ /* 0x000fe2000001083d */
[----:B------:R-:W-:Y:S01]  /*d760*/  FADD.FTZ R20, R133, R20 ;  /* 0x0000001485147221 */ /* 0x000fe20000010000 */
[----:B------:R-:W-:Y:S01]  /*d770*/  FADD.FTZ R26, R132, R27 ;  /* 0x0000001b841a7221 */ /* 0x000fe20000010000 */
[----:B------:R-:W-:-:S04]  /*d780*/  F2FP.BF16.F32.PACK_AB R144, R21, R144 ;  /* 0x000000901590723e */ /* 0x000fc800000010ff */
[----:B------:R-:W3:Y:S01]  /*d790*/  MUFU.EX2 R129, R129 ;  /* 0x0000008100817308 */ /* 0x000ee20000000800 */
[----:B------:R-:W-:Y:S01]  /*d7a0*/  FADD.FTZ R21, R37, R26 ;  /* 0x0000001a25157221 */ /* 0x000fe20000010000 */
[----:B------:R-:W-:Y:S01]  /*d7b0*/  FADD.FTZ R20, R11, R20 ;  /* 0x000000140b147221 */ /* 0x000fe20000010000 */
[----:B------:R-:W-:Y:S01]  /*d7c0*/  FFMA.FTZ R15, R71, R0, -R61 ;  /* 0x00000000470f7223 */ /* 0x000fe2000001083d */
[----:B------:R-:W-:-:S04]  /*d7d0*/  F2FP.BF16.F32.PACK_AB R146, R24, R146 ;  /* 0x000000921892723e */ /* 0x000fc800000010ff */
[----:B------:R-:W4:Y:S01]  /*d7e0*/  MUFU.EX2 R5, R5 ;  /* 0x0000000500057308 */ /* 0x000f220000000800 */
[----:B------:R-:W-:Y:S01]  /*d7f0*/  FADD.FTZ R24, R134, R21 ;  /* 0x0000001586187221 */ /* 0x000fe20000010000 */
[----:B0-----:R-:W-:Y:S01]  /*d800*/  FADD.FTZ R21, R135, R20 ;  /* 0x0000001487157221 */ /* 0x001fe20000010000 */
[----:B------:R-:W-:Y:S01]  /*d810*/  FFMA.FTZ R125, R74, R0, -R61 ;  /* 0x000000004a7d7223 */ /* 0x000fe2000001083d */
[----:B------:R-:W-:-:S04]  /*d820*/  F2FP.BF16.F32.PACK_AB R140, R25, R140 ;  /* 0x0000008c198c723e */ /* 0x000fc800000010ff */
[----:B------:R-:W0:Y:S01]  /*d830*/  MUFU.EX2 R131, R131 ;  /* 0x0000008300837308 */ /* 0x000e220000000800 */
[----:B------:R-:W-:Y:S01]  /*d840*/  FADD.FTZ R25, R41, R24 ;  /* 0x0000001829197221 */ /* 0x000fe20000010000 */
[----:B-1----:R-:W-:Y:S01]  /*d850*/  FADD.FTZ R20, R4, R21 ;  /* 0x0000001504147221 */ /* 0x002fe20000010000 */
[----:B------:R-:W-:-:S05]  /*d860*/  FFMA.FTZ R75, R75, R0, -R61 ;  /* 0x000000004b4b7223 */ /* 0x000fca000001083d */
[----:B------:R-:W1:Y:S01]  /*d870*/  MUFU.EX2 R15, R15 ;  /* 0x0000000f000f7308 */ /* 0x000e620000000800 */
[----:B------:R-:W-:Y:S01]  /*d880*/  FADD.FTZ R25, R40, R25 ;  /* 0x0000001928197221 */ /* 0x000fe20000010000 */
[----:B---3--:R-:W-:Y:S01]  /*d890*/  FADD.FTZ R20, R129, R20 ;  /* 0x0000001481147221 */ /* 0x008fe20000010000 */
[----:B------:R-:W-:Y:S01]  /*d8a0*/  FFMA.FTZ R78, R78, R0, -R61 ;  /* 0x000000004e4e7223 */ /* 0x000fe2000001083d */
[----:B------:R-:W-:-:S04]  /*d8b0*/  F2FP.BF16.F32.PACK_AB R148, R12, R148 ;  /* 0x000000940c94723e */ /* 0x000fc800000010ff */
[----:B------:R-:W3:Y:S01]  /*d8c0*/  MUFU.EX2 R125, R125 ;  /* 0x0000007d007d7308 */ /* 0x000ee20000000800 */
[----:B------:R-:W-:Y:S01]  /*d8d0*/  FADD.FTZ R24, R44, R25 ;  /* 0x000000192c187221 */ /* 0x000fe20000010000 */
[----:B----4-:R-:W-:Y:S01]  /*d8e0*/  FADD.FTZ R20, R5, R20 ;  /* 0x0000001405147221 */ /* 0x010fe20000010000 */
        /* <DEDUP_REMOVED lines=8> */
[----:B------:R-:W-:Y:S01]  /*d970*/  FFMA.FTZ R83, R83, R0, -R61 ;  /* 0x0000000053537223 */ /* 0x000fe2000001083d */
[----:B------:R-:W-:-:S04]  /*d980*/  F2FP.BF16.F32.PACK_AB R133, R11, R133 ;  /* 0x000000850b85723e */ /* 0x000fc800000010ff */
[----:B------:R-:W1:Y:S01]  /*d990*/  MUFU.EX2 R79, R79 ;  /* 0x0000004f004f7308 */ /* 0x000e620000000800 */
[----:B------:R-:W-:Y:S01]  /*d9a0*/  FADD.FTZ R11, R49, R24 ;  /* 0x00000018310b7221 */ /* 0x000fe20000010000 */
[----:B---3--:R-:W-:Y:S01]  /*d9b0*/  FADD.FTZ R21, R125, R20 ;  /* 0x000000147d157221 */ /* 0x008fe20000010000 */
[----:B------:R-:W-:-:S05]  /*d9c0*/  FFMA.FTZ R86, R86, R0, -R61 ;  /* 0x0000000056567223 */ /* 0x000fca000001083d */
[----:B------:R-:W3:Y:S01]  /*d9d0*/  MUFU.EX2 R82, R82 ;  /* 0x0000005200527308 */ /* 0x000ee20000000800 */
[----:B------:R-:W-:Y:S01]  /*d9e0*/  FADD.FTZ R11, R52, R11 ;  /* 0x0000000b340b7221 */ /* 0x000fe20000010000 */
[----:B----4-:R-:W-:Y:S01]  /*d9f0*/  FADD.FTZ R21, R12, R21 ;  /* 0x000000150c157221 */ /* 0x010fe20000010000 */
[----:B------:R-:W-:Y:S01]  /*da00*/  FFMA.FTZ R61, R87, R0, -R61 ;  /* 0x00000000573d7223 */ /* 0x000fe2000001083d */
[----:B------:R-:W-:-:S04]  /*da10*/  F2FP.BF16.F32.PACK_AB R135, R4, R135 ;  /* 0x000000870487723e */ /* 0x000fc800000010ff */
[----:B------:R-:W4:Y:S01]  /*da20*/  MUFU.EX2 R83, R83 ;  /* 0x0000005300537308 */ /* 0x000f220000000800 */
[----:B------:R-:W-:Y:S01]  /*da30*/  FADD.FTZ R4, R32, R11 ;  /* 0x0000000b20047221 */ /* 0x000fe20000010000 */
[----:B0-----:R-:W-:Y:S01]  /*da40*/  FADD.FTZ R20, R78, R21 ;  /* 0x000000154e147221 */ /* 0x001fe20000010000 */
[----:B------:R-:W-:-:S05]  /*da50*/  F2FP.BF16.F32.PACK_AB R129, R5, R129 ;  /* 0x000000810581723e */ /* 0x000fca00000010ff */
[----:B------:R-:W0:Y:S01]  /*da60*/  MUFU.EX2 R86, R86 ;  /* 0x0000005600567308 */ /* 0x000e220000000800 */
[----:B------:R-:W-:Y:S01]  /*da70*/  FADD.FTZ R4, R33, R4 ;  /* 0x0000000421047221 */ /* 0x000fe20000010000 */
[----:B-1----:R-:W-:Y:S01]  /*da80*/  FADD.FTZ R5, R79, R20 ;  /* 0x000000144f057221 */ /* 0x002fe20000010000 */
[----:B--2---:R-:W-:-:S05]  /*da90*/  ISETP.GT.AND P3, PT, R14, R46, PT ;  /* 0x0000002e0e00720c */ /* 0x004fca0003f64270 */
[----:B------:R-:W1:Y:S01]  /*daa0*/  MUFU.EX2 R61, R61 ;  /* 0x0000003d003d7308 */ /* 0x000e620000000800 */
[----:B------:R-:W-:Y:S01]  /*dab0*/  FADD.FTZ R11, R53, R4 ;  /* 0x00000004350b7221 */ /* 0x000fe20000010000 */
[----:B---3--:R-:W-:Y:S01]  /*dac0*/  FADD.FTZ R4, R82, R5 ;  /* 0x0000000552047221 */ /* 0x008fe20000010000 */
[----:B------:R-:W-:Y:S02]  /*dad0*/  F2FP.BF16.F32.PACK_AB R125, R12, R125 ;  /* 0x0000007d0c7d723e */ /* 0x000fe400000010ff */
[----:B------:R-:W-:Y:S01]  /*dae0*/  FADD.FTZ R12, R56, R11 ;  /* 0x0000000b380c7221 */ /* 0x000fe20000010000 */
[----:B----4-:R-:W-:-:S03]  /*daf0*/  FADD.FTZ R5, R83, R4 ;  /* 0x0000000453057221 */ /* 0x010fc60000010000 */
[----:B------:R-:W-:Y:S01]  /*db00*/  FADD.FTZ R12, R57, R12 ;  /* 0x0000000c390c7221 */ /* 0x000fe20000010000 */
[----:B0-----:R-:W-:Y:S01]  /*db10*/  FADD.FTZ R4, R86, R5 ;  /* 0x0000000556047221 */ /* 0x001fe20000010000 */
[----:B------:R-:W-:Y:S01]  /*db20*/  F2FP.BF16.F32.PACK_AB R131, R15, R131 ;  /* 0x000000830f83723e */ /* 0x000fe200000010ff */
        /* <DEDUP_REMOVED lines=32> */
[----:B------:R-:W-:Y:S01]  /*dd30*/  F2FP.BF16.F32.PACK_AB R149, R60, R149 ;  /* 0x000000953c95723e */ /* 0x000fe200000010ff */
[----:B------:R-:W-:Y:S01]  /*dd40*/  FADD.FTZ R5, R13, R12 ;  /* 0x0000000c0d057221 */ /* 0x000fe20000010000 */
[----:B------:R-:W-:Y:S01]  /*dd50*/  F2FP.BF16.F32.PACK_AB R151, R30, R151 ;  /* 0x000000971e97723e */ /* 0x000fe200000010ff */
[----:B-1----:R-:W-:Y:S01]  /*dd60*/  FADD.FTZ R4, R61, R4 ;  /* 0x000000043d047221 */ /* 0x002fe20000010000 */
[----:B------:R-:W-:Y:S01]  /*dd70*/  F2FP.BF16.F32.PACK_AB R145, R31, R145 ;  /* 0x000000911f91723e */ /* 0x000fe200000010ff */
[----:B------:R-:W-:Y:S01]  /*dd80*/  VIADD R14, R14, 0xffffffff ;  /* 0xffffffff0e0e7836 */ /* 0x000fe20000000000 */
        /* <DEDUP_REMOVED lines=23> */
[----:B------:R-:W-:Y:S06]  /*df00*/  @P3 BRA `(.L_x_2383) ;  /* 0xffffffd400dc3947 */ /* 0x000fec000383ffff */
.L_x_2373:
[----:B------:R-:W2:Y:S02]  /*df10*/  LDL R8, [R1+0x38] ;  /* 0x0000380001087983 */ /* 0x000ea40000100800 */
[----:B--2---:R-:W-:-:S13]  /*df20*/  ISETP.GE.AND P2, PT, R14, R8, PT ;  /* 0x000000080e00720c */ /* 0x004fda0003f46270 */
[----:B------:R-:W-:Y:S05]  /*df30*/  @!P2 BRA `(.L_x_2384) ;  /* 0x0000001c00d0a947 */ /* 0x000fea0003800000 */
[----:B------:R-:W-:Y:S02]  /*df40*/  IMAD.MOV.U32 R12, RZ, RZ, R9 ;  /* 0x000000ffff0c7224 */ /* 0x000fe400078e0009 */
[----:B------:R-:W-:Y:S02]  /*df50*/  IMAD.MOV.U32 R13, RZ, RZ, R3 ;  /* 0x000000ffff0d7224 */ /* 0x000fe400078e0003 */
[----:B------:R-:W-:Y:S02]  /*df60*/  IMAD.MOV.U32 R8, RZ, RZ, R23 ;  /* 0x000000ffff087224 */ /* 0x000fe400078e0017 */
[----:B------:R-:W-:-:S07]  /*df70*/  IMAD.MOV.U32 R15, RZ, RZ, R18 ;  /* 0x000000ffff0f7224 */ /* 0x000fce00078e0012 */
.L_x_2394:
        /* <DEDUP_REMOVED lines=10> */
.L_x_2386:
[----:B------:R-:W-:Y:S01]  /*e020*/  IMAD R0, R18, 0x8, R2 ;  /* 0x0000000812007824 */ /* 0x000fe200078e0202 */
[----:B------:R-:W-:-:S04]  /*e030*/  SHF.L.U32 R3, R23, 0x1f, RZ ;  /* 0x0000001f17037819 */ /* 0x000fc800000006ff */
[----:B------:R0:W1:Y:S01]  /*e040*/  SYNCS.PHASECHK.TRANS64.TRYWAIT P3, [R0+URZ+0x16830], R3 ;  /* 0x01683003000075a7 */ /* 0x000062000806017f */
[----:B------:R-:W-:Y:S05]  /*e050*/  @!P0 BRA `(.L_x_2387) ;  /* 0x0000000000048947 */ /* 0x000fea0003800000 */
[----:B------:R-:W-:Y:S01]  /*e060*/  BPT.TRAP 0x1 ;  /* 0x000000040000795c */ /* 0x000fe20000300000 */
.L_x_2387:
[----:B------:R-:W-:Y:S04]  /*e070*/  BSSY B0, `(.L_x_2385) ;  /* 0x0000004000007945 */ /* 0x000fe80003800000 */
[----:B-1----:R-:W-:Y:S05]  /*e080*/  @P3 BRA `(.L_x_2388) ;  /* 0x0000000000083947 */ /* 0x002fea0003800000 */
[----:B------:R-:W1:Y:S02]  /*e090*/  SYNCS.PHASECHK.TRANS64.TRYWAIT P3, [R0+URZ+0x16830], R3 ;  /* 0x01683003000075a7 */ /* 0x000e64000806017f */
[----:B-1----:R-:W-:Y:S05]  /*e0a0*/  @!P3 BRA `(.L_x_2389) ;  /* 0x000000cc0060b947 */ /* 0x002fea0003800000 */
.L_x_2388:
[----:B------:R-:W-:Y:S05]  /*e0b0*/  BSYNC B0 ;  /* 0x0000000000007941 */ /* 0x000fea0003800000 */
.L_x_2385:
        /* <DEDUP_REMOVED lines=49> */
.L_x_2391:
[----:B------:R-:W-:Y:S01]  /*e3d0*/  SHF.L.U32 R0, R8, 0x1f, RZ ;  /* 0x0000001f08007819 */ /* 0x000fe200000006ff */
[----:B-----5:R-:W-:-:S04]  /*e3e0*/  IMAD R3, R15, 0x8, R2 ;  /* 0x000000080f037824 */ /* 0x020fc800078e0202 */
[----:B------:R0:W1:Y:S01]  /*e3f0*/  SYNCS.PHASECHK.TRANS64.TRYWAIT P2, [R3+URZ+0x16850], R0 ;  /* 0x01685000030075a7 */ /* 0x000062000804017f */
[----:B------:R-:W-:Y:S05]  /*e400*/  @!P0 BRA `(.L_x_2392) ;  /* 0x0000000000048947 */ /* 0x000fea0003800000 */
[----:B------:R-:W-:Y:S01]  /*e410*/  BPT.TRAP 0x1 ;  /* 0x000000040000795c */ /* 0x000fe20000300000 */
.L_x_2392:
[----:B-1----:R-:W-:Y:S05]  /*e420*/  @P2 BRA `(.L_x_2390) ;  /* 0x0000000000082947 */ /* 0x002fea0003800000 */
[----:B------:R-:W1:Y:S02]  /*e430*/  SYNCS.PHASECHK.TRANS64.TRYWAIT P2, [R3+URZ+0x16850], R0 ;  /* 0x01685000030075a7 */ /* 0x000e64000804017f */
[----:B-1----:R-:W-:Y:S05]  /*e440*/  @!P2 BRA `(.L_x_2393) ;  /* 0x000000c8008ca947 */ /* 0x002fea0003800000 */
.L_x_2390:
[----:B01---5:R-:W-:Y:S01]  /*e450*/  VIADD R0, R2, 0x400 ;  /* 0x0000040002007836 */ /* 0x023fe20000000000 */
[----:B------:R-:W-:Y:S05]  /*e460*/  WARPSYNC.ALL ;  /* 0x0000000000007948 */ /* 0x000fea0003800000 */
[----:B------:R-:W-:Y:S01]  /*e470*/  SHF.R.U32.HI R0, RZ, 0x4, R0 ;  /* 0x00000004ff007819 */ /* 0x000fe20000011600 */
[----:B------:R-:W-:Y:S01]  /*e480*/  IMAD.MOV.U32 R9, RZ, RZ, 0x40000040 ;  /* 0x40000040ff097424 */ /* 0x000fe200078e00ff */
[----:B------:R-:W-:Y:S01]  /*e490*/  WARPGROUP.ARRIVE ;  /* 0x00000000000079c5 */ /* 0x000fe20000000000 */
[----:B------:R-:W-:Y:S01]  /*e4a0*/  IMAD.MOV.U32 R11, RZ, RZ, 0x40000040 ;  /* 0x40000040ff0b7424 */ /* 0x000fe200078e00ff */
[----:B------:R-:W-:Y:S01]  /*e4b0*/  LOP3.LUT R0, R0, 0x3fff, RZ, 0xc0, !PT ;  /* 0x00003fff00007812 */ /* 0x000fe200078ec0ff */
[----:B------:R-:W-:Y:S01]  /*e4c0*/  IMAD.MOV.U32 R21, RZ, RZ, 0x40000040 ;  /* 0x40000040ff157424 */ /* 0x000fe200078e00ff */
[----:B------:R-:W-:-:S03]  /*e4d0*/  R2UR UR7, R9 ;  /* 0x00000000090772ca */ /* 0x000fc600000e0000 */
[----:B------:R-:W-:Y:S01]  /*e4e0*/  IMAD R8, R15, 0x400, R0 ;  /* 0x000004000f087824 */ /* 0x000fe200078e0200 */
[----:B------:R-:W-:-:S03]  /*e4f0*/  FMNMX.FTZ R0, R24, R13, !PT ;  /* 0x0000000d18007209 */ /* 0x000fc60007810000 */
[C---:B------:R-:W-:Y:S01]  /*e500*/  VIADD R10, R8.reuse, 0x80 ;  /* 0x00000080080a7836 */ /* 0x040fe20000000000 */
[C---:B------:R-:W-:Y:S01]  /*e510*/  R2UR UR6, R8.reuse ;  /* 0x00000000080672ca */ /* 0x040fe200000e0000 */
[----:B------:R-:W-:Y:S01]  /*e520*/  VIADD R20, R8, 0x280 ;  /* 0x0000028008147836 */ /* 0x000fe20000000000 */
[----:B------:R-:W-:-:S04]  /*e530*/  FMNMX.FTZ R0, R25, R0, !PT ;  /* 0x0000000019007209 */ /* 0x000fc80007810000 */
[----:B------:R-:W-:-:S04]  /*e540*/  FMNMX.FTZ R0, R28, R0, !PT ;  /* 0x000000001c007209 */ /* 0x000fc80007810000 */
[----:B------:R-:W-:-:S03]  /*e550*/  FMNMX.FTZ R0, R29, R0, !PT ;  /* 0x000000001d007209 */ /* 0x000fc60007810000 */
[----:B------:R-:W-:Y:S01]  /*e560*/  HGMMA.64x64x16.F32.BF16 R88, R148, gdesc[UR4].tnspB, R88, gsb0 ;  /* 0x40e0000494587df0 */ /* 0x000fe20008001858 */
[----:B------:R-:W-:Y:S02]  /*e570*/  FMNMX.FTZ R0, R32, R0, !PT ;  /* 0x0000000020007209 */ /* 0x000fe40007810000 */
[----:B------:R-:W-:Y:S01]  /*e580*/  R2UR UR6, R10 ;  /* 0x000000000a0672ca */ /* 0x000fe200000e0000 */
[----:B------:R-:W-:Y:S01]  /*e590*/  VIADD R10, R8, 0x100 ;  /* 0x00000100080a7836 */ /* 0x000fe20000000000 */
        /* <DEDUP_REMOVED lines=38> */
[----:B------:R-:W0:Y:S01]  /*e800*/  SHFL.BFLY PT, R0, R3, 0x1, 0x1f ;  /* 0x0c201f0003007f89 */ /* 0x000e2200000e0000 */
[----:B------:R-:W-:Y:S02]  /*e810*/  WARPGROUP.DEPBAR.LE gsb0, 0x0 ;  /* 0x00008000000079c5 */ /* 0x000fe40000010000 */
[----:B------:R-:W-:-:S06]  /*e820*/  WARPGROUP.ARRIVE ;  /* 0x00000000000079c5 */ /* 0x000fcc0000000000 */
[----:B------:R-:W-:Y:S01]  /*e830*/  HGMMA.64x64x16.F32.BF16 R88, R140, gdesc[UR4].tnspB, R88, gsb0 ;  /* 0x40e000048c587df0 */ /* 0x000fe20008001858 */
[----:B------:R-:W-:Y:S01]  /*e840*/  R2UR UR6, R10 ;  /* 0x000000000a0672ca */ /* 0x000fe200000e0000 */
[----:B------:R-:W-:Y:S01]  /*e850*/  VIADD R10, R8, 0x200 ;  /* 0x00000200080a7836 */ /* 0x000fe20000000000 */
[----:B------:R-:W-:Y:S01]  /*e860*/  R2UR UR7, R11 ;  /* 0x000000000b0772ca */ /* 0x000fe200000e0000 */
[----:B------:R-:W-:Y:S01]  /*e870*/  IMAD.MOV.U32 R11, RZ, RZ, 0x40000040 ;  /* 0x40000040ff0b7424 */ /* 0x000fe200078e00ff */
[----:B0-----:R-:W-:Y:S01]  /*e880*/  FMNMX.FTZ R3, R3, R0, !PT ;  /* 0x0000000003037209 */ /* 0x001fe20007810000 */
[----:B------:R-:W-:-:S04]  /*e890*/  IMAD.U32 R0, RZ, RZ, UR4 ;  /* 0x00000004ff007e24 */ /* 0x000fc8000f8e00ff */
[----:B------:R-:W-:-:S04]  /*e8a0*/  FADD.FTZ R9, -R3, R13 ;  /* 0x0000000d03097221 */ /* 0x000fc80000010100 */
[----:B------:R-:W-:Y:S01]  /*e8b0*/  FMUL.FTZ R9, R9, R0 ;  /* 0x0000000009097220 */ /* 0x000fe20000410000 */
[----:B------:R-:W-:Y:S02]  /*e8c0*/  WARPGROUP.DEPBAR.LE gsb0, 0x0 ;  /* 0x00008000000079c5 */ /* 0x000fe40000010000 */
[----:B------:R-:W-:-:S06]  /*e8d0*/  WARPGROUP.ARRIVE ;  /* 0x00000000000079c5 */ /* 0x000fcc0000000000 */
[----:B------:R-:W-:Y:S01]  /*e8e0*/  HGMMA.64x64x16.F32.BF16 R88, R136, gdesc[UR4].tnspB, R88, gsb0 ;  /* 0x40e0000488587df0 */ /* 0x000fe20008001858 */
[----:B------:R-:W-:Y:S02]  /*e8f0*/  R2UR UR6, R10 ;  /* 0x000000000a0672ca */ /* 0x000fe400000e0000 */
[----:B------:R0:W-:Y:S01]  /*e900*/  MUFU.EX2 R10, R9 ;  /* 0x00000009000a7308 */ /* 0x0001e20000000800 */
[----:B------:R-:W-:Y:S01]  /*e910*/  R2UR UR7, R11 ;  /* 0x000000000b0772ca */ /* 0x000fe200000e0000 */
[----:B------:R-:W-:-:S04]  /*e920*/  FMUL.FTZ R11, R3, R0 ;  /* 0x00000000030b7220 */ /* 0x000fc80000410000 */
[-CC-:B------:R-:W-:Y:S01]  /*e930*/  FFMA.FTZ R141, R40, R0.reuse, -R11.reuse ;  /* 0x00000000288d7223 */ /* 0x180fe2000001080b */
[-CC-:B------:R-:W-:Y:S01]  /*e940*/  FFMA.FTZ R13, R53, R0.reuse, -R11.reuse ;  /* 0x00000000350d7223 */ /* 0x180fe2000001080b */
[--C-:B------:R-:W-:Y:S01]  /*e950*/  FFMA.FTZ R145, R32, R0, -R11.reuse ;  /* 0x0000000020917223 */ /* 0x100fe2000001080b */
[----:B0-----:R-:W-:Y:S01]  /*e960*/  FMNMX.FTZ R9, R26, R12, !PT ;  /* 0x0000000c1a097209 */ /* 0x001fe20007810000 */
[-CC-:B------:R-:W-:Y:S01]  /*e970*/  FFMA.FTZ R32, R57, R0.reuse, -R11.reuse ;  /* 0x0000000039207223 */ /* 0x180fe2000001080b */
[-CC-:B------:R-:W-:Y:S01]  /*e980*/  FFMA.FTZ R147, R24, R0.reuse, -R11.reuse ;  /* 0x0000000018937223 */ /* 0x180fe2000001080b */
[----:B------:R-:W0:Y:S01]  /*e990*/  S2R R57, SR_TID.X ;  /* 0x0000000000397919 */ /* 0x000e220000002100 */
[----:B------:R-:W-:Y:S01]  /*e9a0*/  FMNMX.FTZ R9, R27, R9, !PT ;  /* 0x000000091b097209 */ /* 0x000fe20007810000 */
[-CC-:B------:R-:W-:Y:S01]  /*e9b0*/  FFMA.FTZ R148, R25, R0.reuse, -R11.reuse ;  /* 0x0000000019947223 */ /* 0x180fe2000001080b */
[-CC-:B------:R-:W-:Y:S01]  /*e9c0*/  FFMA.FTZ R150, R28, R0.reuse, -R11.reuse ;  /* 0x000000001c967223 */ /* 0x180fe2000001080b */
[-CC-:B------:R-:W-:Y:S01]  /*e9d0*/  FFMA.FTZ R24, R29, R0.reuse, -R11.reuse ;  /* 0x000000001d187223 */ /* 0x180fe2000001080b */
[----:B------:R-:W-:Y:S01]  /*e9e0*/  FMNMX.FTZ R9, R30, R9, !PT ;  /* 0x000000091e097209 */ /* 0x000fe20007810000 */
[----:B------:R-:W1:Y:S01]  /*e9f0*/  MUFU.EX2 R147, R147 ;  /* 0x0000009300937308 */ /* 0x000e620000000800 */
[-CC-:B------:R-:W-:Y:S01]  /*ea00*/  FFMA.FTZ R144, R33, R0.reuse, -R11.reuse ;  /* 0x0000000021907223 */ /* 0x180fe2000001080b */
[-CC-:B------:R-:W-:Y:S01]  /*ea10*/  FFMA.FTZ R143, R36, R0.reuse, -R11.reuse ;  /* 0x00000000248f7223 */ /* 0x180fe2000001080b */
[----:B------:R-:W-:Y:S01]  /*ea20*/  FMNMX.FTZ R9, R31, R9, !PT ;  /* 0x000000091f097209 */ /* 0x000fe20007810000 */
[-CC-:B------:R-:W-:Y:S01]  /*ea30*/  FFMA.FTZ R146, R37, R0.reuse, -R11.reuse ;  /* 0x0000000025927223 */ /* 0x180fe2000001080b */
[-CC-:B------:R-:W-:Y:S01]  /*ea40*/  FFMA.FTZ R140, R41, R0.reuse, -R11.reuse ;  /* 0x00000000298c7223 */ /* 0x180fe2000001080b */
[-CC-:B------:R-:W-:Y:S01]  /*ea50*/  FFMA.FTZ R142, R45, R0.reuse, -R11.reuse ;  /* 0x000000002d8e7223 */ /* 0x180fe2000001080b */
[----:B------:R-:W-:Y:S01]  /*ea60*/  FMNMX.FTZ R9, R34, R9, !PT ;  /* 0x0000000922097209 */ /* 0x000fe20007810000 */
[----:B------:R-:W2:Y:S01]  /*ea70*/  MUFU.EX2 R148, R148 ;  /* 0x0000009400947308 */ /* 0x000ea20000000800 */
[-CC-:B------:R-:W-:Y:S01]  /*ea80*/  FFMA.FTZ R28, R61, R0.reuse, -R11.reuse ;  /* 0x000000003d1c7223 */ /* 0x180fe2000001080b */
[-CC-:B------:R-:W-:Y:S01]  /*ea90*/  FFMA.FTZ R25, R64, R0.reuse, -R11.reuse ;  /* 0x0000000040197223 */ /* 0x180fe2000001080b */
[----:B------:R-:W-:Y:S01]  /*eaa0*/  FMNMX.FTZ R9, R35, R9, !PT ;  /* 0x0000000923097209 */ /* 0x000fe20007810000 */
[-CC-:B------:R-:W-:Y:S01]  /*eab0*/  FFMA.FTZ R29, R65, R0.reuse, -R11.reuse ;  /* 0x00000000411d7223 */ /* 0x180fe2000001080b */
[-CC-:B------:R-:W-:Y:S01]  /*eac0*/  FFMA.FTZ R33, R68, R0.reuse, -R11.reuse ;  /* 0x0000000044217223 */ /* 0x180fe2000001080b */
[----:B------:R-:W-:Y:S01]  /*ead0*/  FFMA.FTZ R36, R69, R0, -R11 ;  /* 0x0000000045247223 */ /* 0x000fe2000001080b */
[----:B------:R-:W-:Y:S01]  /*eae0*/  FMNMX.FTZ R9, R38, R9, !PT ;  /* 0x0000000926097209 */ /* 0x000fe20007810000 */
[----:B------:R-:W3:Y:S01]  /*eaf0*/  MUFU.EX2 R150, R150 ;  /* 0x0000009600967308 */ /* 0x000ee20000000800 */
[----:B------:R-:W-:-:S02]  /*eb00*/  WARPGROUP.DEPBAR.LE gsb0, 0x0 ;  /* 0x00008000000079c5 */ /* 0x000fc40000010000 */
[----:B------:R-:W-:Y:S01]  /*eb10*/  FMNMX.FTZ R9, R39, R9, !PT ;  /* 0x0000000927097209 */ /* 0x000fe20007810000 */
[----:B------:R-:W-:Y:S01]  /*eb20*/  WARPGROUP.ARRIVE ;  /* 0x00000000000079c5 */ /* 0x000fe20000000000 */
[-C--:B------:R-:W-:Y:S01]  /*eb30*/  FFMA.FTZ R138, R52, R0.reuse, -R11 ;  /* 0x00000000348a7223 */ /* 0x080fe2000001080b */
[----:B0-----:R-:W-:Y:S02]  /*eb40*/  ISETP.GE.U32.AND P2, PT, R57, 0x180, PT ;  /* 0x000001803900780c */ /* 0x001fe40003f46070 */
[----:B------:R-:W0:Y:S01]  /*eb50*/  MUFU.EX2 R24, R24 ;  /* 0x0000001800187308 */ /* 0x000e220000000800 */
[----:B------:R-:W-:Y:S01]  /*eb60*/  FMNMX.FTZ R9, R42, R9, !PT ;  /* 0x000000092a097209 */ /* 0x000fe20007810000 */
[----:B-1----:R-:W-:Y:S01]  /*eb70*/  FFMA.FTZ R5, R10, R5, R147 ;  /* 0x000000050a057223 */ /* 0x002fe20000010093 */
[----:B------:R-:W-:Y:S01]  /*eb80*/  HGMMA.64x64x16.F32.BF16 R88, R132, gdesc[UR4].tnspB, R88, gsb0 ;  /* 0x40e0000484587df0 */ /* 0x000fe20008001858 */
[----:B------:R-:W-:Y:S01]  /*eb90*/  R2UR UR6, R20 ;  /* 0x00000000140672ca */ /* 0x000fe200000e0000 */
[----:B------:R-:W-:Y:S01]  /*eba0*/  FFMA.FTZ R139, R44, R0, -R11 ;  /* 0x000000002c8b7223 */ /* 0x000fe2000001080b */
[----:B------:R-:W-:-:S02]  /*ebb0*/  FMNMX.FTZ R9, R43, R9, !PT ;  /* 0x000000092b097209 */ /* 0x000fc40007810000 */
[----:B------:R-:W-:Y:S01]  /*ebc0*/  MUFU.EX2 R145, R145 ;  /* 0x0000009100917308 */ /* 0x000fe20000000800 */
[----:B------:R-:W-:Y:S01]  /*ebd0*/  R2UR UR7, R21 ;  /* 0x00000000150772ca */ /* 0x000fe200000e0000 */
[----:B------:R-:W-:Y:S01]  /*ebe0*/  IMAD.MOV.U32 R21, RZ, RZ, 0x40000040 ;  /* 0x40000040ff157424 */ /* 0x000fe200078e00ff */
[----:B------:R-:W-:Y:S01]  /*ebf0*/  FMNMX.FTZ R9, R46, R9, !PT ;  /* 0x000000092e097209 */ /* 0x000fe20007810000 */
[----:B--2---:R-:W-:Y:S01]  /*ec00*/  FADD.FTZ R5, R148, R5 ;  /* 0x0000000594057221 */ /* 0x004fe20000010000 */
[-CC-:B------:R-:W-:Y:S01]  /*ec10*/  FFMA.FTZ R137, R48, R0.reuse, -R11.reuse ;  /* 0x0000000030897223 */ /* 0x180fe2000001080b */
[-CC-:B------:R-:W-:Y:S01]  /*ec20*/  FFMA.FTZ R136, R49, R0.reuse, -R11.reuse ;  /* 0x0000000031887223 */ /* 0x180fe2000001080b */
[----:B------:R-:W-:Y:S01]  /*ec30*/  FMNMX.FTZ R9, R47, R9, !PT ;  /* 0x000000092f097209 */ /* 0x000fe20007810000 */
[----:B------:R-:W-:Y:S01]  /*ec40*/  MUFU.EX2 R144, R144 ;  /* 0x0000009000907308 */ /* 0x000fe20000000800 */
[-CC-:B------:R-:W-:Y:S01]  /*ec50*/  FFMA.FTZ R37, R72, R0.reuse, -R11.reuse ;  /* 0x0000000048257223 */ /* 0x180fe2000001080b */
[-CC-:B------:R-:W-:Y:S01]  /*ec60*/  FFMA.FTZ R41, R76, R0.reuse, -R11.reuse ;  /* 0x000000004c297223 */ /* 0x180fe2000001080b */
[----:B------:R-:W-:Y:S01]  /*ec70*/  FMNMX.FTZ R9, R50, R9, !PT ;  /* 0x0000000932097209 */ /* 0x000fe20007810000 */
[----:B------:R-:W-:-:S04]  /*ec80*/  FFMA.FTZ R45, R80, R0, -R11 ;  /* 0x00000000502d7223 */ /* 0x000fc8000001080b */
[----:B------:R-:W-:Y:S01]  /*ec90*/  MUFU.EX2 R143, R143 ;  /* 0x0000008f008f7308 */ /* 0x000fe20000000800 */
[----:B------:R-:W-:-:S07]  /*eca0*/  FMNMX.FTZ R9, R51, R9, !PT ;  /* 0x0000000933097209 */ /* 0x000fce0007810000 */
        /* <DEDUP_REMOVED lines=13> */
[----:B------:R-:W-:Y:S01]  /*ed80*/  FMNMX.FTZ R9, R66, R9, !PT ;  /* 0x0000000942097209 */ /* 0x000fe20007810000 */
[----:B------:R-:W-:Y:S02]  /*ed90*/  WARPGROUP.DEPBAR.LE gsb0, 0x0 ;  /* 0x00008000000079c5 */ /* 0x000fe40000010000 */
[----:B------:R-:W-:Y:S01]  /*eda0*/  WARPGROUP.ARRIVE ;  /* 0x00000000000079c5 */ /* 0x000fe20000000000 */
[----:B------:R-:W-:Y:S01]  /*edb0*/  FMNMX.FTZ R9, R67, R9, !PT ;  /* 0x0000000943097209 */ /* 0x000fe20007810000 */
[-C--:B------:R-:W-:Y:S01]  /*edc0*/  FFMA.FTZ R132, R56, R0.reuse, -R11 ;  /* 0x0000000038847223 */ /* 0x080fe2000001080b */
[----:B------:R-:W-:Y:S01]  /*edd0*/  SHF.R.U32.HI R135, RZ, 0x7, R57 ;  /* 0x00000007ff877819 */ /* 0x000fe20000011639 */
[----:B---3--:R-:W-:Y:S01]  /*ede0*/  FADD.FTZ R5, R150, R5 ;  /* 0x0000000596057221 */ /* 0x008fe20000010000 */
[----:B------:R-:W-:Y:S01]  /*edf0*/  FMNMX.FTZ R9, R70, R9, !PT ;  /* 0x0000000946097209 */ /* 0x000fe20007810000 */
[----:B------:R-:W-:Y:S01]  /*ee00*/  HGMMA.64x64x16.F32.BF16 R88, R128, gdesc[UR4].tnspB, R88, gsb0 ;  /* 0x40e0000480587df0 */ /* 0x000fe20008001858 */
[----:B------:R-:W-:Y:S01]  /*ee10*/  R2UR UR7, R21 ;  /* 0x00000000150772ca */ /* 0x000fe200000e0000 */
[----:B------:R-:W-:Y:S01]  /*ee20*/  IMAD.MOV.U32 R21, RZ, RZ, 0x40000040 ;  /* 0x40000040ff157424 */ /* 0x000fe200078e00ff */
[----:B------:R-:W-:Y:S01]  /*ee30*/  FMNMX.FTZ R9, R71, R9, !PT ;  /* 0x0000000947097209 */ /* 0x000fe20007810000 */
[----:B------:R-:W-:Y:S01]  /*ee40*/  MUFU.EX2 R139, R139 ;  /* 0x0000008b008b7308 */ /* 0x000fe20000000800 */
[-CC-:B------:R-:W-:Y:S01]  /*ee50*/  FFMA.FTZ R134, R60, R0.reuse, -R11.reuse ;  /* 0x000000003c867223 */ /* 0x180fe2000001080b */
[-CC-:B------:R-:W-:Y:S01]  /*ee60*/  FFMA.FTZ R44, R77, R0.reuse, -R11.reuse ;  /* 0x000000004d2c7223 */ /* 0x180fe2000001080b */
        /* <DEDUP_REMOVED lines=13> */
[----:B------:R-:W-:Y:S04]  /*ef40*/  MUFU.EX2 R134, R134 ;  /* 0x0000008600867308 */ /* 0x000fe80000000800 */
[----:B------:R-:W1:Y:S01]  /*ef50*/  SHFL.BFLY PT, R40, R9, 0x2, 0x1f ;  /* 0x0c401f0009287f89 */ /* 0x000e6200000e0000 */
[----:B0-----:R-:W-:-:S03]  /*ef60*/  F2FP.BF16.F32.PACK_AB R150, R24, R150 ;  /* 0x000000961896723e */ /* 0x001fc600000010ff */
[----:B------:R-:W-:Y:S08]  /*ef70*/  MUFU.EX2 R28, R28 ;  /* 0x0000001c001c7308 */ /* 0x000ff00000000800 */
[----:B------:R-:W-:Y:S08]  /*ef80*/  MUFU.EX2 R25, R25 ;  /* 0x0000001900197308 */ /* 0x000ff00000000800 */
[----:B------:R-:W-:Y:S01]  /*ef90*/  MUFU.EX2 R29, R29 ;  /* 0x0000001d001d7308 */ /* 0x000fe20000000800 */
[----:B-1----:R-:W-:Y:S01]  /*efa0*/  FMNMX.FTZ R9, R9, R40, !PT ;  /* 0x0000002809097209 */ /* 0x002fe20007810000 */
[-CC-:B------:R-:W-:Y:S01]  /*efb0*/  FFMA.FTZ R40, R73, R0.reuse, -R11.reuse ;  /* 0x0000000049287223 */ /* 0x180fe2000001080b */
[----:B------:R-:W-:-:S05]  /*efc0*/  FFMA.FTZ R11, R85, R0, -R11 ;  /* 0x00000000550b7223 */ /* 0x000fca000001080b */
[----:B------:R-:W-:Y:S01]  /*efd0*/  MUFU.EX2 R33, R33 ;  /* 0x0000002100217308 */ /* 0x000fe20000000800 */
[----:B------:R-:W0:Y:S07]  /*efe0*/  SHFL.BFLY PT, R20, R9, 0x1, 0x1f ;  /* 0x0c201f0009147f89 */ /* 0x000e2e00000e0000 */
[----:B------:R-:W-:Y:S01]  /*eff0*/  MUFU.EX2 R36, R36 ;  /* 0x0000002400247308 */ /* 0x000fe20000000800 */
[----:B------:R-:W-:Y:S02]  /*f000*/  WARPGROUP.DEPBAR.LE gsb0, 0x0 ;  /* 0x00008000000079c5 */ /* 0x000fe40000010000 */
[----:B------:R-:W-:-:S05]  /*f010*/  WARPGROUP.ARRIVE ;  /* 0x00000000000079c5 */ /* 0x000fca0000000000 */
[----:B------:R-:W-:Y:S08]  /*f020*/  MUFU.EX2 R37, R37 ;  /* 0x0000002500257308 */ /* 0x000ff00000000800 */
[----:B------:R-:W-:Y:S01]  /*f030*/  MUFU.EX2 R40, R40 ;  /* 0x0000002800287308 */ /* 0x000fe20000000800 */
[----:B0-----:R-:W-:Y:S01]  /*f040*/  FMNMX.FTZ R9, R9, R20, !PT ;  /* 0x0000001409097209 */ /* 0x001fe20007810000 */
[----:B------:R-:W-:-:S04]  /*f050*/  VIADD R20, R8, 0x300 ;  /* 0x0000030008147836 */ /* 0x000fc80000000000 */
[CC--:B------:R-:W-:Y:S01]  /*f060*/  FMUL.FTZ R53, R9.reuse, R0.reuse ;  /* 0x0000000009357220 */ /* 0x0c0fe20000410000 */
[----:B------:R-:W-:Y:S01]  /*f070*/  R2UR UR6, R20 ;  /* 0x00000000140672ca */ /* 0x000fe200000e0000 */
[----:B------:R-:W-:Y:S02]  /*f080*/  VIADD R20, R8, 0x380 ;  /* 0x0000038008147836 */ /* 0x000fe40000000000 */
[----:B------:R-:W-:Y:S01]  /*f090*/  FADD.FTZ R12, -R9, R12 ;  /* 0x0000000c090c7221 */ /* 0x000fe20000010100 */
[-CC-:B------:R-:W-:Y:S01]  /*f0a0*/  FFMA.FTZ R55, R55, R0.reuse, -R53.reuse ;  /* 0x0000000037377223 */ /* 0x180fe20000010835 */
        /* <DEDUP_REMOVED lines=8> */
[----:B------:R-:W-:Y:S01]  /*f130*/  @!P1 IMAD R46, R18, 0x8, R2 ;  /* 0x00000008122e9824 */ /* 0x000fe200078e0202 */
[----:B------:R-:W-:Y:S01]  /*f140*/  HGMMA.64x64x16.F32.BF16 R88, R124, gdesc[UR4].tnspB, R88, gsb0 ;  /* 0x40e000047c587df0 */ /* 0x000fe20008001858 */
[----:B------:R-:W-:Y:S01]  /*f150*/  R2UR UR6, R20 ;  /* 0x00000000140672ca */ /* 0x000fe200000e0000 */
[-CC-:B------:R-:W-:Y:S01]  /*f160*/  FFMA.FTZ R27, R34, R0.reuse, -R53.reuse ;  /* 0x00000000221b7223 */ /* 0x180fe20000010835 */
[----:B------:R-:W-:Y:S01]  /*f170*/  R2UR UR7, R21 ;  /* 0x00000000150772ca */ /* 0x000fe200000e0000 */
[----:B------:R-:W-:Y:S01]  /*f180*/  VIADD R21, R135, 0x9 ;  /* 0x0000000987157836 */ /* 0x000fe20000000000 */
[----:B------:R0:W-:Y:S01]  /*f190*/  MUFU.EX2 R20, R55 ;  /* 0x0000003700147308 */ /* 0x0001e20000000800 */
[-CC-:B------:R-:W-:Y:S01]  /*f1a0*/  FFMA.FTZ R56, R39, R0.reuse, -R53.reuse ;  /* 0x0000000027387223 */ /* 0x180fe20000010835 */
[-CC-:B------:R-:W-:Y:S01]  /*f1b0*/  FFMA.FTZ R8, R54, R0.reuse, -R53.reuse ;  /* 0x0000000036087223 */ /* 0x180fe20000010835 */
[----:B------:R-:W-:-:S05]  /*f1c0*/  FFMA.FTZ R133, R58, R0, -R53 ;  /* 0x000000003a857223 */ /* 0x000fca0000010835 */
[----:B------:R-:W1:Y:S01]  /*f1d0*/  MUFU.EX2 R12, R12 ;  /* 0x0000000c000c7308 */ /* 0x000e620000000800 */
[----:B0-----:R-:W2:Y:S07]  /*f1e0*/  LDL R55, [R1+0x38] ;  /* 0x0000380001377983 */ /* 0x001eae0000100800 */
[----:B------:R-:W0:Y:S01]  /*f1f0*/  MUFU.EX2 R26, R26 ;  /* 0x0000001a001a7308 */ /* 0x000e220000000800 */
[----:B------:R-:W-:Y:S02]  /*f200*/  @!P1 VIADD R46, R46, 0x16840 ;  /* 0x000168402e2e9836 */ /* 0x000fe40000000000 */
[-CC-:B------:R-:W-:Y:S01]  /*f210*/  FFMA.FTZ R34, R42, R0.reuse, -R53.reuse ;  /* 0x000000002a227223 */ /* 0x180fe20000010835 */
[-CC-:B------:R-:W-:Y:S01]  /*f220*/  FFMA.FTZ R42, R47, R0.reuse, -R53.reuse ;  /* 0x000000002f2a7223 */ /* 0x180fe20000010835 */
[----:B------:R-:W-:-:S03]  /*f230*/  FFMA.FTZ R31, R38, R0, -R53 ;  /* 0x00000000261f7223 */ /* 0x000fc60000010835 */
[----:B------:R-:W3:Y:S08]  /*f240*/  MUFU.EX2 R151, R151 ;  /* 0x0000009700977308 */ /* 0x000ef00000000800 */
[----:B------:R-:W4:Y:S08]  /*f250*/  MUFU.EX2 R30, R30 ;  /* 0x0000001e001e7308 */ /* 0x000f300000000800 */
[----:B------:R-:W-:Y:S08]  /*f260*/  MUFU.EX2 R52, R52 ;  /* 0x0000003400347308 */ /* 0x000ff00000000800 */
[----:B------:R-:W-:Y:S08]  /*f270*/  MUFU.EX2 R35, R35 ;  /* 0x0000002300237308 */ /* 0x000ff00000000800 */
[----:B------:R-:W-:Y:S08]  /*f280*/  MUFU.EX2 R41, R41 ;  /* 0x0000002900297308 */ /* 0x000ff00000000800 */
[----:B------:R-:W-:Y:S08]  /*f290*/  MUFU.EX2 R44, R44 ;  /* 0x0000002c002c7308 */ /* 0x000ff00000000800 */
[----:B------:R-:W-:Y:S01]  /*f2a0*/  MUFU.EX2 R45, R45 ;  /* 0x0000002d002d7308 */ /* 0x000fe20000000800 */
[----:B------:R-:W-:-:S02]  /*f2b0*/  WARPGROUP.DEPBAR.LE gsb0, 0x0 ;  /* 0x00008000000079c5 */ /* 0x000fc40000010000 */
[----:B------:R-:W-:Y:S01]  /*f2c0*/  WARPGROUP.ARRIVE ;  /* 0x00000000000079c5 */ /* 0x000fe20000000000 */
[----:B------:R-:W-:Y:S01]  /*f2d0*/  SEL R47, R21, 0x9, !P2 ;  /* 0x00000009152f7807 */ /* 0x000fe20005000000 */
[-CC-:B------:R-:W-:Y:S01]  /*f2e0*/  FFMA.FTZ R39, R43, R0.reuse, -R53.reuse ;  /* 0x000000002b277223 */ /* 0x180fe20000010835 */
[----:B------:R-:W-:Y:S01]  /*f2f0*/  FFMA.FTZ R43, R51, R0, -R53 ;  /* 0x00000000332b7223 */ /* 0x000fe20000010835 */
[----:B------:R-:W-:Y:S01]  /*f300*/  @!P1 PRMT R46, RZ, 0x654, R46 ;  /* 0x00000654ff2e9816 */ /* 0x000fe2000000002e */
[----:B------:R-:W4:Y:S01]  /*f310*/  MUFU.EX2 R27, R27 ;  /* 0x0000001b001b7308 */ /* 0x000f220000000800 */
[----:B------:R-:W-:Y:S01]  /*f320*/  HGMMA.64x64x16.F32.BF16 R88, R120, gdesc[UR4].tnspB, R88, gsb0 ;  /* 0x40e0000478587df0 */ /* 0x000fe20008001858 */
[----:B-1----:R-:W-:Y:S01]  /*f330*/  FFMA.FTZ R51, R12, R4, R149 ;  /* 0x000000040c337223 */ /* 0x002fe20000010095 */
[----:B------:R-:W-:Y:S02]  /*f340*/  @!P1 IMAD R4, R15, 0x8, R2 ;  /* 0x000000080f049824 */ /* 0x000fe400078e0202 */
[----:B------:R-:W-:-:S03]  /*f350*/  FFMA.FTZ R38, R50, R0, -R53 ;  /* 0x0000000032267223 */ /* 0x000fc60000010835 */
[----:B------:R-:W1:Y:S01]  /*f360*/  MUFU.EX2 R31, R31 ;  /* 0x0000001f001f7308 */ /* 0x000e620000000800 */
[----:B------:R-:W-:Y:S02]  /*f370*/  @!P1 VIADD R4, R4, 0x16860 ;  /* 0x0001686004049836 */ /* 0x000fe40000000000 */
[----:B------:R-:W-:-:S05]  /*f380*/  FADD.FTZ R50, R24, R5 ;  /* 0x0000000518327221 */ /* 0x000fca0000010000 */
[----:B------:R-:W1:Y:S08]  /*f390*/  MUFU.EX2 R56, R56 ;  /* 0x0000003800387308 */ /* 0x000e700000000800 */
[----:B------:R-:W1:Y:S08]  /*f3a0*/  MUFU.EX2 R34, R34 ;  /* 0x0000002200227308 */ /* 0x000e700000000800 */
[----:B------:R-:W1:Y:S08]  /*f3b0*/  MUFU.EX2 R39, R39 ;  /* 0x0000002700277308 */ /* 0x000e700000000800 */
[----:B------:R-:W1:Y:S08]  /*f3c0*/  MUFU.EX2 R42, R42 ;  /* 0x0000002a002a7308 */ /* 0x000e700000000800 */
[----:B------:R-:W1:Y:S08]  /*f3d0*/  MUFU.EX2 R38, R38 ;  /* 0x0000002600267308 */ /* 0x000e700000000800 */
[----:B------:R-:W1:Y:S08]  /*f3e0*/  MUFU.EX2 R43, R43 ;  /* 0x0000002b002b7308 */ /* 0x000e700000000800 */
[----:B------:R-:W1:Y:S01]  /*f3f0*/  MUFU.EX2 R8, R8 ;  /* 0x0000000800087308 */ /* 0x000e620000000800 */
[-CC-:B------:R-:W-:Y:S01]  /*f400*/  FFMA.FTZ R59, R59, R0.reuse, -R53.reuse ;  /* 0x000000003b3b7223 */ /* 0x180fe20000010835 */
[----:B------:R-:W-:-:S06]  /*f410*/  FFMA.FTZ R135, R62, R0, -R53 ;  /* 0x000000003e877223 */ /* 0x000fcc0000010835 */
[----:B------:R-:W1:Y:S01]  /*f420*/  MUFU.EX2 R133, R133 ;  /* 0x0000008500857308 */ /* 0x000e620000000800 */
[----:B------:R-:W-:Y:S02]  /*f430*/  WARPGROUP.DEPBAR.LE gsb0, 0x0 ;  /* 0x00008000000079c5 */ /* 0x000fe40000010000 */
[----:B------:R4:W-:Y:S06]  /*f440*/  BAR.ARV R47, 0x100 ;  /* 0x0004002f0000751d */ /* 0x0009ec0000002000 */
[----:B------:R0:W-:Y:S01]  /*f450*/  @!P1 SYNCS.ARRIVE.TRANS64.RED.A1T0 RZ, [R46+URZ], RZ ;  /* 0x000000ff2eff99a7 */ /* 0x0001e2000810043f */
[----:B------:R-:W-:Y:S01]  /*f460*/  MUFU.EX2 R48, R48 ;  /* 0x0000003000307308 */ /* 0x000fe20000000800 */
[----:B0-----:R-:W-:-:S07]  /*f470*/  FADD.FTZ R46, R26, R51 ;  /* 0x000000331a2e7221 */ /* 0x001fce0000010000 */
[----:B------:R-:W-:Y:S01]  /*f480*/  MUFU.EX2 R49, R49 ;  /* 0x0000003100317308 */ /* 0x000fe20000000800 */
[----:B---3--:R-:W-:Y:S01]  /*f490*/  FADD.FTZ R15, R151, R46 ;  /* 0x0000002e970f7221 */ /* 0x008fe20000010000 */
[----:B------:R-:W-:-:S03]  /*f4a0*/  @!P1 PRMT R46, RZ, 0x654, R4 ;  /* 0x00000654ff2e9816 */ /* 0x000fc60000000004 */
[----:B----4-:R-:W-:Y:S01]  /*f4b0*/  FADD.FTZ R54, R30, R15 ;  /* 0x0000000f1e367221 */ /* 0x010fe20000010000 */
[----:B------:R-:W-:Y:S01]  /*f4c0*/  FADD.FTZ R15, R145, R50 ;  /* 0x00000032910f7221 */ /* 0x000fe20000010000 */
[----:B------:R0:W-:Y:S01]  /*f4d0*/  @!P1 SYNCS.ARRIVE.TRANS64.RED.A1T0 RZ, [R46+URZ], RZ ;  /* 0x000000ff2eff99a7 */ /* 0x0001e2000810043f */
[----:B------:R-:W-:Y:S01]  /*f4e0*/  MUFU.EX2 R11, R11 ;  /* 0x0000000b000b7308 */ /* 0x000fe20000000800 */
[----:B------:R-:W-:-:S04]  /*f4f0*/  FADD.FTZ R47, R27, R54 ;  /* 0x000000361b2f7221 */ /* 0x000fc80000010000 */
[----:B------:R-:W-:Y:S01]  /*f500*/  FADD.FTZ R50, R52, R47 ;  /* 0x0000002f34327221 */ /* 0x000fe20000010000 */
[----:B0-----:R-:W-:-:S03]  /*f510*/  FADD.FTZ R46, R144, R15 ;  /* 0x0000000f902e7221 */ /* 0x001fc60000010000 */
[----:B-1----:R-:W-:Y:S01]  /*f520*/  FADD.FTZ R51, R31, R50 ;  /* 0x000000321f337221 */ /* 0x002fe20000010000 */
[----:B------:R-:W-:-:S03]  /*f530*/  FADD.FTZ R47, R143, R46 ;  /* 0x0000002e8f2f7221 */ /* 0x000fc60000010000 */
[----:B------:R-:W-:Y:S01]  /*f540*/  FADD.FTZ R51, R56, R51 ;  /* 0x0000003338337221 */ /* 0x000fe20000010000 */
[----:B------:R-:W-:-:S04]  /*f550*/  FADD.FTZ R46, R146, R47 ;  /* 0x0000002f922e7221 */ /* 0x000fc80000010000 */
        /* <DEDUP_REMOVED lines=17> */
[-C--:B------:R-:W-:Y:S01]  /*f670*/  FFMA.FTZ R129, R66, R0.reuse, -R53 ;  /* 0x0000000042817223 */ /* 0x080fe20000010835 */
[----:B------:R-:W-:Y:S01]  /*f680*/  F2FP.BF16.F32.PACK_AB R149, R26, R149 ;  /* 0x000000951a95723e */ /* 0x000fe200000010ff */
[----:B------:R-:W-:Y:S01]  /*f690*/  FADD.FTZ R47, R13, R24 ;  /* 0x000000180d2f7221 */ /* 0x000fe20000010000 */
[----:B------:R-:W-:Y:S01]  /*f6a0*/  FADD.FTZ R26, R20, R51 ;  /* 0x00000033141a7221 */ /* 0x000fe20000010000 */
[----:B------:R-:W-:-:S03]  /*f6b0*/  FFMA.FTZ R5, R67, R0, -R53 ;  /* 0x0000000043057223 */ /* 0x000fc60000010835 */
[----:B------:R-:W3:Y:S01]  /*f6c0*/  MUFU.EX2 R4, R63 ;  /* 0x0000003f00047308 */ /* 0x000ee20000000800 */
[----:B------:R-:W-:Y:S01]  /*f6d0*/  FADD.FTZ R47, R132, R47 ;  /* 0x0000002f842f7221 */ /* 0x000fe20000010000 */
[----:B------:R-:W-:Y:S01]  /*f6e0*/  FADD.FTZ R26, R133, R26 ;  /* 0x0000001a851a7221 */ /* 0x000fe20000010000 */
[----:B------:R-:W-:-:S05]  /*f6f0*/  FFMA.FTZ R131, R70, R0, -R53 ;  /* 0x0000000046837223 */ /* 0x000fca0000010835 */
[----:B------:R-:W4:Y:S01]  /*f700*/  MUFU.EX2 R129, R129 ;  /* 0x0000008100817308 */ /* 0x000f220000000800 */
[----:B------:R-:W-:Y:S01]  /*f710*/  FADD.FTZ R47, R32, R47 ;  /* 0x0000002f202f7221 */ /* 0x000fe20000010000 */
[----:B0-----:R-:W-:Y:S01]  /*f720*/  FADD.FTZ R26, R21, R26 ;  /* 0x0000001a151a7221 */ /* 0x001fe20000010000 */
[----:B------:R-:W-:Y:S01]  /*f730*/  FFMA.FTZ R15, R71, R0, -R53 ;  /* 0x00000000470f7223 */ /* 0x000fe20000010835 */
[----:B------:R-:W-:-:S04]  /*f740*/  F2FP.BF16.F32.PACK_AB R144, R144, R145 ;  /* 0x000000919090723e */ /* 0x000fc800000010ff */
[----:B------:R-:W0:Y:S01]  /*f750*/  MUFU.EX2 R5, R5 ;  /* 0x0000000500057308 */ /* 0x000e220000000800 */
[----:B------:R-:W-:Y:S01]  /*f760*/  F2FP.BF16.F32.PACK_AB R145, R52, R27 ;  /* 0x0000001b3491723e */ /* 0x000fe200000010ff */
[----:B------:R-:W-:Y:S01]  /*f770*/  FADD.FTZ R47, R134, R47 ;  /* 0x0000002f862f7221 */ /* 0x000fe20000010000 */
[----:B-1----:R-:W-:Y:S01]  /*f780*/  FADD.FTZ R27, R135, R26 ;  /* 0x0000001a871b7221 */ /* 0x002fe20000010000 */
[----:B------:R-:W-:-:S04]  /*f790*/  FFMA.FTZ R125, R74, R0, -R53 ;  /* 0x000000004a7d7223 */ /* 0x000fc80000010835 */
[----:B------:R-:W1:Y:S01]  /*f7a0*/  MUFU.EX2 R131, R131 ;  /* 0x0000008300837308 */ /* 0x000e620000000800 */
[----:B------:R-:W-:Y:S01]  /*f7b0*/  F2FP.BF16.F32.PACK_AB R151, R30, R151 ;  /* 0x000000971e97723e */ /* 0x000fe200000010ff */
[----:B------:R-:W-:Y:S01]  /*f7c0*/  FADD.FTZ R26, R28, R47 ;  /* 0x0000002f1c1a7221 */ /* 0x000fe20000010000 */
[----:B---3--:R-:W-:Y:S01]  /*f7d0*/  FADD.FTZ R30, R4, R27 ;  /* 0x0000001b041e7221 */ /* 0x008fe20000010000 */
[----:B------:R-:W-:-:S04]  /*f7e0*/  FFMA.FTZ R75, R75, R0, -R53 ;  /* 0x000000004b4b7223 */ /* 0x000fc80000010835 */
[----:B------:R-:W3:Y:S01]  /*f7f0*/  MUFU.EX2 R15, R15 ;  /* 0x0000000f000f7308 */ /* 0x000ee20000000800 */
[----:B------:R-:W-:Y:S01]  /*f800*/  FADD.FTZ R26, R25, R26 ;  /* 0x0000001a191a7221 */ /* 0x000fe20000010000 */
[----:B----4-:R-:W-:Y:S01]  /*f810*/  FADD.FTZ R30, R129, R30 ;  /* 0x0000001e811e7221 */ /* 0x010fe20000010000 */
[----:B------:R-:W-:-:S05]  /*f820*/  FFMA.FTZ R78, R78, R0, -R53 ;  /* 0x000000004e4e7223 */ /* 0x000fca0000010835 */
        /* <DEDUP_REMOVED lines=13> */
[----:B---3--:R-:W-:Y:S01]  /*f900*/  FADD.FTZ R30, R15, R30 ;  /* 0x0000001e0f1e7221 */ /* 0x008fe20000010000 */
[----:B------:R-:W-:-:S04]  /*f910*/  FFMA.FTZ R83, R83, R0, -R53 ;  /* 0x0000000053537223 */ /* 0x000fc80000010835 */
[----:B------:R-:W3:Y:S01]  /*f920*/  MUFU.EX2 R79, R79 ;  /* 0x0000004f004f7308 */ /* 0x000ee20000000800 */
[----:B------:R-:W-:Y:S01]  /*f930*/  F2FP.BF16.F32.PACK_AB R133, R21, R133 ;  /* 0x000000851585723e */ /* 0x000fe200000010ff */
[----:B------:R-:W-:Y:S01]  /*f940*/  FADD.FTZ R13, R37, R8 ;  /* 0x00000008250d7221 */ /* 0x000fe20000010000 */
[----:B----4-:R-:W-:Y:S01]  /*f950*/  FADD.FTZ R21, R125, R30 ;  /* 0x0000001e7d157221 */ /* 0x010fe20000010000 */
[----:B------:R-:W-:Y:S01]  /*f960*/  FFMA.FTZ R86, R86, R0, -R53 ;  /* 0x0000000056567223 */ /* 0x000fe20000010835 */
[----:B------:R-:W-:-:S03]  /*f970*/  F2FP.BF16.F32.PACK_AB R135, R4, R135 ;  /* 0x000000870487723e */ /* 0x000fc600000010ff */
[----:B------:R-:W4:Y:S01]  /*f980*/  MUFU.EX2 R82, R82 ;  /* 0x0000005200527308 */ /* 0x000f220000000800 */
[----:B------:R-:W-:Y:S01]  /*f990*/  FADD.FTZ R4, R40, R13 ;  /* 0x0000000d28047221 */ /* 0x000fe20000010000 */
[----:B0-----:R-:W-:Y:S01]  /*f9a0*/  FADD.FTZ R21, R24, R21 ;  /* 0x0000001518157221 */ /* 0x001fe20000010000 */
[----:B------:R-:W-:-:S05]  /*f9b0*/  FFMA.FTZ R53, R87, R0, -R53 ;  /* 0x0000000057357223 */ /* 0x000fca0000010835 */
[----:B------:R-:W0:Y:S01]  /*f9c0*/  MUFU.EX2 R83, R83 ;  /* 0x0000005300537308 */ /* 0x000e220000000800 */
[----:B------:R-:W-:Y:S01]  /*f9d0*/  FADD.FTZ R13, R41, R4 ;  /* 0x00000004290d7221 */ /* 0x000fe20000010000 */
[----:B-1----:R-:W-:Y:S01]  /*f9e0*/  FADD.FTZ R4, R78, R21 ;  /* 0x000000154e047221 */ /* 0x002fe20000010000 */
[----:B------:R-:W-:-:S05]  /*f9f0*/  F2FP.BF16.F32.PACK_AB R129, R5, R129 ;  /* 0x000000810581723e */ /* 0x000fca00000010ff */
[----:B------:R-:W1:Y:S01]  /*fa00*/  MUFU.EX2 R86, R86 ;  /* 0x0000005600567308 */ /* 0x000e620000000800 */
[----:B------:R-:W-:Y:S01]  /*fa10*/  FADD.FTZ R8, R44, R13 ;  /* 0x0000000d2c087221 */ /* 0x000fe20000010000 */
[----:B---3--:R-:W-:Y:S01]  /*fa20*/  FADD.FTZ R5, R79, R4 ;  /* 0x000000044f057221 */ /* 0x008fe20000010000 */
[----:B--2---:R-:W-:-:S05]  /*fa30*/  ISETP.GT.AND P2, PT, R14, R55, PT ;  /* 0x000000370e00720c */ /* 0x004fca0003f44270 */
[----:B------:R-:W2:Y:S01]  /*fa40*/  MUFU.EX2 R53, R53 ;  /* 0x0000003500357308 */ /* 0x000ea20000000800 */
[----:B------:R-:W-:Y:S01]  /*fa50*/  FADD.FTZ R13, R45, R8 ;  /* 0x000000082d0d7221 */ /* 0x000fe20000010000 */
[----:B----4-:R-:W-:-:S03]  /*fa60*/  FADD.FTZ R4, R82, R5 ;  /* 0x0000000552047221 */ /* 0x010fc60000010000 */
[----:B------:R-:W-:Y:S01]  /*fa70*/  FADD.FTZ R8, R48, R13 ;  /* 0x0000000d30087221 */ /* 0x000fe20000010000 */
[----:B0-----:R-:W-:-:S03]  /*fa80*/  FADD.FTZ R5, R83, R4 ;  /* 0x0000000453057221 */ /* 0x001fc60000010000 */
[----:B------:R-:W-:Y:S01]  /*fa90*/  FADD.FTZ R8, R49, R8 ;  /* 0x0000000831087221 */ /* 0x000fe20000010000 */
[----:B-1----:R-:W-:Y:S01]  /*faa0*/  FADD.FTZ R4, R86, R5 ;  /* 0x0000000556047221 */ /* 0x002fe20000010000 */
[----:B------:R-:W-:Y:S01]  /*fab0*/  F2FP.BF16.F32.PACK_AB R148, R148, R147 ;  /* 0x000000939494723e */ /* 0x000fe200000010ff */
[-C--:B------:R-:W-:Y:S01]  /*fac0*/  FMUL.FTZ R90, R90, R12.reuse ;  /* 0x0000000c5a5a7220 */ /* 0x080fe20000410000 */
[----:B------:R-:W-:Y:S01]  /*fad0*/  F2FP.BF16.F32.PACK_AB R146, R146, R143 ;  /* 0x0000008f9292723e */ /* 0x000fe200000010ff */
[----:B------:R-:W-:Y:S01]  /*fae0*/  FADD.FTZ R5, R11, R8 ;  /* 0x000000080b057221 */ /* 0x000fe20000010000 */
[----:B------:R-:W-:Y:S01]  /*faf0*/  F2FP.BF16.F32.PACK_AB R140, R140, R141 ;  /* 0x0000008d8c8c723e */ /* 0x000fe200000010ff */
[-C--:B------:R-:W-:Y:S01]  /*fb00*/  FMUL.FTZ R91, R91, R12.reuse ;  /* 0x0000000c5b5b7220 */ /* 0x080fe20000410000 */
[----:B------:R-:W-:Y:S01]  /*fb10*/  F2FP.BF16.F32.PACK_AB R136, R136, R137 ;  /* 0x000000898888723e */ /* 0x000fe200000010ff */
[-C--:B------:R-:W-:Y:S01]  /*fb20*/  FMUL.FTZ R94, R94, R12.reuse ;  /* 0x0000000c5e5e7220 */ /* 0x080fe20000410000 */
        /* <DEDUP_REMOVED lines=15> */
[----:B--2---:R-:W-:Y:S01]  /*fc20*/  FADD.FTZ R4, R53, R4 ;  /* 0x0000000435047221 */ /* 0x004fe20000010000 */
[----:B------:R-:W-:Y:S01]  /*fc30*/  F2FP.BF16.F32.PACK_AB R141, R39, R34 ;  /* 0x00000022278d723e */ /* 0x000fe200000010ff */
[-C--:B------:R-:W-:Y:S01]  /*fc40*/  FMUL.FTZ R88, R88, R10.reuse ;  /* 0x0000000a58587220 */ /* 0x080fe20000410000 */
[----:B------:R-:W-:Y:S01]  /*fc50*/  F2FP.BF16.F32.PACK_AB R143, R42, R35 ;  /* 0x000000232a8f723e */ /* 0x000fe200000010ff */
[----:B------:R-:W-:Y:S01]  /*fc60*/  FMUL.FTZ R89, R89, R10 ;  /* 0x0000000a59597220 */ /* 0x000fe20000410000 */
        /* <DEDUP_REMOVED lines=26> */
[----:B------:R-:W-:Y:S01]  /*fe10*/  FMUL.FTZ R117, R117, R10 ;  /* 0x0000000a75757220 */ /* 0x000fe20000410000 */
[----:B------:R-:W-:-:S02]  /*fe20*/  VIADD R14, R14, 0xffffffff ;  /* 0xffffffff0e0e7836 */ /* 0x000fc40000000000 */
[----:B------:R-:W-:Y:S02]  /*fe30*/  IMAD.MOV.U32 R8, RZ, RZ, R23 ;  /* 0x000000ffff087224 */ /* 0x000fe400078e0017 */
[----:B------:R-:W-:Y:S02]  /*fe40*/  IMAD.MOV.U32 R15, RZ, RZ, R18 ;  /* 0x000000ffff0f7224 */ /* 0x000fe400078e0012 */
[----:B------:R-:W-:Y:S02]  /*fe50*/  IMAD.MOV.U32 R12, RZ, RZ, R9 ;  /* 0x000000ffff0c7224 */ /* 0x000fe400078e0009 */
[----:B------:R-:W-:Y:S01]  /*fe60*/  IMAD.MOV.U32 R13, RZ, RZ, R3 ;  /* 0x000000ffff0d7224 */ /* 0x000fe200078e0003 */
[----:B------:R-:W-:Y:S06]  /*fe70*/  @P2 BRA `(.L_x_2394) ;  /* 0xffffffe000402947 */ /* 0x000fec000383ffff */
.L_x_2384:
[----:B------:R-:W-:Y:S05]  /*fe80*/  WARPSYNC.ALL ;  /* 0x0000000000007948 */ /* 0x000fea0003800000 */
[----:B------:R-:W-:Y:S06]  /*fe90*/  BAR.ARV 0x8, 0x200 ;  /* 0x0208000000007b1d */ /* 0x000fec0000002000 */
[----:B------:R-:W-:Y:S05]  /*fea0*/  @!P0 BRA `(.L_x_2395) ;  /* 0x0000000000048947 */ /* 0x000fea0003800000 */
[----:B------:R-:W-:Y:S01]  /*feb0*/  BPT.TRAP 0x1 ;  /* 0x000000040000795c */ /* 0x000fe20000300000 */
.L_x_2395:
[----:B------:R-:W-:Y:S01]  /*fec0*/  IMAD R13, R18, 0x8, R2 ;  /* 0x00000008120d7824 */ /* 0x000fe200078e0202 */
[----:B------:R-:W-:-:S04]  /*fed0*/  SHF.L.U32 R6, R23, 0x1f, RZ ;  /* 0x0000001f17067819 */ /* 0x000fc800000006ff */
[----:B------:R0:W1:Y:S01]  /*fee0*/  SYNCS.PHASECHK.TRANS64.TRYWAIT P2, [R13+URZ+0x16850], R6 ;  /* 0x016850060d0075a7 */ /* 0x000062000804017f */
[----:B------:R-:W-:Y:S05]  /*fef0*/  @!P0 BRA `(.L_x_2396) ;  /* 0x0000000000048947 */ /* 0x000fea0003800000 */
[----:B------:R-:W-:Y:S01]  /*ff00*/  BPT.TRAP 0x1 ;  /* 0x000000040000795c */ /* 0x000fe20000300000 */
.L_x_2396:
[----:B------:R-:W-:-:S05]  /*ff10*/  VIADD R2, R2, 0x400 ;  /* 0x0000040002027836 */ /* 0x000fca0000000000 */
[----:B------:R-:W-:-:S04]  /*ff20*/  SHF.R.U32.HI R2, RZ, 0x4, R2 ;  /* 0x00000004ff027819 */ /* 0x000fc80000011602 */
[----:B------:R-:W-:Y:S01]  /*ff30*/  LOP3.LUT R7, R2, 0x3fff, RZ, 0xc0, !PT ;  /* 0x00003fff02077812 */ /* 0x000fe200078ec0ff */
[----:B-1----:R-:W-:Y:S06]  /*ff40*/  @P2 BRA `(.L_x_2397) ;  /* 0x0000000000082947 */ /* 0x002fec0003800000 */
[----:B------:R-:W1:Y:S02]  /*ff50*/  SYNCS.PHASECHK.TRANS64.TRYWAIT P0, [R13+URZ+0x16850], R6 ;  /* 0x016850060d0075a7 */ /* 0x000e64000800017f */
[----:B-1----:R-:W-:Y:S05]  /*ff60*/  @!P0 BRA `(.L_x_2398) ;  /* 0x000000ac00d88947 */ /* 0x002fea0003800000 */
.L_x_2397:
[----:B01----:R-:W-:Y:S01]  /*ff70*/  IMAD R6, R18, 0x400, R7 ;  /* 0x0000040012067824 */ /* 0x003fe200078e0207 */
[----:B------:R-:W2:Y:S01]  /*ff80*/  LDL.LU R14, [R1+0x58] ;  /* 0x00005800010e7983 */ /* 0x000ea20000300800 */
[----:B------:R-:W-:Y:S01]  /*ff90*/  IMAD.MOV.U32 R7, RZ, RZ, 0x40000040 ;  /* 0x40000040ff077424 */ /* 0x000fe200078e00ff */
[----:B------:R-:W-:Y:S05]  /*ffa0*/  WARPSYNC.ALL ;  /* 0x0000000000007948 */ /* 0x000fea0003800000 */
[C---:B------:R-:W-:Y:S01]  /*ffb0*/  R2UR UR6, R6.reuse ;  /* 0x00000000060672ca */ /* 0x040fe200000e0000 */
[----:B------:R-:W-:Y:S01]  /*ffc0*/  WARPGROUP.ARRIVE ;  /* 0x00000000000079c5 */ /* 0x000fe20000000000 */
[----:B------:R-:W-:Y:S01]  /*ffd0*/  R2UR UR7, R7 ;  /* 0x00000000070772ca */ /* 0x000fe200000e0000 */
[----:B------:R-:W-:Y:S01]  /*ffe0*/  VIADD R10, R6, 0x80 ;  /* 0x00000080060a7836 */ /* 0x000fe20000000000 */
[----:B------:R-:W0:Y:S01]  /*fff0*/  SHFL.BFLY PT, R2, R5, 0x2, 0x1f ;  /* 0x0c401f0005027f89 */ /* 0x000e2200000e0000 */
[----:B------:R-:W-:-:S02]  /*10000*/  IMAD.MOV.U32 R11, RZ, RZ, 0x40000040 ;  /* 0x40000040ff0b7424 */ /* 0x000fc400078e00ff */
[----:B------:R-:W-:Y:S02]  /*10010*/  IMAD.MOV.U32 R7, RZ, RZ, 0x40000040 ;  /* 0x40000040ff077424 */ /* 0x000fe400078e00ff */
[----:B------:R-:W-:Y:S02]  /*10020*/  @!P1 VIADD R8, R13, 0x16860 ;  /* 0x000168600d089836 */ /* 0x000fe40000000000 */
[----:B------:R-:W-:Y:S02]  /*10030*/  VIADD R18, R18, 0x1 ;  /* 0x0000000112127836 */ /* 0x000fe40000000000 */
[----:B------:R-:W-:Y:S01]  /*10040*/  IMAD.MOV.U32 R26, RZ, RZ, -0x800000 ;  /* 0xff800000ff1a7424 */ /* 0x000fe200078e00ff */
[----:B------:R-:W-:Y:S01]  /*10050*/  @!P1 PRMT R8, RZ, 0x654, R8 ;  /* 0x00000654ff089816 */ /* 0x000fe20000000008 */
[----:B------:R-:W-:Y:S01]  /*10060*/  HGMMA.64x64x16.F32.BF16 R88, R148, gdesc[UR4].tnspB, R88, gsb0 ;  /* 0x40e0000494587df0 */ /* 0x000fe20008001858 */
[----:B------:R-:W-:Y:S01]  /*10070*/  R2UR UR6, R10 ;  /* 0x000000000a0672ca */ /* 0x000fe200000e0000 */
[----:B------:R-:W-:Y:S01]  /*10080*/  VIADD R10, R6, 0x100 ;  /* 0x00000100060a7836 */ /* 0x000fe20000000000 */
[----:B------:R-:W-:Y:S01]  /*10090*/  R2UR UR7, R11 ;  /* 0x000000000b0772ca */ /* 0x000fe200000e0000 */
[----:B------:R-:W-:Y:S01]  /*100a0*/  IMAD.MOV.U32 R11, RZ, RZ, 0x40000040 ;  /* 0x40000040ff0b7424 */ /* 0x000fe200078e00ff */
[----:B------:R-:W-:Y:S01]  /*100b0*/  ISETP.NE.AND P2, PT, R18, 0x2, PT ;  /* 0x000000021200780c */ /* 0x000fe20003f45270 */
[----:B------:R-:W-:-:S03]  /*100c0*/  IMAD.MOV.U32 R27, RZ, RZ, -0x800000 ;  /* 0xff800000ff1b7424 */ /* 0x000fc600078e00ff */
[----:B------:R-:W-:Y:S01]  /*100d0*/  SEL R18, R18, RZ, P2 ;  /* 0x000000ff12127207 */ /* 0x000fe20001000000 */
[----:B0-----:R-:W-:Y:S01]  /*100e0*/  FADD.FTZ R2, R2, R5 ;  /* 0x0000000502027221 */ /* 0x001fe20000010000 */
        /* <DEDUP_REMOVED lines=35> */
[----:B------:R-:W-:Y:S02]  /*10320*/  R2UR UR7, R11 ;  /* 0x000000000b0772ca */ /* 0x000fe400000e0000 */
[----:B------:R-:W0:Y:S02]  /*10330*/  SHFL.BFLY PT, R11, R4, 0x2, 0x1f ;  /* 0x0c401f00040b7f89 */ /* 0x000e2400000e0000 */
[----:B0-----:R-:W-:Y:S01]  /*10340*/  FADD.FTZ R11, R11, R4 ;  /* 0x000000040b0b7221 */ /* 0x001fe20000010000 */
[----:B------:R-:W-:-:S04]  /*10350*/  SEL R4, RZ, 0x1, P2 ;  /* 0x00000001ff047807 */ /* 0x000fc80001000000 */
[----:B------:R-:W-:Y:S01]  /*10360*/  LOP3.LUT R23, R23, R4, RZ, 0x3c, !PT ;  /* 0x0000000417177212 */ /* 0x000fe200078e3cff */
[----:B------:R-:W-:Y:S02]  /*10370*/  WARPGROUP.DEPBAR.LE gsb0, 0x0 ;  /* 0x00008000000079c5 */ /* 0x000fe40000010000 */
[----:B------:R-:W-:-:S06]  /*10380*/  WARPGROUP.ARRIVE ;  /* 0x00000000000079c5 */ /* 0x000fcc0000000000 */
[----:B------:R-:W-:Y:S01]  /*10390*/  HGMMA.64x64x16.F32.BF16 R88, R124, gdesc[UR4].tnspB, R88, gsb0 ;  /* 0x40e000047c587df0 */ /* 0x000fe20008001858 */
[----:B------:R-:W-:Y:S02]  /*103a0*/  R2UR UR6, R6 ;  /* 0x00000000060672ca */ /* 0x000fe400000e0000 */
[----:B------:R-:W-:Y:S01]  /*103b0*/  R2UR UR7, R7 ;  /* 0x00000000070772ca */ /* 0x000fe200000e0000 */
[----:B------:R-:W0:Y:S04]  /*103c0*/  SHFL.BFLY PT, R6, R11, 0x1, 0x1f ;  /* 0x0c201f000b067f89 */ /* 0x000e2800000e0000 */
[----:B------:R-:W1:Y:S01]  /*103d0*/  SHFL.BFLY PT, R7, R2, 0x1, 0x1f ;  /* 0x0c201f0002077f89 */ /* 0x000e6200000e0000 */
[----:B0-----:R-:W-:Y:S01]  /*103e0*/  FADD.FTZ R12, R11, R6 ;  /* 0x000000060b0c7221 */ /* 0x001fe20000010000 */
[----:B------:R-:W-:-:S02]  /*103f0*/  IMAD.MOV.U32 R6, RZ, RZ, RZ ;  /* 0x000000ffff067224 */ /* 0x000fc400078e00ff */
[----:B-1----:R-:W-:Y:S02]  /*10400*/  FADD.FTZ R10, R2, R7 ;  /* 0x00000007020a7221 */ /* 0x002fe40000010000 */
[----:B------:R-:W-:Y:S01]  /*10410*/  FSETP.NE.FTZ.AND P3, PT, R12, RZ, PT ;  /* 0x000000ff0c00720b */ /* 0x000fe20003f75000 */
[----:B------:R-:W-:Y:S02]  /*10420*/  IMAD.MOV.U32 R2, RZ, RZ, RZ ;  /* 0x000000ffff027224 */ /* 0x000fe400078e00ff */
[----:B------:R-:W-:-:S10]  /*10430*/  FSETP.NE.FTZ.AND P0, PT, R10, RZ, PT ;  /* 0x000000ff0a00720b */ /* 0x000fd40003f15000 */
[----:B------:R-:W0:Y:S01]  /*10440*/  @P3 MUFU.LG2 R7, R12 ;  /* 0x0000000c00073308 */ /* 0x000e220000000c00 */
[C---:B------:R-:W-:Y:S02]  /*10450*/  @P3 FMUL.FTZ R11, R0.reuse, 0.69314718246459960938 ;  /* 0x3f317218000b3820 */ /* 0x040fe40000410000 */
[----:B------:R-:W-:-:S05]  /*10460*/  @P0 FMUL.FTZ R4, R0, 0.69314718246459960938 ;  /* 0x3f31721800040820 */ /* 0x000fca0000410000 */
[----:B------:R-:W1:Y:S08]  /*10470*/  @P0 MUFU.LG2 R5, R10 ;  /* 0x0000000a00050308 */ /* 0x000e700000000c00 */
[----:B------:R-:W2:Y:S01]  /*10480*/  @P0 MUFU.RCP R2, R10 ;  /* 0x0000000a00020308 */ /* 0x000ea20000001000 */
[----:B0-----:R-:W-:-:S04]  /*10490*/  @P3 FMUL.FTZ R0, R7, 0.69314718246459960938 ;  /* 0x3f31721807003820 */ /* 0x001fc80000410000 */
[----:B------:R-:W-:-:S03]  /*104a0*/  @P3 FFMA.FTZ R27, R11, R9, R0 ;  /* 0x000000090b1b3223 */ /* 0x000fc60000010000 */
[----:B------:R-:W0:Y:S01]  /*104b0*/  @P3 MUFU.RCP R6, R12 ;  /* 0x0000000c00063308 */ /* 0x000e220000001000 */
[----:B-1----:R-:W-:-:S04]  /*104c0*/  @P0 FMUL.FTZ R5, R5, 0.69314718246459960938 ;  /* 0x3f31721805050820 */ /* 0x002fc80000410000 */
[----:B------:R-:W-:Y:S01]  /*104d0*/  @P0 FFMA.FTZ R26, R4, R3, R5 ;  /* 0x00000003041a0223 */ /* 0x000fe20000010005 */
[----:B------:R-:W-:Y:S01]  /*104e0*/  PLOP3.LUT P0, PT, PT, PT, PT, 0x8, 0x0 ;  /* 0x000000000000781c */ /* 0x000fe20003f0e170 */
        /* <DEDUP_REMOVED lines=37> */
.L_x_2334:
[----:B------:R-:W2:Y:S01]  /*10740*/  LDL R48, [R1+0x50] ;  /* 0x0000500001307983 */ /* 0x000ea20000100800 */
[----:B------:R-:W-:Y:S05]  /*10750*/  WARPSYNC.ALL ;  /* 0x0000000000007948 */ /* 0x000fea0003800000 */
[----:B------:R-:W0:Y:S01]  /*10760*/  S2R R0, SR_TID.X ;  /* 0x0000000000007919 */ /* 0x000e220000002100 */
[----:B------:R-:W1:Y:S01]  /*10770*/  S2UR UR5, SR_CgaCtaId ;  /* 0x00000000000579c3 */ /* 0x000e620000008800 */
[----:B------:R-:W-:Y:S01]  /*10780*/  UMOV UR4, 0x400 ;  /* 0x0000040000047882 */ /* 0x000fe20000000000 */
[----:B------:R-:W-:Y:S01]  /*10790*/  BSSY B0, `(.L_x_2399) ;  /* 0x0000241000007945 */ /* 0x000fe20003800000 */
[----:B-1----:R-:W-:-:S06]  /*107a0*/  ULEA UR4, UR5, UR4, 0x18 ;  /* 0x0000000405047291 */ /* 0x002fcc000f8ec03f */
[----:B------:R-:W-:Y:S01]  /*107b0*/  IMAD.U32 R2, RZ, RZ, UR4 ;  /* 0x00000004ff027e24 */ /* 0x000fe2000f8e00ff */
[----:B------:R-:W-:Y:S01]  /*107c0*/  BAR.SYNC.DEFER_BLOCKING 0x5, 0x200 ;  /* 0x0148000000007b1d */ /* 0x000fe20000010000 */
[----:B0-----:R-:W-:-:S05]  /*107d0*/  VIADD R49, R0, 0xffffff80 ;  /* 0xffffff8000317836 */ /* 0x001fca0000000000 */
[--C-:B------:R-:W-:Y:S02]  /*107e0*/  SHF.R.S32.HI R46, RZ, 0x1f, R49.reuse ;  /* 0x0000001fff2e7819 */ /* 0x100fe40000011431 */
[----:B------:R-:W-:Y:S02]  /*107f0*/  SHF.R.S32.HI R0, RZ, 0x1f, R49 ;  /* 0x0000001fff007819 */ /* 0x000fe40000011431 */
[-C--:B------:R-:W-:Y:S02]  /*10800*/  LEA.HI R46, R46, R49.reuse, RZ, 0x3 ;  /* 0x000000312e2e7211 */ /* 0x080fe400078f18ff */
[----:B------:R-:W-:Y:S02]  /*10810*/  LEA.HI R0, R0, R49, RZ, 0x3 ;  /* 0x0000003100007211 */ /* 0x000fe400078f18ff */
[----:B------:R-:W-:Y:S02]  /*10820*/  LOP3.LUT R46, R46, 0xfffffff8, RZ, 0xc0, !PT ;  /* 0xfffffff82e2e7812 */ /* 0x000fe400078ec0ff */
[----:B------:R-:W-:-:S03]  /*10830*/  SHF.R.S32.HI R45, RZ, 0x3, R0 ;  /* 0x00000003ff2d7819 */ /* 0x000fc60000011400 */
[----:B------:R-:W-:-:S04]  /*10840*/  IMAD.IADD R46, R49, 0x1, -R46 ;  /* 0x00000001312e7824 */ /* 0x000fc800078e0a2e */
[----:B------:R-:W-:Y:S01]  /*10850*/  IMAD.SHL.U32 R44, R46, 0x8, RZ ;  /* 0x000000082e2c7824 */ /* 0x000fe200078e00ff */
[----:B------:R0:W1:Y:S04]  /*10860*/  LDS.128 R28, [R2+0x168d0] ;  /* 0x0168d000021c7984 */ /* 0x0000680000000c00 */
        /* <DEDUP_REMOVED lines=11> */
[----:B------:R-:W-:Y:S01]  /*10920*/  F2FP.BF16.F32.PACK_AB R14, R93, R92 ;  /* 0x0000005c5d0e723e */ /* 0x000fe200000010ff */
[----:B------:R-:W0:Y:S01]  /*10930*/  S2R R3, SR_SWINHI ;  /* 0x0000000000037919 */ /* 0x000e220000002f00 */
[----:B-----5:R-:W-:Y:S02]  /*10940*/  MOV R24, R2 ;  /* 0x0000000200187202 */ /* 0x020fe40000000f00 */
[----:B0-----:R-:W-:-:S03]  /*10950*/  MOV R25, R3 ;  /* 0x0000000300197202 */ /* 0x001fc60000000f00 */
[----:B--2---:R-:W-:-:S03]  /*10960*/  IMAD.WIDE R10, R4, 0x2, R24 ;  /* 0x00000002040a7825 */ /* 0x004fc600078e0218 */
[C---:B------:R-:W-:Y:S02]  /*10970*/  IADD3 R15, P0, R10.reuse, 0x60, RZ ;  /* 0x000000600a0f7810 */ /* 0x040fe40007f1e0ff */
[C---:B------:R-:W-:Y:S02]  /*10980*/  LOP3.LUT R3, R10.reuse, 0x380, RZ, 0xc0, !PT ;  /* 0x000003800a037812 */ /* 0x040fe400078ec0ff */
[----:B------:R-:W-:Y:S01]  /*10990*/  IADD3 R6, P1, R10, 0x40, RZ ;  /* 0x000000400a067810 */ /* 0x000fe20007f3e0ff */
[--C-:B------:R-:W-:Y:S01]  /*109a0*/  IMAD.X R5, RZ, RZ, R11.reuse, P0 ;  /* 0x000000ffff057224 */ /* 0x100fe200000e060b */
[----:B---3--:R-:W-:Y:S02]  /*109b0*/  ISETP.NE.AND P0, PT, R32, RZ, PT ;  /* 0x000000ff2000720c */ /* 0x008fe40003f05270 */
[----:B------:R-:W-:Y:S01]  /*109c0*/  IADD3 R13, P2, R10, 0x20, RZ ;  /* 0x000000200a0d7810 */ /* 0x000fe20007f5e0ff */
[--C-:B------:R-:W-:Y:S01]  /*109d0*/  IMAD.X R7, RZ, RZ, R11.reuse, P1 ;  /* 0x000000ffff077224 */ /* 0x100fe200008e060b */
[----:B------:R-:W-:Y:S01]  /*109e0*/  SEL R38, R32, UR4, P0 ;  /* 0x0000000420267c07 */ /* 0x000fe20008000000 */
[----:B------:R-:W-:Y:S05]  /*109f0*/  WARPSYNC.ALL ;  /* 0x0000000000007948 */ /* 0x000fea0003800000 */
[----:B------:R-:W-:Y:S01]  /*10a00*/  SHF.R.U64 R3, R3, 0x3, RZ ;  /* 0x0000000303037819 */ /* 0x000fe200000012ff */
[----:B------:R-:W-:Y:S01]  /*10a10*/  IMAD.X R9, RZ, RZ, R11, P2 ;  /* 0x000000ffff097224 */ /* 0x000fe200010e060b */
[----:B------:R-:W-:Y:S01]  /*10a20*/  LOP3.LUT R4, R6, 0x380, RZ, 0xc0, !PT ;  /* 0x0000038006047812 */ /* 0x000fe200078ec0ff */
[----:B------:R-:W-:Y:S01]  /*10a30*/  ULDC.64 UR6, c[0x0][0xc08] ;  /* 0x0003020000067ab9 */ /* 0x000fe20000000a00 */
[----:B------:R-:W-:Y:S01]  /*10a40*/  LOP3.LUT R0, R13, 0x380, RZ, 0xc0, !PT ;  /* 0x000003800d007812 */ /* 0x000fe200078ec0ff */
[----:B------:R-:W-:Y:S01]  /*10a50*/  ULDC.64 UR4, c[0x0][0xc00] ;  /* 0x0003000000047ab9 */ /* 0x000fe20000000a00 */
[----:B------:R-:W-:-:S02]  /*10a60*/  LOP3.LUT R8, R15, 0x380, RZ, 0xc0, !PT ;  /* 0x000003800f087812 */ /* 0x000fc400078ec0ff */
[----:B------:R-:W-:Y:S02]  /*10a70*/  LOP3.LUT R10, R3, R10, RZ, 0x3c, !PT ;  /* 0x0000000a030a7212 */ /* 0x000fe400078e3cff */
[----:B------:R-:W-:Y:S02]  /*10a80*/  SHF.R.U64 R3, R4, 0x3, RZ ;  /* 0x0000000304037819 */ /* 0x000fe400000012ff */
[----:B------:R-:W-:Y:S02]  /*10a90*/  SHF.R.U64 R0, R0, 0x3, RZ ;  /* 0x0000000300007819 */ /* 0x000fe400000012ff */
[----:B------:R-:W-:Y:S02]  /*10aa0*/  SHF.R.U64 R4, R8, 0x3, RZ ;  /* 0x0000000308047819 */ /* 0x000fe400000012ff */
[----:B------:R-:W-:Y:S02]  /*10ab0*/  LOP3.LUT R8, R0, R13, RZ, 0x3c, !PT ;  /* 0x0000000d00087212 */ /* 0x000fe400078e3cff */
[----:B------:R-:W-:-:S02]  /*10ac0*/  LOP3.LUT R4, R4, R15, RZ, 0x3c, !PT ;  /* 0x0000000f04047212 */ /* 0x000fc400078e3cff */
[----:B------:R-:W-:Y:S02]  /*10ad0*/  LOP3.LUT R6, R3, R6, RZ, 0x3c, !PT ;  /* 0x0000000603067212 */ /* 0x000fe400078e3cff */
[----:B------:R-:W-:Y:S02]  /*10ae0*/  MOV R10, R10 ;  /* 0x0000000a000a7202 */ /* 0x000fe40000000f00 */
[----:B------:R-:W-:Y:S02]  /*10af0*/  F2FP.BF16.F32.PACK_AB R13, R91, R90 ;  /* 0x0000005a5b0d723e */ /* 0x000fe400000010ff */
[----:B------:R-:W-:Y:S01]  /*10b00*/  F2FP.BF16.F32.PACK_AB R15, R95, R94 ;  /* 0x0000005e5f0f723e */ /* 0x000fe200000010ff */
[----:B------:R-:W-:Y:S01]  /*10b10*/  BAR.SYNC.DEFER_BLOCKING 0x1, 0x180 ;  /* 0x0046000000007b1d */ /* 0x000fe20000010000 */
[----:B------:R-:W-:Y:S02]  /*10b20*/  MOV R3, R6 ;  /* 0x0000000600037202 */ /* 0x000fe40000000f00 */
[----:B------:R-:W-:-:S02]  /*10b30*/  MOV R0, R4 ;  /* 0x0000000400007202 */ /* 0x000fc40000000f00 */
[----:B------:R-:W-:Y:S02]  /*10b40*/  MOV R35, R8 ;  /* 0x0000000800237202 */ /* 0x000fe40000000f00 */
[----:B------:R-:W-:Y:S02]  /*10b50*/  F2FP.BF16.F32.PACK_AB R4, R97, R96 ;  /* 0x000000606104723e */ /* 0x000fe400000010ff */
[----:B------:R-:W-:Y:S02]  /*10b60*/  F2FP.BF16.F32.PACK_AB R5, R99, R98 ;  /* 0x000000626305723e */ /* 0x000fe400000010ff */
[----:B------:R-:W-:Y:S02]  /*10b70*/  F2FP.BF16.F32.PACK_AB R6, R101, R100 ;  /* 0x000000646506723e */ /* 0x000fe400000010ff */
[----:B------:R-:W-:Y:S02]  /*10b80*/  F2FP.BF16.F32.PACK_AB R7, R103, R102 ;  /* 0x000000666707723e */ /* 0x000fe400000010ff */
[----:B------:R-:W-:-:S02]  /*10b90*/  F2FP.BF16.F32.PACK_AB R8, R105, R104 ;  /* 0x000000686908723e */ /* 0x000fc400000010ff */
[----:B------:R-:W-:Y:S02]  /*10ba0*/  F2FP.BF16.F32.PACK_AB R9, R107, R106 ;  /* 0x0000006a6b09723e */ /* 0x000fe400000010ff */
[----:B------:R-:W-:Y:S02]  /*10bb0*/  F2FP.BF16.F32.PACK_AB R11, R111, R110 ;  /* 0x0000006e6f0b723e */ /* 0x000fe400000010ff */
[----:B------:R-:W-:Y:S02]  /*10bc0*/  ISETP.NE.U32.AND P3, PT, RZ, UR6, PT ;  /* 0x00000006ff007c0c */ /* 0x000fe4000bf65070 */
[----:B------:R-:W-:Y:S01]  /*10bd0*/  ISETP.NE.U32.AND P0, PT, RZ, UR4, PT ;  /* 0x00000004ff007c0c */ /* 0x000fe2000bf05070 */
[----:B------:R0:W-:Y:S01]  /*10be0*/  STSM.16.M88.4 [R10], R12 ;  /* 0x0000000c0a007844 */ /* 0x0001e20000000200 */
[----:B------:R-:W-:Y:S02]  /*10bf0*/  ISETP.NE.AND.EX P3, PT, RZ, UR7, PT, P3 ;  /* 0x00000007ff007c0c */ /* 0x000fe4000bf65330 */
[----:B------:R-:W-:Y:S01]  /*10c00*/  IADD3 R32, P1, R36, UR4, RZ ;  /* 0x0000000424207c10 */ /* 0x000fe2000ff3e0ff */
[----:B------:R1:W-:Y:S01]  /*10c10*/  STSM.16.M88.4 [R35], R4 ;  /* 0x0000000423007844 */ /* 0x0003e20000000200 */
[----:B------:R-:W-:-:S02]  /*10c20*/  ISETP.NE.AND.EX P0, PT, RZ, UR5, PT, P0 ;  /* 0x00000005ff007c0c */ /* 0x000fc4000bf05300 */
[----:B------:R-:W-:Y:S02]  /*10c30*/  IADD3.X R33, R37, UR5, RZ, P1, !PT ;  /* 0x0000000525217c10 */ /* 0x000fe40008ffe4ff */
[----:B0-----:R-:W-:Y:S02]  /*10c40*/  F2FP.BF16.F32.PACK_AB R10, R109, R108 ;  /* 0x0000006c6d0a723e */ /* 0x001fe400000010ff */
[----:B------:R-:W-:Y:S02]  /*10c50*/  F2FP.BF16.F32.PACK_AB R12, R113, R112 ;  /* 0x00000070710c723e */ /* 0x000fe400000010ff */
[----:B------:R-:W-:Y:S01]  /*10c60*/  F2FP.BF16.F32.PACK_AB R13, R115, R114 ;  /* 0x00000072730d723e */ /* 0x000fe200000010ff */
[----:B------:R-:W-:Y:S01]  /*10c70*/  STSM.16.M88.4 [R3], R8 ;  /* 0x0000000803007844 */ /* 0x000fe20000000200 */
[----:B------:R-:W-:Y:S02]  /*10c80*/  F2FP.BF16.F32.PACK_AB R14, R117, R116 ;  /* 0x00000074750e723e */ /* 0x000fe400000010ff */
[----:B------:R-:W-:-:S05]  /*10c90*/  F2FP.BF16.F32.PACK_AB R15, R119, R118 ;  /* 0x00000076770f723e */ /* 0x000fca00000010ff */
[----:B------:R0:W-:Y:S01]  /*10ca0*/  STSM.16.M88.4 [R0], R12 ;  /* 0x0000000c00007844 */ /* 0x0001e20000000200 */
[----:B------:R-:W-:Y:S01]  /*10cb0*/  BAR.SYNC.DEFER_BLOCKING 0x1, 0x180 ;  /* 0x0046000000007b1d */ /* 0x000fe20000010000 */
[----:B------:R-:W-:-:S05]  /*10cc0*/  @P3 IADD3 R36, P1, R36, UR6, RZ ;  /* 0x0000000624243c10 */ /* 0x000fca000ff3e0ff */
[----:B------:R-:W-:Y:S01]  /*10cd0*/  ULDC UR6, c[0x0][0xa88] ;  /* 0x0002a20000067ab9 */ /* 0x000fe20000000800 */
[----:B------:R-:W-:Y:S01]  /*10ce0*/  @P3 IADD3.X R37, R37, UR7, RZ, P1, !PT ;  /* 0x0000000725253c10 */ /* 0x000fe20008ffe4ff */
[----:B------:R-:W-:Y:S01]  /*10cf0*/  IMAD.U32 R47, RZ, RZ, UR6 ;  /* 0x00000006ff2f7e24 */ /* 0x000fe2000f8e00ff */
[----:B------:R-:W-:Y:S01]  /*10d00*/  ISETP.GT.AND P2, PT, R38, 0x1, PT ;  /* 0x000000012600780c */ /* 0x000fe20003f44270 */
[----:B-1----:R-:W-:Y:S01]  /*10d10*/  IMAD.MOV.U32 R6, RZ, RZ, 0x9b8 ;  /* 0x000009b8ff067424 */ /* 0x002fe200078e00ff */
[----:B0-----:R-:W0:Y:S01]  /*10d20*/  LDC R0, c[0x0][0xbe8] ;  /* 0x0002fa00ff007b82 */ /* 0x001e220000000800 */
[----:B------:R1:W5:Y:S04]  /*10d30*/  @P0 LDG.E R28, desc[UR40][R32.64] ;  /* 0x00000028201c0981 */ /* 0x000368000c1e1900 */
[----:B------:R1:W5:Y:S01]  /*10d40*/  @P3 LDG.E R47, desc[UR40][R36.64] ;  /* 0x00000028242f3981 */ /* 0x000362000c1e1900 */
[----:B------:R-:W-:-:S04]  /*10d50*/  SEL R6, R6, 0x978, P2 ;  /* 0x0000097806067807 */ /* 0x000fc80001000000 */
        /* <DEDUP_REMOVED lines=9> */
.L_x_2401:
[----:B------:R-:W0:Y:S04]  /*10df0*/  LDL R50, [R1+0x4c] ;  /* 0x00004c0001327983 */ /* 0x000e280000100800 */
[----:B------:R-:W2:Y:S04]  /*10e00*/  LDL R14, [R1+0x48] ;  /* 0x00004800010e7983 */ /* 0x000ea80000100800 */
[----:B------:R-:W2:Y:S04]  /*10e10*/  LDL R51, [R1+0x24] ;  /* 0x0000240001337983 */ /* 0x000ea80000100800 */
[----:B------:R-:W4:Y:S01]  /*10e20*/  LDL R49, [R1+0x5c] ;  /* 0x00005c0001317983 */ /* 0x000f220000100800 */
[----:B-1----:R-:W1:Y:S03]  /*10e30*/  LDC.64 R6, c[0x0][R6+0x210] ;  /* 0x0000840006067b82 */ /* 0x002e660000000a00 */
[----:B------:R-:W3:Y:S01]  /*10e40*/  LDL R38, [R1+0x64] ;  /* 0x0000640001267983 */ /* 0x000ee20000100800 */
[----:B------:R-:W-:-:S04]  /*10e50*/  ISETP.NE.U32.AND P0, PT, RZ, UR4, PT ;  /* 0x00000004ff007c0c */ /* 0x000fc8000bf05070 */
[----:B------:R-:W1:Y:S01]  /*10e60*/  @P1 LDC R32, c[0x0][0xbec] ;  /* 0x0002fb00ff201b82 */ /* 0x000e620000000800 */
[----:B------:R-:W-:-:S04]  /*10e70*/  ISETP.NE.AND.EX P0, PT, RZ, UR5, PT, P0 ;  /* 0x00000005ff007c0c */ /* 0x000fc8000bf05300 */
[----:B------:R-:W-:-:S03]  /*10e80*/  SEL R3, R48, RZ, !P0 ;  /* 0x000000ff30037207 */ /* 0x000fc60004000000 */
[----:B------:R-:W1:Y:S01]  /*10e90*/  @P1 LDC R37, c[0x0][0xbf0] ;  /* 0x0002fc00ff251b82 */ /* 0x000e620000000800 */
[----:B------:R-:W-:-:S07]  /*10ea0*/  SEL R15, R34, RZ, !P0 ;  /* 0x000000ff220f7207 */ /* 0x000fce0004000000 */
[----:B------:R-:W1:Y:S01]  /*10eb0*/  LDC.64 R4, c[0x0][0xba8] ;  /* 0x0002ea00ff047b82 */ /* 0x000e620000000a00 */
[----:B------:R-:W-:Y:S01]  /*10ec0*/  IMAD R11, R11, R3, RZ ;  /* 0x000000030b0b7224 */ /* 0x000fe200078e02ff */
[----:B------:R-:W1:Y:S03]  /*10ed0*/  S2R R36, SR_TID.X ;  /* 0x0000000000247919 */ /* 0x000e660000002100 */
        /* <DEDUP_REMOVED lines=8> */
[----:B------:R-:W-:Y:S01]  /*10f60*/  LOP3.LUT R36, R36, 0xffffff80, RZ, 0xc0, !PT ;  /* 0xffffff8024247812 */ /* 0x000fe200078ec0ff */
[----:B-----5:R-:W-:-:S04]  /*10f70*/  IMAD R47, R47, R0, RZ ;  /* 0x000000002f2f7224 */ /* 0x020fc800078e02ff */
[----:B------:R-:W-:Y:S02]  /*10f80*/  IMAD.IADD R36, R40, 0x1, -R36 ;  /* 0x0000000128247824 */ /* 0x000fe400078e0a24 */
[-C--:B0-----:R-:W-:Y:S02]  /*10f90*/  IMAD R33, R13, R50.reuse, RZ ;  /* 0x000000320d217224 */ /* 0x081fe400078e02ff */
[----:B------:R-:W-:-:S04]  /*10fa0*/  IMAD.WIDE.U32 R12, R12, R50, RZ ;  /* 0x000000320c0c7225 */ /* 0x000fc800078e00ff */
[----:B--2---:R-:W-:Y:S01]  /*10fb0*/  IMAD.IADD R39, R14, 0x1, R51 ;  /* 0x000000010e277824 */ /* 0x004fe200078e0233 */
[----:B------:R-:W-:Y:S02]  /*10fc0*/  IADD3 R14, P0, P3, R10, R12, R28 ;  /* 0x0000000c0a0e7210 */ /* 0x000fe40007b1e01c */
[----:B----4-:R-:W-:Y:S01]  /*10fd0*/  SEL R15, R49, RZ, P2 ;  /* 0x000000ff310f7207 */ /* 0x010fe20001000000 */
[----:B------:R-:W-:-:S04]  /*10fe0*/  @P1 IMAD.HI.U32 R12, R39, R32, RZ ;  /* 0x00000020270c1227 */ /* 0x000fc800078e00ff */
[----:B------:R-:W-:Y:S02]  /*10ff0*/  IMAD.IADD R34, R13, 0x1, R33 ;  /* 0x000000010d227824 */ /* 0x000fe400078e0221 */
[----:B------:R-:W-:Y:S01]  /*11000*/  IMAD.MOV.U32 R13, RZ, RZ, R39 ;  /* 0x000000ffff0d7224 */ /* 0x000fe200078e0027 */
[----:B------:R-:W-:Y:S01]  /*11010*/  @P1 SHF.R.U32.HI R13, RZ, R37, R12 ;  /* 0x00000025ff0d1219 */ /* 0x000fe2000001160c */
[-C--:B---3--:R-:W-:Y:S01]  /*11020*/  IMAD R33, R9, R15.reuse, RZ ;  /* 0x0000000f09217224 */ /* 0x088fe200078e02ff */
[----:B------:R-:W-:Y:S01]  /*11030*/  SHF.R.S32.HI R9, RZ, 0x1f, R28 ;  /* 0x0000001fff097819 */ /* 0x000fe2000001141c */
[----:B------:R-:W-:-:S03]  /*11040*/  IMAD.WIDE.U32 R10, R8, R15, RZ ;  /* 0x0000000f080a7225 */ /* 0x000fc600078e00ff */
[----:B------:R-:W-:Y:S01]  /*11050*/  IADD3.X R15, R35, R34, R9, P0, P3 ;  /* 0x00000022230f7210 */ /* 0x000fe200007e6409 */
        /* <DEDUP_REMOVED lines=11> */
[----:B-1----:R-:W-:-:S04]  /*11110*/  LEA R8, P0, R6, R4, 0x2 ;  /* 0x0000000406087211 */ /* 0x002fc800078010ff */
        /* <DEDUP_REMOVED lines=13> */
[----:B------:R-:W1:Y:S01]  /*111f0*/  @P1 LDC R13, c[0x0][0xbec] ;  /* 0x0002fb00ff0d1b82 */ /* 0x000e620000000800 */
[----:B------:R-:W-:Y:S01]  /*11200*/  ULDC.64 UR4, c[0x0][0xaa0] ;  /* 0x0002a80000047ab9 */ /* 0x000fe20000000a00 */
[----:B0-----:R-:W-:Y:S02]  /*11210*/  IMAD R5, R45, 0x40, R44 ;  /* 0x000000402d057824 */ /* 0x001fe400078e022c */
[----:B------:R-:W-:Y:S02]  /*11220*/  IMAD R9, R9, UR4, RZ ;  /* 0x0000000409097c24 */ /* 0x000fe4000f8e02ff */
[----:B------:R-:W-:Y:S02]  /*11230*/  IMAD.WIDE R24, R5, 0x2, R24 ;  /* 0x0000000205187825 */ /* 0x000fe400078e0218 */
[----:B------:R-:W0:Y:S02]  /*11240*/  @P1 LDC R15, c[0x0][0xbf0] ;  /* 0x0002fc00ff0f1b82 */ /* 0x000e240000000800 */
[----:B------:R-:W-:Y:S01]  /*11250*/  IMAD R11, R28, UR5, R9 ;  /* 0x000000051c0b7c24 */ /* 0x000fe2000f8e0209 */
[----:B------:R-:W-:Y:S01]  /*11260*/  IADD3 R27, P0, R24, 0x1800, RZ ;  /* 0x00001800181b7810 */ /* 0x000fe20007f1e0ff */
[----:B------:R-:W-:Y:S01]  /*11270*/  IMAD.WIDE.U32 R8, R28, UR4, RZ ;  /* 0x000000041c087c25 */ /* 0x000fe2000f8e00ff */
[----:B------:R-:W-:Y:S01]  /*11280*/  ULDC.64 UR4, c[0x0][0xae8] ;  /* 0x0002ba0000047ab9 */ /* 0x000fe20000000a00 */
[----:B------:R-:W-:-:S02]  /*11290*/  IADD3 R33, P2, R24, 0x3000, RZ ;  /* 0x0000300018217810 */ /* 0x000fc40007f5e0ff */
[----:B------:R-:W-:Y:S01]  /*112a0*/  IMAD.IADD R9, R9, 0x1, R11 ;  /* 0x0000000109097824 */ /* 0x000fe200078e020b */
[----:B------:R-:W-:Y:S01]  /*112b0*/  IADD3 R37, P3, R24, 0x4800, RZ ;  /* 0x0000480018257810 */ /* 0x000fe20007f7e0ff */
[----:B------:R-:W-:Y:S01]  /*112c0*/  IMAD R10, R46, 0x30, R45 ;  /* 0x000000302e0a7824 */ /* 0x000fe200078e022d */
[----:B------:R-:W-:Y:S01]  /*112d0*/  SHF.R.S32.HI R12, RZ, 0x1f, R3 ;  /* 0x0000001fff0c7819 */ /* 0x000fe20000011403 */
[C---:B------:R-:W-:Y:S01]  /*112e0*/  IMAD.WIDE.U32 R8, R50.reuse, UR4, R8 ;  /* 0x0000000432087c25 */ /* 0x040fe2000f8e0008 */
[----:B------:R-:W-:Y:S02]  /*112f0*/  LOP3.LUT R26, R27, 0x380, RZ, 0xc0, !PT ;  /* 0x000003801b1a7812 */ /* 0x000fe400078ec0ff */
[----:B------:R-:W-:Y:S01]  /*11300*/  LOP3.LUT R32, R33, 0x380, RZ, 0xc0, !PT ;  /* 0x0000038021207812 */ /* 0x000fe200078ec0ff */
[----:B------:R-:W-:Y:S01]  /*11310*/  IMAD.IADD R14, R51, 0x1, R10 ;  /* 0x00000001330e7824 */ /* 0x000fe200078e020a */
[----:B------:R-:W-:Y:S01]  /*11320*/  LOP3.LUT R36, R37, 0x380, RZ, 0xc0, !PT ;  /* 0x0000038025247812 */ /* 0x000fe200078ec0ff */
[----:B------:R-:W-:Y:S01]  /*11330*/  IMAD R9, R50, UR5, R9 ;  /* 0x0000000532097c24 */ /* 0x000fe2000f8e0209 */
[----:B------:R-:W-:Y:S01]  /*11340*/  LOP3.LUT R5, R24, 0x380, RZ, 0xc0, !PT ;  /* 0x0000038018057812 */ /* 0x000fe200078ec0ff */
[----:B------:R-:W-:Y:S01]  /*11350*/  ULDC.64 UR4, c[0x0][0xaf0] ;  /* 0x0002bc0000047ab9 */ /* 0x000fe20000000a00 */
[----:B-1----:R-:W-:Y:S01]  /*11360*/  @P1 IMAD.HI.U32 R10, R14, R13, RZ ;  /* 0x0000000d0e0a1227 */ /* 0x002fe200078e00ff */
[----:B------:R-:W-:-:S02]  /*11370*/  SHF.R.U64 R26, R26, 0x3, RZ ;  /* 0x000000031a1a7819 */ /* 0x000fc400000012ff */
[----:B------:R-:W-:Y:S01]  /*11380*/  SHF.R.U64 R32, R32, 0x3, RZ ;  /* 0x0000000320207819 */ /* 0x000fe200000012ff */
[----:B------:R-:W-:Y:S01]  /*11390*/  IMAD R12, R12, UR4, RZ ;  /* 0x000000040c0c7c24 */ /* 0x000fe2000f8e02ff */
[----:B------:R-:W-:Y:S02]  /*113a0*/  SHF.R.U64 R36, R36, 0x3, RZ ;  /* 0x0000000324247819 */ /* 0x000fe400000012ff */
[----:B------:R-:W-:Y:S01]  /*113b0*/  SHF.R.U64 R5, R5, 0x3, RZ ;  /* 0x0000000305057819 */ /* 0x000fe200000012ff */
[----:B------:R-:W-:Y:S01]  /*113c0*/  IMAD.MOV.U32 R11, RZ, RZ, R14 ;  /* 0x000000ffff0b7224 */ /* 0x000fe200078e000e */
[----:B------:R-:W-:Y:S01]  /*113d0*/  LOP3.LUT R26, R26, R27, RZ, 0x3c, !PT ;  /* 0x0000001b1a1a7212 */ /* 0x000fe200078e3cff */
[C---:B------:R-:W-:Y:S01]  /*113e0*/  IMAD R13, R3.reuse, UR5, R12 ;  /* 0x00000005030d7c24 */ /* 0x040fe2000f8e020c */
[----:B------:R-:W-:Y:S01]  /*113f0*/  LOP3.LUT R32, R32, R33, RZ, 0x3c, !PT ;  /* 0x0000002120207212 */ /* 0x000fe200078e3cff */
[----:B------:R-:W-:Y:S01]  /*11400*/  IMAD.WIDE.U32 R8, R3, UR4, R8 ;  /* 0x0000000403087c25 */ /* 0x000fe2000f8e0008 */
[----:B------:R-:W-:Y:S01]  /*11410*/  LOP3.LUT R36, R36, R37, RZ, 0x3c, !PT ;  /* 0x0000002524247212 */ /* 0x000fe200078e3cff */
[----:B------:R-:W-:Y:S01]  /*11420*/  ULDC.64 UR4, c[0x0][0xae0] ;  /* 0x0002b80000047ab9 */ /* 0x000fe20000000a00 */
[----:B------:R-:W-:Y:S01]  /*11430*/  LOP3.LUT R4, R5, R24, RZ, 0x3c, !PT ;  /* 0x0000001805047212 */ /* 0x000fe200078e3cff */
[--C-:B------:R-:W-:Y:S01]  /*11440*/  IMAD.X R27, RZ, RZ, R25.reuse, P0 ;  /* 0x000000ffff1b7224 */ /* 0x100fe200000e0619 */
[----:B0-----:R-:W-:Y:S01]  /*11450*/  @P1 SHF.R.U32.HI R11, RZ, R15, R10 ;  /* 0x0000000fff0b1219 */ /* 0x001fe2000001160a */
[----:B------:R-:W-:-:S02]  /*11460*/  IMAD.X R33, RZ, RZ, R25, P2 ;  /* 0x000000ffff217224 */ /* 0x000fc400010e0619 */
[--C-:B------:R-:W-:Y:S02]  /*11470*/  IMAD.X R37, RZ, RZ, R25.reuse, P3 ;  /* 0x000000ffff257224 */ /* 0x100fe400018e0619 */
[----:B------:R-:W-:Y:S02]  /*11480*/  IMAD.MOV.U32 R5, RZ, RZ, R25 ;  /* 0x000000ffff057224 */ /* 0x000fe400078e0019 */
[----:B------:R-:W-:Y:S01]  /*11490*/  IMAD.IADD R9, R9, 0x1, R13 ;  /* 0x0000000109097824 */ /* 0x000fe200078e020d */
[--C-:B------:R-:W-:Y:S01]  /*114a0*/  SHF.R.S32.HI R10, RZ, 0x1f, R11.reuse ;  /* 0x0000001fff0a7819 */ /* 0x100fe2000001140b */
[----:B------:R-:W-:Y:S01]  /*114b0*/  IMAD.MOV R13, RZ, RZ, -R11 ;  /* 0x000000ffff0d7224 */ /* 0x000fe200078e0a0b */
[----:B------:R-:W5:Y:S04]  /*114c0*/  LD.E.128 R24, desc[UR40][R26.64] ;  /* 0x000000281a187980 */ /* 0x000f68000c101d00 */
[----:B------:R-:W5:Y:S01]  /*114d0*/  LD.E.128 R4, desc[UR40][R4.64] ;  /* 0x0000002804047980 */ /* 0x000f62000c101d00 */
[----:B------:R-:W-:-:S03]  /*114e0*/  IMAD R13, R0, R13, R14 ;  /* 0x0000000d000d7224 */ /* 0x000fc600078e020e */
[----:B------:R-:W5:Y:S04]  /*114f0*/  LD.E.128 R32, desc[UR40][R32.64] ;  /* 0x0000002820207980 */ /* 0x000f68000c101d00 */
[----:B------:R-:W5:Y:S01]  /*11500*/  LD.E.128 R36, desc[UR40][R36.64] ;  /* 0x0000002824247980 */ /* 0x000f62000c101d00 */
[----:B------:R-:W-:Y:S01]  /*11510*/  IMAD R10, R10, UR4, RZ ;  /* 0x000000040a0a7c24 */ /* 0x000fe2000f8e02ff */
[----:B------:R-:W-:Y:S01]  /*11520*/  @!PT LDS RZ, [RZ] ;  /* 0x00000000fffff984 */ /* 0x000fe20000000800 */
[----:B------:R-:W-:Y:S01]  /*11530*/  @!PT LDS RZ, [RZ] ;  /* 0x00000000fffff984 */ /* 0x000fe20000000800 */
[----:B------:R-:W-:Y:S01]  /*11540*/  @!PT LDS RZ, [RZ] ;  /* 0x00000000fffff984 */ /* 0x000fe20000000800 */
[----:B------:R-:W-:Y:S01]  /*11550*/  @!PT LDS RZ, [RZ] ;  /* 0x00000000fffff984 */ /* 0x000fe20000000800 */
[----:B------:R0:W-:Y:S06]  /*11560*/  MEMBAR.ALL.CTA ;  /* 0x0000000000007992 */ /* 0x0001ec0000008000 */
[----:B0-----:R-:W0:Y:S01]  /*11570*/  FENCE.VIEW.ASYNC.S ;  /* 0x00000000000073c6 */ /* 0x001e220000000000 */
[----:B------:R-:W-:Y:S01]  /*11580*/  SHF.R.S32.HI R0, RZ, 0x1f, R13 ;  /* 0x0000001fff007819 */ /* 0x000fe2000001140d */
[----:B------:R-:W-:-:S02]  /*11590*/  IMAD R15, R11, UR5, R10 ;  /* 0x000000050b0f7c24 */ /* 0x000fc4000f8e020a */
[----:B------:R-:W-:Y:S01]  /*115a0*/  IMAD.WIDE.U32 R8, R11, UR4, R8 ;  /* 0x000000040b087c25 */ /* 0x000fe2000f8e0008 */
[----:B------:R-:W-:-:S03]  /*115b0*/  ULDC.64 UR4, c[0x0][0xad8] ;  /* 0x0002b60000047ab9 */ /* 0x000fc60000000a00 */
[----:B------:R-:W-:Y:S02]  /*115c0*/  IMAD.IADD R9, R9, 0x1, R15 ;  /* 0x0000000109097824 */ /* 0x000fe400078e020f */
[----:B------:R-:W-:Y:S02]  /*115d0*/  IMAD R0, R0, UR4, RZ ;  /* 0x0000000400007c24 */ /* 0x000fe4000f8e02ff */
        /* <DEDUP_REMOVED lines=27> */
[C---:B--2---:R-:W-:Y:S02]  /*11790*/  @!P2 LEA.HI.X R3, R44.reuse, R0, R43, 0x1, P5 ;  /* 0x000000002c03a211 */ /* 0x044fe400028f0c2b */
[----:B------:R-:W0:Y:S01]  /*117a0*/  SHFL.IDX PT, R0, R41, 0x3, 0x181f ;  /* 0x00781f0029007f89 */ /* 0x000e2200000e0000 */
[C---:B---3--:R-:W-:Y:S02]  /*117b0*/  @!P4 LEA R45, P5, R44.reuse, R14, 0x1 ;  /* 0x0000000e2c2dc211 */ /* 0x048fe400078a08ff */
[----:B------:R-:W-:Y:S01]  /*117c0*/  @!P2 IMAD.MOV.U32 R9, RZ, RZ, R3 ;  /* 0x000000ffff09a224 */ /* 0x000fe200078e0003 */
[----:B------:R-:W1:Y:S01]  /*117d0*/  SHFL.IDX PT, R14, R40, 0x3, 0x181f ;  /* 0x00781f00280e7f89 */ /* 0x000e6200000e0000 */
[C-C-:B----4-:R-:W-:Y:S01]  /*117e0*/  @!P3 LEA.HI.X R21, R44.reuse, R8, R43.reuse, 0x1, P1 ;  /* 0x000000082c15b211 */ /* 0x150fe200008f0c2b */
[----:B------:R-:W-:Y:S01]  /*117f0*/  @!P2 IMAD.MOV.U32 R8, RZ, RZ, R28 ;  /* 0x000000ffff08a224 */ /* 0x000fe200078e001c */
[----:B------:R-:W-:-:S04]  /*11800*/  @!P4 LEA.HI.X R10, R44, R10, R43, 0x1, P5 ;  /* 0x0000000a2c0ac211 */ /* 0x000fc800028f0c2b */
[----:B-----5:R2:W-:Y:S04]  /*11810*/  @!P2 ST.E.128 desc[UR40][R8.64], R4 ;  /* 0x000000040800a985 */ /* 0x0205e8000c101d28 */
[----:B------:R3:W-:Y:S01]  /*11820*/  @!P3 ST.E.128 desc[UR40][R20.64], R24 ;  /* 0x000000181400b985 */ /* 0x0007e2000c101d28 */
[----:B--2---:R-:W-:Y:S02]  /*11830*/  @!P4 IMAD.MOV.U32 R4, RZ, RZ, R45 ;  /* 0x000000ffff04c224 */ /* 0x004fe400078e002d */
[----:B------:R-:W-:-:S05]  /*11840*/  @!P4 IMAD.MOV.U32 R5, RZ, RZ, R10 ;  /* 0x000000ffff05c224 */ /* 0x000fca00078e000a */
[----:B01----:R3:W-:Y:S02]  /*11850*/  @!P4 ST.E.128 desc[UR40][R4.64], R32 ;  /* 0x000000200400c985 */ /* 0x0037e4000c101d28 */
.L_x_2599:
[----:B------:R-:W-:-:S05]  /*11860*/  VIADD R42, R42, 0x90 ;  /* 0x000000902a2a7836 */ /* 0x000fca0000000000 */
[----:B------:R-:W-:-:S13]  /*11870*/  ISETP.GE.OR P0, PT, R42, R47, P0 ;  /* 0x0000002f2a00720c */ /* 0x000fda0000706670 */
[----:B------:R-:W-:Y:S05]  /*11880*/  @P0 BRA `(.L_x_2404) ;  /* 0x0000001000c40947 */ /* 0x000fea0003800000 */
[----:B------:R-:W-:-:S04]  /*11890*/  LEA R14, P0, R44, R14, 0x1 ;  /* 0x0000000e2c0e7211 */ /* 0x000fc800078008ff */
[----:B------:R-:W-:-:S05]  /*118a0*/  LEA.HI.X R15, R44, R0, R43, 0x1, P0 ;  /* 0x000000002c0f7211 */ /* 0x000fca00000f0c2b */
[----:B------:R0:W-:Y:S01]  /*118b0*/  ST.E.128 desc[UR40][R14.64], R36 ;  /* 0x000000240e007985 */ /* 0x0001e2000c101d28 */
[----:B------:R-:W-:Y:S05]  /*118c0*/  BRA `(.L_x_2404) ;  /* 0x0000001000b47947 */ /* 0x000fea0003800000 */
.L_x_2402:
[----:B------:R-:W2:Y:S01]  /*118d0*/  LDL R45, [R1+0x30] ;  /* 0x00003000012d7983 */ /* 0x000ea20000100800 */
        /* <DEDUP_REMOVED lines=8> */
[----:B------:R-:W-:-:S03]  /*11960*/  ULDC.64 UR4, c[0x0][0xb38] ;  /* 0x0002ce0000047ab9 */ /* 0x000fc60000000a00 */
        /* <DEDUP_REMOVED lines=12> */
[--C-:B------:R-:W-:Y:S01]  /*11a30*/  SHF.R.S32.HI R8, RZ, 0x1f, R3.reuse ;  /* 0x0000001fff087819 */ /* 0x100fe20000011403 */
[----:B------:R-:W-:Y:S02]  /*11a40*/  IMAD.MOV R7, RZ, RZ, -R3 ;  /* 0x000000ffff077224 */ /* 0x000fe400078e0a03 */
[----:B------:R-:W-:-:S04]  /*11a50*/  IMAD.WIDE.U32 R4, R49, UR4, R4 ;  /* 0x0000000431047c25 */ /* 0x000fc8000f8e0004 */
[----:B------:R-:W-:Y:S02]  /*11a60*/  IMAD R7, R0, R7, R39 ;  /* 0x0000000700077224 */ /* 0x000fe400078e0227 */
[----:B------:R-:W-:Y:S02]  /*11a70*/  IMAD R8, R8, UR6, RZ ;  /* 0x0000000608087c24 */ /* 0x000fe4000f8e02ff */
[----:B------:R-:W-:Y:S01]  /*11a80*/  IMAD R5, R49, UR5, R5 ;  /* 0x0000000531057c24 */ /* 0x000fe2000f8e0205 */
[----:B------:R-:W-:Y:S01]  /*11a90*/  SHF.R.S32.HI R0, RZ, 0x1f, R7 ;  /* 0x0000001fff007819 */ /* 0x000fe20000011407 */
[C---:B------:R-:W-:Y:S01]  /*11aa0*/  IMAD R9, R3.reuse, UR7, R8 ;  /* 0x0000000703097c24 */ /* 0x040fe2000f8e0208 */
[----:B------:R-:W-:Y:S01]  /*11ab0*/  ULDC.64 UR4, c[0x0][0xb28] ;  /* 0x0002ca0000047ab9 */ /* 0x000fe20000000a00 */
[----:B------:R-:W-:-:S04]  /*11ac0*/  IMAD.WIDE.U32 R4, R3, UR6, R4 ;  /* 0x0000000603047c25 */ /* 0x000fc8000f8e0004 */
[----:B------:R-:W-:Y:S02]  /*11ad0*/  VIADD R3, R2, 0x16820 ;  /* 0x0001682002037836 */ /* 0x000fe40000000000 */
[----:B------:R-:W-:Y:S02]  /*11ae0*/  IMAD R0, R0, UR4, RZ ;  /* 0x0000000400007c24 */ /* 0x000fe4000f8e02ff */
[----:B------:R-:W-:Y:S01]  /*11af0*/  IMAD.IADD R5, R5, 0x1, R9 ;  /* 0x0000000105057824 */ /* 0x000fe200078e0209 */
[----:B------:R-:W-:Y:S01]  /*11b00*/  PRMT R8, RZ, 0x654, R3 ;  /* 0x00000654ff087816 */ /* 0x000fe20000000003 */
[C---:B------:R-:W-:Y:S02]  /*11b10*/  IMAD R3, R7.reuse, UR5, R0 ;  /* 0x0000000507037c24 */ /* 0x040fe4000f8e0200 */
[----:B------:R-:W-:Y:S01]  /*11b20*/  IMAD.WIDE.U32 R4, R7, UR4, R4 ;  /* 0x0000000407047c25 */ /* 0x000fe2000f8e0004 */
[----:B------:R-:W-:Y:S01]  /*11b30*/  ULDC.64 UR4, c[0x0][0xb00] ;  /* 0x0002c00000047ab9 */ /* 0x000fe20000000a00 */
[----:B------:R0:W-:Y:S02]  /*11b40*/  SYNCS.ARRIVE.TRANS64.RED.A1T0 RZ, [R8+URZ], RZ ;  /* 0x000000ff08ff79a7 */ /* 0x0001e4000810043f */
[----:B------:R-:W-:Y:S01]  /*11b50*/  IMAD.IADD R3, R5, 0x1, R3 ;  /* 0x0000000105037824 */ /* 0x000fe200078e0203 */
[----:B------:R-:W-:Y:S01]  /*11b60*/  LEA R0, P0, R4, UR4, 0x2 ;  /* 0x0000000404007c11 */ /* 0x000fe2000f8010ff */
[----:B------:R-:W-:-:S03]  /*11b70*/  UMOV UR4, 0xffffffff ;  /* 0xffffffff00047882 */ /* 0x000fc60000000000 */
[----:B------:R-:W-:Y:S01]  /*11b80*/  LEA.HI.X R4, R4, UR5, R3, 0x2, P0 ;  /* 0x0000000504047c11 */ /* 0x000fe200080f1403 */
[C---:B--2---:R-:W-:Y:S02]  /*11b90*/  VIADD R28, R45.reuse, 0x20 ;  /* 0x000000202d1c7836 */ /* 0x044fe40000000000 */
[C---:B------:R-:W-:Y:S02]  /*11ba0*/  VIADD R34, R45.reuse, 0x28 ;  /* 0x000000282d227836 */ /* 0x040fe40000000000 */
[C---:B------:R-:W-:Y:S02]  /*11bb0*/  VIADD R36, R45.reuse, 0x30 ;  /* 0x000000302d247836 */ /* 0x040fe40000000000 */
[C---:B------:R-:W-:Y:S02]  /*11bc0*/  VIADD R38, R45.reuse, 0x38 ;  /* 0x000000382d267836 */ /* 0x040fe40000000000 */
[C---:B------:R-:W-:Y:S02]  /*11bd0*/  VIADD R7, R45.reuse, 0x8 ;  /* 0x000000082d077836 */ /* 0x040fe40000000000 */
[----:B------:R-:W-:-:S02]  /*11be0*/  VIADD R41, R45, 0x10 ;  /* 0x000000102d297836 */ /* 0x000fc40000000000 */
[----:B------:R-:W-:Y:S01]  /*11bf0*/  VIADD R43, R45, 0x18 ;  /* 0x000000182d2b7836 */ /* 0x000fe20000000000 */
[----:B------:R-:W-:Y:S02]  /*11c00*/  SHF.R.S32.HI R33, RZ, 0x1f, R28 ;  /* 0x0000001fff217819 */ /* 0x000fe4000001141c */
[----:B------:R-:W-:Y:S02]  /*11c10*/  SHF.R.S32.HI R35, RZ, 0x1f, R34 ;  /* 0x0000001fff237819 */ /* 0x000fe40000011422 */
[----:B------:R-:W-:Y:S02]  /*11c20*/  SHF.R.S32.HI R37, RZ, 0x1f, R36 ;  /* 0x0000001fff257819 */ /* 0x000fe40000011424 */
[----:B------:R-:W-:Y:S02]  /*11c30*/  SHF.R.S32.HI R39, RZ, 0x1f, R38 ;  /* 0x0000001fff277819 */ /* 0x000fe40000011426 */
[----:B------:R-:W-:Y:S02]  /*11c40*/  SHF.R.S32.HI R40, RZ, 0x1f, R7 ;  /* 0x0000001fff287819 */ /* 0x000fe40000011407 */
[----:B------:R-:W-:-:S02]  /*11c50*/  SHF.R.S32.HI R42, RZ, 0x1f, R41 ;  /* 0x0000001fff2a7819 */ /* 0x000fc40000011429 */
[----:B------:R-:W-:Y:S01]  /*11c60*/  SHF.R.S32.HI R44, RZ, 0x1f, R43 ;  /* 0x0000001fff2c7819 */ /* 0x000fe2000001142b */
[----:B0-----:R-:W-:Y:S06]  /*11c70*/  BRA.DIV UR4, `(.L_x_2405) ;  /* 0x0000009604b07947 */ /* 0x001fec000b800000 */
[----:B------:R0:W1:Y:S04]  /*11c80*/  SHFL.IDX PT, R3, R4, RZ, 0x1c1f ;  /* 0x001c1fff04037589 */ /* 0x00006800000e0000 */
[----:B------:R0:W2:Y:S02]  /*11c90*/  SHFL.IDX PT, R14, R0, RZ, 0x1c1f ;  /* 0x001c1fff000e7589 */ /* 0x0000a400000e0000 */
.L_x_2602:
        /* <DEDUP_REMOVED lines=9> */
[-C--:B--2---:R-:W-:Y:S01]  /*11d30*/  @!P1 LEA R10, P5, R7, R14.reuse, 0x2 ;  /* 0x0000000e070a9211 */ /* 0x084fe200078a10ff */
        /* <DEDUP_REMOVED lines=26> */
.L_x_2407:
[----:B------:R-:W-:Y:S05]  /*11ee0*/  BSYNC B1 ;  /* 0x0000000000017941 */ /* 0x000fea0003800000 */
.L_x_2406:
[----:B------:R-:W-:-:S03]  /*11ef0*/  UMOV UR4, 0xffffffff ;  /* 0xffffffff00047882 */ /* 0x000fc60000000000 */
[----:B------:R-:W-:Y:S05]  /*11f00*/  BRA.DIV UR4, `(.L_x_2408) ;  /* 0x0000009604407947 */ /* 0x000fea000b800000 */
[----:B-1----:R1:W4:Y:S04]  /*11f10*/  SHFL.IDX PT, R3, R4, 0x1, 0x1c1f ;  /* 0x003c1f0004037f89 */ /* 0x00232800000e0000 */
[----:B--23--:R1:W2:Y:S02]  /*11f20*/  SHFL.IDX PT, R14, R0, 0x1, 0x1c1f ;  /* 0x003c1f00000e7f89 */ /* 0x00c2a400000e0000 */
.L_x_2606:
        /* <DEDUP_REMOVED lines=21> */
[----:B------:R-:W-:Y:S02]  /*12080*/  @!P2 LEA R12, P5, R28, R14, 0x2 ;  /* 0x0000000e1c0ca211 */ /* 0x000fe400078a10ff */
        /* <DEDUP_REMOVED lines=15> */
.L_x_2400:
[----:B------:R-:W2:Y:S01]  /*12180*/  LDL R8, [R1+0x54] ;  /* 0x0000540001087983 */ /* 0x000ea20000100800 */
[----:B------:R-:W-:Y:S01]  /*12190*/  ULDC.64 UR6, c[0x0][0xc08] ;  /* 0x0003020000067ab9 */ /* 0x000fe20000000a00 */
[----:B------:R-:W-:Y:S01]  /*121a0*/  ULDC.64 UR4, c[0x0][0xc00] ;  /* 0x0003000000047ab9 */ /* 0x000fe20000000a00 */
[----:B------:R-:W-:Y:S01]  /*121b0*/  ISETP.NE.U32.AND P1, PT, RZ, UR6, PT ;  /* 0x00000006ff007c0c */ /* 0x000fe2000bf25070 */
[----:B------:R-:W-:Y:S01]  /*121c0*/  IMAD.MOV.U32 R3, RZ, RZ, RZ ;  /* 0x000000ffff037224 */ /* 0x000fe200078e00ff */
[----:B------:R-:W-:Y:S02]  /*121d0*/  ISETP.NE.U32.AND P0, PT, RZ, UR4, PT ;  /* 0x00000004ff007c0c */ /* 0x000fe4000bf05070 */
[----:B------:R-:W-:Y:S02]  /*121e0*/  ISETP.NE.AND.EX P1, PT, RZ, UR7, PT, P1 ;  /* 0x00000007ff007c0c */ /* 0x000fe4000bf25310 */
[----:B------:R-:W-:Y:S02]  /*121f0*/  IADD3 R4, P2, R36, UR4, RZ ;  /* 0x0000000424047c10 */ /* 0x000fe4000ff5e0ff */
[----:B------:R-:W-:-:S02]  /*12200*/  ISETP.NE.AND.EX P0, PT, RZ, UR5, PT, P0 ;  /* 0x00000005ff007c0c */ /* 0x000fc4000bf05300 */
[----:B------:R-:W-:Y:S01]  /*12210*/  IADD3.X R5, R37, UR5, RZ, P2, !PT ;  /* 0x0000000525057c10 */ /* 0x000fe200097fe4ff */
[----:B------:R-:W-:Y:S02]  /*12220*/  ULDC UR4, c[0x0][0xa88] ;  /* 0x0002a20000047ab9 */ /* 0x000fe40000000800 */
[----:B-----5:R-:W-:-:S04]  /*12230*/  IMAD.U32 R24, RZ, RZ, UR4 ;  /* 0x00000004ff187e24 */ /* 0x020fc8000f8e00ff */
        /* <DEDUP_REMOVED lines=11> */
[----:B0-----:R-:W2:Y:S04]  /*122f0*/  LDG.E R7, desc[UR40][R4.64] ;  /* 0x0000002804077981 */ /* 0x001ea8000c1e1900 */
[----:B-----5:R-:W2:Y:S02]  /*12300*/  LDG.E R24, desc[UR40][R4.64+0x4] ;  /* 0x0000042804187981 */ /* 0x020ea4000c1e1900 */
[----:B--2---:R-:W-:-:S07]  /*12310*/  IMAD.IADD R24, R24, 0x1, -R7 ;  /* 0x0000000118187824 */ /* 0x004fce00078e0a07 */
.L_x_2409:
[----:B------:R-:W-:Y:S01]  /*12320*/  BSSY B1, `(.L_x_2410) ;  /* 0x000003a000017945 */ /* 0x000fe20003800000 */
[----:B------:R-:W-:Y:S02]  /*12330*/  SEL R33, R48, RZ, !P0 ;  /* 0x000000ff30217207 */ /* 0x000fe40004000000 */
[----:B------:R-:W-:Y:S02]  /*12340*/  SEL R34, R34, RZ, !P0 ;  /* 0x000000ff22227207 */ /* 0x000fe40004000000 */
[----:B-----5:R-:W-:Y:S01]  /*12350*/  SHF.R.S32.HI R26, RZ, 0x1f, R3 ;  /* 0x0000001fff1a7819 */ /* 0x020fe20000011403 */
[----:B------:R-:W-:Y:S06]  /*12360*/  @P3 BRA `(.L_x_2411) ;  /* 0x0000000000d43947 */ /* 0x000fec0003800000 */
[----:B------:R-:W2:Y:S01]  /*12370*/  LDL R0, [R1+0x24] ;  /* 0x0000240001007983 */ /* 0x000ea20000100800 */
[----:B------:R-:W1:Y:S01]  /*12380*/  LDC R37, c[0x0][0xbe8] ;  /* 0x0002fa00ff257b82 */ /* 0x000e620000000800 */
[----:B0-----:R-:W0:Y:S01]  /*12390*/  S2R R5, SR_TID.X ;  /* 0x0000000000057919 */ /* 0x001e220000002100 */
[----:B--2---:R-:W-:Y:S02]  /*123a0*/  IMAD.MOV.U32 R4, RZ, RZ, R0 ;  /* 0x000000ffff047224 */ /* 0x004fe400078e0000 */
[----:B-1----:R-:W-:-:S03]  /*123b0*/  IMAD R0, R24, R37, RZ ;  /* 0x0000002518007224 */ /* 0x002fc600078e02ff */
[----:B0-----:R-:W-:-:S04]  /*123c0*/  IADD3 R35, R4, -0x80, R5 ;  /* 0xffffff8004237810 */ /* 0x001fc80007ffe005 */
        /* <DEDUP_REMOVED lines=47> */
.L_x_2411:
[----:B------:R-:W-:Y:S05]  /*126c0*/  BSYNC B1 ;  /* 0x0000000000017941 */ /* 0x000fea0003800000 */
.L_x_2410:
[----:B------:R-:W-:Y:S05]  /*126d0*/  @P2 BRA `(.L_x_2404) ;  /* 0x0000000400302947 */ /* 0x000fea0003800000 */
[----:B------:R-:W2:Y:S01]  /*126e0*/  LDL.LU R10, [R1+0x4c] ;  /* 0x00004c00010a7983 */ /* 0x000ea20000300800 */
[----:B------:R-:W3:Y:S01]  /*126f0*/  LDC R9, c[0x0][0xbe8] ;  /* 0x0002fa00ff097b82 */ /* 0x000ee20000000800 */
[----:B------:R-:W-:Y:S01]  /*12700*/  ULDC.64 UR4, c[0x0][0xaa0] ;  /* 0x0002a80000047ab9 */ /* 0x000fe20000000a00 */
[----:B------:R-:W-:Y:S01]  /*12710*/  ULDC.64 UR6, c[0x0][0xaf0] ;  /* 0x0002bc0000067ab9 */ /* 0x000fe20000000a00 */
[----:B------:R-:W4:Y:S01]  /*12720*/  LDL R27, [R1+0x24] ;  /* 0x00002400011b7983 */ /* 0x000f220000100800 */
[----:B------:R-:W-:Y:S02]  /*12730*/  IMAD R0, R26, UR4, RZ ;  /* 0x000000041a007c24 */ /* 0x000fe4000f8e02ff */
[----:B01----:R-:W-:-:S04]  /*12740*/  IMAD.WIDE.U32 R4, R3, UR4, RZ ;  /* 0x0000000403047c25 */ /* 0x003fc8000f8e00ff */
[----:B------:R-:W-:Y:S01]  /*12750*/  IMAD R7, R3, UR5, R0 ;  /* 0x0000000503077c24 */ /* 0x000fe2000f8e0200 */
[----:B------:R-:W-:Y:S01]  /*12760*/  ULDC.64 UR4, c[0x0][0xae8] ;  /* 0x0002ba0000047ab9 */ /* 0x000fe20000000a00 */
[----:B------:R-:W-:Y:S02]  /*12770*/  IMAD R0, R46, 0x30, R45 ;  /* 0x000000302e007824 */ /* 0x000fe400078e022d */
[----:B------:R-:W-:Y:S02]  /*12780*/  IMAD.IADD R5, R5, 0x1, R7 ;  /* 0x0000000105057824 */ /* 0x000fe400078e0207 */
[----:B------:R-:W-:-:S04]  /*12790*/  IMAD R6, R34, UR6, RZ ;  /* 0x0000000622067c24 */ /* 0x000fc8000f8e02ff */
[----:B------:R-:W-:Y:S01]  /*127a0*/  IMAD R7, R33, UR7, R6 ;  /* 0x0000000721077c24 */ /* 0x000fe2000f8e0206 */
[----:B---3--:R-:W-:-:S13]  /*127b0*/  ISETP.NE.AND P0, PT, R9, 0x1, PT ;  /* 0x000000010900780c */ /* 0x008fda0003f05270 */
[----:B------:R-:W0:Y:S08]  /*127c0*/  @P0 LDC R11, c[0x0][0xbec] ;  /* 0x0002fb00ff0b0b82 */ /* 0x000e300000000800 */
[----:B------:R-:W1:Y:S01]  /*127d0*/  @P0 LDC R13, c[0x0][0xbf0] ;  /* 0x0002fc00ff0d0b82 */ /* 0x000e620000000800 */
[----:B--2---:R-:W-:-:S04]  /*127e0*/  IMAD.WIDE.U32 R4, R10, UR4, R4 ;  /* 0x000000040a047c25 */ /* 0x004fc8000f8e0004 */
[----:B----4-:R-:W-:Y:S02]  /*127f0*/  IMAD.IADD R8, R27, 0x1, R0 ;  /* 0x000000011b087824 */ /* 0x010fe400078e0200 */
[----:B------:R-:W-:Y:S01]  /*12800*/  IMAD R5, R10, UR5, R5 ;  /* 0x000000050a057c24 */ /* 0x000fe2000f8e0205 */
[----:B------:R-:W-:Y:S01]  /*12810*/  ULDC.64 UR4, c[0x0][0xae0] ;  /* 0x0002b80000047ab9 */ /* 0x000fe20000000a00 */
[----:B0-----:R-:W-:-:S04]  /*12820*/  @P0 IMAD.HI.U32 R0, R8, R11, RZ ;  /* 0x0000000b08000227 */ /* 0x001fc800078e00ff */
[----:B------:R-:W-:Y:S01]  /*12830*/  IMAD.MOV.U32 R3, RZ, RZ, R8 ;  /* 0x000000ffff037224 */ /* 0x000fe200078e0008 */
[----:B-1----:R-:W-:Y:S01]  /*12840*/  @P0 SHF.R.U32.HI R3, RZ, R13, R0 ;  /* 0x0000000dff030219 */ /* 0x002fe20000011600 */
[----:B------:R-:W-:Y:S01]  /*12850*/  IMAD.WIDE.U32 R4, R33, UR6, R4 ;  /* 0x0000000621047c25 */ /* 0x000fe2000f8e0004 */
[----:B------:R-:W-:Y:S02]  /*12860*/  ULDC.64 UR6, c[0x0][0xa80] ;  /* 0x0002a00000067ab9 */ /* 0x000fe40000000a00 */
[--C-:B------:R-:W-:Y:S01]  /*12870*/  SHF.R.S32.HI R0, RZ, 0x1f, R3.reuse ;  /* 0x0000001fff007819 */ /* 0x100fe20000011403 */
[----:B------:R-:W-:Y:S02]  /*12880*/  IMAD.MOV R21, RZ, RZ, -R3 ;  /* 0x000000ffff157224 */ /* 0x000fe400078e0a03 */
[----:B------:R-:W-:Y:S02]  /*12890*/  IMAD.IADD R5, R5, 0x1, R7 ;  /* 0x0000000105057824 */ /* 0x000fe400078e0207 */
[----:B------:R-:W-:-:S02]  /*128a0*/  IMAD R21, R9, R21, R8 ;  /* 0x0000001509157224 */ /* 0x000fc400078e0208 */
[----:B------:R-:W-:Y:S02]  /*128b0*/  IMAD R0, R0, UR4, RZ ;  /* 0x0000000400007c24 */ /* 0x000fe4000f8e02ff */
[----:B------:R-:W-:-:S04]  /*128c0*/  IMAD.WIDE.U32 R4, R3, UR4, R4 ;  /* 0x0000000403047c25 */ /* 0x000fc8000f8e0004 */
[----:B------:R-:W-:Y:S01]  /*128d0*/  IMAD R7, R3, UR5, R0 ;  /* 0x0000000503077c24 */ /* 0x000fe2000f8e0200 */
[----:B------:R-:W-:Y:S01]  /*128e0*/  SHF.R.S32.HI R0, RZ, 0x1f, R21 ;  /* 0x0000001fff007819 */ /* 0x000fe20000011415 */
[----:B------:R-:W-:Y:S02]  /*128f0*/  ULDC.64 UR4, c[0x0][0xad8] ;  /* 0x0002b60000047ab9 */ /* 0x000fe40000000a00 */
[----:B------:R-:W-:Y:S02]  /*12900*/  IMAD.IADD R5, R5, 0x1, R7 ;  /* 0x0000000105057824 */ /* 0x000fe400078e0207 */
[----:B------:R-:W-:-:S04]  /*12910*/  IMAD R0, R0, UR4, RZ ;  /* 0x0000000400007c24 */ /* 0x000fc8000f8e02ff */
        /* <DEDUP_REMOVED lines=29> */
[C---:B----4-:R-:W-:Y:S01]  /*12af0*/  @!P3 LEA.HI.X R9, R44.reuse, R4, R43, 0x1, P1 ;  /* 0x000000042c09b211 */ /* 0x050fe200008f0c2b */
[----:B------:R-:W-:Y:S02]  /*12b00*/  @!P4 IMAD.MOV.U32 R4, RZ, RZ, R25 ;  /* 0x000000ffff04c224 */ /* 0x000fe400078e0019 */
[----:B------:R0:W2:Y:S01]  /*12b10*/  SHFL.IDX PT, R14, R7, 0x3, 0x181f ;  /* 0x00781f00070e7f89 */ /* 0x0000a200000e0000 */
[----:B-----5:R-:W-:-:S03]  /*12b20*/  @!P4 LEA.HI.X R5, R44, R6, R43, 0x1, P5 ;  /* 0x000000062c05c211 */ /* 0x020fc600028f0c2b */
[----:B------:R0:W-:Y:S04]  /*12b30*/  @!P3 ST.E.128 desc[UR40][R8.64], RZ ;  /* 0x000000ff0800b985 */ /* 0x0001e8000c101d28 */
[----:B------:R0:W-:Y:S02]  /*12b40*/  @!P4 ST.E.128 desc[UR40][R4.64], RZ ;  /* 0x000000ff0400c985 */ /* 0x0001e4000c101d28 */
.L_x_2615:
[----:B------:R-:W-:-:S05]  /*12b50*/  VIADD R24, R24, 0x90 ;  /* 0x0000009018187836 */ /* 0x000fca0000000000 */
[----:B------:R-:W-:-:S13]  /*12b60*/  ISETP.GE.OR P0, PT, R24, R21, P0 ;  /* 0x000000151800720c */ /* 0x000fda0000706670 */
[----:B--2---:R-:W-:-:S04]  /*12b70*/  @!P0 LEA R14, P1, R44, R14, 0x1 ;  /* 0x0000000e2c0e8211 */ /* 0x004fc800078208ff */
[----:B-1----:R-:W-:-:S05]  /*12b80*/  @!P0 LEA.HI.X R15, R44, R0, R43, 0x1, P1 ;  /* 0x000000002c0f8211 */ /* 0x002fca00008f0c2b */
[----:B------:R1:W-:Y:S04]  /*12b90*/  @!P0 ST.E.128 desc[UR40][R14.64], RZ ;  /* 0x000000ff0e008985 */ /* 0x0003e8000c101d28 */
.L_x_2404:
[----:B------:R-:W-:Y:S05]  /*12ba0*/  BSYNC B0 ;  /* 0x0000000000007941 */ /* 0x000fea0003800000 */
.L_x_2399:
[----:B------:R-:W-:Y:S02]  /*12bb0*/  ULDC UR4, c[0x0][0xc3c] ;  /* 0x00030f0000047ab9 */ /* 0x000fe40000000800 */
[----:B------:R-:W-:-:S13]  /*12bc0*/  ISETP.GE.AND P0, PT, R31, UR4, PT ;  /* 0x000000041f007c0c */ /* 0x000fda000bf06270 */
[----:B------:R-:W-:Y:S05]  /*12bd0*/  @!P0 BRA `(.L_x_2413) ;  /* 0xfffffee400148947 */ /* 0x000fea000383ffff */
[----:B------:R-:W-:Y:S05]  /*12be0*/  BRA `(.L_x_2270) ;  /* 0x0000007400407947 */ /* 0x000fea0003800000 */
.L_x_2268:
        /* <DEDUP_REMOVED lines=18> */
.L_x_2414:
        /* <DEDUP_REMOVED lines=44> */
.L_x_2418:
        /* <DEDUP_REMOVED lines=37> */
.L_x_2416:
        /* <DEDUP_REMOVED lines=13> */
.L_x_2419:
        /* <DEDUP_REMOVED lines=61> */
.L_x_2420:
        /* <DEDUP_REMOVED lines=60> */
.L_x_2421:
[----:B------:R-:W-:-:S05]  /*13a80*/  LOP3.LUT R2, RZ, R2, RZ, 0x33, !PT ;  /* 0x00000002ff027212 */ /* 0x000fca00078e33ff */
[----:B------:R-:W-:Y:S01]  /*13a90*/  IMAD.IADD R25, R25, 0x1, R2 ;  /* 0x0000000119197824 */ /* 0x000fe200078e0202 */
[----:B------:R-:W-:Y:S06]  /*13aa0*/  BRA `(.L_x_2422) ;  /* 0x00000000000c7947 */ /* 0x000fec0003800000 */
.L_x_2417:
[----:B------:R-:W-:Y:S02]  /*13ab0*/  IMAD.MOV.U32 R25, RZ, RZ, RZ ;  /* 0x000000ffff197224 */ /* 0x000fe400078e00ff */
[----:B------:R-:W-:Y:S02]  /*13ac0*/  IMAD.U32 R24, RZ, RZ, UR6 ;  /* 0x00000006ff187e24 */ /* 0x000fe4000f8e00ff */
[----:B------:R-:W-:-:S07]  /*13ad0*/  IMAD.MOV.U32 R26, RZ, RZ, RZ ;  /* 0x000000ffff1a7224 */ /* 0x000fce00078e00ff */
.L_x_2422:
[----:B------:R-:W-:-:S13]  /*13ae0*/  ISETP.NE.AND P0, PT, R0, RZ, PT ;  /* 0x000000ff0000720c */ /* 0x000fda0003f05270 */
[----:B------:R-:W0:Y:S01]  /*13af0*/  @!P0 S2R R3, SR_CgaCtaId ;  /* 0x0000000000038919 */ /* 0x000e220000008800 */
[----:B------:R-:W-:-:S04]  /*13b00*/  @!P0 MOV R0, 0x400 ;  /* 0x0000040000008802 */ /* 0x000fc80000000f00 */
[----:B0-----:R-:W-:-:S05]  /*13b10*/  @!P0 LEA R0, R3, R0, 0x18 ;  /* 0x0000000003008211 */ /* 0x001fca00078ec0ff */
[----:B------:R0:W-:Y:S01]  /*13b20*/  @!P0 STS.128 [R0+0x168d0], R24 ;  /* 0x0168d01800008388 */ /* 0x0001e20000000c00 */
[----:B------:R-:W-:Y:S06]  /*13b30*/  BAR.ARV 0x5, 0x200 ;  /* 0x0148000000007b1d */ /* 0x000fec0000002000 */
.L_x_2415:
        /* <DEDUP_REMOVED lines=31> */
.L_x_2549:
        /* <DEDUP_REMOVED lines=53> */
[----:B0-----:R-:W-:Y:S01]  /*14080*/  IMAD.U32 R10, RZ, RZ, UR4 ;  /* 0x00000004ff0a7e24 */ /* 0x001fe2000f8e00ff */
[----:B--2---:R0:W-:Y:S01]  /*14090*/  STL [R1+0x2c], R8 ;  /* 0x00002c0801007387 */ /* 0x0041e20000100800 */
[----:B------:R-:W-:Y:S02]  /*140a0*/  IMAD.MOV.U32 R13, RZ, RZ, R8 ;  /* 0x000000ffff0d7224 */ /* 0x000fe400078e0008 */
[----:B0-----:R-:W-:Y:S01]  /*140b0*/  IMAD.U32 R8, RZ, RZ, UR5 ;  /* 0x00000005ff087e24 */ /* 0x001fe2000f8e00ff */
[----:B---3--:R-:W-:Y:S06]  /*140c0*/  @P3 BRA `(.L_x_2424) ;  /* 0x0000000000143947 */ /* 0x008fec0003800000 */
[----:B------:R-:W-:Y:S05]  /*140d0*/  @!P0 BRA `(.L_x_2424) ;  /* 0x0000000000108947 */ /* 0x000fea0003800000 */
[----:B------:R-:W2:Y:S04]  /*140e0*/  LDG.E R11, desc[UR40][R2.64] ;  /* 0x00000028020b7981 */ /* 0x000ea8000c1e1900 */
[----:B------:R-:W2:Y:S02]  /*140f0*/  LDG.E R2, desc[UR40][R2.64+0x4] ;  /* 0x0000042802027981 */ /* 0x000ea4000c1e1900 */
[----:B--2---:R-:W-:-:S05]  /*14100*/  IMAD.IADD R13, R2, 0x1, -R11 ;  /* 0x00000001020d7824 */ /* 0x004fca00078e0a0b */
[----:B------:R0:W-:Y:S02]  /*14110*/  STL [R1+0x2c], R13 ;  /* 0x00002c0d01007387 */ /* 0x0001e40000100800 */
.L_x_2424:
        /* <DEDUP_REMOVED lines=15> */
.L_x_2425:
[----:B------:R-:W-:Y:S05]  /*14210*/  @!P1 BRA `(.L_x_2426) ;  /* 0x00000000000c9947 */ /* 0x000fea0003800000 */
[----:B------:R-:W2:Y:S04]  /*14220*/  LDG.E R10, desc[UR40][R6.64] ;  /* 0x00000028060a7981 */ /* 0x000ea8000c1e1900 */
[----:B------:R-:W2:Y:S02]  /*14230*/  LDG.E R6, desc[UR40][R6.64+0x4] ;  /* 0x0000042806067981 */ /* 0x000ea4000c1e1900 */
[----:B--2---:R-:W-:-:S07]  /*14240*/  IMAD.IADD R10, R6, 0x1, -R10 ;  /* 0x00000001060a7824 */ /* 0x004fce00078e0a0a */
.L_x_2426:
[----:B------:R-:W2:Y:S04]  /*14250*/  @P2 LDG.E R3, desc[UR40][R4.64] ;  /* 0x0000002804032981 */ /* 0x000ea8000c1e1900 */
[----:B------:R3:W2:Y:S01]  /*14260*/  @P2 LDG.E R5, desc[UR40][R4.64+0x4] ;  /* 0x0000042804052981 */ /* 0x0006a2000c1e1900 */
[----:B-----5:R-:W-:Y:S01]  /*14270*/  IMAD.IADD R10, R10, 0x1, -R9 ;  /* 0x000000010a0a7824 */ /* 0x020fe200078e0a09 */
[----:B------:R-:W-:Y:S01]  /*14280*/  LOP3.LUT R12, R2, 0xff, RZ, 0xc0, !PT ;  /* 0x000000ff020c7812 */ /* 0x000fe200078ec0ff */
[----:B------:R-:W-:Y:S04]  /*14290*/  BSSY B0, `(.L_x_2427) ;  /* 0x0000037000007945 */ /* 0x000fe80003800000 */
[----:B------:R4:W-:Y:S01]  /*142a0*/  STL [R1+0x40], R12 ;  /* 0x0000400c01007387 */ /* 0x0009e20000100800 */
[----:B---3--:R-:W3:Y:S02]  /*142b0*/  LDC R4, c[0x0][0x448] ;  /* 0x00011200ff047b82 */ /* 0x008ee40000000800 */
[----:B---3--:R-:W-:-:S13]  /*142c0*/  ISETP.NE.AND P0, PT, R4, 0x1, PT ;  /* 0x000000010400780c */ /* 0x008fda0003f05270 */
[----:B------:R-:W3:Y:S08]  /*142d0*/  @P0 LDC R6, c[0x0][0x44c] ;  /* 0x00011300ff060b82 */ /* 0x000ef00000000800 */
[----:B------:R-:W0:Y:S01]  /*142e0*/  @P0 LDC R4, c[0x0][0x450] ;  /* 0x00011400ff040b82 */ /* 0x000e220000000800 */
[----:B--2---:R-:W-:Y:S02]  /*142f0*/  @P2 IMAD.IADD R8, R5, 0x1, -R3 ;  /* 0x0000000105082824 */ /* 0x004fe400078e0a03 */
[----:B------:R-:W-:-:S04]  /*14300*/  IMAD R3, R25, 0xc0, RZ ;  /* 0x000000c019037824 */ /* 0x000fc800078e02ff */
[----:B------:R-:W-:-:S04]  /*14310*/  VIADD R3, R3, 0xbf ;  /* 0x000000bf03037836 */ /* 0x000fc80000000000 */
[----:B---3--:R-:W-:-:S05]  /*14320*/  @P0 IMAD.HI.U32 R6, R3, R6, RZ ;  /* 0x0000000603060227 */ /* 0x008fca00078e00ff */
[----:B0-----:R-:W-:Y:S01]  /*14330*/  @P0 SHF.R.U32.HI R3, RZ, R4, R6 ;  /* 0x00000004ff030219 */ /* 0x001fe20000011606 */
[----:B------:R-:W-:-:S05]  /*14340*/  IMAD.IADD R4, R10, 0x1, R8 ;  /* 0x000000010a047824 */ /* 0x000fca00078e0208 */
[C---:B------:R-:W-:Y:S01]  /*14350*/  IADD3 R20, R4.reuse, 0x80, -R13 ;  /* 0x0000008004147810 */ /* 0x040fe20007ffe80d */
[----:B------:R-:W-:-:S04]  /*14360*/  VIADD R4, R4, 0x7f ;  /* 0x0000007f04047836 */ /* 0x000fc80000000000 */
[----:B------:R-:W-:Y:S01]  /*14370*/  IMAD.IADD R3, R20, 0x1, R3 ;  /* 0x0000000114037824 */ /* 0x000fe200078e0203 */
[----:B------:R-:W-:-:S04]  /*14380*/  SHF.R.S32.HI R5, RZ, 0x1f, R4 ;  /* 0x0000001fff057819 */ /* 0x000fc80000011404 */
[----:B------:R-:W-:Y:S02]  /*14390*/  LEA.HI R5, R5, R4, RZ, 0x7 ;  /* 0x0000000405057211 */ /* 0x000fe400078f38ff */
[----:B------:R-:W-:Y:S02]  /*143a0*/  SHF.R.S32.HI R4, RZ, 0x1f, R3 ;  /* 0x0000001fff047819 */ /* 0x000fe40000011403 */
[----:B------:R-:W-:Y:S02]  /*143b0*/  SHF.R.S32.HI R21, RZ, 0x7, R5 ;  /* 0x00000007ff157819 */ /* 0x000fe40000011405 */
[----:B------:R-:W-:-:S04]  /*143c0*/  LEA.HI R4, R4, R3, RZ, 0x7 ;  /* 0x0000000304047211 */ /* 0x000fc800078f38ff */
[----:B------:R-:W-:-:S04]  /*143d0*/  SHF.R.S32.HI R4, RZ, 0x7, R4 ;  /* 0x00000007ff047819 */ /* 0x000fc80000011404 */
[----:B------:R-:W-:Y:S02]  /*143e0*/  VIMNMX R5, R21, R4, PT ;  /* 0x0000000415057248 */ /* 0x000fe40003fe0100 */
[----:B------:R-:W-:Y:S01]  /*143f0*/  SHF.R.U32.HI R4, RZ, 0x10, R2 ;  /* 0x00000010ff047819 */ /* 0x000fe20000011602 */
[----:B------:R-:W-:Y:S01]  /*14400*/  IMAD.MOV.U32 R2, RZ, RZ, RZ ;  /* 0x000000ffff027224 */ /* 0x000fe200078e00ff */
[----:B------:R-:W-:-:S13]  /*14410*/  ISETP.GE.AND P0, PT, R5, 0x1, PT ;  /* 0x000000010500780c */ /* 0x000fda0003f06270 */
[----:B----4-:R-:W-:Y:S05]  /*14420*/  @!P0 BRA `(.L_x_2428) ;  /* 0x0000000000748947 */ /* 0x010fea0003800000 */
[----:B------:R-:W-:Y:S01]  /*14430*/  ISETP.NE.AND P0, PT, R4, RZ, PT ;  /* 0x000000ff0400720c */ /* 0x000fe20003f05270 */
[----:B------:R-:W-:-:S03]  /*14440*/  ULDC UR4, c[0x0][0x9f0] ;  /* 0x00027c0000047ab9 */ /* 0x000fc60000000800 */
[----:B------:R-:W-:-:S04]  /*14450*/  SEL R6, R4, UR4, P0 ;  /* 0x0000000404067c07 */ /* 0x000fc80008000000 */
[----:B------:R-:W-:Y:S02]  /*14460*/  IABS R7, R6 ;  /* 0x0000000600077213 */ /* 0x000fe40000000000 */
[----:B------:R-:W-:Y:S02]  /*14470*/  IADD3 R9, R6, -0x1, R5 ;  /* 0xffffffff06097810 */ /* 0x000fe40007ffe005 */
[----:B------:R-:W0:Y:S08]  /*14480*/  I2F.RP R2, R7 ;  /* 0x0000000700027306 */ /* 0x000e300000209400 */
[----:B0-----:R-:W0:Y:S02]  /*14490*/  MUFU.RCP R2, R2 ;  /* 0x0000000200027308 */ /* 0x001e240000001000 */
[----:B0-----:R-:W-:-:S06]  /*144a0*/  VIADD R2, R2, 0xffffffe ;  /* 0x0ffffffe02027836 */ /* 0x001fcc0000000000 */
[----:B------:R0:W2:Y:S02]  /*144b0*/  F2I.FTZ.U32.TRUNC.NTZ R3, R2 ;  /* 0x0000000200037305 */ /* 0x0000a4000021f000 */
[----:B0-----:R-:W-:-:S04]  /*144c0*/  LOP3.LUT R2, R9, R6, RZ, 0x3c, !PT ;  /* 0x0000000609027212 */ /* 0x001fc800078e3cff */
[----:B------:R-:W-:Y:S01]  /*144d0*/  ISETP.GE.AND P3, PT, R2, RZ, PT ;  /* 0x000000ff0200720c */ /* 0x000fe20003f66270 */
[----:B--2---:R-:W-:-:S04]  /*144e0*/  IMAD.MOV R2, RZ, RZ, -R3 ;  /* 0x000000ffff027224 */ /* 0x004fc800078e0a03 */
[----:B-1----:R-:W-:Y:S02]  /*144f0*/  IMAD R11, R2, R7, RZ ;  /* 0x00000007020b7224 */ /* 0x002fe400078e02ff */
        /* <DEDUP_REMOVED lines=16> */
.L_x_2428:
[----:B------:R-:W-:Y:S05]  /*14600*/  BSYNC B0 ;  /* 0x0000000000007941 */ /* 0x000fea0003800000 */
.L_x_2427:
[-C--:B------:R-:W-:Y:S01]  /*14610*/  IMAD R3, R12, R2.reuse, RZ ;  /* 0x000000020c037224 */ /* 0x080fe200078e02ff */
        /* <DEDUP_REMOVED lines=22> */
[----:B------:R0:W2:Y:S02]  /*14780*/  SHFL.IDX PT, R14, R6, RZ, 0x1f ;  /* 0x00001fff060e7589 */ /* 0x0000a400000e0000 */
.L_x_2618:
[----:B--2---:R-:W-:Y:S02]  /*14790*/  ISETP.NE.AND P0, PT, R14, RZ, PT ;  /* 0x000000ff0e00720c */ /* 0x004fe40003f05270 */
[----:B------:R-:W-:-:S11]  /*147a0*/  PLOP3.LUT P6, PT, PT, PT, PT, 0x8, 0x0 ;  /* 0x000000000000781c */ /* 0x000fd60003fce170 */
[----:B------:R-:W-:Y:S05]  /*147b0*/  @P0 BRA `(.L_x_2432) ;  /* 0x00000000000c0947 */ /* 0x000fea0003800000 */
[----:B------:R-:W-:-:S03]  /*147c0*/  UMOV UR4, 0xffffffff ;  /* 0xffffffff00047882 */ /* 0x000fc60000000000 */
[----:B------:R-:W-:Y:S05]  /*147d0*/  BRA.DIV UR4, `(.L_x_2433) ;  /* 0x0000007204887947 */ /* 0x000fea000b800000 */
[----:B------:R-:W-:-:S13]  /*147e0*/  ELECT P6, URZ, PT ;  /* 0x00000000003f782f */ /* 0x000fda00038c0000 */
.L_x_2432:
        /* <DEDUP_REMOVED lines=9> */
.L_x_2621:
[----:B------:R-:W-:Y:S05]  /*14880*/  BSYNC B1 ;  /* 0x0000000000017941 */ /* 0x000fea0003800000 */
.L_x_2434:
[----:B------:R-:W-:Y:S04]  /*14890*/  BSSY B1, `(.L_x_2436) ;  /* 0x0000050000017945 */ /* 0x000fe80003800000 */
[----:B------:R-:W-:Y:S05]  /*148a0*/  @!P6 BRA `(.L_x_2437) ;  /* 0x000000040038e947 */ /* 0x000fea0003800000 */
[----:B------:R-:W2:Y:S01]  /*148b0*/  LDL R7, [R1+0x4] ;  /* 0x0000040001077983 */ /* 0x000ea20000100800 */
        /* <DEDUP_REMOVED lines=8> */
.L_x_2622:
[----:B------:R-:W-:Y:S05]  /*14940*/  BSYNC B2 ;  /* 0x0000000000027941 */ /* 0x000fea0003800000 */
.L_x_2438:
        /* <DEDUP_REMOVED lines=9> */
.L_x_2441:
[----:B------:R-:W-:Y:S05]  /*149e0*/  BSYNC B2 ;  /* 0x0000000000027941 */ /* 0x000fea0003800000 */
.L_x_2440:
        /* <DEDUP_REMOVED lines=10> */
[----:B-1----:R-:W-:Y:S01]  /*14a90*/  IMAD.SHL.U32 R11, R29, 0x2000, RZ ;  /* 0x000020001d0b7824 */ /* 0x002fe200078e00ff */
[----:B------:R-:W-:Y:S01]  /*14aa0*/  UMOV UR7, 0x12f00000 ;  /* 0x12f0000000077882 */ /* 0x000fe20000000000 */
[----:B------:R-:W-:-:S08]  /*14ab0*/  VIADD R10, R6, 0x16890 ;  /* 0x00016890060a7836 */ /* 0x000fd00000000000 */
.L_x_2442:
        /* <DEDUP_REMOVED lines=13> */
.L_x_2623:
[----:B------:R-:W-:Y:S05]  /*14b90*/  BSYNC B2 ;  /* 0x0000000000027941 */ /* 0x000fea0003800000 */
.L_x_2443:
        /* <DEDUP_REMOVED lines=11> */
.L_x_2446:
[----:B------:R-:W-:Y:S05]  /*14c50*/  BSYNC B2 ;  /* 0x0000000000027941 */ /* 0x000fea0003800000 */
.L_x_2445:
[----:B------:R-:W-:Y:S01]  /*14c60*/  R2UR UR10, R12 ;  /* 0x000000000c0a72ca */ /* 0x000fe200000e0000 */
[----:B01----:R-:W-:Y:S01]  /*14c70*/  IMAD R7, R11, 0x2, R16 ;  /* 0x000000020b077824 */ /* 0x003fe200078e0210 */
[----:B------:R-:W-:Y:S01]  /*14c80*/  R2UR UR6, R14 ;  /* 0x000000000e0672ca */ /* 0x000fe200000e0000 */
[----:B------:R-:W-:Y:S01]  /*14c90*/  UIADD3 UR4, UP0, UR38, 0x670, URZ ;  /* 0x0000067026047890 */ /* 0x000fe2000ff1e03f */
[----:B------:R-:W-:Y:S01]  /*14ca0*/  R2UR UR7, R15 ;  /* 0x000000000f0772ca */ /* 0x000fe200000e0000 */
[----:B------:R-:W-:Y:S01]  /*14cb0*/  VIADD R6, R6, 0x168b0 ;  /* 0x000168b006067836 */ /* 0x000fe20000000000 */
[----:B------:R-:W-:Y:S01]  /*14cc0*/  PLOP3.LUT P0, PT, PT, PT, PT, 0x80, 0x0 ;  /* 0x000000000000781c */ /* 0x000fe20003f0f070 */
[----:B------:R-:W-:Y:S01]  /*14cd0*/  VIADD R7, R7, 0x400 ;  /* 0x0000040007077836 */ /* 0x000fe20000000000 */
[----:B------:R-:W-:-:S12]  /*14ce0*/  UIADD3.X UR5, URZ, UR39, URZ, UP0, !UPT ;  /* 0x000000273f057290 */ /* 0x000fd800087fe43f */
.L_x_2447:
        /* <DEDUP_REMOVED lines=10> */
.L_x_2437:
[----:B------:R-:W-:Y:S05]  /*14d90*/  BSYNC B1 ;  /* 0x0000000000017941 */ /* 0x000fea0003800000 */
.L_x_2436:
[----:B------:R-:W2:Y:S01]  /*14da0*/  LDL.LU R9, [R1+0x4] ;  /* 0x0000040001097983 */ /* 0x000ea20000300800 */
        /* <DEDUP_REMOVED lines=8> */
[----:B------:R0:W-:Y:S02]  /*14e30*/  STL [R1+0x4], R9 ;  /* 0x0000040901007387 */ /* 0x0001e40000100800 */
[----:B------:R-:W-:Y:S05]  /*14e40*/  @!P2 BRA `(.L_x_2430) ;  /* 0x000000040064a947 */ /* 0x000fea0003800000 */
.L_x_2460:
[----:B------:R-:W-:Y:S05]  /*14e50*/  YIELD ;  /* 0x0000000000007946 */ /* 0x000fea0003800000 */
[----:B------:R-:W-:Y:S04]  /*14e60*/  BSSY B1, `(.L_x_2448) ;  /* 0x000004d000017945 */ /* 0x000fe80003800000 */
[----:B--2---:R-:W-:Y:S05]  /*14e70*/  @!P6 BRA `(.L_x_2449) ;  /* 0x00000004002ce947 */ /* 0x004fea0003800000 */
[----:B------:R-:W2:Y:S01]  /*14e80*/  LDL R7, [R1+0x4] ;  /* 0x0000040001077983 */ /* 0x000ea20000100800 */
[----:B------:R-:W3:Y:S02]  /*14e90*/  S2R R6, SR_TID.X ;  /* 0x0000000000067919 */ /* 0x000ee40000002100 */
[----:B---3--:R-:W-:Y:S01]  /*14ea0*/  LOP3.LUT R8, R6, 0x7f, RZ, 0xc0, !PT ;  /* 0x0000007f06087812 */ /* 0x008fe200078ec0ff */
[----:B------:R-:W-:Y:S01]  /*14eb0*/  IMAD R6, R29, 0x8, R16 ;  /* 0x000000081d067824 */ /* 0x000fe200078e0210 */
[----:B------:R-:W-:Y:S02]  /*14ec0*/  BSSY B2, `(.L_x_2450) ;  /* 0x0000005000027945 */ /* 0x000fe40003800000 */
[----:B------:R-:W-:Y:S02]  /*14ed0*/  ISETP.NE.AND P2, PT, R8, RZ, PT ;  /* 0x000000ff0800720c */ /* 0x000fe40003f45270 */
[----:B--2---:R-:W-:-:S04]  /*14ee0*/  SHF.L.U32 R7, R7, 0x1f, RZ ;  /* 0x0000001f07077819 */ /* 0x004fc800000006ff */
[----:B------:R-:W2:Y:S02]  /*14ef0*/  SYNCS.PHASECHK.TRANS64.TRYWAIT P1, [R6+URZ+0x168a0], R7 ;  /* 0x0168a007060075a7 */ /* 0x000ea4000802017f */
[----:B--2---:R-:W-:Y:S05]  /*14f00*/  @!P1 BRA `(.L_x_2451) ;  /* 0x0000006c00189947 */ /* 0x004fea0003800000 */
.L_x_2624:
[----:B------:R-:W-:Y:S05]  /*14f10*/  BSYNC B2 ;  /* 0x0000000000027941 */ /* 0x000fea0003800000 */
.L_x_2450:
[----:B------:R-:W-:Y:S04]  /*14f20*/  BSSY B2, `(.L_x_2452) ;  /* 0x0000009000027945 */ /* 0x000fe80003800000 */
[----:B------:R-:W-:Y:S05]  /*14f30*/  @P2 BRA `(.L_x_2453) ;  /* 0x00000000001c2947 */ /* 0x000fea0003800000 */
[----:B------:R-:W0:Y:S02]  /*14f40*/  S2R R8, SR_TID.X ;  /* 0x0000000000087919 */ /* 0x000e240000002100 */
[----:B0-----:R-:W-:Y:S01]  /*14f50*/  LOP3.LUT R9, R8, 0x1f, RZ, 0xc0, !PT ;  /* 0x0000001f08097812 */ /* 0x001fe200078ec0ff */
[----:B------:R-:W-:-:S03]  /*14f60*/  IMAD.MOV.U32 R8, RZ, RZ, 0x4000 ;  /* 0x00004000ff087424 */ /* 0x000fc600078e00ff */
[----:B------:R-:W-:Y:S01]  /*14f70*/  ISETP.NE.AND P1, PT, R9, RZ, PT ;  /* 0x000000ff0900720c */ /* 0x000fe20003f25270 */
[----:B------:R3:W-:-:S12]  /*14f80*/  SYNCS.ARRIVE.TRANS64 RZ, [R6+URZ+0x16890], R8 ;  /* 0x0168900806ff79a7 */ /* 0x0007d8000800003f */
[----:B---3--:R-:W-:Y:S05]  /*14f90*/  @!P1 BRA `(.L_x_2453) ;  /* 0x0000000000049947 */ /* 0x008fea0003800000 */
[----:B------:R-:W-:Y:S01]  /*14fa0*/  BPT.TRAP 0x1 ;  /* 0x000000040000795c */ /* 0x000fe20000300000 */
.L_x_2453:
[----:B------:R-:W-:Y:S05]  /*14fb0*/  BSYNC B2 ;  /* 0x0000000000027941 */ /* 0x000fea0003800000 */
.L_x_2452:
[----:B------:R-:W-:Y:S01]  /*14fc0*/  IMAD.MOV.U32 R12, RZ, RZ, RZ ;  /* 0x000000ffff0c7224 */ /* 0x000fe200078e00ff */
[----:B------:R-:W-:Y:S01]  /*14fd0*/  UIADD3 UR4, UP0, UR38, 0x570, URZ ;  /* 0x0000057026047890 */ /* 0x000fe2000ff1e03f */
[----:B------:R-:W-:Y:S01]  /*14fe0*/  IMAD R8, R29, 0x4000, R16 ;  /* 0x000040001d087824 */ /* 0x000fe200078e0210 */
[----:B------:R-:W-:Y:S01]  /*14ff0*/  PLOP3.LUT P1, PT, PT, PT, PT, 0x80, 0x0 ;  /* 0x000000000000781c */ /* 0x000fe20003f2f070 */
[----:B0-----:R-:W-:Y:S01]  /*15000*/  IMAD R9, R5, 0x80, R0 ;  /* 0x0000008005097824 */ /* 0x001fe200078e0200 */
[----:B------:R-:W-:Y:S01]  /*15010*/  R2UR UR10, R12 ;  /* 0x000000000c0a72ca */ /* 0x000fe200000e0000 */
[----:B------:R-:W-:Y:S01]  /*15020*/  VIADD R10, R6, 0x16890 ;  /* 0x00016890060a7836 */ /* 0x000fe20000000000 */
[----:B------:R-:W-:Y:S01]  /*15030*/  UIADD3.X UR5, URZ, UR39, URZ, UP0, !UPT ;  /* 0x000000273f057290 */ /* 0x000fe200087fe43f */
[----:B-1----:R-:W-:Y:S01]  /*15040*/  VIADD R11, R8, 0xe400 ;  /* 0x0000e400080b7836 */ /* 0x002fe20000000000 */
[----:B------:R-:W-:Y:S01]  /*15050*/  UMOV UR6, 0x0 ;  /* 0x0000000000067882 */ /* 0x000fe20000000000 */
[----:B------:R-:W-:-:S10]  /*15060*/  UMOV UR7, 0x12f00000 ;  /* 0x12f0000000077882 */ /* 0x000fd40000000000 */
.L_x_2454:
        /* <DEDUP_REMOVED lines=13> */
.L_x_2625:
[----:B------:R-:W-:Y:S05]  /*15140*/  BSYNC B2 ;  /* 0x0000000000027941 */ /* 0x000fea0003800000 */
.L_x_2455:
        /* <DEDUP_REMOVED lines=11> */
.L_x_2458:
[----:B------:R-:W-:Y:S05]  /*15200*/  BSYNC B2 ;  /* 0x0000000000027941 */ /* 0x000fea0003800000 */
.L_x_2457:
        /* <DEDUP_REMOVED lines=8> */
.L_x_2459:
        /* <DEDUP_REMOVED lines=10> */
.L_x_2449:
[----:B------:R-:W-:Y:S05]  /*15330*/  BSYNC B1 ;  /* 0x0000000000017941 */ /* 0x000fea0003800000 */
.L_x_2448:
        /* <DEDUP_REMOVED lines=10> */
.L_x_2430:
[----:B------:R-:W-:Y:S05]  /*153e0*/  BSYNC B0 ;  /* 0x0000000000007941 */ /* 0x000fea0003800000 */
.L_x_2429:
[----:B------:R-:W3:Y:S01]  /*153f0*/  LDC R0, c[0x0][0x448] ;  /* 0x00011200ff007b82 */ /* 0x000ee20000000800 */
[----:B------:R-:W-:Y:S01]  /*15400*/  IMAD.MOV.U32 R2, RZ, RZ, 0xc0 ;  /* 0x000000c0ff027424 */ /* 0x000fe200078e00ff */
[----:B------:R-:W-:Y:S01]  /*15410*/  ISETP.NE.AND P2, PT, R4, RZ, PT ;  /* 0x000000ff0400720c */ /* 0x000fe20003f45270 */
[----:B------:R-:W-:Y:S05]  /*15420*/  @!P0 WARPSYNC.ALL ;  /* 0x0000000000008948 */ /* 0x000fea0003800000 */
[----:B------:R-:W-:Y:S01]  /*15430*/  IMAD R2, R25, R2, 0xbf ;  /* 0x000000bf19027424 */ /* 0x000fe200078e0202 */
[----:B------:R-:W-:Y:S06]  /*15440*/  BSSY B0, `(.L_x_2461) ;  /* 0x000002b000007945 */ /* 0x000fec0003800000 */
[----:B------:R-:W4:Y:S08]  /*15450*/  @!P2 LDC R4, c[0x0][0x9f0] ;  /* 0x00027c00ff04ab82 */ /* 0x000f300000000800 */
[----:B------:R-:W-:Y:S01]  /*15460*/  @!P0 BAR.SYNC.DEFER_BLOCKING 0xc, 0x200 ;  /* 0x0308000000008b1d */ /* 0x000fe20000010000 */
[----:B---3--:R-:W-:-:S13]  /*15470*/  ISETP.NE.AND P1, PT, R0, 0x1, PT ;  /* 0x000000010000780c */ /* 0x008fda0003f25270 */
[----:B------:R-:W3:Y:S08]  /*15480*/  @P1 LDC R3, c[0x0][0x44c] ;  /* 0x00011300ff031b82 */ /* 0x000ef00000000800 */
[----:B------:R-:W5:Y:S01]  /*15490*/  @P1 LDC R0, c[0x0][0x450] ;  /* 0x00011400ff001b82 */ /* 0x000f620000000800 */
[----:B---3--:R-:W-:-:S05]  /*154a0*/  @P1 IMAD.HI.U32 R3, R2, R3, RZ ;  /* 0x0000000302031227 */ /* 0x008fca00078e00ff */
[----:B-----5:R-:W-:-:S05]  /*154b0*/  @P1 SHF.R.U32.HI R2, RZ, R0, R3 ;  /* 0x00000000ff021219 */ /* 0x020fca0000011603 */
[----:B------:R-:W-:-:S05]  /*154c0*/  IMAD.IADD R2, R20, 0x1, R2 ;  /* 0x0000000114027824 */ /* 0x000fca00078e0202 */
[----:B------:R-:W-:-:S04]  /*154d0*/  SHF.R.S32.HI R0, RZ, 0x1f, R2 ;  /* 0x0000001fff007819 */ /* 0x000fc80000011402 */
[----:B------:R-:W-:-:S04]  /*154e0*/  LEA.HI R0, R0, R2, RZ, 0x7 ;  /* 0x0000000200007211 */ /* 0x000fc800078f38ff */
[----:B------:R-:W-:-:S04]  /*154f0*/  SHF.R.S32.HI R0, RZ, 0x7, R0 ;  /* 0x00000007ff007819 */ /* 0x000fc80000011400 */
[----:B--2---:R-:W-:-:S04]  /*15500*/  VIMNMX R7, R21, R0, PT ;  /* 0x0000000015077248 */ /* 0x004fc80003fe0100 */
[----:B------:R-:W-:Y:S01]  /*15510*/  ISETP.GE.AND P1, PT, R7, 0x1, PT ;  /* 0x000000010700780c */ /* 0x000fe20003f26270 */
[----:B------:R2:W-:Y:S04]  /*15520*/  STL [R1+0x20], R7 ;  /* 0x0000200701007387 */ /* 0x0005e80000100800 */
[----:B------:R2:W-:Y:S08]  /*15530*/  STL [R1+0x28], RZ ;  /* 0x000028ff01007387 */ /* 0x0005f00000100800 */
[----:B--2-4-:R-:W-:Y:S05]  /*15540*/  @!P1 BRA `(.L_x_2462) ;  /* 0x0000000000689947 */ /* 0x014fea0003800000 */
[-C--:B------:R-:W-:Y:S02]  /*15550*/  IABS R0, R4.reuse ;  /* 0x0000000400007213 */ /* 0x080fe40000000000 */
        /* <DEDUP_REMOVED lines=25> */
.L_x_2462:
[----:B------:R-:W-:Y:S05]  /*156f0*/  BSYNC B0 ;  /* 0x0000000000007941 */ /* 0x000fea0003800000 */
.L_x_2461:
[----:B------:R-:W3:Y:S04]  /*15700*/  LDL R0, [R1+0x28] ;  /* 0x0000280001007983 */ /* 0x000ee80000100800 */
[----:B------:R-:W3:Y:S01]  /*15710*/  LDL R2, [R1+0x40] ;  /* 0x0000400001027983 */ /* 0x000ee20000100800 */
[----:B------:R-:W-:Y:S01]  /*15720*/  BSSY B7, `(.L_x_2463) ;  /* 0x0000360000077945 */ /* 0x000fe20003800000 */
[----:B---3--:R-:W-:-:S05]  /*15730*/  IMAD R2, R2, R0, RZ ;  /* 0x0000000002027224 */ /* 0x008fca00078e02ff */
[----:B------:R-:W-:Y:S01]  /*15740*/  VIADDMNMX R0, R2, R0, R7, PT ;  /* 0x0000000002007246 */ /* 0x000fe20003800107 */
        /* <DEDUP_REMOVED lines=21> */
.L_x_2464:
        /* <DEDUP_REMOVED lines=14> */
[----:B-1----:R-:W-:Y:S02]  /*15980*/  IMAD.U32 R11, RZ, RZ, UR5 ;  /* 0x00000005ff0b7e24 */ /* 0x002fe4000f8e00ff */
[----:B------:R-:W-:Y:S02]  /*15990*/  IMAD.MOV.U32 R8, RZ, RZ, 0x70 ;  /* 0x00000070ff087424 */ /* 0x000fe400078e00ff */
[----:B------:R-:W-:Y:S02]  /*159a0*/  IMAD.MOV.U32 R12, RZ, RZ, 0x1 ;  /* 0x00000001ff0c7424 */ /* 0x000fe400078e00ff */
[----:B------:R-:W-:-:S07]  /*159b0*/  IMAD.MOV.U32 R13, RZ, RZ, RZ ;  /* 0x000000ffff0d7224 */ /* 0x000fce00078e00ff */
[----:B------:R-:W-:-:S07]  /*159c0*/  LEPC R20, `(.L_x_2467) ;  /* 0x000000001014794e */ /* 0x000fce0000000000 */
[----:B0--3--:R-:W-:Y:S05]  /*159d0*/  CALL.ABS.NOINC R2 ;  /* 0x0000000002007343 */ /* 0x009fea0003c00000 */
.L_x_2467:
[----:B------:R-:W-:Y:S05]  /*159e0*/  BSYNC B6 ;  /* 0x0000000000067941 */ /* 0x000fea0003800000 */
.L_x_2466:
        /* <DEDUP_REMOVED lines=9> */
[----:B------:R-:W-:Y:S02]  /*15a80*/  IMAD.U32 R4, RZ, RZ, UR6 ;  /* 0x00000006ff047e24 */ /* 0x000fe4000f8e00ff */
[----:B--2---:R-:W-:Y:S02]  /*15a90*/  IMAD.U32 R5, RZ, RZ, UR7 ;  /* 0x00000007ff057e24 */ /* 0x004fe4000f8e00ff */
[----:B------:R-:W-:Y:S02]  /*15aa0*/  IMAD.U32 R6, RZ, RZ, UR8 ;  /* 0x00000008ff067e24 */ /* 0x000fe4000f8e00ff */
[----:B------:R-:W-:-:S02]  /*15ab0*/  IMAD.U32 R7, RZ, RZ, UR9 ;  /* 0x00000009ff077e24 */ /* 0x000fc4000f8e00ff */
[----:B------:R-:W-:Y:S02]  /*15ac0*/  IMAD.U32 R10, RZ, RZ, UR4 ;  /* 0x00000004ff0a7e24 */ /* 0x000fe4000f8e00ff */
[----:B-1----:R-:W-:Y:S02]  /*15ad0*/  IMAD.U32 R11, RZ, RZ, UR5 ;  /* 0x00000005ff0b7e24 */ /* 0x002fe4000f8e00ff */
[----:B------:R-:W-:Y:S02]  /*15ae0*/  IMAD.MOV.U32 R8, RZ, RZ, 0x70 ;  /* 0x00000070ff087424 */ /* 0x000fe400078e00ff */
[----:B------:R-:W-:Y:S02]  /*15af0*/  IMAD.MOV.U32 R12, RZ, RZ, 0x1 ;  /* 0x00000001ff0c7424 */ /* 0x000fe400078e00ff */
[----:B---3--:R-:W-:-:S07]  /*15b00*/  IMAD.MOV.U32 R13, RZ, RZ, RZ ;  /* 0x000000ffff0d7224 */ /* 0x008fce00078e00ff */
[----:B------:R-:W-:-:S07]  /*15b10*/  LEPC R20, `(.L_x_2470) ;  /* 0x000000001014794e */ /* 0x000fce0000000000 */
[----:B0---4-:R-:W-:Y:S05]  /*15b20*/  CALL.ABS.NOINC R2 ;  /* 0x0000000002007343 */ /* 0x011fea0003c00000 */
.L_x_2470:
        /* <DEDUP_REMOVED lines=16> */
.L_x_2469:
[----:B------:R-:W-:Y:S05]  /*15c30*/  BSYNC B6 ;  /* 0x0000000000067941 */ /* 0x000fea0003800000 */
.L_x_2468:
        /* <DEDUP_REMOVED lines=21> */
.L_x_2628:
        /* <DEDUP_REMOVED lines=10> */
.L_x_2631:
        /* <DEDUP_REMOVED lines=22> */
.L_x_2474:
[----:B0-----:R-:W-:Y:S01]  /*15f90*/  IMAD R0, R18, 0x8, R16 ;  /* 0x0000000812007824 */ /* 0x001fe200078e0210 */
[----:B----4-:R-:W-:-:S04]  /*15fa0*/  SHF.L.U32 R2, R28, 0x1f, RZ ;  /* 0x0000001f1c027819 */ /* 0x010fc800000006ff */
[----:B------:R-:W0:Y:S02]  /*15fb0*/  SYNCS.PHASECHK.TRANS64.TRYWAIT P0, [R0+URZ+0x16840], R2 ;  /* 0x01684002000075a7 */ /* 0x000e24000800017f */
[----:B0-----:R-:W-:Y:S05]  /*15fc0*/  @!P0 BRA `(.L_x_2475) ;  /* 0x0000005c00648947 */ /* 0x001fea0003800000 */
.L_x_2632:
        /* <DEDUP_REMOVED lines=11> */
.L_x_2476:
        /* <DEDUP_REMOVED lines=18> */
[----:B----4-:R-:W-:-:S04]  /*161a0*/  LOP3.LUT R2, R2, 0xfffffffe, RZ, 0xc0, !PT ;  /* 0xfffffffe02027812 */ /* 0x010fc800078ec0ff */
[----:B------:R-:W-:-:S05]  /*161b0*/  @P0 LOP3.LUT R2, R2, 0x1, RZ, 0xfc, !PT ;  /* 0x0000000102020812 */ /* 0x000fca00078efcff */
[----:B------:R0:W-:Y:S01]  /*161c0*/  STL [R1], R2 ;  /* 0x0000000201007387 */ /* 0x0001e20000100800 */
[----:B------:R-:W-:Y:S01]  /*161d0*/  NOP ;  /* 0x0000000000007918 */ /* 0x000fe20000000000 */
.L_x_2472:
        /* <DEDUP_REMOVED lines=34> */
[----:B-1----:R-:W-:Y:S02]  /*16400*/  IMAD.U32 R11, RZ, RZ, UR9 ;  /* 0x00000009ff0b7e24 */ /* 0x002fe4000f8e00ff */
[----:B------:R-:W-:Y:S02]  /*16410*/  IMAD.MOV.U32 R8, RZ, RZ, 0x70 ;  /* 0x00000070ff087424 */ /* 0x000fe400078e00ff */
[----:B------:R-:W-:Y:S02]  /*16420*/  IMAD.MOV.U32 R12, RZ, RZ, 0x1 ;  /* 0x00000001ff0c7424 */ /* 0x000fe400078e00ff */
[----:B------:R-:W-:-:S07]  /*16430*/  IMAD.MOV.U32 R13, RZ, RZ, RZ ;  /* 0x000000ffff0d7224 */ /* 0x000fce00078e00ff */
[----:B------:R-:W-:-:S07]  /*16440*/  LEPC R20, `(.L_x_2478) ;  /* 0x000000001014794e */ /* 0x000fce0000000000 */
[----:B0-----:R-:W-:Y:S05]  /*16450*/  CALL.ABS.NOINC R2 ;  /* 0x0000000002007343 */ /* 0x001fea0003c00000 */
.L_x_2478:
[----:B------:R-:W-:Y:S05]  /*16460*/  BSYNC B6 ;  /* 0x0000000000067941 */ /* 0x000fea0003800000 */
.L_x_2477:
[----:B------:R-:W2:Y:S01]  /*16470*/  LDL.LU R20, [R1+0x1c] ;  /* 0x00001c0001147983 */ /* 0x000ea20000300800 */
[----:B------:R-:W4:Y:S01]  /*16480*/  LDC R9, c[0x0][0x448] ;  /* 0x00011200ff097b82 */ /* 0x000f220000000800 */
[----:B------:R-:W-:Y:S01]  /*16490*/  ULDC.64 UR4, c[0x0][0x2d8] ;  /* 0x0000b60000047ab9 */ /* 0x000fe20000000a00 */
[----:B------:R-:W-:Y:S01]  /*164a0*/  ULDC.64 UR6, c[0x0][0x2e0] ;  /* 0x0000b80000067ab9 */ /* 0x000fe20000000a00 */
[----:B0-----:R-:W2:Y:S01]  /*164b0*/  LDL.LU.64 R2, [R1+0x30] ;  /* 0x0000300001027983 */ /* 0x001ea20000300a00 */
[----:B------:R-:W-:-:S03]  /*164c0*/  ULDC.64 UR8, c[0x0][0x280] ;  /* 0x0000a00000087ab9 */ /* 0x000fc60000000a00 */
[----:B------:R-:W3:Y:S04]  /*164d0*/  LDL.LU R21, [R1+0x38] ;  /* 0x0000380001157983 */ /* 0x000ee80000300800 */
[----:B------:R-:W3:Y:S04]  /*164e0*/  LDL.LU R4, [R1+0x14] ;  /* 0x0000140001047983 */ /* 0x000ee80000300800 */
[----:B------:R0:W5:Y:S01]  /*164f0*/  LDL R10, [R1+0x10] ;  /* 0x00001000010a7983 */ /* 0x0001620000100800 */
[----:B----4-:R-:W-:-:S13]  /*16500*/  ISETP.NE.AND P1, PT, R9, 0x1, PT ;  /* 0x000000010900780c */ /* 0x010fda0003f25270 */
[----:B------:R-:W4:Y:S08]  /*16510*/  @P1 LDC R5, c[0x0][0x450] ;  /* 0x00011400ff051b82 */ /* 0x000f300000000800 */
[----:B------:R-:W0:Y:S01]  /*16520*/  @P1 LDC R8, c[0x0][0x450] ;  /* 0x00011400ff081b82 */ /* 0x000e220000000800 */
[----:B-1----:R-:W1:Y:S01]  /*16530*/  S2R R11, SR_TID.X ;  /* 0x00000000000b7919 */ /* 0x002e620000002100 */
[----:B--2---:R-:W-:-:S02]  /*16540*/  IMAD.MOV.U32 R3, RZ, RZ, R20 ;  /* 0x000000ffff037224 */ /* 0x004fc400078e0014 */
[----:B------:R-:W2:Y:S01]  /*16550*/  S2R R20, SR_TID.X ;  /* 0x0000000000147919 */ /* 0x000ea20000002100 */
[----:B------:R-:W-:-:S04]  /*16560*/  IMAD.WIDE.U32 R2, R17, UR4, R2 ;  /* 0x0000000411027c25 */ /* 0x000fc8000f8e0002 */
[----:B------:R-:W-:Y:S01]  /*16570*/  IMAD R3, R17, UR5, R3 ;  /* 0x0000000511037c24 */ /* 0x000fe2000f8e0203 */
[----:B------:R-:W-:Y:S01]  /*16580*/  ULDC.64 UR4, c[0x0][0x2d0] ;  /* 0x0000b40000047ab9 */ /* 0x000fe20000000a00 */
[----:B---3--:R-:W-:Y:S02]  /*16590*/  IMAD R0, R21, UR6, RZ ;  /* 0x0000000615007c24 */ /* 0x008fe4000f8e02ff */
[----:B------:R-:W-:-:S04]  /*165a0*/  IMAD.WIDE.U32 R2, R4, UR6, R2 ;  /* 0x0000000604027c25 */ /* 0x000fc8000f8e0002 */
        /* <DEDUP_REMOVED lines=11> */
[----:B----4-:R-:W-:-:S04]  /*16660*/  @P1 SHF.R.U32.HI R4, RZ, R5, R0 ;  /* 0x00000005ff041219 */ /* 0x010fc80000011600 */
        /* <DEDUP_REMOVED lines=12> */
[----:B------:R-:W2:Y:S01]  /*16730*/  @P1 LDC R7, c[0x0][0x44c] ;  /* 0x00011300ff071b82 */ /* 0x000ea20000000800 */
[----:B------:R-:W-:-:S04]  /*16740*/  LEA R0, P0, R4, UR8, 0x1 ;  /* 0x0000000804007c11 */ /* 0x000fc8000f8008ff */
[----:B------:R-:W-:Y:S01]  /*16750*/  LEA.HI.X R4, R4, UR9, R5, 0x1, P0 ;  /* 0x0000000904047c11 */ /* 0x000fe200080f0c05 */
[----:B------:R-:W-:-:S04]  /*16760*/  VIADD R5, R6, 0x80 ;  /* 0x0000008006057836 */ /* 0x000fc80000000000 */
[----:B------:R-:W-:Y:S02]  /*16770*/  IMAD.MOV.U32 R6, RZ, RZ, R5 ;  /* 0x000000ffff067224 */ /* 0x000fe400078e0005 */
[----:B--2---:R-:W-:-:S05]  /*16780*/  @P1 IMAD.HI.U32 R7, R5, R7, RZ ;  /* 0x0000000705071227 */ /* 0x004fca00078e00ff */
        /* <DEDUP_REMOVED lines=9> */
[----:B-1----:R-:W-:Y:S02]  /*16820*/  IMAD.SHL.U32 R20, R11, 0x8, RZ ;  /* 0x000000080b147824 */ /* 0x002fe400078e00ff */
        /* <DEDUP_REMOVED lines=117> */
.L_x_2657:
        /* <DEDUP_REMOVED lines=11> */
.L_x_2480:
        /* <DEDUP_REMOVED lines=18> */
.L_x_2658:
[----:B------:R-:W-:Y:S05]  /*17150*/  BSYNC B0 ;  /* 0x0000000000007941 */ /* 0x000fea0003800000 */
.L_x_2481:
        /* <DEDUP_REMOVED lines=52> */
.L_x_2489:
[----:B------:R-:W-:Y:S01]  /*174a0*/  IMAD R2, R5, 0x8, R16 ;  /* 0x0000000805027824 */ /* 0x000fe200078e0210 */
[----:B------:R-:W-:Y:S01]  /*174b0*/  SHF.L.U32 R3, R10, 0x1f, RZ ;  /* 0x0000001f0a037819 */ /* 0x000fe200000006ff */
[----:B------:R-:W-:Y:S03]  /*174c0*/  BSSY B3, `(.L_x_2490) ;  /* 0x0000003000037945 */ /* 0x000fe60003800000 */
[----:B------:R-:W1:Y:S02]  /*174d0*/  SYNCS.PHASECHK.TRANS64.TRYWAIT P0, [R2+URZ+0x16840], R3 ;  /* 0x01684003020075a7 */ /* 0x000e64000800017f */
[----:B-1----:R-:W-:Y:S05]  /*174e0*/  @!P0 BRA `(.L_x_2491) ;  /* 0x0000005800248947 */ /* 0x002fea0003800000 */
.L_x_2659:
[----:B------:R-:W-:Y:S05]  /*174f0*/  BSYNC B3 ;  /* 0x0000000000037941 */ /* 0x000fea0003800000 */
.L_x_2490:
        /* <DEDUP_REMOVED lines=12> */
.L_x_2493:
[----:B------:R-:W-:Y:S05]  /*175c0*/  BSYNC B3 ;  /* 0x0000000000037941 */ /* 0x000fea0003800000 */
.L_x_2492:
        /* <DEDUP_REMOVED lines=11> */
.L_x_2494:
        /* <DEDUP_REMOVED lines=15> */
.L_x_2660:
[----:B------:R-:W-:Y:S05]  /*17770*/  BSYNC B3 ;  /* 0x0000000000037941 */ /* 0x000fea0003800000 */
.L_x_2495:
        /* <DEDUP_REMOVED lines=12> */
.L_x_2498:
[----:B------:R-:W-:Y:S05]  /*17840*/  BSYNC B3 ;  /* 0x0000000000037941 */ /* 0x000fea0003800000 */
.L_x_2497:
        /* <DEDUP_REMOVED lines=11> */
.L_x_2499:
        /* <DEDUP_REMOVED lines=12> */
.L_x_2488:
[----:B------:R-:W-:Y:S05]  /*179c0*/  BSYNC B1 ;  /* 0x0000000000017941 */ /* 0x000fea0003800000 */
.L_x_2487:
[----:B------:R-:W2:Y:S01]  /*179d0*/  LDL.LU R0, [R1+0x24] ;  /* 0x0000240001007983 */ /* 0x000ea20000300800 */
[----:B------:R-:W-:Y:S02]  /*179e0*/  IMAD.MOV.U32 R18, RZ, RZ, R5 ;  /* 0x000000ffff127224 */ /* 0x000fe400078e0005 */
[----:B------:R-:W-:Y:S02]  /*179f0*/  IMAD.MOV.U32 R28, RZ, RZ, R10 ;  /* 0x000000ffff1c7224 */ /* 0x000fe400078e000a */
[----:B--2---:R-:W-:-:S07]  /*17a00*/  VIADD R0, R0, 0xfffffffd ;  /* 0xfffffffd00007836 */ /* 0x004fce0000000000 */
.L_x_2486:
[----:B------:R-:W-:Y:S05]  /*17a10*/  BSYNC B2 ;  /* 0x0000000000027941 */ /* 0x000fea0003800000 */
.L_x_2485:
[----:B------:R-:W-:Y:S01]  /*17a20*/  VIADD R9, R9, 0xfffffffe ;  /* 0xfffffffe09097836 */ /* 0x000fe20000000000 */
[----:B------:R-:W-:-:S04]  /*17a30*/  LOP3.LUT R4, RZ, R4, RZ, 0x33, !PT ;  /* 0x00000004ff047212 */ /* 0x000fc800078e33ff */
[----:B------:R-:W-:-:S13]  /*17a40*/  ISETP.NE.AND P0, PT, R9, R4, PT ;  /* 0x000000040900720c */ /* 0x000fda0003f05270 */
[----:B------:R-:W-:Y:S05]  /*17a50*/  @!P0 BRA `(.L_x_2484) ;  /* 0x0000000c00a88947 */ /* 0x000fea0003800000 */
[----:B------:R-:W-:-:S07]  /*17a60*/  IMAD.MOV.U32 R4, RZ, RZ, R19 ;  /* 0x000000ffff047224 */ /* 0x000fce00078e0013 */
.L_x_2526:
        /* <DEDUP_REMOVED lines=33> */
.L_x_2502:
[----:B------:R-:W-:Y:S01]  /*17c80*/  IMAD R2, R6, 0x8, R16 ;  /* 0x0000000806027824 */ /* 0x000fe200078e0210 */
[----:B------:R-:W-:Y:S01]  /*17c90*/  SHF.L.U32 R3, R7, 0x1f, RZ ;  /* 0x0000001f07037819 */ /* 0x000fe200000006ff */
[----:B------:R-:W-:Y:S03]  /*17ca0*/  BSSY B2, `(.L_x_2503) ;  /* 0x0000003000027945 */ /* 0x000fe60003800000 */
[----:B------:R-:W1:Y:S02]  /*17cb0*/  SYNCS.PHASECHK.TRANS64.TRYWAIT P0, [R2+URZ+0x16840], R3 ;  /* 0x01684003020075a7 */ /* 0x000e64000800017f */
[----:B-1----:R-:W-:Y:S05]  /*17cc0*/  @!P0 BRA `(.L_x_2504) ;  /* 0x0000005000548947 */ /* 0x002fea0003800000 */
.L_x_2661:
[----:B------:R-:W-:Y:S05]  /*17cd0*/  BSYNC B2 ;  /* 0x0000000000027941 */ /* 0x000fea0003800000 */
.L_x_2503:
        /* <DEDUP_REMOVED lines=12> */
.L_x_2506:
[----:B------:R-:W-:Y:S05]  /*17da0*/  BSYNC B2 ;  /* 0x0000000000027941 */ /* 0x000fea0003800000 */
.L_x_2505:
        /* <DEDUP_REMOVED lines=11> */
.L_x_2507:
        /* <DEDUP_REMOVED lines=15> */
.L_x_2662:
[----:B------:R-:W-:Y:S05]  /*17f50*/  BSYNC B2 ;  /* 0x0000000000027941 */ /* 0x000fea0003800000 */
.L_x_2508:
        /* <DEDUP_REMOVED lines=11> */
.L_x_2511:
[----:B------:R-:W-:Y:S05]  /*18010*/  BSYNC B2 ;  /* 0x0000000000027941 */ /* 0x000fea0003800000 */
.L_x_2510:
        /* <DEDUP_REMOVED lines=10> */
.L_x_2512:
        /* <DEDUP_REMOVED lines=12> */
.L_x_2501:
[----:B------:R-:W-:Y:S05]  /*18180*/  BSYNC B1 ;  /* 0x0000000000017941 */ /* 0x000fea0003800000 */
.L_x_2500:
        /* <DEDUP_REMOVED lines=33> */
.L_x_2515:
[----:B------:R-:W-:Y:S01]  /*183a0*/  IMAD R2, R18, 0x8, R16 ;  /* 0x0000000812027824 */ /* 0x000fe200078e0210 */
[----:B------:R-:W-:Y:S01]  /*183b0*/  SHF.L.U32 R3, R28, 0x1f, RZ ;  /* 0x0000001f1c037819 */ /* 0x000fe200000006ff */
[----:B------:R-:W-:Y:S03]  /*183c0*/  BSSY B2, `(.L_x_2516) ;  /* 0x0000003000027945 */ /* 0x000fe60003800000 */
[----:B------:R-:W1:Y:S02]  /*183d0*/  SYNCS.PHASECHK.TRANS64.TRYWAIT P0, [R2+URZ+0x16840], R3 ;  /* 0x01684003020075a7 */ /* 0x000e64000800017f */
[----:B-1----:R-:W-:Y:S05]  /*183e0*/  @!P0 BRA `(.L_x_2517) ;  /* 0x0000004800b48947 */ /* 0x002fea0003800000 */
.L_x_2663:
[----:B------:R-:W-:Y:S05]  /*183f0*/  BSYNC B2 ;  /* 0x0000000000027941 */ /* 0x000fea0003800000 */
.L_x_2516:
        /* <DEDUP_REMOVED lines=12> */
.L_x_2519:
[----:B------:R-:W-:Y:S05]  /*184c0*/  BSYNC B2 ;  /* 0x0000000000027941 */ /* 0x000fea0003800000 */
.L_x_2518:
        /* <DEDUP_REMOVED lines=12> */
.L_x_2520:
        /* <DEDUP_REMOVED lines=15> */
.L_x_2664:
[----:B------:R-:W-:Y:S05]  /*18680*/  BSYNC B2 ;  /* 0x0000000000027941 */ /* 0x000fea0003800000 */
.L_x_2521:
        /* <DEDUP_REMOVED lines=11> */
.L_x_2524:
[----:B------:R-:W-:Y:S05]  /*18740*/  BSYNC B2 ;  /* 0x0000000000027941 */ /* 0x000fea0003800000 */
.L_x_2523:
        /* <DEDUP_REMOVED lines=10> */
.L_x_2525:
        /* <DEDUP_REMOVED lines=12> */
.L_x_2514:
[----:B------:R-:W-:Y:S05]  /*188b0*/  BSYNC B1 ;  /* 0x0000000000017941 */ /* 0x000fea0003800000 */
.L_x_2513:
[----:B------:R-:W2:Y:S01]  /*188c0*/  LDL R2, [R1+0xc] ;  /* 0x00000c0001027983 */ /* 0x000ea20000100800 */
[----:B------:R-:W-:Y:S01]  /*188d0*/  VIADD R0, R0, 0xfffffffe ;  /* 0xfffffffe00007836 */ /* 0x000fe20000000000 */
[----:B--2---:R-:W-:-:S13]  /*188e0*/  ISETP.GT.AND P0, PT, R9, R2, PT ;  /* 0x000000020900720c */ /* 0x004fda0003f04270 */
[----:B------:R-:W-:Y:S05]  /*188f0*/  @P0 BRA `(.L_x_2526) ;  /* 0xfffffff0005c0947 */ /* 0x000fea000383ffff */
.L_x_2484:
[----:B------:R-:W-:Y:S05]  /*18900*/  BSYNC B0 ;  /* 0x0000000000007941 */ /* 0x000fea0003800000 */
.L_x_2483:
        /* <DEDUP_REMOVED lines=17> */
.L_x_2528:
[----:B------:R-:W-:Y:S05]  /*18a20*/  BSYNC B0 ;  /* 0x0000000000007941 */ /* 0x000fea0003800000 */
.L_x_2527:
        /* <DEDUP_REMOVED lines=10> */
.L_x_2665:
[----:B------:R-:W-:Y:S05]  /*18ad0*/  BSYNC B1 ;  /* 0x0000000000017941 */ /* 0x000fea0003800000 */
.L_x_2531:
        /* <DEDUP_REMOVED lines=9> */
.L_x_2534:
[----:B------:R-:W-:Y:S05]  /*18b70*/  BSYNC B1 ;  /* 0x0000000000017941 */ /* 0x000fea0003800000 */
.L_x_2533:
        /* <DEDUP_REMOVED lines=10> */
.L_x_2535:
        /* <DEDUP_REMOVED lines=10> */
.L_x_2530:
[----:B------:R-:W-:Y:S05]  /*18cc0*/  BSYNC B0 ;  /* 0x0000000000007941 */ /* 0x000fea0003800000 */
.L_x_2529:
[----:B------:R-:W-:-:S05]  /*18cd0*/  VIADD R18, R18, 0x1 ;  /* 0x0000000112127836 */ /* 0x000fca0000000000 */
[----:B------:R-:W-:-:S04]  /*18ce0*/  ISETP.NE.AND P0, PT, R18, 0x2, PT ;  /* 0x000000021200780c */ /* 0x000fc80003f05270 */
[----:B------:R-:W-:Y:S02]  /*18cf0*/  SEL R3, RZ, 0x1, P0 ;  /* 0x00000001ff037807 */ /* 0x000fe40000000000 */
[----:B------:R-:W-:Y:S02]  /*18d00*/  SEL R18, R18, RZ, P0 ;  /* 0x000000ff12127207 */ /* 0x000fe40000000000 */
[----:B------:R-:W-:-:S07]  /*18d10*/  LOP3.LUT R28, R28, R3, RZ, 0x3c, !PT ;  /* 0x000000031c1c7212 */ /* 0x000fce00078e3cff */
.L_x_2465:
[----:B------:R-:W-:Y:S05]  /*18d20*/  BSYNC B7 ;  /* 0x0000000000077941 */ /* 0x000fea0003800000 */
.L_x_2463:
        /* <DEDUP_REMOVED lines=12> */
.L_x_2536:
[----:B------:R-:W3:Y:S01]  /*18df0*/  S2R R0, SR_TID.X ;  /* 0x0000000000007919 */ /* 0x000ee20000002100 */
[----:B------:R-:W-:Y:S01]  /*18e00*/  UMOV UR4, 0xffffffff ;  /* 0xffffffff00047882 */ /* 0x000fe20000000000 */
[----:B---3--:R-:W-:-:S04]  /*18e10*/  LOP3.LUT R8, R0, 0x1f, RZ, 0xc0, !PT ;  /* 0x0000001f00087812 */ /* 0x008fc800078ec0ff */
[----:B------:R-:W-:Y:S01]  /*18e20*/  ISETP.NE.AND P0, PT, R8, 0x1f, PT ;  /* 0x0000001f0800780c */ /* 0x000fe20003f05270 */
[----:B------:R-:W-:-:S12]  /*18e30*/  BRA.DIV UR4, `(.L_x_2538) ;  /* 0x00000042045c7947 */ /* 0x000fd8000b800000 */
[----:B0-----:R-:W-:Y:S01]  /*18e40*/  IMAD.IADD R9, R27, 0x1, R8 ;  /* 0x000000011b097824 */ /* 0x001fe200078e0208 */
[----:B------:R-:W-:-:S04]  /*18e50*/  ULDC UR4, c[0x0][0xc3c] ;  /* 0x00030f0000047ab9 */ /* 0x000fc80000000800 */
[----:B------:R-:W-:-:S13]  /*18e60*/  ISETP.GE.OR P1, PT, R9, UR4, !P0 ;  /* 0x0000000409007c0c */ /* 0x000fda000c726670 */
[----:B------:R-:W0:Y:S08]  /*18e70*/  @!P1 LDC.64 R2, c[0x0][0xc80] ;  /* 0x00032000ff029b82 */ /* 0x000e300000000a00 */
[----:B--2---:R-:W2:Y:S01]  /*18e80*/  @!P1 LDC.64 R4, c[0x0][0xc78] ;  /* 0x00031e00ff049b82 */ /* 0x004ea20000000a00 */
[----:B0-----:R-:W-:-:S05]  /*18e90*/  @!P1 IMAD.WIDE R2, R9, 0x4, R2 ;  /* 0x0000000409029825 */ /* 0x001fca00078e0202 */
        /* <DEDUP_REMOVED lines=32> */
.L_x_2675:
[----:B------:R-:W-:Y:S02]  /*190a0*/  ULDC UR4, c[0x0][0xc38] ;  /* 0x00030e0000047ab9 */ /* 0x000fe40000000800 */
[----:B------:R-:W-:-:S04]  /*190b0*/  IMAD.U32 R4, RZ, RZ, UR4 ;  /* 0x00000004ff047e24 */ /* 0x000fc8000f8e00ff */
[----:B--2---:R-:W-:-:S04]  /*190c0*/  IMAD R3, R14, R4, RZ ;  /* 0x000000040e037224 */ /* 0x004fc800078e02ff */
[----:B------:R-:W-:-:S05]  /*190d0*/  IMAD.IADD R6, R6, 0x1, R3 ;  /* 0x0000000106067824 */ /* 0x000fca00078e0203 */
[----:B------:R-:W-:-:S13]  /*190e0*/  ISETP.GT.AND P6, PT, R6, R0, PT ;  /* 0x000000000600720c */ /* 0x000fda0003fc4270 */
[----:B------:R-:W-:Y:S05]  /*190f0*/  @P6 BRA `(.L_x_2539) ;  /* 0x0000000000a46947 */ /* 0x000fea0003800000 */
.L_x_2542:
        /* <DEDUP_REMOVED lines=35> */
.L_x_2683:
[----:B------:R-:W-:Y:S02]  /*19330*/  ULDC UR4, c[0x0][0xc38] ;  /* 0x00030e0000047ab9 */ /* 0x000fe40000000800 */
[----:B------:R-:W-:-:S04]  /*19340*/  IMAD.U32 R4, RZ, RZ, UR4 ;  /* 0x00000004ff047e24 */ /* 0x000fc8000f8e00ff */
[----:B--2---:R-:W-:-:S04]  /*19350*/  IMAD R3, R14, R4, RZ ;  /* 0x000000040e037224 */ /* 0x004fc800078e02ff */
[----:B------:R-:W-:-:S05]  /*19360*/  IMAD.IADD R6, R3, 0x1, R6 ;  /* 0x0000000103067824 */ /* 0x000fca00078e0206 */
[----:B------:R-:W-:-:S13]  /*19370*/  ISETP.GT.AND P6, PT, R6, R0, PT ;  /* 0x000000000600720c */ /* 0x000fda0003fc4270 */
[----:B------:R-:W-:Y:S05]  /*19380*/  @!P6 BRA `(.L_x_2542) ;  /* 0xfffffffc005ce947 */ /* 0x000fea000383ffff */
.L_x_2539:
        /* <DEDUP_REMOVED lines=10> */
.L_x_2688:
[----:B------:R-:W-:-:S13]  /*19430*/  ISETP.NE.AND P0, PT, R3, RZ, PT ;  /* 0x000000ff0300720c */ /* 0x000fda0003f05270 */
[----:B------:R-:W-:Y:S05]  /*19440*/  @!P0 BRA `(.L_x_2544) ;  /* 0x0000000000108947 */ /* 0x000fea0003800000 */
[----:B------:R-:W-:Y:S01]  /*19450*/  UMOV UR4, 0xffffffff ;  /* 0xffffffff00047882 */ /* 0x000fe20000000000 */
[----:B------:R-:W-:Y:S02]  /*19460*/  VIADD R12, R7, 0xffffffff ;  /* 0xffffffff070c7836 */ /* 0x000fe40000000000 */
[----:B------:R-:W-:Y:S05]  /*19470*/  BRA.DIV UR4, `(.L_x_2545) ;  /* 0x00000046041c7947 */ /* 0x000fea000b800000 */
[----:B------:R0:W0:Y:S02]  /*19480*/  SHFL.IDX PT, R24, R2, R12, 0x1f ;  /* 0x00001f0c02187589 */ /* 0x00002400000e0000 */
.L_x_2544:
[----:B----4-:R-:W-:Y:S01]  /*19490*/  ISETP.NE.AND P0, PT, R5, 0x1, PT ;  /* 0x000000010500780c */ /* 0x010fe20003f05270 */
[----:B0-----:R-:W-:-:S04]  /*194a0*/  IMAD R24, R24, R4, R6 ;  /* 0x0000000418187224 */ /* 0x001fc800078e0206 */
[----:B------:R-:W-:-:S08]  /*194b0*/  IMAD.IADD R0, R0, 0x1, -R24 ;  /* 0x0000000100007824 */ /* 0x000fd000078e0a18 */
[----:B------:R-:W-:Y:S05]  /*194c0*/  @!P0 BRA `(.L_x_2546) ;  /* 0x0000000000dc8947 */ /* 0x000fea0003800000 */
[----:B---3--:R-:W-:Y:S01]  /*194d0*/  IABS R6, R25 ;  /* 0x0000001900067213 */ /* 0x008fe20000000000 */
[----:B------:R-:W-:Y:S01]  /*194e0*/  IMAD.MOV.U32 R2, RZ, RZ, RZ ;  /* 0x000000ffff027224 */ /* 0x000fe200078e00ff */
[----:B------:R-:W-:Y:S02]  /*194f0*/  IABS R4, R5 ;  /* 0x0000000500047213 */ /* 0x000fe40000000000 */
[----:B--2---:R-:W0:Y:S08]  /*19500*/  I2F.RP R7, R6 ;  /* 0x0000000600077306 */ /* 0x004e300000209400 */
[----:B------:R-:W-:Y:S08]  /*19510*/  I2F.RP R10, R4 ;  /* 0x00000004000a7306 */ /* 0x000ff00000209400 */
        /* <DEDUP_REMOVED lines=50> */
.L_x_2546:
[----:B------:R-:W0:Y:S02]  /*19840*/  LDC.64 R2, c[0x0][0xc90] ;  /* 0x00032400ff027b82 */ /* 0x000e240000000a00 */
[----:B0-----:R-:W-:-:S05]  /*19850*/  IMAD.WIDE R2, R27, 0x4, R2 ;  /* 0x000000041b027825 */ /* 0x001fca00078e0202 */
[----:B------:R0:W3:Y:S02]  /*19860*/  LDG.E R6, desc[UR40][R2.64] ;  /* 0x0000002802067981 */ /* 0x0000e4000c1e1900 */
[----:B0-----:R-:W-:Y:S02]  /*19870*/  IMAD.MOV.U32 R2, RZ, RZ, RZ ;  /* 0x000000ffff027224 */ /* 0x001fe400078e00ff */
[----:B---3--:R-:W-:-:S05]  /*19880*/  IMAD R5, R25, R6, RZ ;  /* 0x0000000619057224 */ /* 0x008fca00078e02ff */
[----:B--2---:R-:W-:-:S04]  /*19890*/  IABS R7, R5 ;  /* 0x0000000500077213 */ /* 0x004fc80000000000 */
[----:B------:R-:W0:Y:S08]  /*198a0*/  I2F.RP R8, R7 ;  /* 0x0000000700087306 */ /* 0x000e300000209400 */
[----:B0-----:R-:W0:Y:S02]  /*198b0*/  MUFU.RCP R8, R8 ;  /* 0x0000000800087308 */ /* 0x001e240000001000 */
[----:B0-----:R-:W-:-:S06]  /*198c0*/  VIADD R9, R8, 0xffffffe ;  /* 0x0ffffffe08097836 */ /* 0x001fcc0000000000 */
[----:B------:R-:W0:Y:S02]  /*198d0*/  F2I.FTZ.U32.TRUNC.NTZ R3, R9 ;  /* 0x0000000900037305 */ /* 0x000e24000021f000 */
[----:B0-----:R-:W-:-:S04]  /*198e0*/  IMAD.MOV R10, RZ, RZ, -R3 ;  /* 0x000000ffff0a7224 */ /* 0x001fc800078e0a03 */
[----:B-1----:R-:W-:Y:S01]  /*198f0*/  IMAD R11, R10, R7, RZ ;  /* 0x000000070a0b7224 */ /* 0x002fe200078e02ff */
        /* <DEDUP_REMOVED lines=48> */
.L_x_2547:
[----:B------:R-:W-:-:S05]  /*19c00*/  LOP3.LUT R0, RZ, R3, RZ, 0x33, !PT ;  /* 0x00000003ff007212 */ /* 0x000fca00078e33ff */
[----:B------:R-:W-:Y:S01]  /*19c10*/  IMAD.IADD R25, R25, 0x1, R0 ;  /* 0x0000000119197824 */ /* 0x000fe200078e0200 */
[----:B------:R-:W-:Y:S06]  /*19c20*/  BRA `(.L_x_2548) ;  /* 0x00000000001c7947 */ /* 0x000fec0003800000 */
.L_x_2540:
[----:B------:R-:W-:Y:S01]  /*19c30*/  UMOV UR4, URZ ;  /* 0x0000003f00047c82 */ /* 0x000fe20008000000 */
[----:B------:R-:W-:Y:S01]  /*19c40*/  UMOV UR5, URZ ;  /* 0x0000003f00057c82 */ /* 0x000fe20008000000 */
[----:B------:R-:W-:Y:S01]  /*19c50*/  ULDC UR6, c[0x0][0xc3c] ;  /* 0x00030f0000067ab9 */ /* 0x000fe20000000800 */
[----:B------:R-:W-:Y:S02]  /*19c60*/  IMAD.MOV.U32 R24, RZ, RZ, R0 ;  /* 0x000000ffff187224 */ /* 0x000fe400078e0000 */
[----:B------:R-:W-:Y:S02]  /*19c70*/  IMAD.U32 R25, RZ, RZ, UR4 ;  /* 0x00000004ff197e24 */ /* 0x000fe4000f8e00ff */
[----:B------:R-:W-:Y:S02]  /*19c80*/  IMAD.U32 R26, RZ, RZ, UR5 ;  /* 0x00000005ff1a7e24 */ /* 0x000fe4000f8e00ff */
[----:B------:R-:W-:-:S07]  /*19c90*/  IMAD.U32 R27, RZ, RZ, UR6 ;  /* 0x00000006ff1b7e24 */ /* 0x000fce000f8e00ff */
.L_x_2548:
        /* <DEDUP_REMOVED lines=10> */
.L_x_2537:
[----:B------:R-:W-:Y:S02]  /*19d40*/  ULDC UR4, c[0x0][0xc3c] ;  /* 0x00030f0000047ab9 */ /* 0x000fe40000000800 */
[----:B----4-:R-:W-:-:S13]  /*19d50*/  ISETP.GE.AND P0, PT, R27, UR4, PT ;  /* 0x000000041b007c0c */ /* 0x010fda000bf06270 */
[----:B------:R-:W-:Y:S05]  /*19d60*/  @!P0 BRA `(.L_x_2549) ;  /* 0xffffff9c00f08947 */ /* 0x000fea000383ffff */
[----:B------:R-:W-:Y:S05]  /*19d70*/  BSYNC B8 ;  /* 0x0000000000087941 */ /* 0x000fea0003800000 */
.L_x_2423:
[----:B0-----:R-:W4:Y:S01]  /*19d80*/  LDL.LU R0, [R1+0x3c] ;  /* 0x00003c0001007983 */ /* 0x001f220000300800 */
[----:B------:R-:W-:Y:S01]  /*19d90*/  BSSY B0, `(.L_x_2550) ;  /* 0x000000b000007945 */ /* 0x000fe20003800000 */
[----:B--2---:R-:W0:Y:S01]  /*19da0*/  S2R R5, SR_CgaCtaId ;  /* 0x0000000000057919 */ /* 0x004e220000008800 */
        /* <DEDUP_REMOVED lines=9> */
.L_x_2691:
[----:B------:R-:W-:Y:S05]  /*19e40*/  BSYNC B0 ;  /* 0x0000000000007941 */ /* 0x000fea0003800000 */
.L_x_2550:
[----:B------:R-:W-:-:S03]  /*19e50*/  UMOV UR4, 0xffffffff ;  /* 0xffffffff00047882 */ /* 0x000fc60000000000 */
[----:B------:R-:W-:Y:S05]  /*19e60*/  BRA.DIV UR4, `(.L_x_2552) ;  /* 0x0000003a04dc7947 */ /* 0x000fea000b800000 */
[----:B0-----:R-:W0:Y:S02]  /*19e70*/  S2R R0, SR_TID.X ;  /* 0x0000000000007919 */ /* 0x001e240000002100 */
[----:B0-----:R-:W-:-:S04]  /*19e80*/  SHF.R.U32.HI R0, RZ, 0x5, R0 ;  /* 0x00000005ff007819 */ /* 0x001fc80000011600 */
[----:B------:R-:W-:-:S05]  /*19e90*/  LOP3.LUT R0, R0, 0x3, RZ, 0xc0, !PT ;  /* 0x0000000300007812 */ /* 0x000fca00078ec0ff */
[----:B------:R0:W2:Y:S02]  /*19ea0*/  SHFL.IDX PT, R14, R0, RZ, 0x1f ;  /* 0x00001fff000e7589 */ /* 0x0000a400000e0000 */
.L_x_2694:
[----:B--2---:R-:W-:-:S13]  /*19eb0*/  ISETP.NE.AND P0, PT, R14, RZ, PT ;  /* 0x000000ff0e00720c */ /* 0x004fda0003f05270 */
[----:B------:R-:W-:Y:S05]  /*19ec0*/  @P0 BRA `(.L_x_2270) ;  /* 0x0000000000880947 */ /* 0x000fea0003800000 */
[----:B------:R-:W-:-:S03]  /*19ed0*/  UMOV UR4, 0xffffffff ;  /* 0xffffffff00047882 */ /* 0x000fc60000000000 */
[----:B------:R-:W-:Y:S05]  /*19ee0*/  BRA.DIV UR4, `(.L_x_2553) ;  /* 0x0000003a04f07947 */ /* 0x000fea000b800000 */
[----:B------:R-:W-:-:S13]  /*19ef0*/  ELECT P6, URZ, PT ;  /* 0x00000000003f782f */ /* 0x000fda00038c0000 */
.L_x_2697:
[----:B------:R-:W-:Y:S05]  /*19f00*/  @!P6 BRA `(.L_x_2270) ;  /* 0x000000000078e947 */ /* 0x000fea0003800000 */
[----:B0-----:R-:W2:Y:S02]  /*19f10*/  LDL.LU R0, [R1+0x50] ;  /* 0x0000500001007983 */ /* 0x001ea40000300800 */
[----:B--2---:R-:W-:-:S04]  /*19f20*/  LOP3.LUT R0, R0, 0x2, RZ, 0xfc, !PT ;  /* 0x0000000200007812 */ /* 0x004fc800078efcff */
[----:B------:R-:W-:-:S13]  /*19f30*/  ISETP.NE.AND P2, PT, R0, 0x3, PT ;  /* 0x000000030000780c */ /* 0x000fda0003f45270 */
[----:B------:R-:W-:Y:S05]  /*19f40*/  @!P2 BRA `(.L_x_2554) ;  /* 0x000000000004a947 */ /* 0x000fea0003800000 */
[----:B------:R-:W-:Y:S01]  /*19f50*/  BPT.TRAP 0x1 ;  /* 0x000000040000795c */ /* 0x000fe20000300000 */
.L_x_2554:
        /* <DEDUP_REMOVED lines=12> */
.L_x_2698:
[----:B------:R-:W2:Y:S02]  /*1a020*/  SYNCS.PHASECHK.TRANS64.TRYWAIT P0, [R3+URZ], R0 ;  /* 0x00000000030075a7 */ /* 0x000ea4000800017f */
[----:B--2---:R-:W-:Y:S05]  /*1a030*/  @!P0 BRA `(.L_x_2556) ;  /* 0x0000003800d08947 */ /* 0x004fea0003800000 */
.L_x_2699:
[----:B------:R-:W-:Y:S05]  /*1a040*/  @!P2 BRA `(.L_x_2557) ;  /* 0x000000000004a947 */ /* 0x000fea0003800000 */
[----:B------:R-:W-:Y:S01]  /*1a050*/  BPT.TRAP 0x1 ;  /* 0x000000040000795c */ /* 0x000fe20000300000 */
.L_x_2557:
[----:B--2---:R-:W-:-:S04]  /*1a060*/  VIADD R3, R9, 0x16860 ;  /* 0x0001686009037836 */ /* 0x004fc80000000000 */
[----:B------:R-:W-:-:S04]  /*1a070*/  IMAD R5, R18, 0x8, R3 ;  /* 0x0000000812057824 */ /* 0x000fc800078e0203 */
[----:B------:R-:W2:Y:S02]  /*1a080*/  SYNCS.PHASECHK.TRANS64.TRYWAIT P0, [R5+URZ], R2 ;  /* 0x00000002050075a7 */ /* 0x000ea4000800017f */
[----:B--2---:R-:W-:Y:S05]  /*1a090*/  @!P0 BRA `(.L_x_2558) ;  /* 0x0000003800cc8947 */ /* 0x004fea0003800000 */
.L_x_2700:
[----:B------:R-:W-:-:S07]  /*1a0a0*/  IMAD R3, R4, 0x8, R3 ;  /* 0x0000000804037824 */ /* 0x000fce00078e0203 */
.L_x_2559:
[----:B----4-:R4:W0:Y:S02]  /*1a0b0*/  SYNCS.PHASECHK.TRANS64.TRYWAIT P0, [R3+URZ], R0 ;  /* 0x00000000030075a7 */ /* 0x010824000800017f */
[----:B0-----:R-:W-:Y:S05]  /*1a0c0*/  @!P0 NANOSLEEP.SYNCS 0x989680 ;  /* 0x009896800000895d */ /* 0x001fea0003900000 */
[----:B------:R-:W0:Y:S02]  /*1a0d0*/  @!P0 SYNCS.PHASECHK.TRANS64 P0, [R3+URZ], R0 ;  /* 0x00000000030085a7 */ /* 0x000e24000800007f */
[----:B0-----:R-:W-:Y:S05]  /*1a0e0*/  @!P0 BRA `(.L_x_2559) ;  /* 0xfffffffc00f08947 */ /* 0x001fea000383ffff */
.L_x_2270:
[----:B------:R-:W-:Y:S05]  /*1a0f0*/  BSYNC B9 ;  /* 0x0000000000097941 */ /* 0x000fea0003800000 */
.L_x_2267:
[----:B------:R-:W-:Y:S05]  /*1a100*/  EXIT ;  /* 0x000000000000794d */ /* 0x000fea0003800000 */
.L_x_2290:
[----:B0-----:R0:W1:Y:S02]  /*1a110*/  SYNCS.PHASECHK.TRANS64.TRYWAIT P6, [R77+URZ+0x16890], R89 ;  /* 0x016890594d0075a7 */ /* 0x00106400080c017f */
[----:B-1----:R-:W-:Y:S05]  /*1a120*/  @!P6 NANOSLEEP.SYNCS 0x989680 ;  /* 0x009896800000e95d */ /* 0x002fea0003900000 */
[----:B------:R-:W1:Y:S02]  /*1a130*/  @!P6 SYNCS.PHASECHK.TRANS64 P6, [R77+URZ+0x16890], R89 ;  /* 0x016890594d00e5a7 */ /* 0x000e6400080c007f */
[----:B-1----:R-:W-:Y:S05]  /*1a140*/  @!P6 BRA `(.L_x_2290) ;  /* 0xfffffffc00f0e947 */ /* 0x002fea000383ffff */
[----:B------:R-:W-:Y:S05]  /*1a150*/  BRA `(.L_x_2560) ;  /* 0xfffffe8c005c7947 */ /* 0x000fea000383ffff */
.L_x_2310:
[----:B0-----:R0:W1:Y:S02]  /*1a160*/  SYNCS.PHASECHK.TRANS64.TRYWAIT P5, [R77+URZ+0x16890], R89 ;  /* 0x016890594d0075a7 */ /* 0x00106400080a017f */
[----:B-1----:R-:W-:Y:S05]  /*1a170*/  @!P5 NANOSLEEP.SYNCS 0x989680 ;  /* 0x009896800000d95d */ /* 0x002fea0003900000 */
[----:B------:R-:W1:Y:S02]  /*1a180*/  @!P5 SYNCS.PHASECHK.TRANS64 P5, [R77+URZ+0x16890], R89 ;  /* 0x016890594d00d5a7 */ /* 0x000e6400080a007f */
[----:B-1----:R-:W-:Y:S05]  /*1a190*/  @!P5 BRA `(.L_x_2310) ;  /* 0xfffffffc00f0d947 */ /* 0x002fea000383ffff */
[----:B------:R-:W-:Y:S05]  /*1a1a0*/  BRA `(.L_x_2561) ;  /* 0xfffffea000247947 */ /* 0x000fea000383ffff */
.L_x_2319:
[----:B-1----:R1:W2:Y:S02]  /*1a1b0*/  SYNCS.PHASECHK.TRANS64.TRYWAIT P4, [R77+URZ+0x16890], R89 ;  /* 0x016890594d0075a7 */ /* 0x0022a4000808017f */
[----:B--2---:R-:W-:Y:S05]  /*1a1c0*/  @!P4 NANOSLEEP.SYNCS 0x989680 ;  /* 0x009896800000c95d */ /* 0x004fea0003900000 */
[----:B------:R-:W2:Y:S02]  /*1a1d0*/  @!P4 SYNCS.PHASECHK.TRANS64 P4, [R77+URZ+0x16890], R89 ;  /* 0x016890594d00c5a7 */ /* 0x000ea4000808007f */
[----:B--2---:R-:W-:Y:S05]  /*1a1e0*/  @!P4 BRA `(.L_x_2319) ;  /* 0xfffffffc00f0c947 */ /* 0x004fea000383ffff */
[----:B------:R-:W-:Y:S05]  /*1a1f0*/  BRA `(.L_x_2562) ;  /* 0xfffffeb000907947 */ /* 0x000fea000383ffff */
.L_x_2325:
[----:B--2---:R2:W3:Y:S02]  /*1a200*/  SYNCS.PHASECHK.TRANS64.TRYWAIT P3, [R77+URZ+0x168b0], R89 ;  /* 0x0168b0594d0075a7 */ /* 0x0044e4000806017f */
[----:B---3--:R-:W-:Y:S05]  /*1a210*/  @!P3 NANOSLEEP.SYNCS 0x989680 ;  /* 0x009896800000b95d */ /* 0x008fea0003900000 */
[----:B------:R-:W3:Y:S02]  /*1a220*/  @!P3 SYNCS.PHASECHK.TRANS64 P3, [R77+URZ+0x168b0], R89 ;  /* 0x0168b0594d00b5a7 */ /* 0x000ee4000806007f */
[----:B---3--:R-:W-:Y:S05]  /*1a230*/  @!P3 BRA `(.L_x_2325) ;  /* 0xfffffffc00f0b947 */ /* 0x008fea000383ffff */
[----:B------:R-:W-:Y:S05]  /*1a240*/  BRA `(.L_x_2563) ;  /* 0xfffffeb400247947 */ /* 0x000fea000383ffff */
.L_x_2335:
        /* <DEDUP_REMOVED lines=13> */
.L_x_2565:
[----:B------:R-:W-:Y:S05]  /*1a320*/  BSYNC B0 ;  /* 0x0000000000007941 */ /* 0x000fea0003800000 */
.L_x_2564:
[----:B------:R-:W-:Y:S01]  /*1a330*/  IMAD.MOV.U32 R157, RZ, RZ, R14 ;  /* 0x000000ffff9d7224 */ /* 0x000fe200078e000e */
[----:B------:R-:W-:Y:S06]  /*1a340*/  BRA `(.L_x_2566) ;  /* 0xfffffebc00307947 */ /* 0x000fec000383ffff */
.L_x_2347:
        /* <DEDUP_REMOVED lines=8> */
.L_x_2568:
[----:B------:R-:W-:Y:S05]  /*1a3d0*/  BSYNC B1 ;  /* 0x0000000000017941 */ /* 0x000fea0003800000 */
.L_x_2567:
        /* <DEDUP_REMOVED lines=8> */
.L_x_2569:
[----:B------:R-:W-:Y:S02]  /*1a460*/  IMAD.MOV.U32 R13, RZ, RZ, R8 ;  /* 0x000000ffff0d7224 */ /* 0x000fe400078e0008 */
[----:B------:R-:W-:-:S07]  /*1a470*/  IMAD.MOV.U32 R0, RZ, RZ, R14 ;  /* 0x000000ffff007224 */ /* 0x000fce00078e000e */
[----:B------:R-:W-:Y:S05]  /*1a480*/  WARPSYNC.COLLECTIVE R15, `(.L_x_2570) ;  /* 0x000000000f087348 */ /* 0x000fea0003c00000 */
[----:B------:R0:W1:Y:S02]  /*1a490*/  SHFL.IDX P6, R14, R13, R12, R11 ;  /* 0x0000000c0d0e7389 */ /* 0x00006400000c000b */
[----:B01----:R-:W-:Y:S01]  /*1a4a0*/  ENDCOLLECTIVE ;  /* 0x000000000000791b */ /* 0x003fe20003800000 */
.L_x_2570:
[----:B------:R-:W-:Y:S02]  /*1a4b0*/  IMAD.MOV.U32 R13, RZ, RZ, R7 ;  /* 0x000000ffff0d7224 */ /* 0x000fe400078e0007 */
[----:B------:R-:W-:-:S07]  /*1a4c0*/  IMAD.MOV.U32 R5, RZ, RZ, R14 ;  /* 0x000000ffff057224 */ /* 0x000fce00078e000e */
[----:B------:R-:W-:Y:S05]  /*1a4d0*/  WARPSYNC.COLLECTIVE R15, `(.L_x_2571) ;  /* 0x000000000f087348 */ /* 0x000fea0003c00000 */
[----:B------:R0:W1:Y:S02]  /*1a4e0*/  SHFL.IDX P6, R14, R13, R12, R11 ;  /* 0x0000000c0d0e7389 */ /* 0x00006400000c000b */
[----:B01----:R-:W-:Y:S01]  /*1a4f0*/  ENDCOLLECTIVE ;  /* 0x000000000000791b */ /* 0x003fe20003800000 */
.L_x_2571:
[----:B------:R-:W-:Y:S05]  /*1a500*/  BRA `(.L_x_2572) ;  /* 0xfffffec000b47947 */ /* 0x000fea000383ffff */
.L_x_2350:
[----:B------:R-:W-:Y:S01]  /*1a510*/  BSSY B1, `(.L_x_2573) ;  /* 0x0000008000017945 */ /* 0x000fe20003800000 */
[----:B------:R-:W-:Y:S02]  /*1a520*/  IMAD.MOV.U32 R13, RZ, RZ, R6 ;  /* 0x000000ffff0d7224 */ /* 0x000fe400078e0006 */
[----:B------:R-:W-:Y:S02]  /*1a530*/  IMAD.MOV.U32 R12, RZ, RZ, 0x1 ;  /* 0x00000001ff0c7424 */ /* 0x000fe400078e00ff */
[----:B------:R-:W-:Y:S02]  /*1a540*/  IMAD.MOV.U32 R11, RZ, RZ, 0x1c1f ;  /* 0x00001c1fff0b7424 */ /* 0x000fe400078e00ff */
[----:B------:R-:W-:-:S07]  /*1a550*/  IMAD.MOV.U32 R15, RZ, RZ, -0x1 ;  /* 0xffffffffff0f7424 */ /* 0x000fce00078e00ff */
[----:B0---4-:R-:W-:Y:S05]  /*1a560*/  WARPSYNC.COLLECTIVE R15, `(.L_x_2574) ;  /* 0x000000000f087348 */ /* 0x011fea0003c00000 */
[----:B----4-:R1:W2:Y:S02]  /*1a570*/  SHFL.IDX P6, R14, R13, R12, R11 ;  /* 0x0000000c0d0e7389 */ /* 0x0102a400000c000b */
[----:B012---:R-:W-:Y:S01]  /*1a580*/  ENDCOLLECTIVE ;  /* 0x000000000000791b */ /* 0x007fe20003800000 */
.L_x_2574:
[----:B------:R-:W-:Y:S05]  /*1a590*/  BSYNC B1 ;  /* 0x0000000000017941 */ /* 0x000fea0003800000 */
.L_x_2573:
        /* <DEDUP_REMOVED lines=8> */
.L_x_2575:
[----:B------:R-:W-:Y:S02]  /*1a620*/  IMAD.MOV.U32 R13, RZ, RZ, R8 ;  /* 0x000000ffff0d7224 */ /* 0x000fe400078e0008 */
[----:B------:R-:W-:-:S07]  /*1a630*/  IMAD.MOV.U32 R0, RZ, RZ, R14 ;  /* 0x000000ffff007224 */ /* 0x000fce00078e000e */
[----:B------:R-:W-:Y:S05]  /*1a640*/  WARPSYNC.COLLECTIVE R15, `(.L_x_2576) ;  /* 0x000000000f087348 */ /* 0x000fea0003c00000 */
[----:B------:R0:W1:Y:S02]  /*1a650*/  SHFL.IDX P6, R14, R13, R12, R11 ;  /* 0x0000000c0d0e7389 */ /* 0x00006400000c000b */
[----:B01----:R-:W-:Y:S01]  /*1a660*/  ENDCOLLECTIVE ;  /* 0x000000000000791b */ /* 0x003fe20003800000 */
.L_x_2576:
[----:B------:R-:W-:Y:S02]  /*1a670*/  IMAD.MOV.U32 R13, RZ, RZ, R7 ;  /* 0x000000ffff0d7224 */ /* 0x000fe400078e0007 */
[----:B------:R-:W-:-:S07]  /*1a680*/  IMAD.MOV.U32 R5, RZ, RZ, R14 ;  /* 0x000000ffff057224 */ /* 0x000fce00078e000e */
[----:B------:R-:W-:Y:S05]  /*1a690*/  WARPSYNC.COLLECTIVE R15, `(.L_x_2577) ;  /* 0x000000000f087348 */ /* 0x000fea0003c00000 */
[----:B------:R0:W1:Y:S02]  /*1a6a0*/  SHFL.IDX P6, R14, R13, R12, R11 ;  /* 0x0000000c0d0e7389 */ /* 0x00006400000c000b */
[----:B01----:R-:W-:Y:S01]  /*1a6b0*/  ENDCOLLECTIVE ;  /* 0x000000000000791b */ /* 0x003fe20003800000 */
.L_x_2577:
[----:B------:R-:W-:Y:S05]  /*1a6c0*/  BRA `(.L_x_2578) ;  /* 0xfffffec400207947 */ /* 0x000fea000383ffff */
.L_x_2354:
[----:B0-----:R0:W1:Y:S02]  /*1a6d0*/  SYNCS.PHASECHK.TRANS64.TRYWAIT P0, [R2+URZ+0x16800], R43 ;  /* 0x0168002b020075a7 */ /* 0x001064000800017f */
[----:B-1----:R-:W-:Y:S05]  /*1a6e0*/  @!P0 NANOSLEEP.SYNCS 0x989680 ;  /* 0x009896800000895d */ /* 0x002fea0003900000 */
[----:B------:R-:W1:Y:S02]  /*1a6f0*/  @!P0 SYNCS.PHASECHK.TRANS64 P0, [R2+URZ+0x16800], R43 ;  /* 0x0168002b020085a7 */ /* 0x000e64000800007f */
[----:B-1----:R-:W-:Y:S05]  /*1a700*/  @!P0 BRA `(.L_x_2354) ;  /* 0xfffffffc00f08947 */ /* 0x002fea000383ffff */
[----:B------:R-:W-:Y:S05]  /*1a710*/  BRA `(.L_x_2579) ;  /* 0xfffffec8002c7947 */ /* 0x000fea000383ffff */
.L_x_2362:
[----:B------:R-:W0:Y:S01]  /*1a720*/  LDC R41, c[0x0][0x3f4] ;  /* 0x0000fd00ff297b82 */ /* 0x000e220000000800 */
        /* <DEDUP_REMOVED lines=8> */
.L_x_2581:
[----:B------:R-:W-:Y:S05]  /*1a7b0*/  BSYNC B1 ;  /* 0x0000000000017941 */ /* 0x000fea0003800000 */
.L_x_2580:
[----:B------:R0:W5:Y:S01]  /*1a7c0*/  LDL R8, [R1+0x20] ;  /* 0x0000200001087983 */ /* 0x0001620000100800 */
[----:B------:R-:W-:Y:S01]  /*1a7d0*/  IMAD.MOV.U32 R13, RZ, RZ, R25 ;  /* 0x000000ffff0d7224 */ /* 0x000fe200078e0019 */
[----:B------:R-:W-:Y:S01]  /*1a7e0*/  ISETP.GE.AND P0, PT, R16, R41, PT ;  /* 0x000000291000720c */ /* 0x000fe20003f06270 */
[----:B------:R-:W-:Y:S02]  /*1a7f0*/  IMAD.MOV.U32 R12, RZ, RZ, RZ ;  /* 0x000000ffff0c7224 */ /* 0x000fe400078e00ff */
[----:B------:R-:W-:Y:S02]  /*1a800*/  IMAD.MOV.U32 R11, RZ, RZ, 0x1c1f ;  /* 0x00001c1fff0b7424 */ /* 0x000fe400078e00ff */
[----:B------:R-:W-:Y:S02]  /*1a810*/  IMAD.MOV.U32 R15, RZ, RZ, -0x1 ;  /* 0xffffffffff0f7424 */ /* 0x000fe400078e00ff */
[----:B0-----:R-:W-:-:S07]  /*1a820*/  IMAD.MOV.U32 R0, RZ, RZ, R14 ;  /* 0x000000ffff007224 */ /* 0x001fce00078e000e */
[----:B-----5:R-:W-:Y:S05]  /*1a830*/  WARPSYNC.COLLECTIVE R15, `(.L_x_2582) ;  /* 0x000000000f087348 */ /* 0x020fea0003c00000 */
[----:B------:R0:W1:Y:S02]  /*1a840*/  SHFL.IDX P6, R14, R13, R12, R11 ;  /* 0x0000000c0d0e7389 */ /* 0x00006400000c000b */
[----:B01---5:R-:W-:Y:S01]  /*1a850*/  ENDCOLLECTIVE ;  /* 0x000000000000791b */ /* 0x023fe20003800000 */
.L_x_2582:
[----:B------:R-:W-:Y:S02]  /*1a860*/  IMAD.MOV.U32 R13, RZ, RZ, R24 ;  /* 0x000000ffff0d7224 */ /* 0x000fe400078e0018 */
[----:B------:R-:W-:-:S07]  /*1a870*/  IMAD.MOV.U32 R3, RZ, RZ, R14 ;  /* 0x000000ffff037224 */ /* 0x000fce00078e000e */
[----:B------:R-:W-:Y:S05]  /*1a880*/  WARPSYNC.COLLECTIVE R15, `(.L_x_2583) ;  /* 0x000000000f087348 */ /* 0x000fea0003c00000 */
[----:B------:R0:W1:Y:S02]  /*1a890*/  SHFL.IDX P6, R14, R13, R12, R11 ;  /* 0x0000000c0d0e7389 */ /* 0x00006400000c000b */
[----:B01----:R-:W-:Y:S01]  /*1a8a0*/  ENDCOLLECTIVE ;  /* 0x000000000000791b */ /* 0x003fe20003800000 */
.L_x_2583:
[----:B------:R-:W-:Y:S02]  /*1a8b0*/  IMAD.MOV.U32 R13, RZ, RZ, R27 ;  /* 0x000000ffff0d7224 */ /* 0x000fe400078e001b */
[----:B------:R-:W-:-:S07]  /*1a8c0*/  IMAD.MOV.U32 R4, RZ, RZ, R14 ;  /* 0x000000ffff047224 */ /* 0x000fce00078e000e */
[----:B------:R-:W-:Y:S05]  /*1a8d0*/  WARPSYNC.COLLECTIVE R15, `(.L_x_2584) ;  /* 0x000000000f087348 */ /* 0x000fea0003c00000 */
[----:B------:R0:W1:Y:S02]  /*1a8e0*/  SHFL.IDX P6, R14, R13, R12, R11 ;  /* 0x0000000c0d0e7389 */ /* 0x00006400000c000b */
[----:B01----:R-:W-:Y:S01]  /*1a8f0*/  ENDCOLLECTIVE ;  /* 0x000000000000791b */ /* 0x003fe20003800000 */
.L_x_2584:
[----:B------:R-:W-:-:S05]  /*1a900*/  IMAD R32, R8, R32, RZ ;  /* 0x0000002008207224 */ /* 0x000fca00078e02ff */
[----:B------:R-:W-:-:S13]  /*1a910*/  ISETP.GE.OR P1, PT, R35, R32, P0 ;  /* 0x000000202300720c */ /* 0x000fda0000726670 */
[C---:B------:R-:W-:Y:S01]  /*1a920*/  @!P1 IMAD.SHL.U32 R5, R16.reuse, 0x2, RZ ;  /* 0x0000000210059824 */ /* 0x040fe200078e00ff */
[----:B------:R-:W-:-:S04]  /*1a930*/  @!P1 SHF.L.U64.HI R21, R16, 0x1, R43 ;  /* 0x0000000110159819 */ /* 0x000fc8000001022b */
[----:B------:R-:W-:-:S05]  /*1a940*/  @!P1 IADD3 R6, P2, R3, R5, RZ ;  /* 0x0000000503069210 */ /* 0x000fca0007f5e0ff */
[----:B------:R-:W-:-:S05]  /*1a950*/  @!P1 IMAD.X R7, R0, 0x1, R21, P2 ;  /* 0x0000000100079824 */ /* 0x000fca00010e0615 */
        /* <DEDUP_REMOVED lines=9> */
[----:B------:R-:W-:Y:S02]  /*1a9f0*/  CS2R R30, SRZ ;  /* 0x00000000001e7805 */ /* 0x000fe4000001ff00 */
[----:B------:R-:W-:Y:S01]  /*1aa00*/  CS2R R20, SRZ ;  /* 0x0000000000147805 */ /* 0x000fe2000001ff00 */
[----:B0-----:R-:W-:Y:S02]  /*1aa10*/  IMAD.MOV.U32 R15, RZ, RZ, -0x1 ;  /* 0xffffffffff0f7424 */ /* 0x001fe400078e00ff */
[----:B--2---:R-:W-:-:S02]  /*1aa20*/  @!P1 IMAD.MOV.U32 R39, RZ, RZ, R11 ;  /* 0x000000ffff279224 */ /* 0x004fc400078e000b */
[----:B------:R-:W-:Y:S02]  /*1aa30*/  IMAD.MOV.U32 R11, RZ, RZ, 0x1c1f ;  /* 0x00001c1fff0b7424 */ /* 0x000fe400078e00ff */
[----:B------:R-:W-:Y:S02]  /*1aa40*/  @!P1 IMAD.MOV.U32 R36, RZ, RZ, R8 ;  /* 0x000000ffff249224 */ /* 0x000fe400078e0008 */
[----:B------:R-:W-:-:S07]  /*1aa50*/  @!P1 IMAD.MOV.U32 R37, RZ, RZ, R9 ;  /* 0x000000ffff259224 */ /* 0x000fce00078e0009 */
[----:B-----5:R-:W-:Y:S05]  /*1aa60*/  WARPSYNC.COLLECTIVE R15, `(.L_x_2585) ;  /* 0x000000000f087348 */ /* 0x020fea0003c00000 */
[----:B------:R0:W1:Y:S02]  /*1aa70*/  SHFL.IDX P6, R14, R13, R12, R11 ;  /* 0x0000000c0d0e7389 */ /* 0x00006400000c000b */
[----:B01---5:R-:W-:Y:S01]  /*1aa80*/  ENDCOLLECTIVE ;  /* 0x000000000000791b */ /* 0x023fe20003800000 */
.L_x_2585:
[----:B------:R-:W-:Y:S02]  /*1aa90*/  IMAD.MOV.U32 R0, RZ, RZ, R36 ;  /* 0x000000ffff007224 */ /* 0x000fe400078e0024 */
[----:B------:R-:W-:Y:S02]  /*1aaa0*/  IMAD.MOV.U32 R3, RZ, RZ, R37 ;  /* 0x000000ffff037224 */ /* 0x000fe400078e0025 */
[----:B------:R-:W-:Y:S01]  /*1aab0*/  @!P1 IMAD.MOV.U32 R38, RZ, RZ, R10 ;  /* 0x000000ffff269224 */ /* 0x000fe200078e000a */
[----:B------:R-:W-:Y:S01]  /*1aac0*/  PRMT R48, R0, 0x7610, R48 ;  /* 0x0000761000307816 */ /* 0x000fe20000000030 */
[----:B------:R-:W-:Y:S01]  /*1aad0*/  IMAD.MOV.U32 R9, RZ, RZ, R39 ;  /* 0x000000ffff097224 */ /* 0x000fe200078e0027 */
[----:B------:R-:W-:Y:S01]  /*1aae0*/  PRMT R34, R34, 0x5410, R3 ;  /* 0x0000541022227816 */ /* 0x000fe20000000003 */
[----:B------:R-:W-:Y:S02]  /*1aaf0*/  @!P1 IMAD.MOV.U32 R30, RZ, RZ, R4 ;  /* 0x000000ffff1e9224 */ /* 0x000fe400078e0004 */
[----:B------:R-:W-:Y:S01]  /*1ab00*/  @!P1 IMAD.MOV.U32 R31, RZ, RZ, R5 ;  /* 0x000000ffff1f9224 */ /* 0x000fe200078e0005 */
[----:B------:R-:W-:Y:S01]  /*1ab10*/  PRMT R34, R9, 0x7610, R34 ;  /* 0x0000761009227816 */ /* 0x000fe20000000022 */
[----:B------:R-:W-:-:S02]  /*1ab20*/  IMAD.MOV.U32 R8, RZ, RZ, R38 ;  /* 0x000000ffff087224 */ /* 0x000fc400078e0026 */
[----:B------:R-:W-:Y:S02]  /*1ab30*/  IMAD.MOV.U32 R13, RZ, RZ, R25 ;  /* 0x000000ffff0d7224 */ /* 0x000fe400078e0019 */
[----:B------:R-:W-:Y:S01]  /*1ab40*/  @!P1 IMAD.MOV.U32 R20, RZ, RZ, R6 ;  /* 0x000000ffff149224 */ /* 0x000fe200078e0006 */
[----:B------:R-:W-:Y:S01]  /*1ab50*/  PRMT R33, R8, 0x7610, R33 ;  /* 0x0000761008217816 */ /* 0x000fe20000000021 */
[----:B------:R-:W-:Y:S02]  /*1ab60*/  @!P1 IMAD.MOV.U32 R21, RZ, RZ, R7 ;  /* 0x000000ffff159224 */ /* 0x000fe400078e0007 */
[----:B------:R-:W-:Y:S02]  /*1ab70*/  IMAD.MOV.U32 R4, RZ, RZ, R30 ;  /* 0x000000ffff047224 */ /* 0x000fe400078e001e */
[----:B------:R-:W-:Y:S02]  /*1ab80*/  IMAD.MOV.U32 R5, RZ, RZ, R31 ;  /* 0x000000ffff057224 */ /* 0x000fe400078e001f */
[----:B------:R-:W-:Y:S01]  /*1ab90*/  IMAD.MOV.U32 R0, RZ, RZ, R14 ;  /* 0x000000ffff007224 */ /* 0x000fe200078e000e */
[----:B------:R-:W-:-:S07]  /*1aba0*/  PRMT R50, R4, 0x7610, R50 ;  /* 0x0000761004327816 */ /* 0x000fce0000000032 */
[----:B------:R-:W-:Y:S05]  /*1abb0*/  WARPSYNC.COLLECTIVE R15, `(.L_x_2586) ;  /* 0x000000000f087348 */ /* 0x000fea0003c00000 */
[----:B------:R0:W1:Y:S02]  /*1abc0*/  SHFL.IDX P6, R14, R13, R12, R11 ;  /* 0x0000000c0d0e7389 */ /* 0x00006400000c000b */
[----:B01----:R-:W-:Y:S01]  /*1abd0*/  ENDCOLLECTIVE ;  /* 0x000000000000791b */ /* 0x003fe20003800000 */
.L_x_2586:
[----:B------:R-:W-:Y:S01]  /*1abe0*/  IMAD.MOV.U32 R6, RZ, RZ, R20 ;  /* 0x000000ffff067224 */ /* 0x000fe200078e0014 */
[----:B------:R-:W-:Y:S01]  /*1abf0*/  PRMT R54, R5, 0x7610, R54 ;  /* 0x0000761005367816 */ /* 0x000fe20000000036 */
[----:B------:R-:W-:Y:S01]  /*1ac00*/  IMAD.MOV.U32 R7, RZ, RZ, R21 ;  /* 0x000000ffff077224 */ /* 0x000fe200078e0015 */
[----:B------:R-:W-:Y:S02]  /*1ac10*/  CS2R R4, SRZ ;  /* 0x0000000000047805 */ /* 0x000fe4000001ff00 */
[----:B------:R-:W-:Y:S02]  /*1ac20*/  PRMT R33, R33, 0x5410, R6 ;  /* 0x0000541021217816 */ /* 0x000fe40000000006 */
[----:B------:R-:W-:Y:S01]  /*1ac30*/  PRMT R55, R7, 0x7610, R55 ;  /* 0x0000761007377816 */ /* 0x000fe20000000037 */
[----:B------:R-:W-:Y:S02]  /*1ac40*/  IMAD.MOV.U32 R13, RZ, RZ, R24 ;  /* 0x000000ffff0d7224 */ /* 0x000fe400078e0018 */
[----:B------:R-:W-:-:S07]  /*1ac50*/  IMAD.MOV.U32 R3, RZ, RZ, R14 ;  /* 0x000000ffff037224 */ /* 0x000fce00078e000e */
[----:B------:R-:W-:Y:S05]  /*1ac60*/  WARPSYNC.COLLECTIVE R15, `(.L_x_2587) ;  /* 0x000000000f087348 */ /* 0x000fea0003c00000 */
[----:B------:R0:W1:Y:S02]  /*1ac70*/  SHFL.IDX P6, R14, R13, R12, R11 ;  /* 0x0000000c0d0e7389 */ /* 0x00006400000c000b */
[----:B01----:R-:W-:Y:S01]  /*1ac80*/  ENDCOLLECTIVE ;  /* 0x000000000000791b */ /* 0x003fe20003800000 */
.L_x_2587:
[----:B------:R-:W-:Y:S02]  /*1ac90*/  IMAD.MOV.U32 R13, RZ, RZ, R27 ;  /* 0x000000ffff0d7224 */ /* 0x000fe400078e001b */
[----:B------:R-:W-:-:S07]  /*1aca0*/  IMAD.MOV.U32 R24, RZ, RZ, R14 ;  /* 0x000000ffff187224 */ /* 0x000fce00078e000e */
[----:B------:R-:W-:Y:S05]  /*1acb0*/  WARPSYNC.COLLECTIVE R15, `(.L_x_2588) ;  /* 0x000000000f087348 */ /* 0x000fea0003c00000 */
[----:B------:R0:W1:Y:S02]  /*1acc0*/  SHFL.IDX P6, R14, R13, R12, R11 ;  /* 0x0000000c0d0e7389 */ /* 0x00006400000c000b */
[----:B01----:R-:W-:Y:S01]  /*1acd0*/  ENDCOLLECTIVE ;  /* 0x000000000000791b */ /* 0x003fe20003800000 */
.L_x_2588:
[----:B------:R-:W-:Y:S05]  /*1ace0*/  BRA `(.L_x_2589) ;  /* 0xfffffed400547947 */ /* 0x000fea000383ffff */
.L_x_2366:
[----:B0-----:R0:W1:Y:S02]  /*1acf0*/  SYNCS.PHASECHK.TRANS64.TRYWAIT P1, [R2+URZ+0x16800], R13 ;  /* 0x0168000d020075a7 */ /* 0x001064000802017f */
[----:B-1----:R-:W-:Y:S05]  /*1ad00*/  @!P1 NANOSLEEP.SYNCS 0x989680 ;  /* 0x009896800000995d */ /* 0x002fea0003900000 */
[----:B------:R-:W1:Y:S02]  /*1ad10*/  @!P1 SYNCS.PHASECHK.TRANS64 P1, [R2+URZ+0x16800], R13 ;  /* 0x0168000d020095a7 */ /* 0x000e64000802007f */
[----:B-1----:R-:W-:Y:S05]  /*1ad20*/  @!P1 BRA `(.L_x_2366) ;  /* 0xfffffffc00f09947 */ /* 0x002fea000383ffff */
[----:B------:R-:W-:Y:S05]  /*1ad30*/  BRA `(.L_x_2590) ;  /* 0xfffffed400fc7947 */ /* 0x000fea000383ffff */
.L_x_2372:
[----:B-1----:R1:W2:Y:S02]  /*1ad40*/  SYNCS.PHASECHK.TRANS64.TRYWAIT P2, [R10+URZ+0x16830], R3 ;  /* 0x016830030a0075a7 */ /* 0x0022a4000804017f */
[----:B--2---:R-:W-:Y:S05]  /*1ad50*/  @!P2 NANOSLEEP.SYNCS 0x989680 ;  /* 0x009896800000a95d */ /* 0x004fea0003900000 */
[----:B------:R-:W2:Y:S02]  /*1ad60*/  @!P2 SYNCS.PHASECHK.TRANS64 P2, [R10+URZ+0x16830], R3 ;  /* 0x016830030a00a5a7 */ /* 0x000ea4000804007f */
[----:B--2---:R-:W-:Y:S05]  /*1ad70*/  @!P2 BRA `(.L_x_2372) ;  /* 0xfffffffc00f0a947 */ /* 0x004fea000383ffff */
[----:B------:R-:W-:Y:S05]  /*1ad80*/  BRA `(.L_x_2371) ;  /* 0xfffffee400c07947 */ /* 0x000fea000383ffff */
.L_x_2378:
[----:B-1----:R1:W2:Y:S02]  /*1ad90*/  SYNCS.PHASECHK.TRANS64.TRYWAIT P4, [R0+URZ+0x16830], R3 ;  /* 0x01683003000075a7 */ /* 0x0022a4000808017f */
[----:B--2---:R-:W-:Y:S05]  /*1ada0*/  @!P4 NANOSLEEP.SYNCS 0x989680 ;  /* 0x009896800000c95d */ /* 0x004fea0003900000 */
[----:B------:R-:W2:Y:S02]  /*1adb0*/  @!P4 SYNCS.PHASECHK.TRANS64 P4, [R0+URZ+0x16830], R3 ;  /* 0x016830030000c5a7 */ /* 0x000ea4000808007f */
[----:B--2---:R-:W-:Y:S05]  /*1adc0*/  @!P4 BRA `(.L_x_2378) ;  /* 0xfffffffc00f0c947 */ /* 0x004fea000383ffff */
[----:B------:R-:W-:Y:S05]  /*1add0*/  BRA `(.L_x_2377) ;  /* 0xffffff0800747947 */ /* 0x000fea000383ffff */
.L_x_2382:
[----:B-1----:R1:W2:Y:S02]  /*1ade0*/  SYNCS.PHASECHK.TRANS64.TRYWAIT P3, [R3+URZ+0x16850], R0 ;  /* 0x01685000030075a7 */ /* 0x0022a4000806017f */
[----:B--2---:R-:W-:Y:S05]  /*1adf0*/  @!P3 NANOSLEEP.SYNCS 0x989680 ;  /* 0x009896800000b95d */ /* 0x004fea0003900000 */
[----:B------:R-:W2:Y:S02]  /*1ae00*/  @!P3 SYNCS.PHASECHK.TRANS64 P3, [R3+URZ+0x16850], R0 ;  /* 0x016850000300b5a7 */ /* 0x000ea4000806007f */
[----:B--2---:R-:W-:Y:S05]  /*1ae10*/  @!P3 BRA `(.L_x_2382) ;  /* 0xfffffffc00f0b947 */ /* 0x004fea000383ffff */
[----:B------:R-:W-:Y:S05]  /*1ae20*/  BRA `(.L_x_2379) ;  /* 0xffffff0c00487947 */ /* 0x000fea000383ffff */
.L_x_2389:
[----:B-1----:R1:W2:Y:S02]  /*1ae30*/  SYNCS.PHASECHK.TRANS64.TRYWAIT P3, [R0+URZ+0x16830], R3 ;  /* 0x01683003000075a7 */ /* 0x0022a4000806017f */
[----:B--2---:R-:W-:Y:S05]  /*1ae40*/  @!P3 NANOSLEEP.SYNCS 0x989680 ;  /* 0x009896800000b95d */ /* 0x004fea0003900000 */
[----:B------:R-:W2:Y:S02]  /*1ae50*/  @!P3 SYNCS.PHASECHK.TRANS64 P3, [R0+URZ+0x16830], R3 ;  /* 0x016830030000b5a7 */ /* 0x000ea4000806007f */
[----:B--2---:R-:W-:Y:S05]  /*1ae60*/  @!P3 BRA `(.L_x_2389) ;  /* 0xfffffffc00f0b947 */ /* 0x004fea000383ffff */
[----:B------:R-:W-:Y:S05]  /*1ae70*/  BRA `(.L_x_2388) ;  /* 0xffffff30008c7947 */ /* 0x000fea000383ffff */
.L_x_2393:
[----:B-1----:R1:W2:Y:S02]  /*1ae80*/  SYNCS.PHASECHK.TRANS64.TRYWAIT P2, [R3+URZ+0x16850], R0 ;  /* 0x01685000030075a7 */ /* 0x0022a4000804017f */
[----:B--2---:R-:W-:Y:S05]  /*1ae90*/  @!P2 NANOSLEEP.SYNCS 0x989680 ;  /* 0x009896800000a95d */ /* 0x004fea0003900000 */
[----:B------:R-:W2:Y:S02]  /*1aea0*/  @!P2 SYNCS.PHASECHK.TRANS64 P2, [R3+URZ+0x16850], R0 ;  /* 0x016850000300a5a7 */ /* 0x000ea4000804007f */
[----:B--2---:R-:W-:Y:S05]  /*1aeb0*/  @!P2 BRA `(.L_x_2393) ;  /* 0xfffffffc00f0a947 */ /* 0x004fea000383ffff */
[----:B------:R-:W-:Y:S05]  /*1aec0*/  BRA `(.L_x_2390) ;  /* 0xffffff3400607947 */ /* 0x000fea000383ffff */
.L_x_2398:
[----:B-1----:R1:W2:Y:S02]  /*1aed0*/  SYNCS.PHASECHK.TRANS64.TRYWAIT P0, [R13+URZ+0x16850], R6 ;  /* 0x016850060d0075a7 */ /* 0x0022a4000800017f */
[----:B--2---:R-:W-:Y:S05]  /*1aee0*/  @!P0 NANOSLEEP.SYNCS 0x989680 ;  /* 0x009896800000895d */ /* 0x004fea0003900000 */
[----:B------:R-:W2:Y:S02]  /*1aef0*/  @!P0 SYNCS.PHASECHK.TRANS64 P0, [R13+URZ+0x16850], R6 ;  /* 0x016850060d0085a7 */ /* 0x000ea4000800007f */
[----:B--2---:R-:W-:Y:S05]  /*1af00*/  @!P0 BRA `(.L_x_2398) ;  /* 0xfffffffc00f08947 */ /* 0x004fea000383ffff */
[----:B------:R-:W-:Y:S05]  /*1af10*/  BRA `(.L_x_2397) ;  /* 0xffffff5000147947 */ /* 0x000fea000383ffff */
.L_x_2403:
[----:B------:R-:W-:Y:S02]  /*1af20*/  IMAD.MOV.U32 R13, RZ, RZ, R41 ;  /* 0x000000ffff0d7224 */ /* 0x000fe400078e0029 */
[----:B------:R-:W-:Y:S02]  /*1af30*/  IMAD.MOV.U32 R12, RZ, RZ, RZ ;  /* 0x000000ffff0c7224 */ /* 0x000fe400078e00ff */
[----:B------:R-:W-:Y:S02]  /*1af40*/  IMAD.MOV.U32 R11, RZ, RZ, 0x181f ;  /* 0x0000181fff0b7424 */ /* 0x000fe400078e00ff */
[----:B------:R-:W-:Y:S02]  /*1af50*/  IMAD.MOV.U32 R15, RZ, RZ, -0x1 ;  /* 0xffffffffff0f7424 */ /* 0x000fe400078e00ff */
[----:B------:R-:W-:-:S07]  /*1af60*/  IMAD.IADD R42, R45, 0x1, R51 ;  /* 0x000000012d2a7824 */ /* 0x000fce00078e0233 */
[----:B0----5:R-:W-:Y:S05]  /*1af70*/  WARPSYNC.COLLECTIVE R15, `(.L_x_2591) ;  /* 0x000000000f087348 */ /* 0x021fea0003c00000 */
[----:B------:R1:W2:Y:S02]  /*1af80*/  SHFL.IDX P6, R14, R13, R12, R11 ;  /* 0x0000000c0d0e7389 */ /* 0x0002a400000c000b */
[----:B012--5:R-:W-:Y:S01]  /*1af90*/  ENDCOLLECTIVE ;  /* 0x000000000000791b */ /* 0x027fe20003800000 */
.L_x_2591:
[----:B------:R-:W-:Y:S02]  /*1afa0*/  VIADD R20, R42, 0x30 ;  /* 0x000000302a147836 */ /* 0x000fe40000000000 */
[----:B------:R-:W-:Y:S02]  /*1afb0*/  IMAD.MOV.U32 R13, RZ, RZ, R40 ;  /* 0x000000ffff0d7224 */ /* 0x000fe400078e0028 */
[----:B------:R-:W-:-:S07]  /*1afc0*/  IMAD.MOV.U32 R0, RZ, RZ, R14 ;  /* 0x000000ffff007224 */ /* 0x000fce00078e000e */
[----:B------:R-:W-:Y:S05]  /*1afd0*/  WARPSYNC.COLLECTIVE R15, `(.L_x_2592) ;  /* 0x000000000f087348 */ /* 0x000fea0003c00000 */
[----:B------:R0:W1:Y:S02]  /*1afe0*/  SHFL.IDX P6, R14, R13, R12, R11 ;  /* 0x0000000c0d0e7389 */ /* 0x00006400000c000b */
[----:B01----:R-:W-:Y:S01]  /*1aff0*/  ENDCOLLECTIVE ;  /* 0x000000000000791b */ /* 0x003fe20003800000 */
.L_x_2592:
        /* <DEDUP_REMOVED lines=12> */
.L_x_2593:
[----:B------:R-:W-:-:S04]  /*1b0c0*/  @!P3 LEA R28, P5, R44, R3, 0x1 ;  /* 0x000000032c1cb211 */ /* 0x000fc800078a08ff */
[----:B------:R-:W-:Y:S01]  /*1b0d0*/  @!P3 LEA.HI.X R3, R44, R0, R43, 0x1, P5 ;  /* 0x000000002c03b211 */ /* 0x000fe200028f0c2b */
[----:B------:R-:W-:Y:S02]  /*1b0e0*/  IMAD.MOV.U32 R13, RZ, RZ, R40 ;  /* 0x000000ffff0d7224 */ /* 0x000fe400078e0028 */
[----:B------:R-:W-:-:S07]  /*1b0f0*/  IMAD.MOV.U32 R8, RZ, RZ, R14 ;  /* 0x000000ffff087224 */ /* 0x000fce00078e000e */
[----:B------:R-:W-:Y:S05]  /*1b100*/  WARPSYNC.COLLECTIVE R15, `(.L_x_2594) ;  /* 0x000000000f087348 */ /* 0x000fea0003c00000 */
[----:B------:R0:W1:Y:S02]  /*1b110*/  SHFL.IDX P6, R14, R13, R12, R11 ;  /* 0x0000000c0d0e7389 */ /* 0x00006400000c000b */
[----:B01----:R-:W-:Y:S01]  /*1b120*/  ENDCOLLECTIVE ;  /* 0x000000000000791b */ /* 0x003fe20003800000 */
.L_x_2594:
[----:B------:R-:W-:Y:S02]  /*1b130*/  IMAD.MOV.U32 R13, RZ, RZ, R41 ;  /* 0x000000ffff0d7224 */ /* 0x000fe400078e0029 */
[----:B------:R-:W-:Y:S02]  /*1b140*/  IMAD.MOV.U32 R12, RZ, RZ, 0x2 ;  /* 0x00000002ff0c7424 */ /* 0x000fe400078e00ff */
[----:B------:R-:W-:-:S07]  /*1b150*/  IMAD.MOV.U32 R9, RZ, RZ, R14 ;  /* 0x000000ffff097224 */ /* 0x000fce00078e000e */
[----:B------:R-:W-:Y:S05]  /*1b160*/  WARPSYNC.COLLECTIVE R15, `(.L_x_2595) ;  /* 0x000000000f087348 */ /* 0x000fea0003c00000 */
[----:B------:R0:W1:Y:S02]  /*1b170*/  SHFL.IDX P6, R14, R13, R12, R11 ;  /* 0x0000000c0d0e7389 */ /* 0x00006400000c000b */
[----:B01----:R-:W-:Y:S01]  /*1b180*/  ENDCOLLECTIVE ;  /* 0x000000000000791b */ /* 0x003fe20003800000 */
.L_x_2595:
[----:B------:R-:W-:Y:S01]  /*1b190*/  @!P4 LEA R20, P1, R44, R9, 0x1 ;  /* 0x000000092c14c211 */ /* 0x000fe200078208ff */
[----:B------:R-:W-:-:S03]  /*1b1a0*/  @!P3 IMAD.MOV.U32 R9, RZ, RZ, R3 ;  /* 0x000000ffff09b224 */ /* 0x000fc600078e0003 */
        /* <DEDUP_REMOVED lines=9> */
.L_x_2596:
[----:B------:R-:W-:Y:S02]  /*1b240*/  IMAD.MOV.U32 R13, RZ, RZ, R41 ;  /* 0x000000ffff0d7224 */ /* 0x000fe400078e0029 */
[----:B------:R-:W-:Y:S01]  /*1b250*/  IMAD.MOV.U32 R12, RZ, RZ, 0x3 ;  /* 0x00000003ff0c7424 */ /* 0x000fe200078e00ff */
[----:B------:R-:W-:-:S13]  /*1b260*/  @!P2 LEA R45, P5, R44, R14, 0x1 ;  /* 0x0000000e2c2da211 */ /* 0x000fda00078a08ff */
[----:B------:R-:W-:Y:S05]  /*1b270*/  WARPSYNC.COLLECTIVE R15, `(.L_x_2597) ;  /* 0x000000000f087348 */ /* 0x000fea0003c00000 */
[----:B------:R0:W1:Y:S02]  /*1b280*/  SHFL.IDX P6, R14, R13, R12, R11 ;  /* 0x0000000c0d0e7389 */ /* 0x00006400000c000b */
[----:B01----:R-:W-:Y:S01]  /*1b290*/  ENDCOLLECTIVE ;  /* 0x000000000000791b */ /* 0x003fe20003800000 */
.L_x_2597:
        /* <DEDUP_REMOVED lines=9> */
.L_x_2598:
[----:B------:R-:W-:Y:S05]  /*1b330*/  BRA `(.L_x_2599) ;  /* 0xffffff6400487947 */ /* 0x000fea000383ffff */
.L_x_2405:
[----:B------:R-:W-:Y:S02]  /*1b340*/  IMAD.MOV.U32 R13, RZ, RZ, R4 ;  /* 0x000000ffff0d7224 */ /* 0x000fe400078e0004 */
[----:B------:R-:W-:Y:S02]  /*1b350*/  IMAD.MOV.U32 R12, RZ, RZ, RZ ;  /* 0x000000ffff0c7224 */ /* 0x000fe400078e00ff */
[----:B------:R-:W-:Y:S02]  /*1b360*/  IMAD.MOV.U32 R11, RZ, RZ, 0x1c1f ;  /* 0x00001c1fff0b7424 */ /* 0x000fe400078e00ff */
[----:B------:R-:W-:-:S07]  /*1b370*/  IMAD.MOV.U32 R15, RZ, RZ, -0x1 ;  /* 0xffffffffff0f7424 */ /* 0x000fce00078e00ff */
[----:B------:R-:W-:Y:S05]  /*1b380*/  WARPSYNC.COLLECTIVE R15, `(.L_x_2600) ;  /* 0x000000000f087348 */ /* 0x000fea0003c00000 */
[----:B------:R0:W1:Y:S02]  /*1b390*/  SHFL.IDX P6, R14, R13, R12, R11 ;  /* 0x0000000c0d0e7389 */ /* 0x00006400000c000b */
[----:B01----:R-:W-:Y:S01]  /*1b3a0*/  ENDCOLLECTIVE ;  /* 0x000000000000791b */ /* 0x003fe20003800000 */
.L_x_2600:
[----:B------:R-:W-:Y:S02]  /*1b3b0*/  IMAD.MOV.U32 R13, RZ, RZ, R0 ;  /* 0x000000ffff0d7224 */ /* 0x000fe400078e0000 */
[----:B------:R-:W-:-:S07]  /*1b3c0*/  IMAD.MOV.U32 R3, RZ, RZ, R14 ;  /* 0x000000ffff037224 */ /* 0x000fce00078e000e */
[----:B------:R-:W-:Y:S05]  /*1b3d0*/  WARPSYNC.COLLECTIVE R15, `(.L_x_2601) ;  /* 0x000000000f087348 */ /* 0x000fea0003c00000 */
[----:B------:R0:W1:Y:S02]  /*1b3e0*/  SHFL.IDX P6, R14, R13, R12, R11 ;  /* 0x0000000c0d0e7389 */ /* 0x00006400000c000b */
[----:B01----:R-:W-:Y:S01]  /*1b3f0*/  ENDCOLLECTIVE ;  /* 0x000000000000791b */ /* 0x003fe20003800000 */
.L_x_2601:
[----:B------:R-:W-:Y:S05]  /*1b400*/  BRA `(.L_x_2602) ;  /* 0xffffff6800247947 */ /* 0x000fea000383ffff */
.L_x_2408:
        /* <DEDUP_REMOVED lines=8> */
.L_x_2604:
[----:B------:R-:W-:Y:S05]  /*1b490*/  BSYNC B1 ;  /* 0x0000000000017941 */ /* 0x000fea0003800000 */
.L_x_2603:
        /* <DEDUP_REMOVED lines=8> */
.L_x_2605:
[----:B------:R-:W-:Y:S05]  /*1b520*/  BRA `(.L_x_2606) ;  /* 0xffffff6800807947 */ /* 0x000fea000383ffff */
.L_x_2412:
        /* <DEDUP_REMOVED lines=9> */
.L_x_2607:
        /* <DEDUP_REMOVED lines=10> */
.L_x_2608:
[----:B------:R-:W-:Y:S02]  /*1b660*/  IMAD.MOV.U32 R13, RZ, RZ, R20 ;  /* 0x000000ffff0d7224 */ /* 0x000fe400078e0014 */
[----:B------:R-:W-:Y:S02]  /*1b670*/  IMAD.MOV.U32 R12, RZ, RZ, 0x1 ;  /* 0x00000001ff0c7424 */ /* 0x000fe400078e00ff */
[----:B------:R-:W-:-:S07]  /*1b680*/  IMAD.MOV.U32 R3, RZ, RZ, R14 ;  /* 0x000000ffff037224 */ /* 0x000fce00078e000e */
[----:B------:R-:W-:Y:S05]  /*1b690*/  WARPSYNC.COLLECTIVE R15, `(.L_x_2609) ;  /* 0x000000000f087348 */ /* 0x000fea0003c00000 */
[----:B------:R0:W1:Y:S02]  /*1b6a0*/  SHFL.IDX P6, R14, R13, R12, R11 ;  /* 0x0000000c0d0e7389 */ /* 0x00006400000c000b */
[----:B01----:R-:W-:Y:S01]  /*1b6b0*/  ENDCOLLECTIVE ;  /* 0x000000000000791b */ /* 0x003fe20003800000 */
.L_x_2609:
[----:B------:R-:W-:-:S04]  /*1b6c0*/  @!P3 LEA R10, P5, R44, R3, 0x1 ;  /* 0x000000032c0ab211 */ /* 0x000fc800078a08ff */
[----:B------:R-:W-:Y:S01]  /*1b6d0*/  @!P3 LEA.HI.X R3, R44, R0, R43, 0x1, P5 ;  /* 0x000000002c03b211 */ /* 0x000fe200028f0c2b */
[----:B------:R-:W-:Y:S02]  /*1b6e0*/  IMAD.MOV.U32 R13, RZ, RZ, R7 ;  /* 0x000000ffff0d7224 */ /* 0x000fe400078e0007 */
[----:B------:R-:W-:-:S07]  /*1b6f0*/  IMAD.MOV.U32 R4, RZ, RZ, R14 ;  /* 0x000000ffff047224 */ /* 0x000fce00078e000e */
[----:B------:R-:W-:Y:S05]  /*1b700*/  WARPSYNC.COLLECTIVE R15, `(.L_x_2610) ;  /* 0x000000000f087348 */ /* 0x000fea0003c00000 */
[----:B------:R0:W1:Y:S02]  /*1b710*/  SHFL.IDX P6, R14, R13, R12, R11 ;  /* 0x0000000c0d0e7389 */ /* 0x00006400000c000b */
[----:B01----:R-:W-:Y:S01]  /*1b720*/  ENDCOLLECTIVE ;  /* 0x000000000000791b */ /* 0x003fe20003800000 */
.L_x_2610:
[----:B------:R-:W-:Y:S02]  /*1b730*/  IMAD.MOV.U32 R13, RZ, RZ, R20 ;  /* 0x000000ffff0d7224 */ /* 0x000fe400078e0014 */
[----:B------:R-:W-:Y:S02]  /*1b740*/  IMAD.MOV.U32 R12, RZ, RZ, 0x2 ;  /* 0x00000002ff0c7424 */ /* 0x000fe400078e00ff */
[----:B------:R-:W-:-:S07]  /*1b750*/  IMAD.MOV.U32 R5, RZ, RZ, R14 ;  /* 0x000000ffff057224 */ /* 0x000fce00078e000e */
[----:B------:R-:W-:Y:S05]  /*1b760*/  WARPSYNC.COLLECTIVE R15, `(.L_x_2611) ;  /* 0x000000000f087348 */ /* 0x000fea0003c00000 */
[----:B------:R0:W1:Y:S02]  /*1b770*/  SHFL.IDX P6, R14, R13, R12, R11 ;  /* 0x0000000c0d0e7389 */ /* 0x00006400000c000b */
[----:B01----:R-:W-:Y:S01]  /*1b780*/  ENDCOLLECTIVE ;  /* 0x000000000000791b */ /* 0x003fe20003800000 */
.L_x_2611:
[----:B------:R-:W-:-:S04]  /*1b790*/  @!P4 LEA R8, P1, R44, R5, 0x1 ;  /* 0x000000052c08c211 */ /* 0x000fc800078208ff */
[----:B------:R-:W-:Y:S01]  /*1b7a0*/  @!P4 LEA.HI.X R9, R44, R4, R43, 0x1, P1 ;  /* 0x000000042c09c211 */ /* 0x000fe200008f0c2b */
[----:B------:R-:W-:Y:S02]  /*1b7b0*/  IMAD.MOV.U32 R13, RZ, RZ, R7 ;  /* 0x000000ffff0d7224 */ /* 0x000fe400078e0007 */
[----:B------:R-:W-:-:S07]  /*1b7c0*/  IMAD.MOV.U32 R6, RZ, RZ, R14 ;  /* 0x000000ffff067224 */ /* 0x000fce00078e000e */
[----:B------:R-:W-:Y:S05]  /*1b7d0*/  WARPSYNC.COLLECTIVE R15, `(.L_x_2612) ;  /* 0x000000000f087348 */ /* 0x000fea0003c00000 */
[----:B------:R0:W1:Y:S02]  /*1b7e0*/  SHFL.IDX P6, R14, R13, R12, R11 ;  /* 0x0000000c0d0e7389 */ /* 0x00006400000c000b */
[----:B01----:R-:W-:Y:S01]  /*1b7f0*/  ENDCOLLECTIVE ;  /* 0x000000000000791b */ /* 0x003fe20003800000 */
.L_x_2612:
        /* <DEDUP_REMOVED lines=12> */
.L_x_2613:
[----:B------:R0:W-:Y:S01]  /*1b8c0*/  @!P2 ST.E.128 desc[UR40][R4.64], RZ ;  /* 0x000000ff0400a985 */ /* 0x0001e2000c101d28 */
[----:B------:R-:W-:Y:S02]  /*1b8d0*/  IMAD.MOV.U32 R13, RZ, RZ, R7 ;  /* 0x000000ffff0d7224 */ /* 0x000fe400078e0007 */
[----:B------:R-:W-:-:S07]  /*1b8e0*/  IMAD.MOV.U32 R0, RZ, RZ, R14 ;  /* 0x000000ffff007224 */ /* 0x000fce00078e000e */
[----:B0-----:R-:W-:Y:S05]  /*1b8f0*/  WARPSYNC.COLLECTIVE R15, `(.L_x_2614) ;  /* 0x000000000f087348 */ /* 0x001fea0003c00000 */
[----:B------:R1:W2:Y:S02]  /*1b900*/  SHFL.IDX P6, R14, R13, R12, R11 ;  /* 0x0000000c0d0e7389 */ /* 0x0002a400000c000b */
[----:B012---:R-:W-:Y:S01]  /*1b910*/  ENDCOLLECTIVE ;  /* 0x000000000000791b */ /* 0x007fe20003800000 */
.L_x_2614:
[----:B------:R-:W-:Y:S05]  /*1b920*/  BRA `(.L_x_2615) ;  /* 0xffffff7000887947 */ /* 0x000fea000383ffff */
.L_x_2431:
[----:B------:R-:W0:Y:S01]  /*1b930*/  S2R R6, SR_TID.X ;  /* 0x0000000000067919 */ /* 0x000e220000002100 */
[----:B------:R-:W-:Y:S01]  /*1b940*/  BSSY B1, `(.L_x_2616) ;  /* 0x000000a000017945 */ /* 0x000fe20003800000 */
[----:B------:R-:W-:Y:S02]  /*1b950*/  IMAD.MOV.U32 R12, RZ, RZ, RZ ;  /* 0x000000ffff0c7224 */ /* 0x000fe400078e00ff */
[----:B-1----:R-:W-:Y:S02]  /*1b960*/  IMAD.MOV.U32 R11, RZ, RZ, 0x1f ;  /* 0x0000001fff0b7424 */ /* 0x002fe400078e00ff */
[----:B------:R-:W-:Y:S01]  /*1b970*/  IMAD.MOV.U32 R15, RZ, RZ, -0x1 ;  /* 0xffffffffff0f7424 */ /* 0x000fe200078e00ff */
[----:B0-----:R-:W-:-:S04]  /*1b980*/  SHF.R.U32.HI R6, RZ, 0x5, R6 ;  /* 0x00000005ff067819 */ /* 0x001fc80000011606 */
[----:B------:R-:W-:-:S05]  /*1b990*/  LOP3.LUT R6, R6, 0x3, RZ, 0xc0, !PT ;  /* 0x0000000306067812 */ /* 0x000fca00078ec0ff */
[----:B------:R-:W-:-:S07]  /*1b9a0*/  IMAD.MOV.U32 R13, RZ, RZ, R6 ;  /* 0x000000ffff0d7224 */ /* 0x000fce00078e0006 */
[----:B------:R-:W-:Y:S05]  /*1b9b0*/  WARPSYNC.COLLECTIVE R15, `(.L_x_2617) ;  /* 0x000000000f087348 */ /* 0x000fea0003c00000 */
[----:B------:R0:W1:Y:S02]  /*1b9c0*/  SHFL.IDX P6, R14, R13, R12, R11 ;  /* 0x0000000c0d0e7389 */ /* 0x00006400000c000b */
[----:B01----:R-:W-:Y:S01]  /*1b9d0*/  ENDCOLLECTIVE ;  /* 0x000000000000791b */ /* 0x003fe20003800000 */
.L_x_2617:
[----:B------:R-:W-:Y:S05]  /*1b9e0*/  BSYNC B1 ;  /* 0x0000000000017941 */ /* 0x000fea0003800000 */
.L_x_2616:
[----:B------:R-:W-:Y:S05]  /*1b9f0*/  BRA `(.L_x_2618) ;  /* 0xffffff8c00647947 */ /* 0x000fea000383ffff */
.L_x_2433:
[----:B------:R-:W-:Y:S01]  /*1ba00*/  BSSY B1, `(.L_x_2619) ;  /* 0x0000006000017945 */ /* 0x000fe20003800000 */
[----:B------:R-:W-:-:S07]  /*1ba10*/  IMAD.MOV.U32 R15, RZ, RZ, -0x1 ;  /* 0xffffffffff0f7424 */ /* 0x000fce00078e00ff */
[----:B01----:R-:W-:Y:S05]  /*1ba20*/  WARPSYNC.COLLECTIVE R15, `(.L_x_2620) ;  /* 0x000000000f0c7348 */ /* 0x003fea0003c00000 */
[----:B------:R-:W-:Y:S02]  /*1ba30*/  ELECT P6, UR62, PT ;  /* 0x00000000003e782f */ /* 0x000fe400038c0000 */
[----:B------:R-:W-:Y:S01]  /*1ba40*/  MOV R14, UR62 ;  /* 0x0000003e000e7c02 */ /* 0x000fe20008000f00 */
[----:B01----:R-:W-:Y:S10]  /*1ba50*/  ENDCOLLECTIVE ;  /* 0x000000000000791b */ /* 0x003ff40003800000 */
.L_x_2620:
[----:B------:R-:W-:Y:S05]  /*1ba60*/  BSYNC B1 ;  /* 0x0000000000017941 */ /* 0x000fea0003800000 */
.L_x_2619:
[----:B------:R-:W-:Y:S05]  /*1ba70*/  BRA `(.L_x_2432) ;  /* 0xffffff8c005c7947 */ /* 0x000fea000383ffff */
.L_x_2435:
[----:B0-----:R0:W2:Y:S02]  /*1ba80*/  SYNCS.PHASECHK.TRANS64.TRYWAIT P0, [R16+URZ+0x16820], R6 ;  /* 0x01682006100075a7 */ /* 0x0010a4000800017f */
[----:B--2---:R-:W-:Y:S05]  /*1ba90*/  @!P0 NANOSLEEP.SYNCS 0x989680 ;  /* 0x009896800000895d */ /* 0x004fea0003900000 */
[----:B------:R-:W2:Y:S02]  /*1baa0*/  @!P0 SYNCS.PHASECHK.TRANS64 P0, [R16+URZ+0x16820], R6 ;  /* 0x01682006100085a7 */ /* 0x000ea4000800007f */
[----:B--2---:R-:W-:Y:S05]  /*1bab0*/  @!P0 BRA `(.L_x_2435) ;  /* 0xfffffffc00f08947 */ /* 0x004fea000383ffff */
[----:B------:R-:W-:Y:S05]  /*1bac0*/  BRA `(.L_x_2621) ;  /* 0xffffff8c006c7947 */ /* 0x000fea000383ffff */
.L_x_2439:
[----:B0-----:R0:W2:Y:S02]  /*1bad0*/  SYNCS.PHASECHK.TRANS64.TRYWAIT P0, [R6+URZ+0x168a0], R7 ;  /* 0x0168a007060075a7 */ /* 0x0010a4000800017f */
[----:B--2---:R-:W-:Y:S05]  /*1bae0*/  @!P0 NANOSLEEP.SYNCS 0x989680 ;  /* 0x009896800000895d */ /* 0x004fea0003900000 */
[----:B------:R-:W2:Y:S02]  /*1baf0*/  @!P0 SYNCS.PHASECHK.TRANS64 P0, [R6+URZ+0x168a0], R7 ;  /* 0x0168a007060085a7 */ /* 0x000ea4000800007f */
[----:B--2---:R-:W-:Y:S05]  /*1bb00*/  @!P0 BRA `(.L_x_2439) ;  /* 0xfffffffc00f08947 */ /* 0x004fea000383ffff */
[----:B------:R-:W-:Y:S05]  /*1bb10*/  BRA `(.L_x_2622) ;  /* 0xffffff8c00887947 */ /* 0x000fea000383ffff */
.L_x_2444:
[----:B-1----:R1:W2:Y:S02]  /*1bb20*/  SYNCS.PHASECHK.TRANS64.TRYWAIT P0, [R6+URZ+0x168c0], R7 ;  /* 0x0168c007060075a7 */ /* 0x0022a4000800017f */
[----:B--2---:R-:W-:Y:S05]  /*1bb30*/  @!P0 NANOSLEEP.SYNCS 0x989680 ;  /* 0x009896800000895d */ /* 0x004fea0003900000 */
[----:B------:R-:W2:Y:S02]  /*1bb40*/  @!P0 SYNCS.PHASECHK.TRANS64 P0, [R6+URZ+0x168c0], R7 ;  /* 0x0168c007060085a7 */ /* 0x000ea4000800007f */
[----:B--2---:R-:W-:Y:S05]  /*1bb50*/  @!P0 BRA `(.L_x_2444) ;  /* 0xfffffffc00f08947 */ /* 0x004fea000383ffff */
[----:B------:R-:W-:Y:S05]  /*1bb60*/  BRA `(.L_x_2623) ;  /* 0xffffff9000087947 */ /* 0x000fea000383ffff */
.L_x_2451:
[----:B--2---:R2:W3:Y:S02]  /*1bb70*/  SYNCS.PHASECHK.TRANS64.TRYWAIT P1, [R6+URZ+0x168a0], R7 ;  /* 0x0168a007060075a7 */ /* 0x0044e4000802017f */
[----:B---3--:R-:W-:Y:S05]  /*1bb80*/  @!P1 NANOSLEEP.SYNCS 0x989680 ;  /* 0x009896800000995d */ /* 0x008fea0003900000 */
[----:B------:R-:W3:Y:S02]  /*1bb90*/  @!P1 SYNCS.PHASECHK.TRANS64 P1, [R6+URZ+0x168a0], R7 ;  /* 0x0168a007060095a7 */ /* 0x000ee4000802007f */
[----:B---3--:R-:W-:Y:S05]  /*1bba0*/  @!P1 BRA `(.L_x_2451) ;  /* 0xfffffffc00f09947 */ /* 0x008fea000383ffff */
[----:B------:R-:W-:Y:S05]  /*1bbb0*/  BRA `(.L_x_2624) ;  /* 0xffffff9000d47947 */ /* 0x000fea000383ffff */
.L_x_2456:
[----:B0-----:R0:W1:Y:S02]  /*1bbc0*/  SYNCS.PHASECHK.TRANS64.TRYWAIT P1, [R6+URZ+0x168c0], R7 ;  /* 0x0168c007060075a7 */ /* 0x001064000802017f */
[----:B-1----:R-:W-:Y:S05]  /*1bbd0*/  @!P1 NANOSLEEP.SYNCS 0x989680 ;  /* 0x009896800000995d */ /* 0x002fea0003900000 */
[----:B------:R-:W1:Y:S02]  /*1bbe0*/  @!P1 SYNCS.PHASECHK.TRANS64 P1, [R6+URZ+0x168c0], R7 ;  /* 0x0168c007060095a7 */ /* 0x000e64000802007f */
[----:B-1----:R-:W-:Y:S05]  /*1bbf0*/  @!P1 BRA `(.L_x_2456) ;  /* 0xfffffffc00f09947 */ /* 0x002fea000383ffff */
[----:B------:R-:W-:Y:S05]  /*1bc00*/  BRA `(.L_x_2625) ;  /* 0xffffff94004c7947 */ /* 0x000fea000383ffff */
.L_x_2471:
[----:B------:R-:W4:Y:S01]  /*1bc10*/  S2R R20, SR_TID.X ;  /* 0x0000000000147919 */ /* 0x000f220000002100 */
[----:B------:R-:W-:Y:S01]  /*1bc20*/  BSSY B0, `(.L_x_2626) ;  /* 0x000000a000007945 */ /* 0x000fe20003800000 */
[----:B------:R-:W-:Y:S02]  /*1bc30*/  IMAD.MOV.U32 R12, RZ, RZ, RZ ;  /* 0x000000ffff0c7224 */ /* 0x000fe400078e00ff */
[----:B-1----:R-:W-:Y:S02]  /*1bc40*/  IMAD.MOV.U32 R11, RZ, RZ, 0x1f ;  /* 0x0000001fff0b7424 */ /* 0x002fe400078e00ff */
[----:B------:R-:W-:Y:S01]  /*1bc50*/  IMAD.MOV.U32 R15, RZ, RZ, -0x1 ;  /* 0xffffffffff0f7424 */ /* 0x000fe200078e00ff */
[----:B----4-:R-:W-:-:S04]  /*1bc60*/  SHF.R.U32.HI R20, RZ, 0x5, R20 ;  /* 0x00000005ff147819 */ /* 0x010fc80000011614 */
[----:B------:R-:W-:-:S05]  /*1bc70*/  LOP3.LUT R20, R20, 0x3, RZ, 0xc0, !PT ;  /* 0x0000000314147812 */ /* 0x000fca00078ec0ff */
[----:B------:R-:W-:-:S07]  /*1bc80*/  IMAD.MOV.U32 R13, RZ, RZ, R20 ;  /* 0x000000ffff0d7224 */ /* 0x000fce00078e0014 */
[----:B0-23--:R-:W-:Y:S05]  /*1bc90*/  WARPSYNC.COLLECTIVE R15, `(.L_x_2627) ;  /* 0x000000000f087348 */ /* 0x00dfea0003c00000 */
[----:B------:R1:W4:Y:S02]  /*1bca0*/  SHFL.IDX P6, R14, R13, R12, R11 ;  /* 0x0000000c0d0e7389 */ /* 0x00032400000c000b */
[----:B01234-:R-:W-:Y:S01]  /*1bcb0*/  ENDCOLLECTIVE ;  /* 0x000000000000791b */ /* 0x01ffe20003800000 */
.L_x_2627:
[----:B------:R-:W-:Y:S05]  /*1bcc0*/  BSYNC B0 ;  /* 0x0000000000007941 */ /* 0x000fea0003800000 */
.L_x_2626:
[----:B------:R-:W-:Y:S05]  /*1bcd0*/  BRA `(.L_x_2628) ;  /* 0xffffffa0002c7947 */ /* 0x000fea000383ffff */
.L_x_2473:
[----:B------:R-:W-:Y:S01]  /*1bce0*/  BSSY B0, `(.L_x_2629) ;  /* 0x0000006000007945 */ /* 0x000fe20003800000 */
[----:B------:R-:W-:-:S07]  /*1bcf0*/  IMAD.MOV.U32 R15, RZ, RZ, -0x1 ;  /* 0xffffffffff0f7424 */ /* 0x000fce00078e00ff */
[----:B0123--:R-:W-:Y:S05]  /*1bd00*/  WARPSYNC.COLLECTIVE R15, `(.L_x_2630) ;  /* 0x000000000f0c7348 */ /* 0x00ffea0003c00000 */
[----:B------:R-:W-:Y:S02]  /*1bd10*/  ELECT P6, UR62, PT ;  /* 0x00000000003e782f */ /* 0x000fe400038c0000 */
[----:B------:R-:W-:Y:S01]  /*1bd20*/  MOV R14, UR62 ;  /* 0x0000003e000e7c02 */ /* 0x000fe20008000f00 */
[----:B0123--:R-:W-:Y:S10]  /*1bd30*/  ENDCOLLECTIVE ;  /* 0x000000000000791b */ /* 0x00fff40003800000 */
.L_x_2630:
[----:B------:R-:W-:Y:S05]  /*1bd40*/  BSYNC B0 ;  /* 0x0000000000007941 */ /* 0x000fea0003800000 */
.L_x_2629:
[----:B------:R-:W-:Y:S05]  /*1bd50*/  BRA `(.L_x_2631) ;  /* 0xffffffa000347947 */ /* 0x000fea000383ffff */
.L_x_2475:
[----:B0-----:R0:W4:Y:S02]  /*1bd60*/  SYNCS.PHASECHK.TRANS64.TRYWAIT P0, [R0+URZ+0x16840], R2 ;  /* 0x01684002000075a7 */ /* 0x001124000800017f */
[----:B----4-:R-:W-:Y:S05]  /*1bd70*/  @!P0 NANOSLEEP.SYNCS 0x989680 ;  /* 0x009896800000895d */ /* 0x010fea0003900000 */
[----:B------:R-:W4:Y:S02]  /*1bd80*/  @!P0 SYNCS.PHASECHK.TRANS64 P0, [R0+URZ+0x16840], R2 ;  /* 0x01684002000085a7 */ /* 0x000f24000800007f */
[----:B----4-:R-:W-:Y:S05]  /*1bd90*/  @!P0 BRA `(.L_x_2475) ;  /* 0xfffffffc00f08947 */ /* 0x010fea000383ffff */
[----:B------:R-:W-:Y:S05]  /*1bda0*/  BRA `(.L_x_2632) ;  /* 0xffffffa000887947 */ /* 0x000fea000383ffff */
.L_x_2479:
        /* <DEDUP_REMOVED lines=12> */
.L_x_2633:
[----:B------:R-:W-:Y:S02]  /*1be70*/  IMAD.MOV.U32 R13, RZ, RZ, R0 ;  /* 0x000000ffff0d7224 */ /* 0x000fe400078e0000 */
[----:B------:R-:W-:-:S07]  /*1be80*/  IMAD.MOV.U32 R7, RZ, RZ, R14 ;  /* 0x000000ffff077224 */ /* 0x000fce00078e000e */
[----:B------:R-:W-:Y:S05]  /*1be90*/  WARPSYNC.COLLECTIVE R15, `(.L_x_2634) ;  /* 0x000000000f087348 */ /* 0x000fea0003c00000 */
[----:B------:R0:W1:Y:S02]  /*1bea0*/  SHFL.IDX P6, R14, R13, R12, R11 ;  /* 0x0000000c0d0e7389 */ /* 0x00006400000c000b */
[----:B01----:R-:W-:Y:S01]  /*1beb0*/  ENDCOLLECTIVE ;  /* 0x000000000000791b */ /* 0x003fe20003800000 */
.L_x_2634:
[----:B------:R-:W-:Y:S02]  /*1bec0*/  IMAD.MOV.U32 R13, RZ, RZ, R4 ;  /* 0x000000ffff0d7224 */ /* 0x000fe400078e0004 */
[----:B------:R-:W-:Y:S02]  /*1bed0*/  IMAD.MOV.U32 R12, RZ, RZ, 0x1 ;  /* 0x00000001ff0c7424 */ /* 0x000fe400078e00ff */
[----:B------:R-:W-:-:S07]  /*1bee0*/  IMAD.MOV.U32 R6, RZ, RZ, R14 ;  /* 0x000000ffff067224 */ /* 0x000fce00078e000e */
[----:B------:R-:W-:Y:S05]  /*1bef0*/  WARPSYNC.COLLECTIVE R15, `(.L_x_2635) ;  /* 0x000000000f087348 */ /* 0x000fea0003c00000 */
[----:B------:R0:W1:Y:S02]  /*1bf00*/  SHFL.IDX P6, R14, R13, R12, R11 ;  /* 0x0000000c0d0e7389 */ /* 0x00006400000c000b */
[----:B01----:R-:W-:Y:S01]  /*1bf10*/  ENDCOLLECTIVE ;  /* 0x000000000000791b */ /* 0x003fe20003800000 */
.L_x_2635:
        /* <DEDUP_REMOVED lines=12> */
.L_x_2636:
[----:B------:R-:W-:Y:S02]  /*1bfe0*/  IMAD.MOV.U32 R13, RZ, RZ, R4 ;  /* 0x000000ffff0d7224 */ /* 0x000fe400078e0004 */
[----:B------:R-:W-:Y:S02]  /*1bff0*/  IMAD.MOV.U32 R12, RZ, RZ, 0x2 ;  /* 0x00000002ff0c7424 */ /* 0x000fe400078e00ff */
[----:B------:R-:W-:-:S07]  /*1c000*/  IMAD.MOV.U32 R7, RZ, RZ, R14 ;  /* 0x000000ffff077224 */ /* 0x000fce00078e000e */
[----:B------:R-:W-:Y:S05]  /*1c010*/  WARPSYNC.COLLECTIVE R15, `(.L_x_2637) ;  /* 0x000000000f087348 */ /* 0x000fea0003c00000 */
[----:B------:R0:W1:Y:S02]  /*1c020*/  SHFL.IDX P6, R14, R13, R12, R11 ;  /* 0x0000000c0d0e7389 */ /* 0x00006400000c000b */
[----:B01----:R-:W-:Y:S01]  /*1c030*/  ENDCOLLECTIVE ;  /* 0x000000000000791b */ /* 0x003fe20003800000 */
.L_x_2637:
        /* <DEDUP_REMOVED lines=16> */
.L_x_2638:
[----:B------:R-:W-:Y:S02]  /*1c140*/  IMAD.MOV.U32 R13, RZ, RZ, R4 ;  /* 0x000000ffff0d7224 */ /* 0x000fe400078e0004 */
[----:B------:R-:W-:Y:S02]  /*1c150*/  IMAD.MOV.U32 R12, RZ, RZ, 0x3 ;  /* 0x00000003ff0c7424 */ /* 0x000fe400078e00ff */
[----:B------:R-:W-:-:S07]  /*1c160*/  IMAD.MOV.U32 R7, RZ, RZ, R14 ;  /* 0x000000ffff077224 */ /* 0x000fce00078e000e */
[----:B------:R-:W-:Y:S05]  /*1c170*/  WARPSYNC.COLLECTIVE R15, `(.L_x_2639) ;  /* 0x000000000f087348 */ /* 0x000fea0003c00000 */
[----:B------:R0:W1:Y:S02]  /*1c180*/  SHFL.IDX P6, R14, R13, R12, R11 ;  /* 0x0000000c0d0e7389 */ /* 0x00006400000c000b */
[----:B01----:R-:W-:Y:S01]  /*1c190*/  ENDCOLLECTIVE ;  /* 0x000000000000791b */ /* 0x003fe20003800000 */
.L_x_2639:
        /* <DEDUP_REMOVED lines=16> */
.L_x_2640:
[----:B------:R-:W-:Y:S02]  /*1c2a0*/  IMAD.MOV.U32 R13, RZ, RZ, R4 ;  /* 0x000000ffff0d7224 */ /* 0x000fe400078e0004 */
[----:B------:R-:W-:Y:S02]  /*1c2b0*/  IMAD.MOV.U32 R12, RZ, RZ, 0x4 ;  /* 0x00000004ff0c7424 */ /* 0x000fe400078e00ff */
[----:B------:R-:W-:-:S07]  /*1c2c0*/  IMAD.MOV.U32 R7, RZ, RZ, R14 ;  /* 0x000000ffff077224 */ /* 0x000fce00078e000e */
[----:B------:R-:W-:Y:S05]  /*1c2d0*/  WARPSYNC.COLLECTIVE R15, `(.L_x_2641) ;  /* 0x000000000f087348 */ /* 0x000fea0003c00000 */
[----:B------:R0:W1:Y:S02]  /*1c2e0*/  SHFL.IDX P6, R14, R13, R12, R11 ;  /* 0x0000000c0d0e7389 */ /* 0x00006400000c000b */
[----:B01----:R-:W-:Y:S01]  /*1c2f0*/  ENDCOLLECTIVE ;  /* 0x000000000000791b */ /* 0x003fe20003800000 */
.L_x_2641:
        /* <DEDUP_REMOVED lines=16> */
.L_x_2642:
[----:B------:R-:W-:Y:S02]  /*1c400*/  IMAD.MOV.U32 R13, RZ, RZ, R4 ;  /* 0x000000ffff0d7224 */ /* 0x000fe400078e0004 */
[----:B------:R-:W-:Y:S02]  /*1c410*/  IMAD.MOV.U32 R12, RZ, RZ, 0x5 ;  /* 0x00000005ff0c7424 */ /* 0x000fe400078e00ff */
[----:B------:R-:W-:-:S07]  /*1c420*/  IMAD.MOV.U32 R7, RZ, RZ, R14 ;  /* 0x000000ffff077224 */ /* 0x000fce00078e000e */
[----:B------:R-:W-:Y:S05]  /*1c430*/  WARPSYNC.COLLECTIVE R15, `(.L_x_2643) ;  /* 0x000000000f087348 */ /* 0x000fea0003c00000 */
[----:B------:R0:W1:Y:S02]  /*1c440*/  SHFL.IDX P6, R14, R13, R12, R11 ;  /* 0x0000000c0d0e7389 */ /* 0x00006400000c000b */
[----:B01----:R-:W-:Y:S01]  /*1c450*/  ENDCOLLECTIVE ;  /* 0x000000000000791b */ /* 0x003fe20003800000 */
.L_x_2643:
        /* <DEDUP_REMOVED lines=16> */
.L_x_2644:
[----:B------:R-:W-:Y:S02]  /*1c560*/  IMAD.MOV.U32 R13, RZ, RZ, R4 ;  /* 0x000000ffff0d7224 */ /* 0x000fe400078e0004 */
[----:B------:R-:W-:Y:S02]  /*1c570*/  IMAD.MOV.U32 R12, RZ, RZ, 0x6 ;  /* 0x00000006ff0c7424 */ /* 0x000fe400078e00ff */
[----:B------:R-:W-:-:S07]  /*1c580*/  IMAD.MOV.U32 R7, RZ, RZ, R14 ;  /* 0x000000ffff077224 */ /* 0x000fce00078e000e */
[----:B------:R-:W-:Y:S05]  /*1c590*/  WARPSYNC.COLLECTIVE R15, `(.L_x_2645) ;  /* 0x000000000f087348 */ /* 0x000fea0003c00000 */
[----:B------:R0:W1:Y:S02]  /*1c5a0*/  SHFL.IDX P6, R14, R13, R12, R11 ;  /* 0x0000000c0d0e7389 */ /* 0x00006400000c000b */
[----:B01----:R-:W-:Y:S01]  /*1c5b0*/  ENDCOLLECTIVE ;  /* 0x000000000000791b */ /* 0x003fe20003800000 */
.L_x_2645:
        /* <DEDUP_REMOVED lines=16> */
.L_x_2646:
[----:B------:R-:W-:Y:S02]  /*1c6c0*/  IMAD.MOV.U32 R13, RZ, RZ, R4 ;  /* 0x000000ffff0d7224 */ /* 0x000fe400078e0004 */
[----:B------:R-:W-:Y:S02]  /*1c6d0*/  IMAD.MOV.U32 R12, RZ, RZ, 0x7 ;  /* 0x00000007ff0c7424 */ /* 0x000fe400078e00ff */
[----:B------:R-:W-:-:S07]  /*1c6e0*/  IMAD.MOV.U32 R7, RZ, RZ, R14 ;  /* 0x000000ffff077224 */ /* 0x000fce00078e000e */
[----:B------:R-:W-:Y:S05]  /*1c6f0*/  WARPSYNC.COLLECTIVE R15, `(.L_x_2647) ;  /* 0x000000000f087348 */ /* 0x000fea0003c00000 */
[----:B------:R0:W1:Y:S02]  /*1c700*/  SHFL.IDX P6, R14, R13, R12, R11 ;  /* 0x0000000c0d0e7389 */ /* 0x00006400000c000b */
[----:B01----:R-:W-:Y:S01]  /*1c710*/  ENDCOLLECTIVE ;  /* 0x000000000000791b */ /* 0x003fe20003800000 */
.L_x_2647:
        /* <DEDUP_REMOVED lines=11> */
.L_x_2648:
        /* <DEDUP_REMOVED lines=13> */
.L_x_2649:
        /* <DEDUP_REMOVED lines=13> */
.L_x_2650:
[----:B------:R-:W-:Y:S02]  /*1c970*/  IMAD.MOV.U32 R13, RZ, RZ, R2 ;  /* 0x000000ffff0d7224 */ /* 0x000fe400078e0002 */
[----:B------:R-:W-:Y:S02]  /*1c980*/  IMAD.MOV.U32 R12, RZ, RZ, 0x1 ;  /* 0x00000001ff0c7424 */ /* 0x000fe400078e00ff */
[----:B------:R-:W-:-:S07]  /*1c990*/  IMAD.MOV.U32 R0, RZ, RZ, R14 ;  /* 0x000000ffff007224 */ /* 0x000fce00078e000e */
[----:B------:R-:W-:Y:S05]  /*1c9a0*/  WARPSYNC.COLLECTIVE R15, `(.L_x_2651) ;  /* 0x000000000f087348 */ /* 0x000fea0003c00000 */
[----:B------:R0:W1:Y:S02]  /*1c9b0*/  SHFL.IDX P6, R14, R13, R12, R11 ;  /* 0x0000000c0d0e7389 */ /* 0x00006400000c000b */
[----:B01----:R-:W-:Y:S01]  /*1c9c0*/  ENDCOLLECTIVE ;  /* 0x000000000000791b */ /* 0x003fe20003800000 */
.L_x_2651:
        /* <DEDUP_REMOVED lines=15> */
.L_x_2652:
[----:B------:R-:W-:Y:S02]  /*1cac0*/  IMAD.MOV.U32 R13, RZ, RZ, R2 ;  /* 0x000000ffff0d7224 */ /* 0x000fe400078e0002 */
[----:B------:R-:W-:Y:S02]  /*1cad0*/  IMAD.MOV.U32 R12, RZ, RZ, 0x2 ;  /* 0x00000002ff0c7424 */ /* 0x000fe400078e00ff */
[----:B------:R-:W-:-:S07]  /*1cae0*/  IMAD.MOV.U32 R6, RZ, RZ, R14 ;  /* 0x000000ffff067224 */ /* 0x000fce00078e000e */
[----:B------:R-:W-:Y:S05]  /*1caf0*/  WARPSYNC.COLLECTIVE R15, `(.L_x_2653) ;  /* 0x000000000f087348 */ /* 0x000fea0003c00000 */
[----:B------:R0:W1:Y:S02]  /*1cb00*/  SHFL.IDX P6, R14, R13, R12, R11 ;  /* 0x0000000c0d0e7389 */ /* 0x00006400000c000b */
[----:B01----:R-:W-:Y:S01]  /*1cb10*/  ENDCOLLECTIVE ;  /* 0x000000000000791b */ /* 0x003fe20003800000 */
.L_x_2653:
        /* <DEDUP_REMOVED lines=13> */
.L_x_2654:
[----:B------:R-:W-:Y:S02]  /*1cbf0*/  IMAD.MOV.U32 R13, RZ, RZ, R2 ;  /* 0x000000ffff0d7224 */ /* 0x000fe400078e0002 */
[----:B------:R-:W-:Y:S02]  /*1cc00*/  IMAD.MOV.U32 R12, RZ, RZ, 0x3 ;  /* 0x00000003ff0c7424 */ /* 0x000fe400078e00ff */
[----:B------:R-:W-:-:S07]  /*1cc10*/  IMAD.MOV.U32 R6, RZ, RZ, R14 ;  /* 0x000000ffff067224 */ /* 0x000fce00078e000e */
[----:B------:R-:W-:Y:S05]  /*1cc20*/  WARPSYNC.COLLECTIVE R15, `(.L_x_2655) ;  /* 0x000000000f087348 */ /* 0x000fea0003c00000 */
[----:B------:R0:W1:Y:S02]  /*1cc30*/  SHFL.IDX P6, R14, R13, R12, R11 ;  /* 0x0000000c0d0e7389 */ /* 0x00006400000c000b */
[----:B01----:R-:W-:Y:S01]  /*1cc40*/  ENDCOLLECTIVE ;  /* 0x000000000000791b */ /* 0x003fe20003800000 */
.L_x_2655:
        /* <DEDUP_REMOVED lines=12> */
.L_x_2656:
[----:B------:R-:W-:Y:S01]  /*1cd10*/  IMAD.MOV.U32 R2, RZ, RZ, R14 ;  /* 0x000000ffff027224 */ /* 0x000fe200078e000e */
[----:B------:R-:W-:Y:S06]  /*1cd20*/  BRA `(.L_x_2657) ;  /* 0xffffffa000947947 */ /* 0x000fec000383ffff */
.L_x_2482:
[----:B0-----:R0:W1:Y:S02]  /*1cd30*/  SYNCS.PHASECHK.TRANS64.TRYWAIT P0, [R16+URZ+0x16820], R0 ;  /* 0x01682000100075a7 */ /* 0x001064000800017f */
[----:B-1----:R-:W-:Y:S05]  /*1cd40*/  @!P0 NANOSLEEP.SYNCS 0x989680 ;  /* 0x009896800000895d */ /* 0x002fea0003900000 */
[----:B------:R-:W1:Y:S02]  /*1cd50*/  @!P0 SYNCS.PHASECHK.TRANS64 P0, [R16+URZ+0x16820], R0 ;  /* 0x01682000100085a7 */ /* 0x000e64000800007f */
[----:B-1----:R-:W-:Y:S05]  /*1cd60*/  @!P0 BRA `(.L_x_2482) ;  /* 0xfffffffc00f08947 */ /* 0x002fea000383ffff */
[----:B------:R-:W-:Y:S05]  /*1cd70*/  BRA `(.L_x_2658) ;  /* 0xffffffa000f47947 */ /* 0x000fea000383ffff */
.L_x_2491:
[----:B-1----:R1:W2:Y:S02]  /*1cd80*/  SYNCS.PHASECHK.TRANS64.TRYWAIT P0, [R2+URZ+0x16840], R3 ;  /* 0x01684003020075a7 */ /* 0x0022a4000800017f */
[----:B--2---:R-:W-:Y:S05]  /*1cd90*/  @!P0 NANOSLEEP.SYNCS 0x989680 ;  /* 0x009896800000895d */ /* 0x004fea0003900000 */
[----:B------:R-:W2:Y:S02]  /*1cda0*/  @!P0 SYNCS.PHASECHK.TRANS64 P0, [R2+URZ+0x16840], R3 ;  /* 0x01684003020085a7 */ /* 0x000ea4000800007f */
[----:B--2---:R-:W-:Y:S05]  /*1cdb0*/  @!P0 BRA `(.L_x_2491) ;  /* 0xfffffffc00f08947 */ /* 0x004fea000383ffff */
[----:B------:R-:W-:Y:S05]  /*1cdc0*/  BRA `(.L_x_2659) ;  /* 0xffffffa400c87947 */ /* 0x000fea000383ffff */
.L_x_2496:
[----:B0-----:R0:W1:Y:S02]  /*1cdd0*/  SYNCS.PHASECHK.TRANS64.TRYWAIT P0, [R3+URZ+0x60], R2 ;  /* 0x00006002030075a7 */ /* 0x001064000800017f */
[----:B-1----:R-:W-:Y:S05]  /*1cde0*/  @!P0 NANOSLEEP.SYNCS 0x989680 ;  /* 0x009896800000895d */ /* 0x002fea0003900000 */
[----:B------:R-:W1:Y:S02]  /*1cdf0*/  @!P0 SYNCS.PHASECHK.TRANS64 P0, [R3+URZ+0x60], R2 ;  /* 0x00006002030085a7 */ /* 0x000e64000800007f */
[----:B-1----:R-:W-:Y:S05]  /*1ce00*/  @!P0 BRA `(.L_x_2496) ;  /* 0xfffffffc00f08947 */ /* 0x002fea000383ffff */
[----:B------:R-:W-:Y:S05]  /*1ce10*/  BRA `(.L_x_2660) ;  /* 0xffffffa800547947 */ /* 0x000fea000383ffff */
.L_x_2504:
[----:B-1----:R1:W2:Y:S02]  /*1ce20*/  SYNCS.PHASECHK.TRANS64.TRYWAIT P0, [R2+URZ+0x16840], R3 ;  /* 0x01684003020075a7 */ /* 0x0022a4000800017f */
[----:B--2---:R-:W-:Y:S05]  /*1ce30*/  @!P0 NANOSLEEP.SYNCS 0x989680 ;  /* 0x009896800000895d */ /* 0x004fea0003900000 */
[----:B------:R-:W2:Y:S02]  /*1ce40*/  @!P0 SYNCS.PHASECHK.TRANS64 P0, [R2+URZ+0x16840], R3 ;  /* 0x01684003020085a7 */ /* 0x000ea4000800007f */
[----:B--2---:R-:W-:Y:S05]  /*1ce50*/  @!P0 BRA `(.L_x_2504) ;  /* 0xfffffffc00f08947 */ /* 0x004fea000383ffff */
[----:B------:R-:W-:Y:S05]  /*1ce60*/  BRA `(.L_x_2661) ;  /* 0xffffffac00987947 */ /* 0x000fea000383ffff */
.L_x_2509:
[----:B0-----:R0:W1:Y:S02]  /*1ce70*/  SYNCS.PHASECHK.TRANS64.TRYWAIT P0, [R10+URZ+0x60], R28 ;  /* 0x0000601c0a0075a7 */ /* 0x001064000800017f */
[----:B-1----:R-:W-:Y:S05]  /*1ce80*/  @!P0 NANOSLEEP.SYNCS 0x989680 ;  /* 0x009896800000895d */ /* 0x002fea0003900000 */
[----:B------:R-:W1:Y:S02]  /*1ce90*/  @!P0 SYNCS.PHASECHK.TRANS64 P0, [R10+URZ+0x60], R28 ;  /* 0x0000601c0a0085a7 */ /* 0x000e64000800007f */
[----:B-1----:R-:W-:Y:S05]  /*1cea0*/  @!P0 BRA `(.L_x_2509) ;  /* 0xfffffffc00f08947 */ /* 0x002fea000383ffff */
[----:B------:R-:W-:Y:S05]  /*1ceb0*/  BRA `(.L_x_2662) ;  /* 0xffffffb000247947 */ /* 0x000fea000383ffff */
.L_x_2517:
[----:B-1----:R1:W2:Y:S02]  /*1cec0*/  SYNCS.PHASECHK.TRANS64.TRYWAIT P0, [R2+URZ+0x16840], R3 ;  /* 0x01684003020075a7 */ /* 0x0022a4000800017f */
[----:B--2---:R-:W-:Y:S05]  /*1ced0*/  @!P0 NANOSLEEP.SYNCS 0x989680 ;  /* 0x009896800000895d */ /* 0x004fea0003900000 */
[----:B------:R-:W2:Y:S02]  /*1cee0*/  @!P0 SYNCS.PHASECHK.TRANS64 P0, [R2+URZ+0x16840], R3 ;  /* 0x01684003020085a7 */ /* 0x000ea4000800007f */
[----:B--2---:R-:W-:Y:S05]  /*1cef0*/  @!P0 BRA `(.L_x_2517) ;  /* 0xfffffffc00f08947 */ /* 0x004fea000383ffff */
[----:B------:R-:W-:Y:S05]  /*1cf00*/  BRA `(.L_x_2663) ;  /* 0xffffffb400387947 */ /* 0x000fea000383ffff */
.L_x_2522:
[----:B0-----:R0:W1:Y:S02]  /*1cf10*/  SYNCS.PHASECHK.TRANS64.TRYWAIT P0, [R3+URZ+0x60], R7 ;  /* 0x00006007030075a7 */ /* 0x001064000800017f */
[----:B-1----:R-:W-:Y:S05]  /*1cf20*/  @!P0 NANOSLEEP.SYNCS 0x989680 ;  /* 0x009896800000895d */ /* 0x002fea0003900000 */
[----:B------:R-:W1:Y:S02]  /*1cf30*/  @!P0 SYNCS.PHASECHK.TRANS64 P0, [R3+URZ+0x60], R7 ;  /* 0x00006007030085a7 */ /* 0x000e64000800007f */
[----:B-1----:R-:W-:Y:S05]  /*1cf40*/  @!P0 BRA `(.L_x_2522) ;  /* 0xfffffffc00f08947 */ /* 0x002fea000383ffff */
[----:B------:R-:W-:Y:S05]  /*1cf50*/  BRA `(.L_x_2664) ;  /* 0xffffffb400c87947 */ /* 0x000fea000383ffff */
.L_x_2532:
[----:B0-----:R0:W1:Y:S02]  /*1cf60*/  SYNCS.PHASECHK.TRANS64.TRYWAIT P0, [R3+URZ+0x16860], R0 ;  /* 0x01686000030075a7 */ /* 0x001064000800017f */
[----:B-1----:R-:W-:Y:S05]  /*1cf70*/  @!P0 NANOSLEEP.SYNCS 0x989680 ;  /* 0x009896800000895d */ /* 0x002fea0003900000 */
[----:B------:R-:W1:Y:S02]  /*1cf80*/  @!P0 SYNCS.PHASECHK.TRANS64 P0, [R3+URZ+0x16860], R0 ;  /* 0x01686000030085a7 */ /* 0x000e64000800007f */
[----:B-1----:R-:W-:Y:S05]  /*1cf90*/  @!P0 BRA `(.L_x_2532) ;  /* 0xfffffffc00f08947 */ /* 0x002fea000383ffff */
[----:B------:R-:W-:Y:S05]  /*1cfa0*/  BRA `(.L_x_2665) ;  /* 0xffffffb800c87947 */ /* 0x000fea000383ffff */
.L_x_2538:
[----:B------:R-:W-:Y:S01]  /*1cfb0*/  BSSY B0, `(.L_x_2666) ;  /* 0x0000008000007945 */ /* 0x000fe20003800000 */
[----:B------:R-:W-:Y:S02]  /*1cfc0*/  IMAD.MOV.U32 R13, RZ, RZ, R24 ;  /* 0x000000ffff0d7224 */ /* 0x000fe400078e0018 */
[----:B------:R-:W-:Y:S02]  /*1cfd0*/  IMAD.MOV.U32 R12, RZ, RZ, RZ ;  /* 0x000000ffff0c7224 */ /* 0x000fe400078e00ff */
[----:B-1----:R-:W-:Y:S02]  /*1cfe0*/  IMAD.MOV.U32 R11, RZ, RZ, 0x1f ;  /* 0x0000001fff0b7424 */ /* 0x002fe400078e00ff */
[----:B------:R-:W-:-:S07]  /*1cff0*/  IMAD.MOV.U32 R15, RZ, RZ, -0x1 ;  /* 0xffffffffff0f7424 */ /* 0x000fce00078e00ff */
[----:B0-2---:R-:W-:Y:S05]  /*1d000*/  WARPSYNC.COLLECTIVE R15, `(.L_x_2667) ;  /* 0x000000000f087348 */ /* 0x005fea0003c00000 */
[----:B------:R1:W3:Y:S02]  /*1d010*/  SHFL.IDX P6, R14, R13, R12, R11 ;  /* 0x0000000c0d0e7389 */ /* 0x0002e400000c000b */
[----:B0123--:R-:W-:Y:S01]  /*1d020*/  ENDCOLLECTIVE ;  /* 0x000000000000791b */ /* 0x00ffe20003800000 */
.L_x_2667:
[----:B------:R-:W-:Y:S05]  /*1d030*/  BSYNC B0 ;  /* 0x0000000000007941 */ /* 0x000fea0003800000 */
.L_x_2666:
        /* <DEDUP_REMOVED lines=9> */
.L_x_2668:
        /* <DEDUP_REMOVED lines=23> */
.L_x_2669:
[----:B------:R-:W-:Y:S01]  /*1d240*/  IMAD.MOV.U32 R12, RZ, RZ, 0x2 ;  /* 0x00000002ff0c7424 */ /* 0x000fe200078e00ff */
[----:B------:R-:W-:-:S05]  /*1d250*/  SEL R4, R14, RZ, P1 ;  /* 0x000000ff0e047207 */ /* 0x000fca0000800000 */
[----:B------:R-:W-:-:S04]  /*1d260*/  IMAD.IADD R4, R13, 0x1, R4 ;  /* 0x000000010d047824 */ /* 0x000fc800078e0204 */
[----:B------:R-:W-:-:S07]  /*1d270*/  IMAD.MOV.U32 R13, RZ, RZ, R4 ;  /* 0x000000ffff0d7224 */ /* 0x000fce00078e0004 */
[----:B------:R-:W-:Y:S05]  /*1d280*/  WARPSYNC.COLLECTIVE R15, `(.L_x_2670) ;  /* 0x000000000f087348 */ /* 0x000fea0003c00000 */
[----:B------:R0:W1:Y:S02]  /*1d290*/  SHFL.UP P6, R14, R13, R12, R11 ;  /* 0x0400000c0d0e7389 */ /* 0x00006400000c000b */
[----:B01----:R-:W-:Y:S01]  /*1d2a0*/  ENDCOLLECTIVE ;  /* 0x000000000000791b */ /* 0x003fe20003800000 */
.L_x_2670:
[----:B------:R-:W-:Y:S01]  /*1d2b0*/  IMAD.MOV.U32 R12, RZ, RZ, 0x4 ;  /* 0x00000004ff0c7424 */ /* 0x000fe200078e00ff */
[----:B------:R-:W-:-:S05]  /*1d2c0*/  SEL R3, R14, RZ, P2 ;  /* 0x000000ff0e037207 */ /* 0x000fca0001000000 */
[----:B------:R-:W-:-:S04]  /*1d2d0*/  IMAD.IADD R2, R4, 0x1, R3 ;  /* 0x0000000104027824 */ /* 0x000fc800078e0203 */
[----:B------:R-:W-:-:S07]  /*1d2e0*/  IMAD.MOV.U32 R13, RZ, RZ, R2 ;  /* 0x000000ffff0d7224 */ /* 0x000fce00078e0002 */
[----:B------:R-:W-:Y:S05]  /*1d2f0*/  WARPSYNC.COLLECTIVE R15, `(.L_x_2671) ;  /* 0x000000000f087348 */ /* 0x000fea0003c00000 */
[----:B------:R0:W1:Y:S02]  /*1d300*/  SHFL.UP P6, R14, R13, R12, R11 ;  /* 0x0400000c0d0e7389 */ /* 0x00006400000c000b */
[----:B01----:R-:W-:Y:S01]  /*1d310*/  ENDCOLLECTIVE ;  /* 0x000000000000791b */ /* 0x003fe20003800000 */
.L_x_2671:
[----:B------:R-:W-:Y:S01]  /*1d320*/  IMAD.MOV.U32 R12, RZ, RZ, 0x8 ;  /* 0x00000008ff0c7424 */ /* 0x000fe200078e00ff */
[----:B------:R-:W-:-:S05]  /*1d330*/  SEL R3, R14, RZ, P3 ;  /* 0x000000ff0e037207 */ /* 0x000fca0001800000 */
[----:B------:R-:W-:-:S04]  /*1d340*/  IMAD.IADD R3, R2, 0x1, R3 ;  /* 0x0000000102037824 */ /* 0x000fc800078e0203 */
[----:B------:R-:W-:-:S07]  /*1d350*/  IMAD.MOV.U32 R13, RZ, RZ, R3 ;  /* 0x000000ffff0d7224 */ /* 0x000fce00078e0003 */
[----:B------:R-:W-:Y:S05]  /*1d360*/  WARPSYNC.COLLECTIVE R15, `(.L_x_2672) ;  /* 0x000000000f087348 */ /* 0x000fea0003c00000 */
[----:B------:R0:W1:Y:S02]  /*1d370*/  SHFL.UP P6, R14, R13, R12, R11 ;  /* 0x0400000c0d0e7389 */ /* 0x00006400000c000b */
[----:B01----:R-:W-:Y:S01]  /*1d380*/  ENDCOLLECTIVE ;  /* 0x000000000000791b */ /* 0x003fe20003800000 */
.L_x_2672:
[----:B------:R-:W-:Y:S01]  /*1d390*/  IMAD.MOV.U32 R12, RZ, RZ, 0x10 ;  /* 0x00000010ff0c7424 */ /* 0x000fe200078e00ff */
[----:B------:R-:W-:-:S05]  /*1d3a0*/  SEL R4, R14, RZ, P4 ;  /* 0x000000ff0e047207 */ /* 0x000fca0002000000 */
[----:B------:R-:W-:-:S04]  /*1d3b0*/  IMAD.IADD R4, R3, 0x1, R4 ;  /* 0x0000000103047824 */ /* 0x000fc800078e0204 */
[----:B------:R-:W-:-:S07]  /*1d3c0*/  IMAD.MOV.U32 R13, RZ, RZ, R4 ;  /* 0x000000ffff0d7224 */ /* 0x000fce00078e0004 */
[----:B------:R-:W-:Y:S05]  /*1d3d0*/  WARPSYNC.COLLECTIVE R15, `(.L_x_2673) ;  /* 0x000000000f087348 */ /* 0x000fea0003c00000 */
[----:B------:R0:W1:Y:S02]  /*1d3e0*/  SHFL.UP P6, R14, R13, R12, R11 ;  /* 0x0400000c0d0e7389 */ /* 0x00006400000c000b */
[----:B01----:R-:W-:Y:S01]  /*1d3f0*/  ENDCOLLECTIVE ;  /* 0x000000000000791b */ /* 0x003fe20003800000 */
.L_x_2673:
        /* <DEDUP_REMOVED lines=8> */
.L_x_2674:
[----:B------:R-:W-:Y:S05]  /*1d480*/  BRA `(.L_x_2675) ;  /* 0xffffffbc00047947 */ /* 0x000fea000383ffff */
.L_x_2541:
[----:B------:R-:W-:Y:S01]  /*1d490*/  BSSY B0, `(.L_x_2676) ;  /* 0x0000007000007945 */ /* 0x000fe20003800000 */
[----:B------:R-:W-:Y:S02]  /*1d4a0*/  IMAD.MOV.U32 R12, RZ, RZ, 0x1 ;  /* 0x00000001ff0c7424 */ /* 0x000fe400078e00ff */
[----:B-1----:R-:W-:Y:S02]  /*1d4b0*/  IMAD.MOV.U32 R11, RZ, RZ, RZ ;  /* 0x000000ffff0b7224 */ /* 0x002fe400078e00ff */
[----:B------:R-:W-:-:S07]  /*1d4c0*/  IMAD.MOV.U32 R15, RZ, RZ, -0x1 ;  /* 0xffffffffff0f7424 */ /* 0x000fce00078e00ff */
[----:B------:R-:W-:Y:S05]  /*1d4d0*/  WARPSYNC.COLLECTIVE R15, `(.L_x_2677) ;  /* 0x000000000f087348 */ /* 0x000fea0003c00000 */
[----:B------:R0:W1:Y:S02]  /*1d4e0*/  SHFL.UP P6, R14, R13, R12, R11 ;  /* 0x0400000c0d0e7389 */ /* 0x00006400000c000b */
[----:B01----:R-:W-:Y:S01]  /*1d4f0*/  ENDCOLLECTIVE ;  /* 0x000000000000791b */ /* 0x003fe20003800000 */
.L_x_2677:
[----:B------:R-:W-:Y:S05]  /*1d500*/  BSYNC B0 ;  /* 0x0000000000007941 */ /* 0x000fea0003800000 */
.L_x_2676:
        /* <DEDUP_REMOVED lines=8> */
.L_x_2678:
[----:B------:R-:W-:Y:S01]  /*1d590*/  IMAD.MOV.U32 R12, RZ, RZ, 0x4 ;  /* 0x00000004ff0c7424 */ /* 0x000fe200078e00ff */
[----:B------:R-:W-:-:S05]  /*1d5a0*/  SEL R2, R14, RZ, P2 ;  /* 0x000000ff0e027207 */ /* 0x000fca0001000000 */
[----:B------:R-:W-:-:S04]  /*1d5b0*/  IMAD.IADD R2, R13, 0x1, R2 ;  /* 0x000000010d027824 */ /* 0x000fc800078e0202 */
[----:B------:R-:W-:-:S07]  /*1d5c0*/  IMAD.MOV.U32 R13, RZ, RZ, R2 ;  /* 0x000000ffff0d7224 */ /* 0x000fce00078e0002 */
[----:B------:R-:W-:Y:S05]  /*1d5d0*/  WARPSYNC.COLLECTIVE R15, `(.L_x_2679) ;  /* 0x000000000f087348 */ /* 0x000fea0003c00000 */
[----:B------:R0:W1:Y:S02]  /*1d5e0*/  SHFL.UP P6, R14, R13, R12, R11 ;  /* 0x0400000c0d0e7389 */ /* 0x00006400000c000b */
[----:B01----:R-:W-:Y:S01]  /*1d5f0*/  ENDCOLLECTIVE ;  /* 0x000000000000791b */ /* 0x003fe20003800000 */
.L_x_2679:
[----:B------:R-:W-:Y:S01]  /*1d600*/  IMAD.MOV.U32 R12, RZ, RZ, 0x8 ;  /* 0x00000008ff0c7424 */ /* 0x000fe200078e00ff */
[----:B------:R-:W-:-:S05]  /*1d610*/  SEL R3, R14, RZ, P3 ;  /* 0x000000ff0e037207 */ /* 0x000fca0001800000 */
[----:B------:R-:W-:-:S04]  /*1d620*/  IMAD.IADD R3, R2, 0x1, R3 ;  /* 0x0000000102037824 */ /* 0x000fc800078e0203 */
[----:B------:R-:W-:-:S07]  /*1d630*/  IMAD.MOV.U32 R13, RZ, RZ, R3 ;  /* 0x000000ffff0d7224 */ /* 0x000fce00078e0003 */
[----:B------:R-:W-:Y:S05]  /*1d640*/  WARPSYNC.COLLECTIVE R15, `(.L_x_2680) ;  /* 0x000000000f087348 */ /* 0x000fea0003c00000 */
[----:B------:R0:W1:Y:S02]  /*1d650*/  SHFL.UP P6, R14, R13, R12, R11 ;  /* 0x0400000c0d0e7389 */ /* 0x00006400000c000b */
[----:B01----:R-:W-:Y:S01]  /*1d660*/  ENDCOLLECTIVE ;  /* 0x000000000000791b */ /* 0x003fe20003800000 */
.L_x_2680:
[----:B------:R-:W-:Y:S01]  /*1d670*/  IMAD.MOV.U32 R12, RZ, RZ, 0x10 ;  /* 0x00000010ff0c7424 */ /* 0x000fe200078e00ff */
[----:B------:R-:W-:-:S05]  /*1d680*/  SEL R4, R14, RZ, P4 ;  /* 0x000000ff0e047207 */ /* 0x000fca0002000000 */
[----:B------:R-:W-:-:S04]  /*1d690*/  IMAD.IADD R4, R3, 0x1, R4 ;  /* 0x0000000103047824 */ /* 0x000fc800078e0204 */
[----:B------:R-:W-:-:S07]  /*1d6a0*/  IMAD.MOV.U32 R13, RZ, RZ, R4 ;  /* 0x000000ffff0d7224 */ /* 0x000fce00078e0004 */
[----:B------:R-:W-:Y:S05]  /*1d6b0*/  WARPSYNC.COLLECTIVE R15, `(.L_x_2681) ;  /* 0x000000000f087348 */ /* 0x000fea0003c00000 */
[----:B------:R0:W1:Y:S02]  /*1d6c0*/  SHFL.UP P6, R14, R13, R12, R11 ;  /* 0x0400000c0d0e7389 */ /* 0x00006400000c000b */
[----:B01----:R-:W-:Y:S01]  /*1d6d0*/  ENDCOLLECTIVE ;  /* 0x000000000000791b */ /* 0x003fe20003800000 */
.L_x_2681:
        /* <DEDUP_REMOVED lines=8> */
.L_x_2682:
[----:B------:R-:W-:Y:S05]  /*1d760*/  BRA `(.L_x_2683) ;  /* 0xffffffb800f07947 */ /* 0x000fea000383ffff */
.L_x_2543:
[----:B------:R-:W-:Y:S01]  /*1d770*/  BSSY B0, `(.L_x_2684) ;  /* 0x0000006000007945 */ /* 0x000fe20003800000 */
[----:B------:R-:W-:Y:S01]  /*1d780*/  PLOP3.LUT P6, PT, P6, PT, PT, 0x8, 0x0 ;  /* 0x000000000000781c */ /* 0x000fe200037ce170 */
[----:B------:R-:W-:-:S12]  /*1d790*/  IMAD.MOV.U32 R15, RZ, RZ, -0x1 ;  /* 0xffffffffff0f7424 */ /* 0x000fd800078e00ff */
[----:B01----:R-:W-:Y:S05]  /*1d7a0*/  WARPSYNC.COLLECTIVE R15, `(.L_x_2685) ;  /* 0x000000000f087348 */ /* 0x003fea0003c00000 */
[----:B------:R-:W-:Y:S01]  /*1d7b0*/  VOTE.ANY R14, PT, P6 ;  /* 0x00000000000e7806 */ /* 0x000fe200030e0100 */
[----:B01----:R-:W-:Y:S06]  /*1d7c0*/  ENDCOLLECTIVE ;  /* 0x000000000000791b */ /* 0x003fec0003800000 */
.L_x_2685:
[----:B------:R-:W-:Y:S05]  /*1d7d0*/  BSYNC B0 ;  /* 0x0000000000007941 */ /* 0x000fea0003800000 */
.L_x_2684:
        /* <DEDUP_REMOVED lines=10> */
.L_x_2686:
[----:B------:R-:W-:Y:S02]  /*1d880*/  IMAD.MOV.U32 R13, RZ, RZ, R5 ;  /* 0x000000ffff0d7224 */ /* 0x000fe400078e0005 */
[----:B------:R-:W-:-:S07]  /*1d890*/  IMAD.MOV.U32 R25, RZ, RZ, R14 ;  /* 0x000000ffff197224 */ /* 0x000fce00078e000e */
[----:B------:R-:W-:Y:S05]  /*1d8a0*/  WARPSYNC.COLLECTIVE R15, `(.L_x_2687) ;  /* 0x000000000f087348 */ /* 0x000fea0003c00000 */
[----:B------:R0:W1:Y:S02]  /*1d8b0*/  SHFL.IDX P6, R14, R13, R12, R11 ;  /* 0x0000000c0d0e7389 */ /* 0x00006400000c000b */
[----:B01----:R-:W-:Y:S01]  /*1d8c0*/  ENDCOLLECTIVE ;  /* 0x000000000000791b */ /* 0x003fe20003800000 */
.L_x_2687:
[----:B------:R-:W-:Y:S01]  /*1d8d0*/  IMAD.MOV.U32 R5, RZ, RZ, R14 ;  /* 0x000000ffff057224 */ /* 0x000fe200078e000e */
[----:B------:R-:W-:Y:S06]  /*1d8e0*/  BRA `(.L_x_2688) ;  /* 0xffffffb800d07947 */ /* 0x000fec000383ffff */
.L_x_2545:
[----:B------:R-:W-:Y:S01]  /*1d8f0*/  BSSY B0, `(.L_x_2689) ;  /* 0x0000007000007945 */ /* 0x000fe20003800000 */
[----:B------:R-:W-:Y:S02]  /*1d900*/  IMAD.MOV.U32 R13, RZ, RZ, R2 ;  /* 0x000000ffff0d7224 */ /* 0x000fe400078e0002 */
[----:B-1----:R-:W-:Y:S02]  /*1d910*/  IMAD.MOV.U32 R11, RZ, RZ, 0x1f ;  /* 0x0000001fff0b7424 */ /* 0x002fe400078e00ff */
[----:B------:R-:W-:-:S07]  /*1d920*/  IMAD.MOV.U32 R15, RZ, RZ, -0x1 ;  /* 0xffffffffff0f7424 */ /* 0x000fce00078e00ff */
[----:B0-234-:R-:W-:Y:S05]  /*1d930*/  WARPSYNC.COLLECTIVE R15, `(.L_x_2690) ;  /* 0x000000000f087348 */ /* 0x01dfea0003c00000 */
[----:B------:R1:W0:Y:S02]  /*1d940*/  SHFL.IDX P6, R14, R13, R12, R11 ;  /* 0x0000000c0d0e7389 */ /* 0x00022400000c000b */
[----:B01234-:R-:W-:Y:S01]  /*1d950*/  ENDCOLLECTIVE ;  /* 0x000000000000791b */ /* 0x01ffe20003800000 */
.L_x_2690:
[----:B------:R-:W-:Y:S05]  /*1d960*/  BSYNC B0 ;  /* 0x0000000000007941 */ /* 0x000fea0003800000 */
.L_x_2689:
[----:B------:R-:W-:Y:S01]  /*1d970*/  IMAD.MOV.U32 R24, RZ, RZ, R14 ;  /* 0x000000ffff187224 */ /* 0x000fe200078e000e */
[----:B------:R-:W-:Y:S06]  /*1d980*/  BRA `(.L_x_2544) ;  /* 0xffffffb800c07947 */ /* 0x000fec000383ffff */
.L_x_2551:
[----:B0-----:R0:W2:Y:S02]  /*1d990*/  SYNCS.PHASECHK.TRANS64.TRYWAIT P0, [R9+URZ+0x16820], R0 ;  /* 0x01682000090075a7 */ /* 0x0010a4000800017f */
[----:B--2---:R-:W-:Y:S05]  /*1d9a0*/  @!P0 NANOSLEEP.SYNCS 0x989680 ;  /* 0x009896800000895d */ /* 0x004fea0003900000 */
[----:B------:R-:W2:Y:S02]  /*1d9b0*/  @!P0 SYNCS.PHASECHK.TRANS64 P0, [R9+URZ+0x16820], R0 ;  /* 0x01682000090085a7 */ /* 0x000ea4000800007f */
[----:B--2---:R-:W-:Y:S05]  /*1d9c0*/  @!P0 BRA `(.L_x_2551) ;  /* 0xfffffffc00f08947 */ /* 0x004fea000383ffff */
[----:B------:R-:W-:Y:S05]  /*1d9d0*/  BRA `(.L_x_2691) ;  /* 0xffffffc400187947 */ /* 0x000fea000383ffff */
.L_x_2552:
[----:B------:R-:W2:Y:S01]  /*1d9e0*/  S2R R2, SR_TID.X ;  /* 0x0000000000027919 */ /* 0x000ea20000002100 */
[----:B------:R-:W-:Y:S01]  /*1d9f0*/  BSSY B0, `(.L_x_2692) ;  /* 0x000000a000007945 */ /* 0x000fe20003800000 */
[----:B------:R-:W-:Y:S02]  /*1da00*/  IMAD.MOV.U32 R12, RZ, RZ, RZ ;  /* 0x000000ffff0c7224 */ /* 0x000fe400078e00ff */
[----:B-1----:R-:W-:Y:S02]  /*1da10*/  IMAD.MOV.U32 R11, RZ, RZ, 0x1f ;  /* 0x0000001fff0b7424 */ /* 0x002fe400078e00ff */
[----:B------:R-:W-:Y:S01]  /*1da20*/  IMAD.MOV.U32 R15, RZ, RZ, -0x1 ;  /* 0xffffffffff0f7424 */ /* 0x000fe200078e00ff */
[----:B--2---:R-:W-:-:S04]  /*1da30*/  SHF.R.U32.HI R2, RZ, 0x5, R2 ;  /* 0x00000005ff027819 */ /* 0x004fc80000011602 */
[----:B------:R-:W-:-:S05]  /*1da40*/  LOP3.LUT R2, R2, 0x3, RZ, 0xc0, !PT ;  /* 0x0000000302027812 */ /* 0x000fca00078ec0ff */
[----:B------:R-:W-:-:S07]  /*1da50*/  IMAD.MOV.U32 R13, RZ, RZ, R2 ;  /* 0x000000ffff0d7224 */ /* 0x000fce00078e0002 */
[----:B0--3--:R-:W-:Y:S05]  /*1da60*/  WARPSYNC.COLLECTIVE R15, `(.L_x_2693) ;  /* 0x000000000f087348 */ /* 0x009fea0003c00000 */
[----:B------:R1:W2:Y:S02]  /*1da70*/  SHFL.IDX P6, R14, R13, R12, R11 ;  /* 0x0000000c0d0e7389 */ /* 0x0002a400000c000b */
[----:B0123--:R-:W-:Y:S01]  /*1da80*/  ENDCOLLECTIVE ;  /* 0x000000000000791b */ /* 0x00ffe20003800000 */
.L_x_2693:
[----:B------:R-:W-:Y:S05]  /*1da90*/  BSYNC B0 ;  /* 0x0000000000007941 */ /* 0x000fea0003800000 */
.L_x_2692:
[----:B------:R-:W-:Y:S05]  /*1daa0*/  BRA `(.L_x_2694) ;  /* 0xffffffc400007947 */ /* 0x000fea000383ffff */
.L_x_2553:
[----:B------:R-:W-:Y:S01]  /*1dab0*/  BSSY B0, `(.L_x_2695) ;  /* 0x0000006000007945 */ /* 0x000fe20003800000 */
[----:B------:R-:W-:-:S07]  /*1dac0*/  IMAD.MOV.U32 R15, RZ, RZ, -0x1 ;  /* 0xffffffffff0f7424 */ /* 0x000fce00078e00ff */
[----:B01-3--:R-:W-:Y:S05]  /*1dad0*/  WARPSYNC.COLLECTIVE R15, `(.L_x_2696) ;  /* 0x000000000f0c7348 */ /* 0x00bfea0003c00000 */
[----:B------:R-:W-:Y:S02]  /*1dae0*/  ELECT P6, UR62, PT ;  /* 0x00000000003e782f */ /* 0x000fe400038c0000 */
[----:B------:R-:W-:Y:S01]  /*1daf0*/  MOV R14, UR62 ;  /* 0x0000003e000e7c02 */ /* 0x000fe20008000f00 */
[----:B01-3--:R-:W-:Y:S10]  /*1db00*/  ENDCOLLECTIVE ;  /* 0x000000000000791b */ /* 0x00bff40003800000 */
.L_x_2696:
[----:B------:R-:W-:Y:S05]  /*1db10*/  BSYNC B0 ;  /* 0x0000000000007941 */ /* 0x000fea0003800000 */
.L_x_2695:
[----:B------:R-:W-:Y:S05]  /*1db20*/  BRA `(.L_x_2697) ;  /* 0xffffffc000f47947 */ /* 0x000fea000383ffff */
.L_x_2555:
[----:B0-----:R0:W2:Y:S02]  /*1db30*/  SYNCS.PHASECHK.TRANS64.TRYWAIT P0, [R7+URZ], R2 ;  /* 0x00000002070075a7 */ /* 0x0010a4000800017f */
[----:B--2---:R-:W-:Y:S05]  /*1db40*/  @!P0 NANOSLEEP.SYNCS 0x989680 ;  /* 0x009896800000895d */ /* 0x004fea0003900000 */
[----:B------:R-:W2:Y:S02]  /*1db50*/  @!P0 SYNCS.PHASECHK.TRANS64 P0, [R7+URZ], R2 ;  /* 0x00000002070085a7 */ /* 0x000ea4000800007f */
[----:B--2---:R-:W-:Y:S05]  /*1db60*/  @!P0 BRA `(.L_x_2555) ;  /* 0xfffffffc00f08947 */ /* 0x004fea000383ffff */
[----:B------:R-:W-:Y:S05]  /*1db70*/  BRA `(.L_x_2698) ;  /* 0xffffffc400287947 */ /* 0x000fea000383ffff */
.L_x_2556:
[----:B--2---:R2:W4:Y:S02]  /*1db80*/  SYNCS.PHASECHK.TRANS64.TRYWAIT P0, [R3+URZ], R0 ;  /* 0x00000000030075a7 */ /* 0x004524000800017f */
[----:B----4-:R-:W-:Y:S05]  /*1db90*/  @!P0 NANOSLEEP.SYNCS 0x989680 ;  /* 0x009896800000895d */ /* 0x010fea0003900000 */
[----:B------:R-:W4:Y:S02]  /*1dba0*/  @!P0 SYNCS.PHASECHK.TRANS64 P0, [R3+URZ], R0 ;  /* 0x00000000030085a7 */ /* 0x000f24000800007f */
[----:B----4-:R-:W-:Y:S05]  /*1dbb0*/  @!P0 BRA `(.L_x_2556) ;  /* 0xfffffffc00f08947 */ /* 0x010fea000383ffff */
[----:B------:R-:W-:Y:S05]  /*1dbc0*/  BRA `(.L_x_2699) ;  /* 0xffffffc4001c7947 */ /* 0x000fea000383ffff */
.L_x_2558:
[----:B--2---:R2:W4:Y:S02]  /*1dbd0*/  SYNCS.PHASECHK.TRANS64.TRYWAIT P0, [R5+URZ], R2 ;  /* 0x00000002050075a7 */ /* 0x004524000800017f */
[----:B----4-:R-:W-:Y:S05]  /*1dbe0*/  @!P0 NANOSLEEP.SYNCS 0x989680 ;  /* 0x009896800000895d */ /* 0x010fea0003900000 */
[----:B------:R-:W4:Y:S02]  /*1dbf0*/  @!P0 SYNCS.PHASECHK.TRANS64 P0, [R5+URZ], R2 ;  /* 0x00000002050085a7 */ /* 0x000f24000800007f */
[----:B----4-:R-:W-:Y:S05]  /*1dc00*/  @!P0 BRA `(.L_x_2558) ;  /* 0xfffffffc00f08947 */ /* 0x010fea000383ffff */
[----:B------:R-:W-:Y:S05]  /*1dc10*/  BRA `(.L_x_2700) ;  /* 0xffffffc400207947 */ /* 0x000fea000383ffff */
.L_x_2701:
        /* <DEDUP_REMOVED lines=14> */
.L_x_2710:


//--------------------- .nv.global.init           --------------------------
	.section	.nv.global.init,"aw",@progbits
.nv.global.init:
	.type		$str$20,@object
	.size		$str$20,($str$21 - $str$20)
$str$20:
        /*0000*/ 	.byte	0x28, 0x61, 0x64, 0x64, 0x72, 0x65, 0x73, 0x73, 0x20, 0x26, 0x20, 0x6d, 0x61, 0x73, 0x6b, 0x29
        /*0010*/ 	.byte	0x20, 0x3d, 0x3d, 0x20, 0x30, 0x00
	.type		$str$21,@object
	.size		$str$21,(__unnamed_4 - $str$21)
$str$21:
        /*0016*/ 	.byte	0x2f, 0x74, 0x6d, 0x70, 0x2f, 0x6f, 0x73, 0x73, 0x5f, 0x6b, 0x65, 0x72, 0x6e, 0x65, 0x6c, 0x73
        /*0026*/ 	.byte	0x5f, 0x73, 0x72, 0x63, 0x2f, 0x66, 0x6c, 0x61, 0x73, 0x68, 0x5f, 0x61, 0x74, 0x74, 0x65, 0x6e
        /*0036*/ 	.byte	0x74, 0x69, 0x6f, 0x6e, 0x2f, 0x63, 0x73, 0x72, 0x63, 0x2f, 0x63, 0x75, 0x74, 0x6c, 0x61, 0x73
        /*0046*/ 	.byte	0x73, 0x2f, 0x69, 0x6e, 0x63, 0x6c, 0x75, 0x64, 0x65, 0x2f, 0x63, 0x75, 0x74, 0x65, 0x2f, 0x70
        /*0056*/ 	.byte	0x6f, 0x69, 0x6e, 0x74, 0x65, 0x72, 0x5f, 0x66, 0x6c, 0x61, 0x67, 0x67, 0x65, 0x64, 0x2e, 0x68
        /*0066*/ 	.byte	0x70, 0x70, 0x00
	.type		__unnamed_4,@object
	.size		__unnamed_4,(__unnamed_9 - __unnamed_4)
__unnamed_4:
        /* <DEDUP_REMOVED lines=24> */
        /*01e9*/ 	.byte	0x00
	.type		__unnamed_9,@object
	.size		__unnamed_9,(__unnamed_5 - __unnamed_9)
__unnamed_9:
        /* <DEDUP_REMOVED lines=24> */
        /*036a*/ 	.byte	0x3e, 0x20, 0x26, 0x5d, 0x00
	.type		__unnamed_5,@object
	.size		__unnamed_5,(__unnamed_3 - __unnamed_5)
__unnamed_5:
        /* <DEDUP_REMOVED lines=25> */
	.type		__unnamed_3,@object
	.size		__unnamed_3,(__unnamed_2 - __unnamed_3)
__unnamed_3:
        /* <DEDUP_REMOVED lines=29> */
	.type		__unnamed_2,@object
	.size		__unnamed_2,(__unnamed_7 - __unnamed_2)
__unnamed_2:
        /* <DEDUP_REMOVED lines=29> */
	.type		__unnamed_7,@object
	.size		__unnamed_7,(__unnamed_8 - __unnamed_7)
__unnamed_7:
        /* <DEDUP_REMOVED lines=28> */
        /*0a4c*/ 	.byte	0x3c, 0x31, 0x32, 0x32, 0x38, 0x38, 0x3e, 0x3e, 0x3e, 0x3e, 0x3e, 0x5d, 0x00
	.type		__unnamed_8,@object
	.size		__unnamed_8,(__unnamed_1 - __unnamed_8)
__unnamed_8:
        /* <DEDUP_REMOVED lines=29> */
	.type		__unnamed_1,@object
	.size		__unnamed_1,(__unnamed_6 - __unnamed_1)
__unnamed_1:
        /* <DEDUP_REMOVED lines=28> */
        /*0de6*/ 	.byte	0x3c, 0x38, 0x31, 0x39, 0x32, 0x3e, 0x3e, 0x3e, 0x3e, 0x3e, 0x20, 0x26, 0x5d, 0x00
	.type		__unnamed_6,@object
	.size		__unnamed_6,(.L_5 - __unnamed_6)
__unnamed_6:
        /* <DEDUP_REMOVED lines=28> */
        /*0fb4*/ 	.byte	0x3c, 0x31, 0x32, 0x32, 0x38, 0x38, 0x3e, 0x3e, 0x3e, 0x3e, 0x3e, 0x20, 0x26, 0x5d, 0x00
.L_5:


//--------------------- .nv.shared._ZN7cutlass13device_kernelIN5flash11enable_sm90INS1_16FlashAttnFwdSm90INS1_25CollectiveMainloopFwdSm90ILi2EN4cute5tupleIJNS5_1CILi1EEES8_S8_EEENS6_IJNS7_ILi192EEESA_NS7_ILi64EEEEEELi64ENS_10bfloat16_tEfNS_4arch4Sm90ELb0ELb0ELb0ELb0ELb0ELb0ELb0ELb0ELb1ELb1ELb1ELb0EEENS1_21CollectiveEpilogueFwdINS6_IJSA_SB_SA_EEES9_SD_SF_Li384ELb0ELb1ELb1ELb0EEENS1_19SingleTileSchedulerILb0ELb1ELb1ELi192EEEEEEEEEvNT_6ParamsE --------------------------
	.section	.nv.shared._ZN7cutlass13device_kernelIN5flash11enable_sm90INS1_16FlashAttnFwdSm90INS1_25CollectiveMainloopFwdSm90ILi2EN4cute5tupleIJNS5_1CILi1EEES8_S8_EEENS6_IJNS7_ILi192EEESA_NS7_ILi64EEEEEELi64ENS_10bfloat16_tEfNS_4arch4Sm90ELb0ELb0ELb0ELb0ELb0ELb0ELb0ELb0ELb1ELb1ELb1ELb0EEENS1_21CollectiveEpilogueFwdINS6_IJSA_SB_SA_EEES9_SD_SF_Li384ELb0ELb1ELb1ELb0EEENS1_19SingleTileSchedulerILb0ELb1ELb1ELi192EEEEEEEEEvNT_6ParamsE,"aw",@nobits
	.sectionflags	@""
	.align	16
	.zero		1024


//--------------------- .nv.shared.reserved.0     --------------------------
	.section	.nv.shared.reserved.0,"aw",@nobits
	.weak		__nv_reservedSMEM_offset_0_alias
	.size		__nv_reservedSMEM_offset_0_alias, 0, 0
	.other		__nv_reservedSMEM_offset_0_alias,@"STO_CUDA_RESERVED_SHARED STV_DEFAULT"
__nv_reservedSMEM_offset_0_alias:
	.zero		0


//--------------------- .nv.global                --------------------------
	.section	.nv.global,"aw",@nobits
.nv.global:
	.type		_ZN71_INTERNAL_5c05f718_35_flash_fwd_hdim64_bf16_split_sm90_cu_c784774a_34244cute1_E,@object
	.size		_ZN71_INTERNAL_5c05f718_35_flash_fwd_hdim64_bf16_split_sm90_cu_c784774a_34244cute1_E,(_ZN71_INTERNAL_5c05f718_35_flash_fwd_hdim64_bf16_split_sm90_cu_c784774a_34244cuda3std3__45__cpo6cbeginE - _ZN71_INTERNAL_5c05f718_35_flash_fwd_hdim64_bf16_split_sm90_cu_c784774a_34244cute1_E)
_ZN71_INTERNAL_5c05f718_35_flash_fwd_hdim64_bf16_split_sm90_cu_c784774a_34244cute1_E:
	.zero		1
	.type		_ZN71_INTERNAL_5c05f718_35_flash_fwd_hdim64_bf16_split_sm90_cu_c784774a_34244cuda3std3__45__cpo6cbeginE,@object
	.size		_ZN71_INTERNAL_5c05f718_35_flash_fwd_hdim64_bf16_split_sm90_cu_c784774a_34244cuda3std3__45__cpo6cbeginE,(_ZN71_INTERNAL_5c05f718_35_flash_fwd_hdim64_bf16_split_sm90_cu_c784774a_34244cuda3std3__48in_placeE - _ZN71_INTERNAL_5c05f718_35_flash_fwd_hdim64_bf16_split_sm90_cu_c784774a_34244cuda3std3__45__cpo6cbeginE)
_ZN71_INTERNAL_5c05f718_35_flash_fwd_hdim64_bf16_split_sm90_cu_c784774a_34244cuda3std3__45__cpo6cbeginE:
	.zero		1
	.type		_ZN71_INTERNAL_5c05f718_35_flash_fwd_hdim64_bf16_split_sm90_cu_c784774a_34244cuda3std3__48in_placeE,@object
	.size		_ZN71_INTERNAL_5c05f718_35_flash_fwd_hdim64_bf16_split_sm90_cu_c784774a_34244cuda3std3__48in_placeE,(_ZN71_INTERNAL_5c05f718_35_flash_fwd_hdim64_bf16_split_sm90_cu_c784774a_34244cuda3std6ranges3__45__cpo9iter_moveE - _ZN71_INTERNAL_5c05f718_35_flash_fwd_hdim64_bf16_split_sm90_cu_c784774a_34244cuda3std3__48in_placeE)
_ZN71_INTERNAL_5c05f718_35_flash_fwd_hdim64_bf16_split_sm90_cu_c784774a_34244cuda3std3__48in_placeE:
	.zero		1
	.type		_ZN71_INTERNAL_5c05f718_35_flash_fwd_hdim64_bf16_split_sm90_cu_c784774a_34244cuda3std6ranges3__45__cpo9iter_moveE,@object
	.size		_ZN71_INTERNAL_5c05f718_35_flash_fwd_hdim64_bf16_split_sm90_cu_c784774a_34244cuda3std6ranges3__45__cpo9iter_moveE,(_ZN71_INTERNAL_5c05f718_35_flash_fwd_hdim64_bf16_split_sm90_cu_c784774a_34244cuda3std3__45__cpo5beginE - _ZN71_INTERNAL_5c05f718_35_flash_fwd_hdim64_bf16_split_sm90_cu_c784774a_34244cuda3std6ranges3__45__cpo9iter_moveE)
_ZN71_INTERNAL_5c05f718_35_flash_fwd_hdim64_bf16_split_sm90_cu_c784774a_34244cuda3std6ranges3__45__cpo9iter_moveE:
	.zero		1
	.type		_ZN71_INTERNAL_5c05f718_35_flash_fwd_hdim64_bf16_split_sm90_cu_c784774a_34244cuda3std3__45__cpo5beginE,@object
	.size		_ZN71_INTERNAL_5c05f718_35_flash_fwd_hdim64_bf16_split_sm90_cu_c784774a_34244cuda3std3__45__cpo5beginE,(_ZN71_INTERNAL_5c05f718_35_flash_fwd_hdim64_bf16_split_sm90_cu_c784774a_34244cuda3std3__473_GLOBAL__N__5c05f718_35_flash_fwd_hdim64_bf16_split_sm90_cu_c784774a_34246ignoreE - _ZN71_INTERNAL_5c05f718_35_flash_fwd_hdim64_bf16_split_sm90_cu_c784774a_34244cuda3std3__45__cpo5beginE)
_ZN71_INTERNAL_5c05f718_35_flash_fwd_hdim64_bf16_split_sm90_cu_c784774a_34244cuda3std3__45__cpo5beginE:
	.zero		1
	.type		_ZN71_INTERNAL_5c05f718_35_flash_fwd_hdim64_bf16_split_sm90_cu_c784774a_34244cuda3std3__473_GLOBAL__N__5c05f718_35_flash_fwd_hdim64_bf16_split_sm90_cu_c784774a_34246ignoreE,@object
	.size		_ZN71_INTERNAL_5c05f718_35_flash_fwd_hdim64_bf16_split_sm90_cu_c784774a_34244cuda3std3__473_GLOBAL__N__5c05f718_35_flash_fwd_hdim64_bf16_split_sm90_cu_c784774a_34246ignoreE,(_ZN71_INTERNAL_5c05f718_35_flash_fwd_hdim64_bf16_split_sm90_cu_c784774a_34244cute7productE - _ZN71_INTERNAL_5c05f718_35_flash_fwd_hdim64_bf16_split_sm90_cu_c784774a_34244cuda3std3__473_GLOBAL__N__5c05f718_35_flash_fwd_hdim64_bf16_split_sm90_cu_c784774a_34246ignoreE)
_ZN71_INTERNAL_5c05f718_35_flash_fwd_hdim64_bf16_split_sm90_cu_c784774a_34244cuda3std3__473_GLOBAL__N__5c05f718_35_flash_fwd_hdim64_bf16_split_sm90_cu_c784774a_34246ignoreE:
	.zero		1
	.type		_ZN71_INTERNAL_5c05f718_35_flash_fwd_hdim64_bf16_split_sm90_cu_c784774a_34244cute7productE,@object
	.size		_ZN71_INTERNAL_5c05f718_35_flash_fwd_hdim64_bf16_split_sm90_cu_c784774a_34244cute7productE,(_ZN71_INTERNAL_5c05f718_35_flash_fwd_hdim64_bf16_split_sm90_cu_c784774a_34244cuda3std3__45__cpo3endE - _ZN71_INTERNAL_5c05f718_35_flash_fwd_hdim64_bf16_split_sm90_cu_c784774a_34244cute7productE)
_ZN71_INTERNAL_5c05f718_35_flash_fwd_hdim64_bf16_split_sm90_cu_c784774a_34244cute7productE:
	.zero		1
	.type		_ZN71_INTERNAL_5c05f718_35_flash_fwd_hdim64_bf16_split_sm90_cu_c784774a_34244cuda3std3__45__cpo3endE,@object
	.size		_ZN71_INTERNAL_5c05f718_35_flash_fwd_hdim64_bf16_split_sm90_cu_c784774a_34244cuda3std3__45__cpo3endE,(_ZN71_INTERNAL_5c05f718_35_flash_fwd_hdim64_bf16_split_sm90_cu_c784774a_34244cuda3std3__419piecewise_constructE - _ZN71_INTERNAL_5c05f718_35_flash_fwd_hdim64_bf16_split_sm90_cu_c784774a_34244cuda3std3__45__cpo3endE)
_ZN71_INTERNAL_5c05f718_35_flash_fwd_hdim64_bf16_split_sm90_cu_c784774a_34244cuda3std3__45__cpo3endE:
	.zero		1
	.type		_ZN71_INTERNAL_5c05f718_35_flash_fwd_hdim64_bf16_split_sm90_cu_c784774a_34244cuda3std3__419piecewise_constructE,@object
	.size		_ZN71_INTERNAL_5c05f718_35_flash_fwd_hdim64_bf16_split_sm90_cu_c784774a_34244cuda3std3__419piecewise_constructE,(_ZN71_INTERNAL_5c05f718_35_flash_fwd_hdim64_bf16_split_sm90_cu_c784774a_34244cuda3std3__45__cpo4cendE - _ZN71_INTERNAL_5c05f718_35_flash_fwd_hdim64_bf16_split_sm90_cu_c784774a_34244cuda3std3__419piecewise_constructE)
_ZN71_INTERNAL_5c05f718_35_flash_fwd_hdim64_bf16_split_sm90_cu_c784774a_34244cuda3std3__419piecewise_constructE:
	.zero		1
	.type		_ZN71_INTERNAL_5c05f718_35_flash_fwd_hdim64_bf16_split_sm90_cu_c784774a_34244cuda3std3__45__cpo4cendE,@object
	.size		_ZN71_INTERNAL_5c05f718_35_flash_fwd_hdim64_bf16_split_sm90_cu_c784774a_34244cuda3std3__45__cpo4cendE,(_ZN71_INTERNAL_5c05f718_35_flash_fwd_hdim64_bf16_split_sm90_cu_c784774a_34244cuda3std6ranges3__45__cpo4swapE - _ZN71_INTERNAL_5c05f718_35_flash_fwd_hdim64_bf16_split_sm90_cu_c784774a_34244cuda3std3__45__cpo4cendE)
_ZN71_INTERNAL_5c05f718_35_flash_fwd_hdim64_bf16_split_sm90_cu_c784774a_34244cuda3std3__45__cpo4cendE:
	.zero		1
	.type		_ZN71_INTERNAL_5c05f718_35_flash_fwd_hdim64_bf16_split_sm90_cu_c784774a_34244cuda3std6ranges3__45__cpo4swapE,@object
	.size		_ZN71_INTERNAL_5c05f718_35_flash_fwd_hdim64_bf16_split_sm90_cu_c784774a_34244cuda3std6ranges3__45__cpo4swapE,(.L_16 - _ZN71_INTERNAL_5c05f718_35_flash_fwd_hdim64_bf16_split_sm90_cu_c784774a_34244cuda3std6ranges3__45__cpo4swapE)
_ZN71_INTERNAL_5c05f718_35_flash_fwd_hdim64_bf16_split_sm90_cu_c784774a_34244cuda3std6ranges3__45__cpo4swapE:
	.zero		1
.L_16:


//--------------------- .nv.shared._ZN7cutlass13device_kernelIN5flash11enable_sm90INS1_16FlashAttnFwdSm90INS1_25CollectiveMainloopFwdSm90ILi2EN4cute5tupleIJNS5_1CILi1EEES8_S8_EEENS6_IJNS7_ILi192EEESA_NS7_ILi64EEEEEELi64ENS_10bfloat16_tEfNS_4arch4Sm90ELb0ELb0ELb0ELb1ELb0ELb0ELb0ELb0ELb1ELb1ELb1ELb0EEENS1_21CollectiveEpilogueFwdINS6_IJSA_SB_SA_EEES9_SD_SF_Li384ELb1ELb1ELb1ELb0EEENS1_36VarlenDynamicPersistentTileSchedulerILi192ELi192ELi384ELi128ELb1ELb1ELb1ELb0ELb1ELb1EEEEEEEEEvNT_6ParamsE --------------------------
	.section	.nv.shared._ZN7cutlass13device_kernelIN5flash11enable_sm90INS1_16FlashAttnFwdSm90INS1_25CollectiveMainloopFwdSm90ILi2EN4cute5tupleIJNS5_1CILi1EEES8_S8_EEENS6_IJNS7_ILi192EEESA_NS7_ILi64EEEEEELi64ENS_10bfloat16_tEfNS_4arch4Sm90ELb0ELb0ELb0ELb1ELb0ELb0ELb0ELb0ELb1ELb1ELb1ELb0EEENS1_21CollectiveEpilogueFwdINS6_IJSA_SB_SA_EEES9_SD_SF_Li384ELb1ELb1ELb1ELb0EEENS1_36VarlenDynamicPersistentTileSchedulerILi192ELi192ELi384ELi128ELb1ELb1ELb1ELb0ELb1ELb1EEEEEEEEEvNT_6ParamsE,"aw",@nobits
	.sectionflags	@""
	.align	16
	.zero		1024


//--------------------- .nv.shared._ZN7cutlass13device_kernelIN5flash11enable_sm90INS1_16FlashAttnFwdSm90INS1_25CollectiveMainloopFwdSm90ILi2EN4cute5tupleIJNS5_1CILi1EEES8_S8_EEENS6_IJNS7_ILi192EEESA_NS7_ILi64EEEEEELi64ENS_10bfloat16_tEfNS_4arch4Sm90ELb0ELb0ELb0ELb1ELb0ELb1ELb0ELb0ELb1ELb1ELb1ELb0EEENS1_21CollectiveEpilogueFwdINS6_IJSA_SB_SA_EEES9_SD_SF_Li384ELb1ELb1ELb1ELb0EEENS1_36VarlenDynamicPersistentTileSchedulerILi192ELi192ELi384ELi128ELb1ELb1ELb1ELb0ELb1ELb1EEEEEEEEEvNT_6ParamsE --------------------------
	.section	.nv.shared._ZN7cutlass13device_kernelIN5flash11enable_sm90INS1_16FlashAttnFwdSm90INS1_25CollectiveMainloopFwdSm90ILi2EN4cute5tupleIJNS5_1CILi1EEES8_S8_EEENS6_IJNS7_ILi192EEESA_NS7_ILi64EEEEEELi64ENS_10bfloat16_tEfNS_4arch4Sm90ELb0ELb0ELb0ELb1ELb0ELb1ELb0ELb0ELb1ELb1ELb1ELb0EEENS1_21CollectiveEpilogueFwdINS6_IJSA_SB_SA_EEES9_SD_SF_Li384ELb1ELb1ELb1ELb0EEENS1_36VarlenDynamicPersistentTileSchedulerILi192ELi192ELi384ELi128ELb1ELb1ELb1ELb0ELb1ELb1EEEEEEEEEvNT_6ParamsE,"aw",@nobits
	.sectionflags	@""
	.align	16
	.zero		1024


//--------------------- .nv.shared._ZN7cutlass13device_kernelIN5flash11enable_sm90INS1_16FlashAttnFwdSm90INS1_25CollectiveMainloopFwdSm90ILi2EN4cute5tupleIJNS5_1CILi1EEES8_S8_EEENS6_IJNS7_ILi192EEENS7_ILi128EEENS7_ILi64EEEEEELi64ENS_10bfloat16_tEfNS_4arch4Sm90ELb0ELb1ELb0ELb0ELb0ELb0ELb0ELb1ELb1ELb1ELb1ELb0EEENS1_21CollectiveEpilogueFwdINS6_IJSA_SC_SB_EEES9_SE_SG_Li384ELb0ELb1ELb1ELb0EEENS1_19SingleTileSchedulerILb0ELb1ELb1ELi192EEEEEEEEEvNT_6ParamsE --------------------------
	.section	.nv.shared._ZN7cutlass13device_kernelIN5flash11enable_sm90INS1_16FlashAttnFwdSm90INS1_25CollectiveMainloopFwdSm90ILi2EN4cute5tupleIJNS5_1CILi1EEES8_S8_EEENS6_IJNS7_ILi192EEENS7_ILi128EEENS7_ILi64EEEEEELi64ENS_10bfloat16_tEfNS_4arch4Sm90ELb0ELb1ELb0ELb0ELb0ELb0ELb0ELb1ELb1ELb1ELb1ELb0EEENS1_21CollectiveEpilogueFwdINS6_IJSA_SC_SB_EEES9_SE_SG_Li384ELb0ELb1ELb1ELb0EEENS1_19SingleTileSchedulerILb0ELb1ELb1ELi192EEEEEEEEEvNT_6ParamsE,"aw",@nobits
	.sectionflags	@""
	.align	16
	.zero		1024


//--------------------- .nv.shared._ZN7cutlass13device_kernelIN5flash11enable_sm90INS1_16FlashAttnFwdSm90INS1_25CollectiveMainloopFwdSm90ILi2EN4cute5tupleIJNS5_1CILi1EEES8_S8_EEENS6_IJNS7_ILi192EEENS7_ILi128EEENS7_ILi64EEEEEELi64ENS_10bfloat16_tEfNS_4arch4Sm90ELb0ELb1ELb0ELb1ELb0ELb0ELb0ELb1ELb1ELb1ELb1ELb0EEENS1_21CollectiveEpilogueFwdINS6_IJSA_SC_SB_EEES9_SE_SG_Li384ELb1ELb1ELb1ELb0EEENS1_36VarlenDynamicPersistentTileSchedulerILi192ELi128ELi384ELi128ELb1ELb1ELb1ELb1ELb0ELb1EEEEEEEEEvNT_6ParamsE --------------------------
	.section	.nv.shared._ZN7cutlass13device_kernelIN5flash11enable_sm90INS1_16FlashAttnFwdSm90INS1_25CollectiveMainloopFwdSm90ILi2EN4cute5tupleIJNS5_1CILi1EEES8_S8_EEENS6_IJNS7_ILi192EEENS7_ILi128EEENS7_ILi64EEEEEELi64ENS_10bfloat16_tEfNS_4arch4Sm90ELb0ELb1ELb0ELb1ELb0ELb0ELb0ELb1ELb1ELb1ELb1ELb0EEENS1_21CollectiveEpilogueFwdINS6_IJSA_SC_SB_EEES9_SE_SG_Li384ELb1ELb1ELb1ELb0EEENS1_36VarlenDynamicPersistentTileSchedulerILi192ELi128ELi384ELi128ELb1ELb1ELb1ELb1ELb0ELb1EEEEEEEEEvNT_6ParamsE,"aw",@nobits
	.sectionflags	@""
	.align	16
	.zero		1024


//--------------------- .nv.shared._ZN7cutlass13device_kernelIN5flash11enable_sm90INS1_16FlashAttnFwdSm90INS1_25CollectiveMainloopFwdSm90ILi2EN4cute5tupleIJNS5_1CILi1EEES8_S8_EEENS6_IJNS7_ILi192EEENS7_ILi128EEENS7_ILi64EEEEEELi64ENS_10bfloat16_tEfNS_4arch4Sm90ELb0ELb1ELb0ELb1ELb0ELb1ELb0ELb1ELb1ELb1ELb1ELb0EEENS1_21CollectiveEpilogueFwdINS6_IJSA_SC_SB_EEES9_SE_SG_Li384ELb1ELb1ELb1ELb0EEENS1_36VarlenDynamicPersistentTileSchedulerILi192ELi128ELi384ELi128ELb1ELb1ELb1ELb1ELb0ELb1EEEEEEEEEvNT_6ParamsE --------------------------
	.section	.nv.shared._ZN7cutlass13device_kernelIN5flash11enable_sm90INS1_16FlashAttnFwdSm90INS1_25CollectiveMainloopFwdSm90ILi2EN4cute5tupleIJNS5_1CILi1EEES8_S8_EEENS6_IJNS7_ILi192EEENS7_ILi128EEENS7_ILi64EEEEEELi64ENS_10bfloat16_tEfNS_4arch4Sm90ELb0ELb1ELb0ELb1ELb0ELb1ELb0ELb1ELb1ELb1ELb1ELb0EEENS1_21CollectiveEpilogueFwdINS6_IJSA_SC_SB_EEES9_SE_SG_Li384ELb1ELb1ELb1ELb0EEENS1_36VarlenDynamicPersistentTileSchedulerILi192ELi128ELi384ELi128ELb1ELb1ELb1ELb1ELb0ELb1EEEEEEEEEvNT_6ParamsE,"aw",@nobits
	.sectionflags	@""
	.align	16
	.zero		1024


//--------------------- .nv.shared._ZN7cutlass13device_kernelIN5flash11enable_sm90INS1_16FlashAttnFwdSm90INS1_25CollectiveMainloopFwdSm90ILi2EN4cute5tupleIJNS5_1CILi1EEES8_S8_EEENS6_IJNS7_ILi192EEENS7_ILi128EEENS7_ILi64EEEEEELi64ENS_10bfloat16_tEfNS_4arch4Sm90ELb1ELb0ELb0ELb0ELb0ELb0ELb0ELb1ELb1ELb1ELb1ELb0EEENS1_21CollectiveEpilogueFwdINS6_IJSA_SC_SB_EEES9_SE_SG_Li384ELb0ELb1ELb1ELb0EEENS1_19SingleTileSchedulerILb0ELb1ELb1ELi192EEEEEEEEEvNT_6ParamsE --------------------------
	.section	.nv.shared._ZN7cutlass13device_kernelIN5flash11enable_sm90INS1_16FlashAttnFwdSm90INS1_25CollectiveMainloopFwdSm90ILi2EN4cute5tupleIJNS5_1CILi1EEES8_S8_EEENS6_IJNS7_ILi192EEENS7_ILi128EEENS7_ILi64EEEEEELi64ENS_10bfloat16_tEfNS_4arch4Sm90ELb1ELb0ELb0ELb0ELb0ELb0ELb0ELb1ELb1ELb1ELb1ELb0EEENS1_21CollectiveEpilogueFwdINS6_IJSA_SC_SB_EEES9_SE_SG_Li384ELb0ELb1ELb1ELb0EEENS1_19SingleTileSchedulerILb0ELb1ELb1ELi192EEEEEEEEEvNT_6ParamsE,"aw",@nobits
	.sectionflags	@""
	.align	16
	.zero		1024


//--------------------- .nv.shared._ZN7cutlass13device_kernelIN5flash11enable_sm90INS1_16FlashAttnFwdSm90INS1_25CollectiveMainloopFwdSm90ILi2EN4cute5tupleIJNS5_1CILi1EEES8_S8_EEENS6_IJNS7_ILi192EEENS7_ILi128EEENS7_ILi64EEEEEELi64ENS_10bfloat16_tEfNS_4arch4Sm90ELb1ELb0ELb0ELb1ELb0ELb0ELb0ELb1ELb1ELb1ELb1ELb0EEENS1_21CollectiveEpilogueFwdINS6_IJSA_SC_SB_EEES9_SE_SG_Li384ELb1ELb1ELb1ELb0EEENS1_36VarlenDynamicPersistentTileSchedulerILi192ELi128ELi384ELi128ELb1ELb1ELb1ELb1ELb1ELb1EEEEEEEEEvNT_6ParamsE --------------------------
	.section	.nv.shared._ZN7cutlass13device_kernelIN5flash11enable_sm90INS1_16FlashAttnFwdSm90INS1_25CollectiveMainloopFwdSm90ILi2EN4cute5tupleIJNS5_1CILi1EEES8_S8_EEENS6_IJNS7_ILi192EEENS7_ILi128EEENS7_ILi64EEEEEELi64ENS_10bfloat16_tEfNS_4arch4Sm90ELb1ELb0ELb0ELb1ELb0ELb0ELb0ELb1ELb1ELb1ELb1ELb0EEENS1_21CollectiveEpilogueFwdINS6_IJSA_SC_SB_EEES9_SE_SG_Li384ELb1ELb1ELb1ELb0EEENS1_36VarlenDynamicPersistentTileSchedulerILi192ELi128ELi384ELi128ELb1ELb1ELb1ELb1ELb1ELb1EEEEEEEEEvNT_6ParamsE,"aw",@nobits
	.sectionflags	@""
	.align	16
	.zero		1024


//--------------------- .nv.shared._ZN7cutlass13device_kernelIN5flash11enable_sm90INS1_16FlashAttnFwdSm90INS1_25CollectiveMainloopFwdSm90ILi2EN4cute5tupleIJNS5_1CILi1EEES8_S8_EEENS6_IJNS7_ILi192EEENS7_ILi128EEENS7_ILi64EEEEEELi64ENS_10bfloat16_tEfNS_4arch4Sm90ELb1ELb0ELb0ELb1ELb0ELb1ELb0ELb1ELb1ELb1ELb1ELb0EEENS1_21CollectiveEpilogueFwdINS6_IJSA_SC_SB_EEES9_SE_SG_Li384ELb1ELb1ELb1ELb0EEENS1_36VarlenDynamicPersistentTileSchedulerILi192ELi128ELi384ELi128ELb1ELb1ELb1ELb1ELb1ELb1EEEEEEEEEvNT_6ParamsE --------------------------
	.section	.nv.shared._ZN7cutlass13device_kernelIN5flash11enable_sm90INS1_16FlashAttnFwdSm90INS1_25CollectiveMainloopFwdSm90ILi2EN4cute5tupleIJNS5_1CILi1EEES8_S8_EEENS6_IJNS7_ILi192EEENS7_ILi128EEENS7_ILi64EEEEEELi64ENS_10bfloat16_tEfNS_4arch4Sm90ELb1ELb0ELb0ELb1ELb0ELb1ELb0ELb1ELb1ELb1ELb1ELb0EEENS1_21CollectiveEpilogueFwdINS6_IJSA_SC_SB_EEES9_SE_SG_Li384ELb1ELb1ELb1ELb0EEENS1_36VarlenDynamicPersistentTileSchedulerILi192ELi128ELi384ELi128ELb1ELb1ELb1ELb1ELb1ELb1EEEEEEEEEvNT_6ParamsE,"aw",@nobits
	.sectionflags	@""
	.align	16
	.zero		1024


//--------------------- .nv.constant0._ZN7cutlass13device_kernelIN5flash11enable_sm90INS1_16FlashAttnFwdSm90INS1_25CollectiveMainloopFwdSm90ILi2EN4cute5tupleIJNS5_1CILi1EEES8_S8_EEENS6_IJNS7_ILi192EEESA_NS7_ILi64EEEEEELi64ENS_10bfloat16_tEfNS_4arch4Sm90ELb0ELb0ELb0ELb0ELb0ELb0ELb0ELb0ELb1ELb1ELb1ELb0EEENS1_21CollectiveEpilogueFwdINS6_IJSA_SB_SA_EEES9_SD_SF_Li384ELb0ELb1ELb1ELb0EEENS1_19SingleTileSchedulerILb0ELb1ELb1ELi192EEEEEEEEEvNT_6ParamsE --------------------------
	.section	.nv.constant0._ZN7cutlass13device_kernelIN5flash11enable_sm90INS1_16FlashAttnFwdSm90INS1_25CollectiveMainloopFwdSm90ILi2EN4cute5tupleIJNS5_1CILi1EEES8_S8_EEENS6_IJNS7_ILi192EEESA_NS7_ILi64EEEEEELi64ENS_10bfloat16_tEfNS_4arch4Sm90ELb0ELb0ELb0ELb0ELb0ELb0ELb0ELb0ELb1ELb1ELb1ELb0EEENS1_21CollectiveEpilogueFwdINS6_IJSA_SB_SA_EEES9_SD_SF_Li384ELb0ELb1ELb1ELb0EEENS1_19SingleTileSchedulerILb0ELb1ELb1ELi192EEEEEEEEEvNT_6ParamsE,"a",@progbits
	.sectionflags	@""
	.align	4
.nv.constant0._ZN7cutlass13device_kernelIN5flash11enable_sm90INS1_16FlashAttnFwdSm90INS1_25CollectiveMainloopFwdSm90ILi2EN4cute5tupleIJNS5_1CILi1EEES8_S8_EEENS6_IJNS7_ILi192EEESA_NS7_ILi64EEEEEELi64ENS_10bfloat16_tEfNS_4arch4Sm90ELb0ELb0ELb0ELb0ELb0ELb0ELb0ELb0ELb1ELb1ELb1ELb0EEENS1_21CollectiveEpilogueFwdINS6_IJSA_SB_SA_EEES9_SD_SF_Li384ELb0ELb1ELb1ELb0EEENS1_19SingleTileSchedulerILb0ELb1ELb1ELi192EEEEEEEEEvNT_6ParamsE:
	.zero		3200


//--------------------- .nv.constant0._ZN7cutlass13device_kernelIN5flash11enable_sm90INS1_16FlashAttnFwdSm90INS1_25CollectiveMainloopFwdSm90ILi2EN4cute5tupleIJNS5_1CILi1EEES8_S8_EEENS6_IJNS7_ILi192EEESA_NS7_ILi64EEEEEELi64ENS_10bfloat16_tEfNS_4arch4Sm90ELb0ELb0ELb0ELb1ELb0ELb0ELb0ELb0ELb1ELb1ELb1ELb0EEENS1_21CollectiveEpilogueFwdINS6_IJSA_SB_SA_EEES9_SD_SF_Li384ELb1ELb1ELb1ELb0EEENS1_36VarlenDynamicPersistentTileSchedulerILi192ELi192ELi384ELi128ELb1ELb1ELb1ELb0ELb1ELb1EEEEEEEEEvNT_6ParamsE --------------------------
	.section	.nv.constant0._ZN7cutlass13device_kernelIN5flash11enable_sm90INS1_16FlashAttnFwdSm90INS1_25CollectiveMainloopFwdSm90ILi2EN4cute5tupleIJNS5_1CILi1EEES8_S8_EEENS6_IJNS7_ILi192EEESA_NS7_ILi64EEEEEELi64ENS_10bfloat16_tEfNS_4arch4Sm90ELb0ELb0ELb0ELb1ELb0ELb0ELb0ELb0ELb1ELb1ELb1ELb0EEENS1_21CollectiveEpilogueFwdINS6_IJSA_SB_SA_EEES9_SD_SF_Li384ELb1ELb1ELb1ELb0EEENS1_36VarlenDynamicPersistentTileSchedulerILi192ELi192ELi384ELi128ELb1ELb1ELb1ELb0ELb1ELb1EEEEEEEEEvNT_6ParamsE,"a",@progbits
	.sectionflags	@""
	.align	4
.nv.constant0._ZN7cutlass13device_kernelIN5flash11enable_sm90INS1_16FlashAttnFwdSm90INS1_25CollectiveMainloopFwdSm90ILi2EN4cute5tupleIJNS5_1CILi1EEES8_S8_EEENS6_IJNS7_ILi192EEESA_NS7_ILi64EEEEEELi64ENS_10bfloat16_tEfNS_4arch4Sm90ELb0ELb0ELb0ELb1ELb0ELb0ELb0ELb0ELb1ELb1ELb1ELb0EEENS1_21CollectiveEpilogueFwdINS6_IJSA_SB_SA_EEES9_SD_SF_Li384ELb1ELb1ELb1ELb0EEENS1_36VarlenDynamicPersistentTileSchedulerILi192ELi192ELi384ELi128ELb1ELb1ELb1ELb0ELb1ELb1EEEEEEEEEvNT_6ParamsE:
	.zero		3328


//--------------------- .nv.constant0._ZN7cutlass13device_kernelIN5flash11enable_sm90INS1_16FlashAttnFwdSm90INS1_25CollectiveMainloopFwdSm90ILi2EN4cute5tupleIJNS5_1CILi1EEES8_S8_EEENS6_IJNS7_ILi192EEESA_NS7_ILi64EEEEEELi64ENS_10bfloat16_tEfNS_4arch4Sm90ELb0ELb0ELb0ELb1ELb0ELb1ELb0ELb0ELb1ELb1ELb1ELb0EEENS1_21CollectiveEpilogueFwdINS6_IJSA_SB_SA_EEES9_SD_SF_Li384ELb1ELb1ELb1ELb0EEENS1_36VarlenDynamicPersistentTileSchedulerILi192ELi192ELi384ELi128ELb1ELb1ELb1ELb0ELb1ELb1EEEEEEEEEvNT_6ParamsE --------------------------
	.section	.nv.constant0._ZN7cutlass13device_kernelIN5flash11enable_sm90INS1_16FlashAttnFwdSm90INS1_25CollectiveMainloopFwdSm90ILi2EN4cute5tupleIJNS5_1CILi1EEES8_S8_EEENS6_IJNS7_ILi192EEESA_NS7_ILi64EEEEEELi64ENS_10bfloat16_tEfNS_4arch4Sm90ELb0ELb0ELb0ELb1ELb0ELb1ELb0ELb0ELb1ELb1ELb1ELb0EEENS1_21CollectiveEpilogueFwdINS6_IJSA_SB_SA_EEES9_SD_SF_Li384ELb1ELb1ELb1ELb0EEENS1_36VarlenDynamicPersistentTileSchedulerILi192ELi192ELi384ELi128ELb1ELb1ELb1ELb0ELb1ELb1EEEEEEEEEvNT_6ParamsE,"a",@progbits
	.sectionflags	@""
	.align	4
.nv.constant0._ZN7cutlass13device_kernelIN5flash11enable_sm90INS1_16FlashAttnFwdSm90INS1_25CollectiveMainloopFwdSm90ILi2EN4cute5tupleIJNS5_1CILi1EEES8_S8_EEENS6_IJNS7_ILi192EEESA_NS7_ILi64EEEEEELi64ENS_10bfloat16_tEfNS_4arch4Sm90ELb0ELb0ELb0ELb1ELb0ELb1ELb0ELb0ELb1ELb1ELb1ELb0EEENS1_21CollectiveEpilogueFwdINS6_IJSA_SB_SA_EEES9_SD_SF_Li384ELb1ELb1ELb1ELb0EEENS1_36VarlenDynamicPersistentTileSchedulerILi192ELi192ELi384ELi128ELb1ELb1ELb1ELb0ELb1ELb1EEEEEEEEEvNT_6ParamsE:
	.zero		3328


//--------------------- .nv.constant0._ZN7cutlass13device_kernelIN5flash11enable_sm90INS1_16FlashAttnFwdSm90INS1_25CollectiveMainloopFwdSm90ILi2EN4cute5tupleIJNS5_1CILi1EEES8_S8_EEENS6_IJNS7_ILi192EEENS7_ILi128EEENS7_ILi64EEEEEELi64ENS_10bfloat16_tEfNS_4arch4Sm90ELb0ELb1ELb0ELb0ELb0ELb0ELb0ELb1ELb1ELb1ELb1ELb0EEENS1_21CollectiveEpilogueFwdINS6_IJSA_SC_SB_EEES9_SE_SG_Li384ELb0ELb1ELb1ELb0EEENS1_19SingleTileSchedulerILb0ELb1ELb1ELi192EEEEEEEEEvNT_6ParamsE --------------------------
	.section	.nv.constant0._ZN7cutlass13device_kernelIN5flash11enable_sm90INS1_16FlashAttnFwdSm90INS1_25CollectiveMainloopFwdSm90ILi2EN4cute5tupleIJNS5_1CILi1EEES8_S8_EEENS6_IJNS7_ILi192EEENS7_ILi128EEENS7_ILi64EEEEEELi64ENS_10bfloat16_tEfNS_4arch4Sm90ELb0ELb1ELb0ELb0ELb0ELb0ELb0ELb1ELb1ELb1ELb1ELb0EEENS1_21CollectiveEpilogueFwdINS6_IJSA_SC_SB_EEES9_SE_SG_Li384ELb0ELb1ELb1ELb0EEENS1_19SingleTileSchedulerILb0ELb1ELb1ELi192EEEEEEEEEvNT_6ParamsE,"a",@progbits
	.sectionflags	@""
	.align	4
.nv.constant0._ZN7cutlass13device_kernelIN5flash11enable_sm90INS1_16FlashAttnFwdSm90INS1_25CollectiveMainloopFwdSm90ILi2EN4cute5tupleIJNS5_1CILi1EEES8_S8_EEENS6_IJNS7_ILi192EEENS7_ILi128EEENS7_ILi64EEEEEELi64ENS_10bfloat16_tEfNS_4arch4Sm90ELb0ELb1ELb0ELb0ELb0ELb0ELb0ELb1ELb1ELb1ELb1ELb0EEENS1_21CollectiveEpilogueFwdINS6_IJSA_SC_SB_EEES9_SE_SG_Li384ELb0ELb1ELb1ELb0EEENS1_19SingleTileSchedulerILb0ELb1ELb1ELi192EEEEEEEEEvNT_6ParamsE:
	.zero		3200


//--------------------- .nv.constant0._ZN7cutlass13device_kernelIN5flash11enable_sm90INS1_16FlashAttnFwdSm90INS1_25CollectiveMainloopFwdSm90ILi2EN4cute5tupleIJNS5_1CILi1EEES8_S8_EEENS6_IJNS7_ILi192EEENS7_ILi128EEENS7_ILi64EEEEEELi64ENS_10bfloat16_tEfNS_4arch4Sm90ELb0ELb1ELb0ELb1ELb0ELb0ELb0ELb1ELb1ELb1ELb1ELb0EEENS1_21CollectiveEpilogueFwdINS6_IJSA_SC_SB_EEES9_SE_SG_Li384ELb1ELb1ELb1ELb0EEENS1_36VarlenDynamicPersistentTileSchedulerILi192ELi128ELi384ELi128ELb1ELb1ELb1ELb1ELb0ELb1EEEEEEEEEvNT_6ParamsE --------------------------
	.section	.nv.constant0._ZN7cutlass13device_kernelIN5flash11enable_sm90INS1_16FlashAttnFwdSm90INS1_25CollectiveMainloopFwdSm90ILi2EN4cute5tupleIJNS5_1CILi1EEES8_S8_EEENS6_IJNS7_ILi192EEENS7_ILi128EEENS7_ILi64EEEEEELi64ENS_10bfloat16_tEfNS_4arch4Sm90ELb0ELb1ELb0ELb1ELb0ELb0ELb0ELb1ELb1ELb1ELb1ELb0EEENS1_21CollectiveEpilogueFwdINS6_IJSA_SC_SB_EEES9_SE_SG_Li384ELb1ELb1ELb1ELb0EEENS1_36VarlenDynamicPersistentTileSchedulerILi192ELi128ELi384ELi128ELb1ELb1ELb1ELb1ELb0ELb1EEEEEEEEEvNT_6ParamsE,"a",@progbits
	.sectionflags	@""
	.align	4
.nv.constant0._ZN7cutlass13device_kernelIN5flash11enable_sm90INS1_16FlashAttnFwdSm90INS1_25CollectiveMainloopFwdSm90ILi2EN4cute5tupleIJNS5_1CILi1EEES8_S8_EEENS6_IJNS7_ILi192EEENS7_ILi128EEENS7_ILi64EEEEEELi64ENS_10bfloat16_tEfNS_4arch4Sm90ELb0ELb1ELb0ELb1ELb0ELb0ELb0ELb1ELb1ELb1ELb1ELb0EEENS1_21CollectiveEpilogueFwdINS6_IJSA_SC_SB_EEES9_SE_SG_Li384ELb1ELb1ELb1ELb0EEENS1_36VarlenDynamicPersistentTileSchedulerILi192ELi128ELi384ELi128ELb1ELb1ELb1ELb1ELb0ELb1EEEEEEEEEvNT_6ParamsE:
	.zero		3328


//--------------------- .nv.constant0._ZN7cutlass13device_kernelIN5flash11enable_sm90INS1_16FlashAttnFwdSm90INS1_25CollectiveMainloopFwdSm90ILi2EN4cute5tupleIJNS5_1CILi1EEES8_S8_EEENS6_IJNS7_ILi192EEENS7_ILi128EEENS7_ILi64EEEEEELi64ENS_10bfloat16_tEfNS_4arch4Sm90ELb0ELb1ELb0ELb1ELb0ELb1ELb0ELb1ELb1ELb1ELb1ELb0EEENS1_21CollectiveEpilogueFwdINS6_IJSA_SC_SB_EEES9_SE_SG_Li384ELb1ELb1ELb1ELb0EEENS1_36VarlenDynamicPersistentTileSchedulerILi192ELi128ELi384ELi128ELb1ELb1ELb1ELb1ELb0ELb1EEEEEEEEEvNT_6ParamsE --------------------------
	.section	.nv.constant0._ZN7cutlass13device_kernelIN5flash11enable_sm90INS1_16FlashAttnFwdSm90INS1_25CollectiveMainloopFwdSm90ILi2EN4cute5tupleIJNS5_1CILi1EEES8_S8_EEENS6_IJNS7_ILi192EEENS7_ILi128EEENS7_ILi64EEEEEELi64ENS_10bfloat16_tEfNS_4arch4Sm90ELb0ELb1ELb0ELb1ELb0ELb1ELb0ELb1ELb1ELb1ELb1ELb0EEENS1_21CollectiveEpilogueFwdINS6_IJSA_SC_SB_EEES9_SE_SG_Li384ELb1ELb1ELb1ELb0EEENS1_36VarlenDynamicPersistentTileSchedulerILi192ELi128ELi384ELi128ELb1ELb1ELb1ELb1ELb0ELb1EEEEEEEEEvNT_6ParamsE,"a",@progbits
	.sectionflags	@""
	.align	4
.nv.constant0._ZN7cutlass13device_kernelIN5flash11enable_sm90INS1_16FlashAttnFwdSm90INS1_25CollectiveMainloopFwdSm90ILi2EN4cute5tupleIJNS5_1CILi1EEES8_S8_EEENS6_IJNS7_ILi192EEENS7_ILi128EEENS7_ILi64EEEEEELi64ENS_10bfloat16_tEfNS_4arch4Sm90ELb0ELb1ELb0ELb1ELb0ELb1ELb0ELb1ELb1ELb1ELb1ELb0EEENS1_21CollectiveEpilogueFwdINS6_IJSA_SC_SB_EEES9_SE_SG_Li384ELb1ELb1ELb1ELb0EEENS1_36VarlenDynamicPersistentTileSchedulerILi192ELi128ELi384ELi128ELb1ELb1ELb1ELb1ELb0ELb1EEEEEEEEEvNT_6ParamsE:
	.zero		3328


//--------------------- .nv.constant0._ZN7cutlass13device_kernelIN5flash11enable_sm90INS1_16FlashAttnFwdSm90INS1_25CollectiveMainloopFwdSm90ILi2EN4cute5tupleIJNS5_1CILi1EEES8_S8_EEENS6_IJNS7_ILi192EEENS7_ILi128EEENS7_ILi64EEEEEELi64ENS_10bfloat16_tEfNS_4arch4Sm90ELb1ELb0ELb0ELb0ELb0ELb0ELb0ELb1ELb1ELb1ELb1ELb0EEENS1_21CollectiveEpilogueFwdINS6_IJSA_SC_SB_EEES9_SE_SG_Li384ELb0ELb1ELb1ELb0EEENS1_19SingleTileSchedulerILb0ELb1ELb1ELi192EEEEEEEEEvNT_6ParamsE --------------------------
	.section	.nv.constant0._ZN7cutlass13device_kernelIN5flash11enable_sm90INS1_16FlashAttnFwdSm90INS1_25CollectiveMainloopFwdSm90ILi2EN4cute5tupleIJNS5_1CILi1EEES8_S8_EEENS6_IJNS7_ILi192EEENS7_ILi128EEENS7_ILi64EEEEEELi64ENS_10bfloat16_tEfNS_4arch4Sm90ELb1ELb0ELb0ELb0ELb0ELb0ELb0ELb1ELb1ELb1ELb1ELb0EEENS1_21CollectiveEpilogueFwdINS6_IJSA_SC_SB_EEES9_SE_SG_Li384ELb0ELb1ELb1ELb0EEENS1_19SingleTileSchedulerILb0ELb1ELb1ELi192EEEEEEEEEvNT_6ParamsE,"a",@progbits
	.sectionflags	@""
	.align	4
.nv.constant0._ZN7cutlass13device_kernelIN5flash11enable_sm90INS1_16FlashAttnFwdSm90INS1_25CollectiveMainloopFwdSm90ILi2EN4cute5tupleIJNS5_1CILi1EEES8_S8_EEENS6_IJNS7_ILi192EEENS7_ILi128EEENS7_ILi64EEEEEELi64ENS_10bfloat16_tEfNS_4arch4Sm90ELb1ELb0ELb0ELb0ELb0ELb0ELb0ELb1ELb1ELb1ELb1ELb0EEENS1_21CollectiveEpilogueFwdINS6_IJSA_SC_SB_EEES9_SE_SG_Li384ELb0ELb1ELb1ELb0EEENS1_19SingleTileSchedulerILb0ELb1ELb1ELi192EEEEEEEEEvNT_6ParamsE:
	.zero		3200


//--------------------- .nv.constant0._ZN7cutlass13device_kernelIN5flash11enable_sm90INS1_16FlashAttnFwdSm90INS1_25CollectiveMainloopFwdSm90ILi2EN4cute5tupleIJNS5_1CILi1EEES8_S8_EEENS6_IJNS7_ILi192EEENS7_ILi128EEENS7_ILi64EEEEEELi64ENS_10bfloat16_tEfNS_4arch4Sm90ELb1ELb0ELb0ELb1ELb0ELb0ELb0ELb1ELb1ELb1ELb1ELb0EEENS1_21CollectiveEpilogueFwdINS6_IJSA_SC_SB_EEES9_SE_SG_Li384ELb1ELb1ELb1ELb0EEENS1_36VarlenDynamicPersistentTileSchedulerILi192ELi128ELi384ELi128ELb1ELb1ELb1ELb1ELb1ELb1EEEEEEEEEvNT_6ParamsE --------------------------
	.section	.nv.constant0._ZN7cutlass13device_kernelIN5flash11enable_sm90INS1_16FlashAttnFwdSm90INS1_25CollectiveMainloopFwdSm90ILi2EN4cute5tupleIJNS5_1CILi1EEES8_S8_EEENS6_IJNS7_ILi192EEENS7_ILi128EEENS7_ILi64EEEEEELi64ENS_10bfloat16_tEfNS_4arch4Sm90ELb1ELb0ELb0ELb1ELb0ELb0ELb0ELb1ELb1ELb1ELb1ELb0EEENS1_21CollectiveEpilogueFwdINS6_IJSA_SC_SB_EEES9_SE_SG_Li384ELb1ELb1ELb1ELb0EEENS1_36VarlenDynamicPersistentTileSchedulerILi192ELi128ELi384ELi128ELb1ELb1ELb1ELb1ELb1ELb1EEEEEEEEEvNT_6ParamsE,"a",@progbits
	.sectionflags	@""
	.align	4
.nv.constant0._ZN7cutlass13device_kernelIN5flash11enable_sm90INS1_16FlashAttnFwdSm90INS1_25CollectiveMainloopFwdSm90ILi2EN4cute5tupleIJNS5_1CILi1EEES8_S8_EEENS6_IJNS7_ILi192EEENS7_ILi128EEENS7_ILi64EEEEEELi64ENS_10bfloat16_tEfNS_4arch4Sm90ELb1ELb0ELb0ELb1ELb0ELb0ELb0ELb1ELb1ELb1ELb1ELb0EEENS1_21CollectiveEpilogueFwdINS6_IJSA_SC_SB_EEES9_SE_SG_Li384ELb1ELb1ELb1ELb0EEENS1_36VarlenDynamicPersistentTileSchedulerILi192ELi128ELi384ELi128ELb1ELb1ELb1ELb1ELb1ELb1EEEEEEEEEvNT_6ParamsE:
	.zero		3328


//--------------------- .nv.constant0._ZN7cutlass13device_kernelIN5flash11enable_sm90INS1_16FlashAttnFwdSm90INS1_25CollectiveMainloopFwdSm90ILi2EN4cute5tupleIJNS5_1CILi1EEES8_S8_EEENS6_IJNS7_ILi192EEENS7_ILi128EEENS7_ILi64EEEEEELi64ENS_10bfloat16_tEfNS_4arch4Sm90ELb1ELb0ELb0ELb1ELb0ELb1ELb0ELb1ELb1ELb1ELb1ELb0EEENS1_21CollectiveEpilogueFwdINS6_IJSA_SC_SB_EEES9_SE_SG_Li384ELb1ELb1ELb1ELb0EEENS1_36VarlenDynamicPersistentTileSchedulerILi192ELi128ELi384ELi128ELb1ELb1ELb1ELb1ELb1ELb1EEEEEEEEEvNT_6ParamsE --------------------------
	.section	.nv.constant0._ZN7cutlass13device_kernelIN5flash11enable_sm90INS1_16FlashAttnFwdSm90INS1_25CollectiveMainloopFwdSm90ILi2EN4cute5tupleIJNS5_1CILi1EEES8_S8_EEENS6_IJNS7_ILi192EEENS7_ILi128EEENS7_ILi64EEEEEELi64ENS_10bfloat16_tEfNS_4arch4Sm90ELb1ELb0ELb0ELb1ELb0ELb1ELb0ELb1ELb1ELb1ELb1ELb0EEENS1_21CollectiveEpilogueFwdINS6_IJSA_SC_SB_EEES9_SE_SG_Li384ELb1ELb1ELb1ELb0EEENS1_36VarlenDynamicPersistentTileSchedulerILi192ELi128ELi384ELi128ELb1ELb1ELb1ELb1ELb1ELb1EEEEEEEEEvNT_6ParamsE,"a",@progbits
	.sectionflags	@""
	.align	4
.nv.constant0._ZN7cutlass13device_kernelIN5flash11enable_sm90INS1_16FlashAttnFwdSm90INS1_25CollectiveMainloopFwdSm90ILi2EN4cute5tupleIJNS5_1CILi1EEES8_S8_EEENS6_IJNS7_ILi192EEENS7_ILi128EEENS7_ILi64EEEEEELi64ENS_10bfloat16_tEfNS_4arch4Sm90ELb1ELb0ELb0ELb1ELb0ELb1ELb0ELb1ELb1ELb1ELb1ELb0EEENS1_21CollectiveEpilogueFwdINS6_IJSA_SC_SB_EEES9_SE_SG_Li384ELb1ELb1ELb1ELb0EEENS1_36VarlenDynamicPersistentTileSchedulerILi192ELi128ELi384ELi128ELb1ELb1ELb1ELb1ELb1ELb1EEEEEEEEEvNT_6ParamsE:
	.zero		3328


//--------------------- SYMBOLS --------------------------

	.type		.nv.reservedSmem.offset0,@object
	.size		.nv.reservedSmem.offset0,0x4
	.type		__assertfail,@function
